	.target	sm_90a

	.elftype	@"ET_EXEC"


//--------------------- .note.nv.tkinfo           --------------------------
	.section	.note.nv.tkinfo,"",@"SHT_NOTE"
	.sectionflags	@"SHF_NOTE_NV_TKINFO"
	.tkinfo
        /*0018*/ 	.word	0x00000002
        /*0030*/ 	.string	""
        /*0030*/ 	.string	"ptxas"
        /*0030*/ 	.string	"Cuda compilation tools, release 13.0, V13.0.88"
        /*0030*/ 	.string	"Build cuda_13.0.r13.0/compiler.36424714_0"
        /*0030*/ 	.string	"-arch sm_90a -m 64 "



//--------------------- .note.nv.cuinfo           --------------------------
	.section	.note.nv.cuinfo,"",@"SHT_NOTE"
	.sectionflags	@"SHF_NOTE_NV_CUINFO"
        /*0018*/ 	.short	0x0002
        /*001a*/ 	.short	0x005a
        /*001c*/ 	.short	0x0082
	.zero		2


//--------------------- .nv.info                  --------------------------
	.section	.nv.info,"",@"SHT_CUDA_INFO"
	.align	4


	//----- nvinfo : EIATTR_REGCOUNT
	.align		4
        /*0000*/ 	.byte	0x04, 0x2f
        /*0002*/ 	.short	(.L_19 - .L_18)
	.align		4
.L_18:
        /*0004*/ 	.word	index@(_ZN7cutlass13device_kernelIN5flash22FlashAttnBwdPreprocessIN4cute5tupleIJNS3_1CILi64EEENS5_ILi96EEEEEENS_10bfloat16_tEfNS_4arch4Sm90ELb1ELb1EEEEEvNT_6ParamsE)
        /*0008*/ 	.word	0x00000032


	//----- nvinfo : EIATTR_FRAME_SIZE
	.align		4
.L_19:
        /*000c*/ 	.byte	0x04, 0x11
        /*000e*/ 	.short	(.L_21 - .L_20)
	.align		4
.L_20:
        /*0010*/ 	.word	index@(_ZN7cutlass13device_kernelIN5flash22FlashAttnBwdPreprocessIN4cute5tupleIJNS3_1CILi64EEENS5_ILi96EEEEEENS_10bfloat16_tEfNS_4arch4Sm90ELb1ELb1EEEEEvNT_6ParamsE)
        /*0014*/ 	.word	0x00000000


	//----- nvinfo : EIATTR_REGCOUNT
	.align		4
.L_21:
        /*0018*/ 	.byte	0x04, 0x2f
        /*001a*/ 	.short	(.L_23 - .L_22)
	.align		4
.L_22:
        /*001c*/ 	.word	index@(_ZN7cutlass13device_kernelIN5flash11enable_sm90INS1_16FlashAttnBwdSm90INS1_25CollectiveMainloopBwdSm90ILi2ELi2ELi2EN4cute5tupleIJNS5_1CILi1EEES8_S8_EEENS6_IJNS7_ILi64EEENS7_ILi128EEENS7_ILi96EEEEEENS_10bfloat16_tEfNS_4arch4Sm90ELb1ELb0ELb0ELb1ELb1ELb1ELb0ELb0ELi2ELi1ELi2ELi1ELb1EEENS1_24CollectiveEpilogueBwdGQAISD_fSG_Li256ELb1ELb1EEENS1_25SingleTileBwdLPTSchedulerILb1ELi128ELb1EEEEEEEEEvNT_6ParamsE)
        /*0020*/ 	.word	0x000000a8


	//----- nvinfo : EIATTR_FRAME_SIZE
	.align		4
.L_23:
        /*0024*/ 	.byte	0x04, 0x11
        /*0026*/ 	.short	(.L_25 - .L_24)
	.align		4
.L_24:
        /*0028*/ 	.word	index@(_ZN7cutlass13device_kernelIN5flash11enable_sm90INS1_16FlashAttnBwdSm90INS1_25CollectiveMainloopBwdSm90ILi2ELi2ELi2EN4cute5tupleIJNS5_1CILi1EEES8_S8_EEENS6_IJNS7_ILi64EEENS7_ILi128EEENS7_ILi96EEEEEENS_10bfloat16_tEfNS_4arch4Sm90ELb1ELb0ELb0ELb1ELb1ELb1ELb0ELb0ELi2ELi1ELi2ELi1ELb1EEENS1_24CollectiveEpilogueBwdGQAISD_fSG_Li256ELb1ELb1EEENS1_25SingleTileBwdLPTSchedulerILb1ELi128ELb1EEEEEEEEEvNT_6ParamsE)
        /*002c*/ 	.word	0x00000008


	//----- nvinfo : EIATTR_REGCOUNT
	.align		4
.L_25:
        /*0030*/ 	.byte	0x04, 0x2f
        /*0032*/ 	.short	(.L_27 - .L_26)
	.align		4
.L_26:
        /*0034*/ 	.word	index@(_ZN7cutlass13device_kernelIN5flash32FlashAttnBwdPostprocessConvertdQIN4cute5tupleIJNS3_1CILi64EEENS5_ILi96EEEEEENS_10bfloat16_tEfNS_4arch4Sm90ELi256ENS3_8TiledMMAINS3_8MMA_AtomIJNS3_4SM904GMMA27MMA_64x16x16_F32BF16BF16_SSILNSF_5MajorE0ELSH_1ELNSF_7ScaleInE1ELSI_1EEEEEENS3_6LayoutINS4_IJNS5_ILi1EEENS5_ILi2EEESM_EEENS4_IJNS5_ILi0EEESM_SP_EEEEENS4_IJNS3_10UnderscoreESS_SS_EEEEELb0EEEEEvNT_6ParamsE)
        /*0038*/ 	.word	0x0000002f


	//----- nvinfo : EIATTR_FRAME_SIZE
	.align		4
.L_27:
        /*003c*/ 	.byte	0x04, 0x11
        /*003e*/ 	.short	(.L_29 - .L_28)
	.align		4
.L_28:
        /*0040*/ 	.word	index@(_ZN7cutlass13device_kernelIN5flash32FlashAttnBwdPostprocessConvertdQIN4cute5tupleIJNS3_1CILi64EEENS5_ILi96EEEEEENS_10bfloat16_tEfNS_4arch4Sm90ELi256ENS3_8TiledMMAINS3_8MMA_AtomIJNS3_4SM904GMMA27MMA_64x16x16_F32BF16BF16_SSILNSF_5MajorE0ELSH_1ELNSF_7ScaleInE1ELSI_1EEEEEENS3_6LayoutINS4_IJNS5_ILi1EEENS5_ILi2EEESM_EEENS4_IJNS5_ILi0EEESM_SP_EEEEENS4_IJNS3_10UnderscoreESS_SS_EEEEELb0EEEEEvNT_6ParamsE)
        /*0044*/ 	.word	0x00000000


	//----- nvinfo : EIATTR_REGCOUNT
	.align		4
.L_29:
        /*0048*/ 	.byte	0x04, 0x2f
        /*004a*/ 	.short	(.L_31 - .L_30)
	.align		4
.L_30:
        /*004c*/ 	.word	index@(_ZN7cutlass13device_kernelIN5flash32FlashAttnBwdPostprocessConvertdQIN4cute5tupleIJNS3_1CILi128EEENS5_ILi96EEEEEENS_10bfloat16_tEfNS_4arch4Sm90ELi256ENS3_8TiledMMAINS3_8MMA_AtomIJNS3_4SM904GMMA27MMA_64x96x16_F32BF16BF16_RSILNSF_5MajorE0ELSH_1ELNSF_7ScaleInE1ELSI_1EEEEEENS3_6LayoutINS4_IJNS5_ILi2EEENS5_ILi1EEESN_EEENS4_IJSN_NS5_ILi0EEESP_EEEEENS4_IJNS3_10UnderscoreESS_SS_EEEEELb0EEEEEvNT_6ParamsE)
        /*0050*/ 	.word	0x00000048


	//----- nvinfo : EIATTR_FRAME_SIZE
	.align		4
.L_31:
        /*0054*/ 	.byte	0x04, 0x11
        /*0056*/ 	.short	(.L_33 - .L_32)
	.align		4
.L_32:
        /*0058*/ 	.word	index@(_ZN7cutlass13device_kernelIN5flash32FlashAttnBwdPostprocessConvertdQIN4cute5tupleIJNS3_1CILi128EEENS5_ILi96EEEEEENS_10bfloat16_tEfNS_4arch4Sm90ELi256ENS3_8TiledMMAINS3_8MMA_AtomIJNS3_4SM904GMMA27MMA_64x96x16_F32BF16BF16_RSILNSF_5MajorE0ELSH_1ELNSF_7ScaleInE1ELSI_1EEEEEENS3_6LayoutINS4_IJNS5_ILi2EEENS5_ILi1EEESN_EEENS4_IJSN_NS5_ILi0EEESP_EEEEENS4_IJNS3_10UnderscoreESS_SS_EEEEELb0EEEEEvNT_6ParamsE)
        /*005c*/ 	.word	0x00000000


	//----- nvinfo : EIATTR_REGCOUNT
	.align		4
.L_33:
        /*0060*/ 	.byte	0x04, 0x2f
        /*0062*/ 	.short	(.L_35 - .L_34)
	.align		4
.L_34:
        /*0064*/ 	.word	index@(_ZN7cutlass13device_kernelIN5flash11enable_sm90INS1_16FlashAttnBwdSm90INS1_25CollectiveMainloopBwdSm90ILi2ELi2ELi2EN4cute5tupleIJNS5_1CILi1EEES8_S8_EEENS6_IJNS7_ILi64EEENS7_ILi128EEENS7_ILi96EEEEEENS_10bfloat16_tEfNS_4arch4Sm90ELb1ELb0ELb0ELb1ELb0ELb1ELb0ELb0ELi2ELi1ELi2ELi1ELb1EEENS1_24CollectiveEpilogueBwdGQAISD_fSG_Li256ELb1ELb0EEENS1_25SingleTileBwdLPTSchedulerILb1ELi128ELb0EEEEEEEEEvNT_6ParamsE)
        /*0068*/ 	.word	0x000000a8


	//----- nvinfo : EIATTR_FRAME_SIZE
	.align		4
.L_35:
        /*006c*/ 	.byte	0x04, 0x11
        /*006e*/ 	.short	(.L_37 - .L_36)
	.align		4
.L_36:
        /*0070*/ 	.word	index@(_ZN7cutlass13device_kernelIN5flash11enable_sm90INS1_16FlashAttnBwdSm90INS1_25CollectiveMainloopBwdSm90ILi2ELi2ELi2EN4cute5tupleIJNS5_1CILi1EEES8_S8_EEENS6_IJNS7_ILi64EEENS7_ILi128EEENS7_ILi96EEEEEENS_10bfloat16_tEfNS_4arch4Sm90ELb1ELb0ELb0ELb1ELb0ELb1ELb0ELb0ELi2ELi1ELi2ELi1ELb1EEENS1_24CollectiveEpilogueBwdGQAISD_fSG_Li256ELb1ELb0EEENS1_25SingleTileBwdLPTSchedulerILb1ELi128ELb0EEEEEEEEEvNT_6ParamsE)
        /*0074*/ 	.word	0x00000008


	//----- nvinfo : EIATTR_REGCOUNT
	.align		4
.L_37:
        /*0078*/ 	.byte	0x04, 0x2f
        /*007a*/ 	.short	(.L_39 - .L_38)
	.align		4
.L_38:
        /*007c*/ 	.word	index@(_ZN7cutlass13device_kernelIN5flash11enable_sm90INS1_16FlashAttnBwdSm90INS1_25CollectiveMainloopBwdSm90ILi2ELi2ELi2EN4cute5tupleIJNS5_1CILi1EEES8_S8_EEENS6_IJNS7_ILi64EEENS7_ILi128EEENS7_ILi96EEEEEENS_10bfloat16_tEfNS_4arch4Sm90ELb1ELb0ELb0ELb1ELb1ELb1ELb0ELb0ELi2ELi1ELi2ELi1ELb1EEENS1_21CollectiveEpilogueBwdISD_SE_SG_Li256ELb1ELb0ELi1EEENS1_25SingleTileBwdLPTSchedulerILb1ELi128ELb1EEEEEEEEEvNT_6ParamsE)
        /*0080*/ 	.word	0x000000a8


	//----- nvinfo : EIATTR_FRAME_SIZE
	.align		4
.L_39:
        /*0084*/ 	.byte	0x04, 0x11
        /*0086*/ 	.short	(.L_41 - .L_40)
	.align		4
.L_40:
        /*0088*/ 	.word	index@(_ZN7cutlass13device_kernelIN5flash11enable_sm90INS1_16FlashAttnBwdSm90INS1_25CollectiveMainloopBwdSm90ILi2ELi2ELi2EN4cute5tupleIJNS5_1CILi1EEES8_S8_EEENS6_IJNS7_ILi64EEENS7_ILi128EEENS7_ILi96EEEEEENS_10bfloat16_tEfNS_4arch4Sm90ELb1ELb0ELb0ELb1ELb1ELb1ELb0ELb0ELi2ELi1ELi2ELi1ELb1EEENS1_21CollectiveEpilogueBwdISD_SE_SG_Li256ELb1ELb0ELi1EEENS1_25SingleTileBwdLPTSchedulerILb1ELi128ELb1EEEEEEEEEvNT_6ParamsE)
        /*008c*/ 	.word	0x00000008


	//----- nvinfo : EIATTR_REGCOUNT
	.align		4
.L_41:
        /*0090*/ 	.byte	0x04, 0x2f
        /*0092*/ 	.short	(.L_43 - .L_42)
	.align		4
.L_42:
        /*0094*/ 	.word	index@(_ZN7cutlass13device_kernelIN5flash11enable_sm90INS1_16FlashAttnBwdSm90INS1_25CollectiveMainloopBwdSm90ILi2ELi2ELi2EN4cute5tupleIJNS5_1CILi1EEES8_S8_EEENS6_IJNS7_ILi64EEENS7_ILi128EEENS7_ILi96EEEEEENS_10bfloat16_tEfNS_4arch4Sm90ELb1ELb0ELb0ELb1ELb0ELb1ELb0ELb0ELi2ELi1ELi2ELi1ELb1EEENS1_21CollectiveEpilogueBwdISD_SE_SG_Li256ELb1ELb0ELi1EEENS1_25SingleTileBwdLPTSchedulerILb1ELi128ELb0EEEEEEEEEvNT_6ParamsE)
        /*0098*/ 	.word	0x000000a8


	//----- nvinfo : EIATTR_FRAME_SIZE
	.align		4
.L_43:
        /*009c*/ 	.byte	0x04, 0x11
        /*009e*/ 	.short	(.L_45 - .L_44)
	.align		4
.L_44:
        /*00a0*/ 	.word	index@(_ZN7cutlass13device_kernelIN5flash11enable_sm90INS1_16FlashAttnBwdSm90INS1_25CollectiveMainloopBwdSm90ILi2ELi2ELi2EN4cute5tupleIJNS5_1CILi1EEES8_S8_EEENS6_IJNS7_ILi64EEENS7_ILi128EEENS7_ILi96EEEEEENS_10bfloat16_tEfNS_4arch4Sm90ELb1ELb0ELb0ELb1ELb0ELb1ELb0ELb0ELi2ELi1ELi2ELi1ELb1EEENS1_21CollectiveEpilogueBwdISD_SE_SG_Li256ELb1ELb0ELi1EEENS1_25SingleTileBwdLPTSchedulerILb1ELi128ELb0EEEEEEEEEvNT_6ParamsE)
        /*00a4*/ 	.word	0x00000008


	//----- nvinfo : EIATTR_REGCOUNT
	.align		4
.L_45:
        /*00a8*/ 	.byte	0x04, 0x2f
        /*00aa*/ 	.short	(.L_47 - .L_46)
	.align		4
.L_46:
        /*00ac*/ 	.word	index@(_ZN7cutlass13device_kernelIN5flash22FlashAttnBwdPreprocessIN4cute5tupleIJNS3_1CILi64EEENS5_ILi96EEEEEENS_10bfloat16_tEfNS_4arch4Sm90ELb1ELb0EEEEEvNT_6ParamsE)
        /*00b0*/ 	.word	0x0000002c


	//----- nvinfo : EIATTR_FRAME_SIZE
	.align		4
.L_47:
        /*00b4*/ 	.byte	0x04, 0x11
        /*00b6*/ 	.short	(.L_49 - .L_48)
	.align		4
.L_48:
        /*00b8*/ 	.word	index@(_ZN7cutlass13device_kernelIN5flash22FlashAttnBwdPreprocessIN4cute5tupleIJNS3_1CILi64EEENS5_ILi96EEEEEENS_10bfloat16_tEfNS_4arch4Sm90ELb1ELb0EEEEEvNT_6ParamsE)
        /*00bc*/ 	.word	0x00000000


	//----- nvinfo : EIATTR_REGCOUNT
	.align		4
.L_49:
        /*00c0*/ 	.byte	0x04, 0x2f
        /*00c2*/ 	.short	(.L_51 - .L_50)
	.align		4
.L_50:
        /*00c4*/ 	.word	index@(_ZN7cutlass13device_kernelIN5flash11enable_sm90INS1_16FlashAttnBwdSm90INS1_25CollectiveMainloopBwdSm90ILi2ELi2ELi2EN4cute5tupleIJNS5_1CILi1EEES8_S8_EEENS6_IJNS7_ILi64EEENS7_ILi128EEENS7_ILi96EEEEEENS_10bfloat16_tEfNS_4arch4Sm90ELb1ELb0ELb0ELb0ELb1ELb1ELb0ELb0ELi2ELi1ELi2ELi1ELb1EEENS1_24CollectiveEpilogueBwdGQAISD_fSG_Li256ELb0ELb1EEENS1_25SingleTileBwdLPTSchedulerILb0ELi128ELb1EEEEEEEEEvNT_6ParamsE)
        /*00c8*/ 	.word	0x000000a8


	//----- nvinfo : EIATTR_FRAME_SIZE
	.align		4
.L_51:
        /*00cc*/ 	.byte	0x04, 0x11
        /*00ce*/ 	.short	(.L_53 - .L_52)
	.align		4
.L_52:
        /*00d0*/ 	.word	index@(_ZN7cutlass13device_kernelIN5flash11enable_sm90INS1_16FlashAttnBwdSm90INS1_25CollectiveMainloopBwdSm90ILi2ELi2ELi2EN4cute5tupleIJNS5_1CILi1EEES8_S8_EEENS6_IJNS7_ILi64EEENS7_ILi128EEENS7_ILi96EEEEEENS_10bfloat16_tEfNS_4arch4Sm90ELb1ELb0ELb0ELb0ELb1ELb1ELb0ELb0ELi2ELi1ELi2ELi1ELb1EEENS1_24CollectiveEpilogueBwdGQAISD_fSG_Li256ELb0ELb1EEENS1_25SingleTileBwdLPTSchedulerILb0ELi128ELb1EEEEEEEEEvNT_6ParamsE)
        /*00d4*/ 	.word	0x00000008


	//----- nvinfo : EIATTR_REGCOUNT
	.align		4
.L_53:
        /*00d8*/ 	.byte	0x04, 0x2f
        /*00da*/ 	.short	(.L_55 - .L_54)
	.align		4
.L_54:
        /*00dc*/ 	.word	index@(_ZN7cutlass13device_kernelIN5flash11enable_sm90INS1_16FlashAttnBwdSm90INS1_25CollectiveMainloopBwdSm90ILi2ELi2ELi2EN4cute5tupleIJNS5_1CILi1EEES8_S8_EEENS6_IJNS7_ILi64EEENS7_ILi128EEENS7_ILi96EEEEEENS_10bfloat16_tEfNS_4arch4Sm90ELb1ELb0ELb0ELb0ELb0ELb1ELb0ELb0ELi2ELi1ELi2ELi1ELb1EEENS1_24CollectiveEpilogueBwdGQAISD_fSG_Li256ELb0ELb0EEENS1_25SingleTileBwdLPTSchedulerILb0ELi128ELb0EEEEEEEEEvNT_6ParamsE)
        /*00e0*/ 	.word	0x000000a8


	//----- nvinfo : EIATTR_FRAME_SIZE
	.align		4
.L_55:
        /*00e4*/ 	.byte	0x04, 0x11
        /*00e6*/ 	.short	(.L_57 - .L_56)
	.align		4
.L_56:
        /*00e8*/ 	.word	index@(_ZN7cutlass13device_kernelIN5flash11enable_sm90INS1_16FlashAttnBwdSm90INS1_25CollectiveMainloopBwdSm90ILi2ELi2ELi2EN4cute5tupleIJNS5_1CILi1EEES8_S8_EEENS6_IJNS7_ILi64EEENS7_ILi128EEENS7_ILi96EEEEEENS_10bfloat16_tEfNS_4arch4Sm90ELb1ELb0ELb0ELb0ELb0ELb1ELb0ELb0ELi2ELi1ELi2ELi1ELb1EEENS1_24CollectiveEpilogueBwdGQAISD_fSG_Li256ELb0ELb0EEENS1_25SingleTileBwdLPTSchedulerILb0ELi128ELb0EEEEEEEEEvNT_6ParamsE)
        /*00ec*/ 	.word	0x00000008


	//----- nvinfo : EIATTR_REGCOUNT
	.align		4
.L_57:
        /*00f0*/ 	.byte	0x04, 0x2f
        /*00f2*/ 	.short	(.L_59 - .L_58)
	.align		4
.L_58:
        /*00f4*/ 	.word	index@(_ZN7cutlass13device_kernelIN5flash11enable_sm90INS1_16FlashAttnBwdSm90INS1_25CollectiveMainloopBwdSm90ILi2ELi2ELi2EN4cute5tupleIJNS5_1CILi1EEES8_S8_EEENS6_IJNS7_ILi64EEENS7_ILi128EEENS7_ILi96EEEEEENS_10bfloat16_tEfNS_4arch4Sm90ELb1ELb0ELb0ELb0ELb1ELb1ELb0ELb0ELi2ELi1ELi2ELi1ELb1EEENS1_21CollectiveEpilogueBwdISD_SE_SG_Li256ELb0ELb0ELi1EEENS1_25SingleTileBwdLPTSchedulerILb0ELi128ELb1EEEEEEEEEvNT_6ParamsE)
        /*00f8*/ 	.word	0x000000a8


	//----- nvinfo : EIATTR_FRAME_SIZE
	.align		4
.L_59:
        /*00fc*/ 	.byte	0x04, 0x11
        /*00fe*/ 	.short	(.L_61 - .L_60)
	.align		4
.L_60:
        /*0100*/ 	.word	index@(_ZN7cutlass13device_kernelIN5flash11enable_sm90INS1_16FlashAttnBwdSm90INS1_25CollectiveMainloopBwdSm90ILi2ELi2ELi2EN4cute5tupleIJNS5_1CILi1EEES8_S8_EEENS6_IJNS7_ILi64EEENS7_ILi128EEENS7_ILi96EEEEEENS_10bfloat16_tEfNS_4arch4Sm90ELb1ELb0ELb0ELb0ELb1ELb1ELb0ELb0ELi2ELi1ELi2ELi1ELb1EEENS1_21CollectiveEpilogueBwdISD_SE_SG_Li256ELb0ELb0ELi1EEENS1_25SingleTileBwdLPTSchedulerILb0ELi128ELb1EEEEEEEEEvNT_6ParamsE)
        /*0104*/ 	.word	0x00000008


	//----- nvinfo : EIATTR_REGCOUNT
	.align		4
.L_61:
        /*0108*/ 	.byte	0x04, 0x2f
        /*010a*/ 	.short	(.L_63 - .L_62)
	.align		4
.L_62:
        /*010c*/ 	.word	index@(_ZN7cutlass13device_kernelIN5flash11enable_sm90INS1_16FlashAttnBwdSm90INS1_25CollectiveMainloopBwdSm90ILi2ELi2ELi2EN4cute5tupleIJNS5_1CILi1EEES8_S8_EEENS6_IJNS7_ILi64EEENS7_ILi128EEENS7_ILi96EEEEEENS_10bfloat16_tEfNS_4arch4Sm90ELb1ELb0ELb0ELb0ELb0ELb1ELb0ELb0ELi2ELi1ELi2ELi1ELb1EEENS1_21CollectiveEpilogueBwdISD_SE_SG_Li256ELb0ELb0ELi1EEENS1_25SingleTileBwdLPTSchedulerILb0ELi128ELb0EEEEEEEEEvNT_6ParamsE)
        /*0110*/ 	.word	0x000000a8


	//----- nvinfo : EIATTR_FRAME_SIZE
	.align		4
.L_63:
        /*0114*/ 	.byte	0x04, 0x11
        /*0116*/ 	.short	(.L_65 - .L_64)
	.align		4
.L_64:
        /*0118*/ 	.word	index@(_ZN7cutlass13device_kernelIN5flash11enable_sm90INS1_16FlashAttnBwdSm90INS1_25CollectiveMainloopBwdSm90ILi2ELi2ELi2EN4cute5tupleIJNS5_1CILi1EEES8_S8_EEENS6_IJNS7_ILi64EEENS7_ILi128EEENS7_ILi96EEEEEENS_10bfloat16_tEfNS_4arch4Sm90ELb1ELb0ELb0ELb0ELb0ELb1ELb0ELb0ELi2ELi1ELi2ELi1ELb1EEENS1_21CollectiveEpilogueBwdISD_SE_SG_Li256ELb0ELb0ELi1EEENS1_25SingleTileBwdLPTSchedulerILb0ELi128ELb0EEEEEEEEEvNT_6ParamsE)
        /*011c*/ 	.word	0x00000008


	//----- nvinfo : EIATTR_REGCOUNT
	.align		4
.L_65:
        /*0120*/ 	.byte	0x04, 0x2f
        /*0122*/ 	.short	(.L_67 - .L_66)
	.align		4
.L_66:
        /*0124*/ 	.word	index@(_ZN7cutlass13device_kernelIN5flash11enable_sm90INS1_16FlashAttnBwdSm90INS1_25CollectiveMainloopBwdSm90ILi2ELi2ELi2EN4cute5tupleIJNS5_1CILi1EEES8_S8_EEENS6_IJNS7_ILi64EEENS7_ILi128EEENS7_ILi96EEEEEENS_10bfloat16_tEfNS_4arch4Sm90ELb0ELb1ELb0ELb1ELb1ELb1ELb0ELb0ELi2ELi1ELi2ELi1ELb1EEENS1_24CollectiveEpilogueBwdGQAISD_fSG_Li256ELb1ELb1EEENS1_19SingleTileSchedulerILb1ELb0ELb0ELi128EEEEEEEEEvNT_6ParamsE)
        /*0128*/ 	.word	0x000000a8


	//----- nvinfo : EIATTR_FRAME_SIZE
	.align		4
.L_67:
        /*012c*/ 	.byte	0x04, 0x11
        /*012e*/ 	.short	(.L_69 - .L_68)
	.align		4
.L_68:
        /*0130*/ 	.word	index@(_ZN7cutlass13device_kernelIN5flash11enable_sm90INS1_16FlashAttnBwdSm90INS1_25CollectiveMainloopBwdSm90ILi2ELi2ELi2EN4cute5tupleIJNS5_1CILi1EEES8_S8_EEENS6_IJNS7_ILi64EEENS7_ILi128EEENS7_ILi96EEEEEENS_10bfloat16_tEfNS_4arch4Sm90ELb0ELb1ELb0ELb1ELb1ELb1ELb0ELb0ELi2ELi1ELi2ELi1ELb1EEENS1_24CollectiveEpilogueBwdGQAISD_fSG_Li256ELb1ELb1EEENS1_19SingleTileSchedulerILb1ELb0ELb0ELi128EEEEEEEEEvNT_6ParamsE)
        /*0134*/ 	.word	0x00000008


	//----- nvinfo : EIATTR_REGCOUNT
	.align		4
.L_69:
        /*0138*/ 	.byte	0x04, 0x2f
        /*013a*/ 	.short	(.L_71 - .L_70)
	.align		4
.L_70:
        /*013c*/ 	.word	index@(_ZN7cutlass13device_kernelIN5flash11enable_sm90INS1_16FlashAttnBwdSm90INS1_25CollectiveMainloopBwdSm90ILi2ELi2ELi2EN4cute5tupleIJNS5_1CILi1EEES8_S8_EEENS6_IJNS7_ILi64EEENS7_ILi128EEENS7_ILi96EEEEEENS_10bfloat16_tEfNS_4arch4Sm90ELb0ELb1ELb0ELb1ELb0ELb1ELb0ELb0ELi2ELi1ELi2ELi1ELb1EEENS1_24CollectiveEpilogueBwdGQAISD_fSG_Li256ELb1ELb0EEENS1_19SingleTileSchedulerILb1ELb0ELb0ELi128EEEEEEEEEvNT_6ParamsE)
        /*0140*/ 	.word	0x000000a8


	//----- nvinfo : EIATTR_FRAME_SIZE
	.align		4
.L_71:
        /*0144*/ 	.byte	0x04, 0x11
        /*0146*/ 	.short	(.L_73 - .L_72)
	.align		4
.L_72:
        /*0148*/ 	.word	index@(_ZN7cutlass13device_kernelIN5flash11enable_sm90INS1_16FlashAttnBwdSm90INS1_25CollectiveMainloopBwdSm90ILi2ELi2ELi2EN4cute5tupleIJNS5_1CILi1EEES8_S8_EEENS6_IJNS7_ILi64EEENS7_ILi128EEENS7_ILi96EEEEEENS_10bfloat16_tEfNS_4arch4Sm90ELb0ELb1ELb0ELb1ELb0ELb1ELb0ELb0ELi2ELi1ELi2ELi1ELb1EEENS1_24CollectiveEpilogueBwdGQAISD_fSG_Li256ELb1ELb0EEENS1_19SingleTileSchedulerILb1ELb0ELb0ELi128EEEEEEEEEvNT_6ParamsE)
        /*014c*/ 	.word	0x00000008


	//----- nvinfo : EIATTR_REGCOUNT
	.align		4
.L_73:
        /*0150*/ 	.byte	0x04, 0x2f
        /*0152*/ 	.short	(.L_75 - .L_74)
	.align		4
.L_74:
        /*0154*/ 	.word	index@(_ZN7cutlass13device_kernelIN5flash11enable_sm90INS1_16FlashAttnBwdSm90INS1_25CollectiveMainloopBwdSm90ILi2ELi2ELi2EN4cute5tupleIJNS5_1CILi1EEES8_S8_EEENS6_IJNS7_ILi64EEENS7_ILi128EEENS7_ILi96EEEEEENS_10bfloat16_tEfNS_4arch4Sm90ELb0ELb1ELb0ELb1ELb1ELb1ELb0ELb0ELi2ELi1ELi2ELi1ELb1EEENS1_21CollectiveEpilogueBwdISD_SE_SG_Li256ELb1ELb0ELi1EEENS1_19SingleTileSchedulerILb1ELb0ELb0ELi128EEEEEEEEEvNT_6ParamsE)
        /*0158*/ 	.word	0x000000a8


	//----- nvinfo : EIATTR_FRAME_SIZE
	.align		4
.L_75:
        /*015c*/ 	.byte	0x04, 0x11
        /*015e*/ 	.short	(.L_77 - .L_76)
	.align		4
.L_76:
        /*0160*/ 	.word	index@(_ZN7cutlass13device_kernelIN5flash11enable_sm90INS1_16FlashAttnBwdSm90INS1_25CollectiveMainloopBwdSm90ILi2ELi2ELi2EN4cute5tupleIJNS5_1CILi1EEES8_S8_EEENS6_IJNS7_ILi64EEENS7_ILi128EEENS7_ILi96EEEEEENS_10bfloat16_tEfNS_4arch4Sm90ELb0ELb1ELb0ELb1ELb1ELb1ELb0ELb0ELi2ELi1ELi2ELi1ELb1EEENS1_21CollectiveEpilogueBwdISD_SE_SG_Li256ELb1ELb0ELi1EEENS1_19SingleTileSchedulerILb1ELb0ELb0ELi128EEEEEEEEEvNT_6ParamsE)
        /*0164*/ 	.word	0x00000008


	//----- nvinfo : EIATTR_REGCOUNT
	.align		4
.L_77:
        /*0168*/ 	.byte	0x04, 0x2f
        /*016a*/ 	.short	(.L_79 - .L_78)
	.align		4
.L_78:
        /*016c*/ 	.word	index@(_ZN7cutlass13device_kernelIN5flash11enable_sm90INS1_16FlashAttnBwdSm90INS1_25CollectiveMainloopBwdSm90ILi2ELi2ELi2EN4cute5tupleIJNS5_1CILi1EEES8_S8_EEENS6_IJNS7_ILi64EEENS7_ILi128EEENS7_ILi96EEEEEENS_10bfloat16_tEfNS_4arch4Sm90ELb0ELb1ELb0ELb1ELb0ELb1ELb0ELb0ELi2ELi1ELi2ELi1ELb1EEENS1_21CollectiveEpilogueBwdISD_SE_SG_Li256ELb1ELb0ELi1EEENS1_19SingleTileSchedulerILb1ELb0ELb0ELi128EEEEEEEEEvNT_6ParamsE)
        /*0170*/ 	.word	0x000000a8


	//----- nvinfo : EIATTR_FRAME_SIZE
	.align		4
.L_79:
        /*0174*/ 	.byte	0x04, 0x11
        /*0176*/ 	.short	(.L_81 - .L_80)
	.align		4
.L_80:
        /*0178*/ 	.word	index@(_ZN7cutlass13device_kernelIN5flash11enable_sm90INS1_16FlashAttnBwdSm90INS1_25CollectiveMainloopBwdSm90ILi2ELi2ELi2EN4cute5tupleIJNS5_1CILi1EEES8_S8_EEENS6_IJNS7_ILi64EEENS7_ILi128EEENS7_ILi96EEEEEENS_10bfloat16_tEfNS_4arch4Sm90ELb0ELb1ELb0ELb1ELb0ELb1ELb0ELb0ELi2ELi1ELi2ELi1ELb1EEENS1_21CollectiveEpilogueBwdISD_SE_SG_Li256ELb1ELb0ELi1EEENS1_19SingleTileSchedulerILb1ELb0ELb0ELi128EEEEEEEEEvNT_6ParamsE)
        /*017c*/ 	.word	0x00000008


	//----- nvinfo : EIATTR_REGCOUNT
	.align		4
.L_81:
        /*0180*/ 	.byte	0x04, 0x2f
        /*0182*/ 	.short	(.L_83 - .L_82)
	.align		4
.L_82:
        /*0184*/ 	.word	index@(_ZN7cutlass13device_kernelIN5flash11enable_sm90INS1_16FlashAttnBwdSm90INS1_25CollectiveMainloopBwdSm90ILi2ELi2ELi2EN4cute5tupleIJNS5_1CILi1EEES8_S8_EEENS6_IJNS7_ILi64EEENS7_ILi128EEENS7_ILi96EEEEEENS_10bfloat16_tEfNS_4arch4Sm90ELb0ELb1ELb0ELb0ELb1ELb1ELb0ELb0ELi2ELi1ELi2ELi1ELb1EEENS1_24CollectiveEpilogueBwdGQAISD_fSG_Li256ELb0ELb1EEENS1_19SingleTileSchedulerILb0ELb0ELb0ELi128EEEEEEEEEvNT_6ParamsE)
        /*0188*/ 	.word	0x000000a8


	//----- nvinfo : EIATTR_FRAME_SIZE
	.align		4
.L_83:
        /*018c*/ 	.byte	0x04, 0x11
        /*018e*/ 	.short	(.L_85 - .L_84)
	.align		4
.L_84:
        /*0190*/ 	.word	index@(_ZN7cutlass13device_kernelIN5flash11enable_sm90INS1_16FlashAttnBwdSm90INS1_25CollectiveMainloopBwdSm90ILi2ELi2ELi2EN4cute5tupleIJNS5_1CILi1EEES8_S8_EEENS6_IJNS7_ILi64EEENS7_ILi128EEENS7_ILi96EEEEEENS_10bfloat16_tEfNS_4arch4Sm90ELb0ELb1ELb0ELb0ELb1ELb1ELb0ELb0ELi2ELi1ELi2ELi1ELb1EEENS1_24CollectiveEpilogueBwdGQAISD_fSG_Li256ELb0ELb1EEENS1_19SingleTileSchedulerILb0ELb0ELb0ELi128EEEEEEEEEvNT_6ParamsE)
        /*0194*/ 	.word	0x00000008


	//----- nvinfo : EIATTR_REGCOUNT
	.align		4
.L_85:
        /*0198*/ 	.byte	0x04, 0x2f
        /*019a*/ 	.short	(.L_87 - .L_86)
	.align		4
.L_86:
        /*019c*/ 	.word	index@(_ZN7cutlass13device_kernelIN5flash11enable_sm90INS1_16FlashAttnBwdSm90INS1_25CollectiveMainloopBwdSm90ILi2ELi2ELi2EN4cute5tupleIJNS5_1CILi1EEES8_S8_EEENS6_IJNS7_ILi64EEENS7_ILi128EEENS7_ILi96EEEEEENS_10bfloat16_tEfNS_4arch4Sm90ELb0ELb1ELb0ELb0ELb0ELb1ELb0ELb0ELi2ELi1ELi2ELi1ELb1EEENS1_24CollectiveEpilogueBwdGQAISD_fSG_Li256ELb0ELb0EEENS1_19SingleTileSchedulerILb0ELb0ELb0ELi128EEEEEEEEEvNT_6ParamsE)
        /*01a0*/ 	.word	0x000000a8


	//----- nvinfo : EIATTR_FRAME_SIZE
	.align		4
.L_87:
        /*01a4*/ 	.byte	0x04, 0x11
        /*01a6*/ 	.short	(.L_89 - .L_88)
	.align		4
.L_88:
        /*01a8*/ 	.word	index@(_ZN7cutlass13device_kernelIN5flash11enable_sm90INS1_16FlashAttnBwdSm90INS1_25CollectiveMainloopBwdSm90ILi2ELi2ELi2EN4cute5tupleIJNS5_1CILi1EEES8_S8_EEENS6_IJNS7_ILi64EEENS7_ILi128EEENS7_ILi96EEEEEENS_10bfloat16_tEfNS_4arch4Sm90ELb0ELb1ELb0ELb0ELb0ELb1ELb0ELb0ELi2ELi1ELi2ELi1ELb1EEENS1_24CollectiveEpilogueBwdGQAISD_fSG_Li256ELb0ELb0EEENS1_19SingleTileSchedulerILb0ELb0ELb0ELi128EEEEEEEEEvNT_6ParamsE)
        /*01ac*/ 	.word	0x00000008


	//----- nvinfo : EIATTR_REGCOUNT
	.align		4
.L_89:
        /*01b0*/ 	.byte	0x04, 0x2f
        /*01b2*/ 	.short	(.L_91 - .L_90)
	.align		4
.L_90:
        /*01b4*/ 	.word	index@(_ZN7cutlass13device_kernelIN5flash11enable_sm90INS1_16FlashAttnBwdSm90INS1_25CollectiveMainloopBwdSm90ILi2ELi2ELi2EN4cute5tupleIJNS5_1CILi1EEES8_S8_EEENS6_IJNS7_ILi64EEENS7_ILi128EEENS7_ILi96EEEEEENS_10bfloat16_tEfNS_4arch4Sm90ELb0ELb1ELb0ELb0ELb1ELb1ELb0ELb0ELi2ELi1ELi2ELi1ELb1EEENS1_21CollectiveEpilogueBwdISD_SE_SG_Li256ELb0ELb0ELi1EEENS1_19SingleTileSchedulerILb0ELb0ELb0ELi128EEEEEEEEEvNT_6ParamsE)
        /*01b8*/ 	.word	0x000000a8


	//----- nvinfo : EIATTR_FRAME_SIZE
	.align		4
.L_91:
        /*01bc*/ 	.byte	0x04, 0x11
        /*01be*/ 	.short	(.L_93 - .L_92)
	.align		4
.L_92:
        /*01c0*/ 	.word	index@(_ZN7cutlass13device_kernelIN5flash11enable_sm90INS1_16FlashAttnBwdSm90INS1_25CollectiveMainloopBwdSm90ILi2ELi2ELi2EN4cute5tupleIJNS5_1CILi1EEES8_S8_EEENS6_IJNS7_ILi64EEENS7_ILi128EEENS7_ILi96EEEEEENS_10bfloat16_tEfNS_4arch4Sm90ELb0ELb1ELb0ELb0ELb1ELb1ELb0ELb0ELi2ELi1ELi2ELi1ELb1EEENS1_21CollectiveEpilogueBwdISD_SE_SG_Li256ELb0ELb0ELi1EEENS1_19SingleTileSchedulerILb0ELb0ELb0ELi128EEEEEEEEEvNT_6ParamsE)
        /*01c4*/ 	.word	0x00000008


	//----- nvinfo : EIATTR_REGCOUNT
	.align		4
.L_93:
        /*01c8*/ 	.byte	0x04, 0x2f
        /*01ca*/ 	.short	(.L_95 - .L_94)
	.align		4
.L_94:
        /*01cc*/ 	.word	index@(_ZN7cutlass13device_kernelIN5flash11enable_sm90INS1_16FlashAttnBwdSm90INS1_25CollectiveMainloopBwdSm90ILi2ELi2ELi2EN4cute5tupleIJNS5_1CILi1EEES8_S8_EEENS6_IJNS7_ILi64EEENS7_ILi128EEENS7_ILi96EEEEEENS_10bfloat16_tEfNS_4arch4Sm90ELb0ELb1ELb0ELb0ELb0ELb1ELb0ELb0ELi2ELi1ELi2ELi1ELb1EEENS1_21CollectiveEpilogueBwdISD_SE_SG_Li256ELb0ELb0ELi1EEENS1_19SingleTileSchedulerILb0ELb0ELb0ELi128EEEEEEEEEvNT_6ParamsE)
        /*01d0*/ 	.word	0x000000a8


	//----- nvinfo : EIATTR_FRAME_SIZE
	.align		4
.L_95:
        /*01d4*/ 	.byte	0x04, 0x11
        /*01d6*/ 	.short	(.L_97 - .L_96)
	.align		4
.L_96:
        /*01d8*/ 	.word	index@(_ZN7cutlass13device_kernelIN5flash11enable_sm90INS1_16FlashAttnBwdSm90INS1_25CollectiveMainloopBwdSm90ILi2ELi2ELi2EN4cute5tupleIJNS5_1CILi1EEES8_S8_EEENS6_IJNS7_ILi64EEENS7_ILi128EEENS7_ILi96EEEEEENS_10bfloat16_tEfNS_4arch4Sm90ELb0ELb1ELb0ELb0ELb0ELb1ELb0ELb0ELi2ELi1ELi2ELi1ELb1EEENS1_21CollectiveEpilogueBwdISD_SE_SG_Li256ELb0ELb0ELi1EEENS1_19SingleTileSchedulerILb0ELb0ELb0ELi128EEEEEEEEEvNT_6ParamsE)
        /*01dc*/ 	.word	0x00000008


	//----- nvinfo : EIATTR_REGCOUNT
	.align		4
.L_97:
        /*01e0*/ 	.byte	0x04, 0x2f
        /*01e2*/ 	.short	(.L_99 - .L_98)
	.align		4
.L_98:
        /*01e4*/ 	.word	index@(_ZN7cutlass13device_kernelIN5flash11enable_sm90INS1_16FlashAttnBwdSm90INS1_25CollectiveMainloopBwdSm90ILi2ELi2ELi2EN4cute5tupleIJNS5_1CILi1EEES8_S8_EEENS6_IJNS7_ILi64EEENS7_ILi128EEENS7_ILi96EEEEEENS_10bfloat16_tEfNS_4arch4Sm90ELb0ELb0ELb0ELb1ELb1ELb1ELb0ELb0ELi2ELi1ELi2ELi1ELb1EEENS1_24CollectiveEpilogueBwdGQAISD_fSG_Li256ELb1ELb1EEENS1_19SingleTileSchedulerILb1ELb0ELb0ELi128EEEEEEEEEvNT_6ParamsE)
        /*01e8*/ 	.word	0x000000a8


	//----- nvinfo : EIATTR_FRAME_SIZE
	.align		4
.L_99:
        /*01ec*/ 	.byte	0x04, 0x11
        /*01ee*/ 	.short	(.L_101 - .L_100)
	.align		4
.L_100:
        /*01f0*/ 	.word	index@(_ZN7cutlass13device_kernelIN5flash11enable_sm90INS1_16FlashAttnBwdSm90INS1_25CollectiveMainloopBwdSm90ILi2ELi2ELi2EN4cute5tupleIJNS5_1CILi1EEES8_S8_EEENS6_IJNS7_ILi64EEENS7_ILi128EEENS7_ILi96EEEEEENS_10bfloat16_tEfNS_4arch4Sm90ELb0ELb0ELb0ELb1ELb1ELb1ELb0ELb0ELi2ELi1ELi2ELi1ELb1EEENS1_24CollectiveEpilogueBwdGQAISD_fSG_Li256ELb1ELb1EEENS1_19SingleTileSchedulerILb1ELb0ELb0ELi128EEEEEEEEEvNT_6ParamsE)
        /*01f4*/ 	.word	0x00000000


	//----- nvinfo : EIATTR_REGCOUNT
	.align		4
.L_101:
        /*01f8*/ 	.byte	0x04, 0x2f
        /*01fa*/ 	.short	(.L_103 - .L_102)
	.align		4
.L_102:
        /*01fc*/ 	.word	index@(_ZN7cutlass13device_kernelIN5flash11enable_sm90INS1_16FlashAttnBwdSm90INS1_25CollectiveMainloopBwdSm90ILi2ELi2ELi2EN4cute5tupleIJNS5_1CILi1EEES8_S8_EEENS6_IJNS7_ILi64EEENS7_ILi128EEENS7_ILi96EEEEEENS_10bfloat16_tEfNS_4arch4Sm90ELb0ELb0ELb0ELb1ELb0ELb1ELb0ELb0ELi2ELi1ELi2ELi1ELb1EEENS1_24CollectiveEpilogueBwdGQAISD_fSG_Li256ELb1ELb0EEENS1_19SingleTileSchedulerILb1ELb0ELb0ELi128EEEEEEEEEvNT_6ParamsE)
        /*0200*/ 	.word	0x000000a8


	//----- nvinfo : EIATTR_FRAME_SIZE
	.align		4
.L_103:
        /*0204*/ 	.byte	0x04, 0x11
        /*0206*/ 	.short	(.L_105 - .L_104)
	.align		4
.L_104:
        /*0208*/ 	.word	index@(_ZN7cutlass13device_kernelIN5flash11enable_sm90INS1_16FlashAttnBwdSm90INS1_25CollectiveMainloopBwdSm90ILi2ELi2ELi2EN4cute5tupleIJNS5_1CILi1EEES8_S8_EEENS6_IJNS7_ILi64EEENS7_ILi128EEENS7_ILi96EEEEEENS_10bfloat16_tEfNS_4arch4Sm90ELb0ELb0ELb0ELb1ELb0ELb1ELb0ELb0ELi2ELi1ELi2ELi1ELb1EEENS1_24CollectiveEpilogueBwdGQAISD_fSG_Li256ELb1ELb0EEENS1_19SingleTileSchedulerILb1ELb0ELb0ELi128EEEEEEEEEvNT_6ParamsE)
        /*020c*/ 	.word	0x00000000


	//----- nvinfo : EIATTR_REGCOUNT
	.align		4
.L_105:
        /*0210*/ 	.byte	0x04, 0x2f
        /*0212*/ 	.short	(.L_107 - .L_106)
	.align		4
.L_106:
        /*0214*/ 	.word	index@(_ZN7cutlass13device_kernelIN5flash11enable_sm90INS1_16FlashAttnBwdSm90INS1_25CollectiveMainloopBwdSm90ILi2ELi2ELi2EN4cute5tupleIJNS5_1CILi1EEES8_S8_EEENS6_IJNS7_ILi64EEENS7_ILi128EEENS7_ILi96EEEEEENS_10bfloat16_tEfNS_4arch4Sm90ELb0ELb0ELb0ELb1ELb1ELb1ELb0ELb0ELi2ELi1ELi2ELi1ELb1EEENS1_21CollectiveEpilogueBwdISD_SE_SG_Li256ELb1ELb0ELi1EEENS1_19SingleTileSchedulerILb1ELb0ELb0ELi128EEEEEEEEEvNT_6ParamsE)
        /*0218*/ 	.word	0x000000a8


	//----- nvinfo : EIATTR_FRAME_SIZE
	.align		4
.L_107:
        /*021c*/ 	.byte	0x04, 0x11
        /*021e*/ 	.short	(.L_109 - .L_108)
	.align		4
.L_108:
        /*0220*/ 	.word	index@(_ZN7cutlass13device_kernelIN5flash11enable_sm90INS1_16FlashAttnBwdSm90INS1_25CollectiveMainloopBwdSm90ILi2ELi2ELi2EN4cute5tupleIJNS5_1CILi1EEES8_S8_EEENS6_IJNS7_ILi64EEENS7_ILi128EEENS7_ILi96EEEEEENS_10bfloat16_tEfNS_4arch4Sm90ELb0ELb0ELb0ELb1ELb1ELb1ELb0ELb0ELi2ELi1ELi2ELi1ELb1EEENS1_21CollectiveEpilogueBwdISD_SE_SG_Li256ELb1ELb0ELi1EEENS1_19SingleTileSchedulerILb1ELb0ELb0ELi128EEEEEEEEEvNT_6ParamsE)
        /*0224*/ 	.word	0x00000000


	//----- nvinfo : EIATTR_REGCOUNT
	.align		4
.L_109:
        /*0228*/ 	.byte	0x04, 0x2f
        /*022a*/ 	.short	(.L_111 - .L_110)
	.align		4
.L_110:
        /*022c*/ 	.word	index@(_ZN7cutlass13device_kernelIN5flash11enable_sm90INS1_16FlashAttnBwdSm90INS1_25CollectiveMainloopBwdSm90ILi2ELi2ELi2EN4cute5tupleIJNS5_1CILi1EEES8_S8_EEENS6_IJNS7_ILi64EEENS7_ILi128EEENS7_ILi96EEEEEENS_10bfloat16_tEfNS_4arch4Sm90ELb0ELb0ELb0ELb1ELb0ELb1ELb0ELb0ELi2ELi1ELi2ELi1ELb1EEENS1_21CollectiveEpilogueBwdISD_SE_SG_Li256ELb1ELb0ELi1EEENS1_19SingleTileSchedulerILb1ELb0ELb0ELi128EEEEEEEEEvNT_6ParamsE)
        /*0230*/ 	.word	0x000000a8


	//----- nvinfo : EIATTR_FRAME_SIZE
	.align		4
.L_111:
        /*0234*/ 	.byte	0x04, 0x11
        /*0236*/ 	.short	(.L_113 - .L_112)
	.align		4
.L_112:
        /*0238*/ 	.word	index@(_ZN7cutlass13device_kernelIN5flash11enable_sm90INS1_16FlashAttnBwdSm90INS1_25CollectiveMainloopBwdSm90ILi2ELi2ELi2EN4cute5tupleIJNS5_1CILi1EEES8_S8_EEENS6_IJNS7_ILi64EEENS7_ILi128EEENS7_ILi96EEEEEENS_10bfloat16_tEfNS_4arch4Sm90ELb0ELb0ELb0ELb1ELb0ELb1ELb0ELb0ELi2ELi1ELi2ELi1ELb1EEENS1_21CollectiveEpilogueBwdISD_SE_SG_Li256ELb1ELb0ELi1EEENS1_19SingleTileSchedulerILb1ELb0ELb0ELi128EEEEEEEEEvNT_6ParamsE)
        /*023c*/ 	.word	0x00000000


	//----- nvinfo : EIATTR_REGCOUNT
	.align		4
.L_113:
        /*0240*/ 	.byte	0x04, 0x2f
        /*0242*/ 	.short	(.L_115 - .L_114)
	.align		4
.L_114:
        /*0244*/ 	.word	index@(_ZN7cutlass13device_kernelIN5flash11enable_sm90INS1_16FlashAttnBwdSm90INS1_25CollectiveMainloopBwdSm90ILi2ELi2ELi2EN4cute5tupleIJNS5_1CILi1EEES8_S8_EEENS6_IJNS7_ILi64EEENS7_ILi128EEENS7_ILi96EEEEEENS_10bfloat16_tEfNS_4arch4Sm90ELb0ELb0ELb0ELb0ELb1ELb1ELb0ELb0ELi2ELi1ELi2ELi1ELb1EEENS1_24CollectiveEpilogueBwdGQAISD_fSG_Li256ELb0ELb1EEENS1_19SingleTileSchedulerILb0ELb0ELb0ELi128EEEEEEEEEvNT_6ParamsE)
        /*0248*/ 	.word	0x000000a8


	//----- nvinfo : EIATTR_FRAME_SIZE
	.align		4
.L_115:
        /*024c*/ 	.byte	0x04, 0x11
        /*024e*/ 	.short	(.L_117 - .L_116)
	.align		4
.L_116:
        /*0250*/ 	.word	index@(_ZN7cutlass13device_kernelIN5flash11enable_sm90INS1_16FlashAttnBwdSm90INS1_25CollectiveMainloopBwdSm90ILi2ELi2ELi2EN4cute5tupleIJNS5_1CILi1EEES8_S8_EEENS6_IJNS7_ILi64EEENS7_ILi128EEENS7_ILi96EEEEEENS_10bfloat16_tEfNS_4arch4Sm90ELb0ELb0ELb0ELb0ELb1ELb1ELb0ELb0ELi2ELi1ELi2ELi1ELb1EEENS1_24CollectiveEpilogueBwdGQAISD_fSG_Li256ELb0ELb1EEENS1_19SingleTileSchedulerILb0ELb0ELb0ELi128EEEEEEEEEvNT_6ParamsE)
        /*0254*/ 	.word	0x00000000


	//----- nvinfo : EIATTR_REGCOUNT
	.align		4
.L_117:
        /*0258*/ 	.byte	0x04, 0x2f
        /*025a*/ 	.short	(.L_119 - .L_118)
	.align		4
.L_118:
        /*025c*/ 	.word	index@(_ZN7cutlass13device_kernelIN5flash11enable_sm90INS1_16FlashAttnBwdSm90INS1_25CollectiveMainloopBwdSm90ILi2ELi2ELi2EN4cute5tupleIJNS5_1CILi1EEES8_S8_EEENS6_IJNS7_ILi64EEENS7_ILi128EEENS7_ILi96EEEEEENS_10bfloat16_tEfNS_4arch4Sm90ELb0ELb0ELb0ELb0ELb0ELb1ELb0ELb0ELi2ELi1ELi2ELi1ELb1EEENS1_24CollectiveEpilogueBwdGQAISD_fSG_Li256ELb0ELb0EEENS1_19SingleTileSchedulerILb0ELb0ELb0ELi128EEEEEEEEEvNT_6ParamsE)
        /*0260*/ 	.word	0x000000a8


	//----- nvinfo : EIATTR_FRAME_SIZE
	.align		4
.L_119:
        /*0264*/ 	.byte	0x04, 0x11
        /*0266*/ 	.short	(.L_121 - .L_120)
	.align		4
.L_120:
        /*0268*/ 	.word	index@(_ZN7cutlass13device_kernelIN5flash11enable_sm90INS1_16FlashAttnBwdSm90INS1_25CollectiveMainloopBwdSm90ILi2ELi2ELi2EN4cute5tupleIJNS5_1CILi1EEES8_S8_EEENS6_IJNS7_ILi64EEENS7_ILi128EEENS7_ILi96EEEEEENS_10bfloat16_tEfNS_4arch4Sm90ELb0ELb0ELb0ELb0ELb0ELb1ELb0ELb0ELi2ELi1ELi2ELi1ELb1EEENS1_24CollectiveEpilogueBwdGQAISD_fSG_Li256ELb0ELb0EEENS1_19SingleTileSchedulerILb0ELb0ELb0ELi128EEEEEEEEEvNT_6ParamsE)
        /*026c*/ 	.word	0x00000000


	//----- nvinfo : EIATTR_REGCOUNT
	.align		4
.L_121:
        /*0270*/ 	.byte	0x04, 0x2f
        /*0272*/ 	.short	(.L_123 - .L_122)
	.align		4
.L_122:
        /*0274*/ 	.word	index@(_ZN7cutlass13device_kernelIN5flash11enable_sm90INS1_16FlashAttnBwdSm90INS1_25CollectiveMainloopBwdSm90ILi2ELi2ELi2EN4cute5tupleIJNS5_1CILi1EEES8_S8_EEENS6_IJNS7_ILi64EEENS7_ILi128EEENS7_ILi96EEEEEENS_10bfloat16_tEfNS_4arch4Sm90ELb0ELb0ELb0ELb0ELb1ELb1ELb0ELb0ELi2ELi1ELi2ELi1ELb1EEENS1_21CollectiveEpilogueBwdISD_SE_SG_Li256ELb0ELb0ELi1EEENS1_19SingleTileSchedulerILb0ELb0ELb0ELi128EEEEEEEEEvNT_6ParamsE)
        /*0278*/ 	.word	0x000000a8


	//----- nvinfo : EIATTR_FRAME_SIZE
	.align		4
.L_123:
        /*027c*/ 	.byte	0x04, 0x11
        /*027e*/ 	.short	(.L_125 - .L_124)
	.align		4
.L_124:
        /*0280*/ 	.word	index@(_ZN7cutlass13device_kernelIN5flash11enable_sm90INS1_16FlashAttnBwdSm90INS1_25CollectiveMainloopBwdSm90ILi2ELi2ELi2EN4cute5tupleIJNS5_1CILi1EEES8_S8_EEENS6_IJNS7_ILi64EEENS7_ILi128EEENS7_ILi96EEEEEENS_10bfloat16_tEfNS_4arch4Sm90ELb0ELb0ELb0ELb0ELb1ELb1ELb0ELb0ELi2ELi1ELi2ELi1ELb1EEENS1_21CollectiveEpilogueBwdISD_SE_SG_Li256ELb0ELb0ELi1EEENS1_19SingleTileSchedulerILb0ELb0ELb0ELi128EEEEEEEEEvNT_6ParamsE)
        /*0284*/ 	.word	0x00000000


	//----- nvinfo : EIATTR_REGCOUNT
	.align		4
.L_125:
        /*0288*/ 	.byte	0x04, 0x2f
        /*028a*/ 	.short	(.L_127 - .L_126)
	.align		4
.L_126:
        /*028c*/ 	.word	index@(_ZN7cutlass13device_kernelIN5flash11enable_sm90INS1_16FlashAttnBwdSm90INS1_25CollectiveMainloopBwdSm90ILi2ELi2ELi2EN4cute5tupleIJNS5_1CILi1EEES8_S8_EEENS6_IJNS7_ILi64EEENS7_ILi128EEENS7_ILi96EEEEEENS_10bfloat16_tEfNS_4arch4Sm90ELb0ELb0ELb0ELb0ELb0ELb1ELb0ELb0ELi2ELi1ELi2ELi1ELb1EEENS1_21CollectiveEpilogueBwdISD_SE_SG_Li256ELb0ELb0ELi1EEENS1_19SingleTileSchedulerILb0ELb0ELb0ELi128EEEEEEEEEvNT_6ParamsE)
        /*0290*/ 	.word	0x000000a8


	//----- nvinfo : EIATTR_FRAME_SIZE
	.align		4
.L_127:
        /*0294*/ 	.byte	0x04, 0x11
        /*0296*/ 	.short	(.L_129 - .L_128)
	.align		4
.L_128:
        /*0298*/ 	.word	index@(_ZN7cutlass13device_kernelIN5flash11enable_sm90INS1_16FlashAttnBwdSm90INS1_25CollectiveMainloopBwdSm90ILi2ELi2ELi2EN4cute5tupleIJNS5_1CILi1EEES8_S8_EEENS6_IJNS7_ILi64EEENS7_ILi128EEENS7_ILi96EEEEEENS_10bfloat16_tEfNS_4arch4Sm90ELb0ELb0ELb0ELb0ELb0ELb1ELb0ELb0ELi2ELi1ELi2ELi1ELb1EEENS1_21CollectiveEpilogueBwdISD_SE_SG_Li256ELb0ELb0ELi1EEENS1_19SingleTileSchedulerILb0ELb0ELb0ELi128EEEEEEEEEvNT_6ParamsE)
        /*029c*/ 	.word	0x00000000


	//----- nvinfo : EIATTR_REGCOUNT
	.align		4
.L_129:
        /*02a0*/ 	.byte	0x04, 0x2f
        /*02a2*/ 	.short	(.L_131 - .L_130)
	.align		4
.L_130:
        /*02a4*/ 	.word	index@(_ZN7cutlass13device_kernelIN5flash11enable_sm90INS1_16FlashAttnBwdSm90INS1_25CollectiveMainloopBwdSm90ILi2ELi2ELi2EN4cute5tupleIJNS5_1CILi1EEES8_S8_EEENS6_IJNS7_ILi64EEENS7_ILi128EEENS7_ILi96EEEEEENS_10bfloat16_tEfNS_4arch4Sm90ELb1ELb0ELb1ELb1ELb1ELb1ELb0ELb0ELi2ELi1ELi2ELi1ELb1EEENS1_24CollectiveEpilogueBwdGQAISD_fSG_Li256ELb1ELb1EEENS1_25SingleTileBwdLPTSchedulerILb1ELi128ELb1EEEEEEEEEvNT_6ParamsE)
        /*02a8*/ 	.word	0x000000a8


	//----- nvinfo : EIATTR_FRAME_SIZE
	.align		4
.L_131:
        /*02ac*/ 	.byte	0x04, 0x11
        /*02ae*/ 	.short	(.L_133 - .L_132)
	.align		4
.L_132:
        /*02b0*/ 	.word	index@(_ZN7cutlass13device_kernelIN5flash11enable_sm90INS1_16FlashAttnBwdSm90INS1_25CollectiveMainloopBwdSm90ILi2ELi2ELi2EN4cute5tupleIJNS5_1CILi1EEES8_S8_EEENS6_IJNS7_ILi64EEENS7_ILi128EEENS7_ILi96EEEEEENS_10bfloat16_tEfNS_4arch4Sm90ELb1ELb0ELb1ELb1ELb1ELb1ELb0ELb0ELi2ELi1ELi2ELi1ELb1EEENS1_24CollectiveEpilogueBwdGQAISD_fSG_Li256ELb1ELb1EEENS1_25SingleTileBwdLPTSchedulerILb1ELi128ELb1EEEEEEEEEvNT_6ParamsE)
        /*02b4*/ 	.word	0x00000008


	//----- nvinfo : EIATTR_REGCOUNT
	.align		4
.L_133:
        /*02b8*/ 	.byte	0x04, 0x2f
        /*02ba*/ 	.short	(.L_135 - .L_134)
	.align		4
.L_134:
        /*02bc*/ 	.word	index@(_ZN7cutlass13device_kernelIN5flash11enable_sm90INS1_16FlashAttnBwdSm90INS1_25CollectiveMainloopBwdSm90ILi2ELi2ELi2EN4cute5tupleIJNS5_1CILi1EEES8_S8_EEENS6_IJNS7_ILi64EEENS7_ILi128EEENS7_ILi96EEEEEENS_10bfloat16_tEfNS_4arch4Sm90ELb1ELb0ELb1ELb1ELb0ELb1ELb0ELb0ELi2ELi1ELi2ELi1ELb1EEENS1_24CollectiveEpilogueBwdGQAISD_fSG_Li256ELb1ELb0EEENS1_25SingleTileBwdLPTSchedulerILb1ELi128ELb0EEEEEEEEEvNT_6ParamsE)
        /*02c0*/ 	.word	0x000000a8


	//----- nvinfo : EIATTR_FRAME_SIZE
	.align		4
.L_135:
        /*02c4*/ 	.byte	0x04, 0x11
        /*02c6*/ 	.short	(.L_137 - .L_136)
	.align		4
.L_136:
        /*02c8*/ 	.word	index@(_ZN7cutlass13device_kernelIN5flash11enable_sm90INS1_16FlashAttnBwdSm90INS1_25CollectiveMainloopBwdSm90ILi2ELi2ELi2EN4cute5tupleIJNS5_1CILi1EEES8_S8_EEENS6_IJNS7_ILi64EEENS7_ILi128EEENS7_ILi96EEEEEENS_10bfloat16_tEfNS_4arch4Sm90ELb1ELb0ELb1ELb1ELb0ELb1ELb0ELb0ELi2ELi1ELi2ELi1ELb1EEENS1_24CollectiveEpilogueBwdGQAISD_fSG_Li256ELb1ELb0EEENS1_25SingleTileBwdLPTSchedulerILb1ELi128ELb0EEEEEEEEEvNT_6ParamsE)
        /*02cc*/ 	.word	0x00000008


	//----- nvinfo : EIATTR_REGCOUNT
	.align		4
.L_137:
        /*02d0*/ 	.byte	0x04, 0x2f
        /*02d2*/ 	.short	(.L_139 - .L_138)
	.align		4
.L_138:
        /*02d4*/ 	.word	index@(_ZN7cutlass13device_kernelIN5flash11enable_sm90INS1_16FlashAttnBwdSm90INS1_25CollectiveMainloopBwdSm90ILi2ELi2ELi2EN4cute5tupleIJNS5_1CILi1EEES8_S8_EEENS6_IJNS7_ILi64EEENS7_ILi128EEENS7_ILi96EEEEEENS_10bfloat16_tEfNS_4arch4Sm90ELb1ELb0ELb1ELb1ELb1ELb1ELb0ELb0ELi2ELi1ELi2ELi1ELb1EEENS1_21CollectiveEpilogueBwdISD_SE_SG_Li256ELb1ELb0ELi1EEENS1_25SingleTileBwdLPTSchedulerILb1ELi128ELb1EEEEEEEEEvNT_6ParamsE)
        /*02d8*/ 	.word	0x000000a8


	//----- nvinfo : EIATTR_FRAME_SIZE
	.align		4
.L_139:
        /*02dc*/ 	.byte	0x04, 0x11
        /*02de*/ 	.short	(.L_141 - .L_140)
	.align		4
.L_140:
        /*02e0*/ 	.word	index@(_ZN7cutlass13device_kernelIN5flash11enable_sm90INS1_16FlashAttnBwdSm90INS1_25CollectiveMainloopBwdSm90ILi2ELi2ELi2EN4cute5tupleIJNS5_1CILi1EEES8_S8_EEENS6_IJNS7_ILi64EEENS7_ILi128EEENS7_ILi96EEEEEENS_10bfloat16_tEfNS_4arch4Sm90ELb1ELb0ELb1ELb1ELb1ELb1ELb0ELb0ELi2ELi1ELi2ELi1ELb1EEENS1_21CollectiveEpilogueBwdISD_SE_SG_Li256ELb1ELb0ELi1EEENS1_25SingleTileBwdLPTSchedulerILb1ELi128ELb1EEEEEEEEEvNT_6ParamsE)
        /*02e4*/ 	.word	0x00000008


	//----- nvinfo : EIATTR_REGCOUNT
	.align		4
.L_141:
        /*02e8*/ 	.byte	0x04, 0x2f
        /*02ea*/ 	.short	(.L_143 - .L_142)
	.align		4
.L_142:
        /*02ec*/ 	.word	index@(_ZN7cutlass13device_kernelIN5flash11enable_sm90INS1_16FlashAttnBwdSm90INS1_25CollectiveMainloopBwdSm90ILi2ELi2ELi2EN4cute5tupleIJNS5_1CILi1EEES8_S8_EEENS6_IJNS7_ILi64EEENS7_ILi128EEENS7_ILi96EEEEEENS_10bfloat16_tEfNS_4arch4Sm90ELb1ELb0ELb1ELb1ELb0ELb1ELb0ELb0ELi2ELi1ELi2ELi1ELb1EEENS1_21CollectiveEpilogueBwdISD_SE_SG_Li256ELb1ELb0ELi1EEENS1_25SingleTileBwdLPTSchedulerILb1ELi128ELb0EEEEEEEEEvNT_6ParamsE)
        /*02f0*/ 	.word	0x000000a8


	//----- nvinfo : EIATTR_FRAME_SIZE
	.align		4
.L_143:
        /*02f4*/ 	.byte	0x04, 0x11
        /*02f6*/ 	.short	(.L_145 - .L_144)
	.align		4
.L_144:
        /*02f8*/ 	.word	index@(_ZN7cutlass13device_kernelIN5flash11enable_sm90INS1_16FlashAttnBwdSm90INS1_25CollectiveMainloopBwdSm90ILi2ELi2ELi2EN4cute5tupleIJNS5_1CILi1EEES8_S8_EEENS6_IJNS7_ILi64EEENS7_ILi128EEENS7_ILi96EEEEEENS_10bfloat16_tEfNS_4arch4Sm90ELb1ELb0ELb1ELb1ELb0ELb1ELb0ELb0ELi2ELi1ELi2ELi1ELb1EEENS1_21CollectiveEpilogueBwdISD_SE_SG_Li256ELb1ELb0ELi1EEENS1_25SingleTileBwdLPTSchedulerILb1ELi128ELb0EEEEEEEEEvNT_6ParamsE)
        /*02fc*/ 	.word	0x00000008


	//----- nvinfo : EIATTR_REGCOUNT
	.align		4
.L_145:
        /*0300*/ 	.byte	0x04, 0x2f
        /*0302*/ 	.short	(.L_147 - .L_146)
	.align		4
.L_146:
        /*0304*/ 	.word	index@(_ZN7cutlass13device_kernelIN5flash11enable_sm90INS1_16FlashAttnBwdSm90INS1_25CollectiveMainloopBwdSm90ILi2ELi2ELi2EN4cute5tupleIJNS5_1CILi1EEES8_S8_EEENS6_IJNS7_ILi64EEENS7_ILi128EEENS7_ILi96EEEEEENS_10bfloat16_tEfNS_4arch4Sm90ELb1ELb0ELb1ELb0ELb1ELb1ELb0ELb0ELi2ELi1ELi2ELi1ELb1EEENS1_24CollectiveEpilogueBwdGQAISD_fSG_Li256ELb0ELb1EEENS1_25SingleTileBwdLPTSchedulerILb0ELi128ELb1EEEEEEEEEvNT_6ParamsE)
        /*0308*/ 	.word	0x000000a8


	//----- nvinfo : EIATTR_FRAME_SIZE
	.align		4
.L_147:
        /*030c*/ 	.byte	0x04, 0x11
        /*030e*/ 	.short	(.L_149 - .L_148)
	.align		4
.L_148:
        /*0310*/ 	.word	index@(_ZN7cutlass13device_kernelIN5flash11enable_sm90INS1_16FlashAttnBwdSm90INS1_25CollectiveMainloopBwdSm90ILi2ELi2ELi2EN4cute5tupleIJNS5_1CILi1EEES8_S8_EEENS6_IJNS7_ILi64EEENS7_ILi128EEENS7_ILi96EEEEEENS_10bfloat16_tEfNS_4arch4Sm90ELb1ELb0ELb1ELb0ELb1ELb1ELb0ELb0ELi2ELi1ELi2ELi1ELb1EEENS1_24CollectiveEpilogueBwdGQAISD_fSG_Li256ELb0ELb1EEENS1_25SingleTileBwdLPTSchedulerILb0ELi128ELb1EEEEEEEEEvNT_6ParamsE)
        /*0314*/ 	.word	0x00000008


	//----- nvinfo : EIATTR_REGCOUNT
	.align		4
.L_149:
        /*0318*/ 	.byte	0x04, 0x2f
        /*031a*/ 	.short	(.L_151 - .L_150)
	.align		4
.L_150:
        /*031c*/ 	.word	index@(_ZN7cutlass13device_kernelIN5flash11enable_sm90INS1_16FlashAttnBwdSm90INS1_25CollectiveMainloopBwdSm90ILi2ELi2ELi2EN4cute5tupleIJNS5_1CILi1EEES8_S8_EEENS6_IJNS7_ILi64EEENS7_ILi128EEENS7_ILi96EEEEEENS_10bfloat16_tEfNS_4arch4Sm90ELb1ELb0ELb1ELb0ELb0ELb1ELb0ELb0ELi2ELi1ELi2ELi1ELb1EEENS1_24CollectiveEpilogueBwdGQAISD_fSG_Li256ELb0ELb0EEENS1_25SingleTileBwdLPTSchedulerILb0ELi128ELb0EEEEEEEEEvNT_6ParamsE)
        /*0320*/ 	.word	0x000000a8


	//----- nvinfo : EIATTR_FRAME_SIZE
	.align		4
.L_151:
        /*0324*/ 	.byte	0x04, 0x11
        /*0326*/ 	.short	(.L_153 - .L_152)
	.align		4
.L_152:
        /*0328*/ 	.word	index@(_ZN7cutlass13device_kernelIN5flash11enable_sm90INS1_16FlashAttnBwdSm90INS1_25CollectiveMainloopBwdSm90ILi2ELi2ELi2EN4cute5tupleIJNS5_1CILi1EEES8_S8_EEENS6_IJNS7_ILi64EEENS7_ILi128EEENS7_ILi96EEEEEENS_10bfloat16_tEfNS_4arch4Sm90ELb1ELb0ELb1ELb0ELb0ELb1ELb0ELb0ELi2ELi1ELi2ELi1ELb1EEENS1_24CollectiveEpilogueBwdGQAISD_fSG_Li256ELb0ELb0EEENS1_25SingleTileBwdLPTSchedulerILb0ELi128ELb0EEEEEEEEEvNT_6ParamsE)
        /*032c*/ 	.word	0x00000008


	//----- nvinfo : EIATTR_REGCOUNT
	.align		4
.L_153:
        /*0330*/ 	.byte	0x04, 0x2f
        /*0332*/ 	.short	(.L_155 - .L_154)
	.align		4
.L_154:
        /*0334*/ 	.word	index@(_ZN7cutlass13device_kernelIN5flash11enable_sm90INS1_16FlashAttnBwdSm90INS1_25CollectiveMainloopBwdSm90ILi2ELi2ELi2EN4cute5tupleIJNS5_1CILi1EEES8_S8_EEENS6_IJNS7_ILi64EEENS7_ILi128EEENS7_ILi96EEEEEENS_10bfloat16_tEfNS_4arch4Sm90ELb1ELb0ELb1ELb0ELb1ELb1ELb0ELb0ELi2ELi1ELi2ELi1ELb1EEENS1_21CollectiveEpilogueBwdISD_SE_SG_Li256ELb0ELb0ELi1EEENS1_25SingleTileBwdLPTSchedulerILb0ELi128ELb1EEEEEEEEEvNT_6ParamsE)
        /*0338*/ 	.word	0x000000a8


	//----- nvinfo : EIATTR_FRAME_SIZE
	.align		4
.L_155:
        /*033c*/ 	.byte	0x04, 0x11
        /*033e*/ 	.short	(.L_157 - .L_156)
	.align		4
.L_156:
        /*0340*/ 	.word	index@(_ZN7cutlass13device_kernelIN5flash11enable_sm90INS1_16FlashAttnBwdSm90INS1_25CollectiveMainloopBwdSm90ILi2ELi2ELi2EN4cute5tupleIJNS5_1CILi1EEES8_S8_EEENS6_IJNS7_ILi64EEENS7_ILi128EEENS7_ILi96EEEEEENS_10bfloat16_tEfNS_4arch4Sm90ELb1ELb0ELb1ELb0ELb1ELb1ELb0ELb0ELi2ELi1ELi2ELi1ELb1EEENS1_21CollectiveEpilogueBwdISD_SE_SG_Li256ELb0ELb0ELi1EEENS1_25SingleTileBwdLPTSchedulerILb0ELi128ELb1EEEEEEEEEvNT_6ParamsE)
        /*0344*/ 	.word	0x00000008


	//----- nvinfo : EIATTR_REGCOUNT
	.align		4
.L_157:
        /*0348*/ 	.byte	0x04, 0x2f
        /*034a*/ 	.short	(.L_159 - .L_158)
	.align		4
.L_158:
        /*034c*/ 	.word	index@(_ZN7cutlass13device_kernelIN5flash11enable_sm90INS1_16FlashAttnBwdSm90INS1_25CollectiveMainloopBwdSm90ILi2ELi2ELi2EN4cute5tupleIJNS5_1CILi1EEES8_S8_EEENS6_IJNS7_ILi64EEENS7_ILi128EEENS7_ILi96EEEEEENS_10bfloat16_tEfNS_4arch4Sm90ELb1ELb0ELb1ELb0ELb0ELb1ELb0ELb0ELi2ELi1ELi2ELi1ELb1EEENS1_21CollectiveEpilogueBwdISD_SE_SG_Li256ELb0ELb0ELi1EEENS1_25SingleTileBwdLPTSchedulerILb0ELi128ELb0EEEEEEEEEvNT_6ParamsE)
        /*0350*/ 	.word	0x000000a8


	//----- nvinfo : EIATTR_FRAME_SIZE
	.align		4
.L_159:
        /*0354*/ 	.byte	0x04, 0x11
        /*0356*/ 	.short	(.L_161 - .L_160)
	.align		4
.L_160:
        /*0358*/ 	.word	index@(_ZN7cutlass13device_kernelIN5flash11enable_sm90INS1_16FlashAttnBwdSm90INS1_25CollectiveMainloopBwdSm90ILi2ELi2ELi2EN4cute5tupleIJNS5_1CILi1EEES8_S8_EEENS6_IJNS7_ILi64EEENS7_ILi128EEENS7_ILi96EEEEEENS_10bfloat16_tEfNS_4arch4Sm90ELb1ELb0ELb1ELb0ELb0ELb1ELb0ELb0ELi2ELi1ELi2ELi1ELb1EEENS1_21CollectiveEpilogueBwdISD_SE_SG_Li256ELb0ELb0ELi1EEENS1_25SingleTileBwdLPTSchedulerILb0ELi128ELb0EEEEEEEEEvNT_6ParamsE)
        /*035c*/ 	.word	0x00000008


	//----- nvinfo : EIATTR_REGCOUNT
	.align		4
.L_161:
        /*0360*/ 	.byte	0x04, 0x2f
        /*0362*/ 	.short	(.L_163 - .L_162)
	.align		4
.L_162:
        /*0364*/ 	.word	index@(_ZN7cutlass13device_kernelIN5flash11enable_sm90INS1_16FlashAttnBwdSm90INS1_25CollectiveMainloopBwdSm90ILi2ELi2ELi2EN4cute5tupleIJNS5_1CILi1EEES8_S8_EEENS6_IJNS7_ILi64EEENS7_ILi128EEENS7_ILi96EEEEEENS_10bfloat16_tEfNS_4arch4Sm90ELb0ELb1ELb1ELb1ELb1ELb1ELb0ELb0ELi2ELi1ELi2ELi1ELb1EEENS1_24CollectiveEpilogueBwdGQAISD_fSG_Li256ELb1ELb1EEENS1_19SingleTileSchedulerILb1ELb0ELb0ELi128EEEEEEEEEvNT_6ParamsE)
        /*0368*/ 	.word	0x000000a8


	//----- nvinfo : EIATTR_FRAME_SIZE
	.align		4
.L_163:
        /*036c*/ 	.byte	0x04, 0x11
        /*036e*/ 	.short	(.L_165 - .L_164)
	.align		4
.L_164:
        /*0370*/ 	.word	index@(_ZN7cutlass13device_kernelIN5flash11enable_sm90INS1_16FlashAttnBwdSm90INS1_25CollectiveMainloopBwdSm90ILi2ELi2ELi2EN4cute5tupleIJNS5_1CILi1EEES8_S8_EEENS6_IJNS7_ILi64EEENS7_ILi128EEENS7_ILi96EEEEEENS_10bfloat16_tEfNS_4arch4Sm90ELb0ELb1ELb1ELb1ELb1ELb1ELb0ELb0ELi2ELi1ELi2ELi1ELb1EEENS1_24CollectiveEpilogueBwdGQAISD_fSG_Li256ELb1ELb1EEENS1_19SingleTileSchedulerILb1ELb0ELb0ELi128EEEEEEEEEvNT_6ParamsE)
        /*0374*/ 	.word	0x00000010


	//----- nvinfo : EIATTR_REGCOUNT
	.align		4
.L_165:
        /*0378*/ 	.byte	0x04, 0x2f
        /*037a*/ 	.short	(.L_167 - .L_166)
	.align		4
.L_166:
        /*037c*/ 	.word	index@(_ZN7cutlass13device_kernelIN5flash11enable_sm90INS1_16FlashAttnBwdSm90INS1_25CollectiveMainloopBwdSm90ILi2ELi2ELi2EN4cute5tupleIJNS5_1CILi1EEES8_S8_EEENS6_IJNS7_ILi64EEENS7_ILi128EEENS7_ILi96EEEEEENS_10bfloat16_tEfNS_4arch4Sm90ELb0ELb1ELb1ELb1ELb0ELb1ELb0ELb0ELi2ELi1ELi2ELi1ELb1EEENS1_24CollectiveEpilogueBwdGQAISD_fSG_Li256ELb1ELb0EEENS1_19SingleTileSchedulerILb1ELb0ELb0ELi128EEEEEEEEEvNT_6ParamsE)
        /*0380*/ 	.word	0x000000a8


	//----- nvinfo : EIATTR_FRAME_SIZE
	.align		4
.L_167:
        /*0384*/ 	.byte	0x04, 0x11
        /*0386*/ 	.short	(.L_169 - .L_168)
	.align		4
.L_168:
        /*0388*/ 	.word	index@(_ZN7cutlass13device_kernelIN5flash11enable_sm90INS1_16FlashAttnBwdSm90INS1_25CollectiveMainloopBwdSm90ILi2ELi2ELi2EN4cute5tupleIJNS5_1CILi1EEES8_S8_EEENS6_IJNS7_ILi64EEENS7_ILi128EEENS7_ILi96EEEEEENS_10bfloat16_tEfNS_4arch4Sm90ELb0ELb1ELb1ELb1ELb0ELb1ELb0ELb0ELi2ELi1ELi2ELi1ELb1EEENS1_24CollectiveEpilogueBwdGQAISD_fSG_Li256ELb1ELb0EEENS1_19SingleTileSchedulerILb1ELb0ELb0ELi128EEEEEEEEEvNT_6ParamsE)
        /*038c*/ 	.word	0x00000010


	//----- nvinfo : EIATTR_REGCOUNT
	.align		4
.L_169:
        /*0390*/ 	.byte	0x04, 0x2f
        /*0392*/ 	.short	(.L_171 - .L_170)
	.align		4
.L_170:
        /*0394*/ 	.word	index@(_ZN7cutlass13device_kernelIN5flash11enable_sm90INS1_16FlashAttnBwdSm90INS1_25CollectiveMainloopBwdSm90ILi2ELi2ELi2EN4cute5tupleIJNS5_1CILi1EEES8_S8_EEENS6_IJNS7_ILi64EEENS7_ILi128EEENS7_ILi96EEEEEENS_10bfloat16_tEfNS_4arch4Sm90ELb0ELb1ELb1ELb1ELb1ELb1ELb0ELb0ELi2ELi1ELi2ELi1ELb1EEENS1_21CollectiveEpilogueBwdISD_SE_SG_Li256ELb1ELb0ELi1EEENS1_19SingleTileSchedulerILb1ELb0ELb0ELi128EEEEEEEEEvNT_6ParamsE)
        /*0398*/ 	.word	0x000000a8


	//----- nvinfo : EIATTR_FRAME_SIZE
	.align		4
.L_171:
        /*039c*/ 	.byte	0x04, 0x11
        /*039e*/ 	.short	(.L_173 - .L_172)
	.align		4
.L_172:
        /*03a0*/ 	.word	index@(_ZN7cutlass13device_kernelIN5flash11enable_sm90INS1_16FlashAttnBwdSm90INS1_25CollectiveMainloopBwdSm90ILi2ELi2ELi2EN4cute5tupleIJNS5_1CILi1EEES8_S8_EEENS6_IJNS7_ILi64EEENS7_ILi128EEENS7_ILi96EEEEEENS_10bfloat16_tEfNS_4arch4Sm90ELb0ELb1ELb1ELb1ELb1ELb1ELb0ELb0ELi2ELi1ELi2ELi1ELb1EEENS1_21CollectiveEpilogueBwdISD_SE_SG_Li256ELb1ELb0ELi1EEENS1_19SingleTileSchedulerILb1ELb0ELb0ELi128EEEEEEEEEvNT_6ParamsE)
        /*03a4*/ 	.word	0x00000010


	//----- nvinfo : EIATTR_REGCOUNT
	.align		4
.L_173:
        /*03a8*/ 	.byte	0x04, 0x2f
        /*03aa*/ 	.short	(.L_175 - .L_174)
	.align		4
.L_174:
        /*03ac*/ 	.word	index@(_ZN7cutlass13device_kernelIN5flash11enable_sm90INS1_16FlashAttnBwdSm90INS1_25CollectiveMainloopBwdSm90ILi2ELi2ELi2EN4cute5tupleIJNS5_1CILi1EEES8_S8_EEENS6_IJNS7_ILi64EEENS7_ILi128EEENS7_ILi96EEEEEENS_10bfloat16_tEfNS_4arch4Sm90ELb0ELb1ELb1ELb1ELb0ELb1ELb0ELb0ELi2ELi1ELi2ELi1ELb1EEENS1_21CollectiveEpilogueBwdISD_SE_SG_Li256ELb1ELb0ELi1EEENS1_19SingleTileSchedulerILb1ELb0ELb0ELi128EEEEEEEEEvNT_6ParamsE)
        /*03b0*/ 	.word	0x000000a8


	//----- nvinfo : EIATTR_FRAME_SIZE
	.align		4
.L_175:
        /*03b4*/ 	.byte	0x04, 0x11
        /*03b6*/ 	.short	(.L_177 - .L_176)
	.align		4
.L_176:
        /*03b8*/ 	.word	index@(_ZN7cutlass13device_kernelIN5flash11enable_sm90INS1_16FlashAttnBwdSm90INS1_25CollectiveMainloopBwdSm90ILi2ELi2ELi2EN4cute5tupleIJNS5_1CILi1EEES8_S8_EEENS6_IJNS7_ILi64EEENS7_ILi128EEENS7_ILi96EEEEEENS_10bfloat16_tEfNS_4arch4Sm90ELb0ELb1ELb1ELb1ELb0ELb1ELb0ELb0ELi2ELi1ELi2ELi1ELb1EEENS1_21CollectiveEpilogueBwdISD_SE_SG_Li256ELb1ELb0ELi1EEENS1_19SingleTileSchedulerILb1ELb0ELb0ELi128EEEEEEEEEvNT_6ParamsE)
        /*03bc*/ 	.word	0x00000010


	//----- nvinfo : EIATTR_REGCOUNT
	.align		4
.L_177:
        /*03c0*/ 	.byte	0x04, 0x2f
        /*03c2*/ 	.short	(.L_179 - .L_178)
	.align		4
.L_178:
        /*03c4*/ 	.word	index@(_ZN7cutlass13device_kernelIN5flash11enable_sm90INS1_16FlashAttnBwdSm90INS1_25CollectiveMainloopBwdSm90ILi2ELi2ELi2EN4cute5tupleIJNS5_1CILi1EEES8_S8_EEENS6_IJNS7_ILi64EEENS7_ILi128EEENS7_ILi96EEEEEENS_10bfloat16_tEfNS_4arch4Sm90ELb0ELb1ELb1ELb0ELb1ELb1ELb0ELb0ELi2ELi1ELi2ELi1ELb1EEENS1_24CollectiveEpilogueBwdGQAISD_fSG_Li256ELb0ELb1EEENS1_19SingleTileSchedulerILb0ELb0ELb0ELi128EEEEEEEEEvNT_6ParamsE)
        /*03c8*/ 	.word	0x000000a8


	//----- nvinfo : EIATTR_FRAME_SIZE
	.align		4
.L_179:
        /*03cc*/ 	.byte	0x04, 0x11
        /*03ce*/ 	.short	(.L_181 - .L_180)
	.align		4
.L_180:
        /*03d0*/ 	.word	index@(_ZN7cutlass13device_kernelIN5flash11enable_sm90INS1_16FlashAttnBwdSm90INS1_25CollectiveMainloopBwdSm90ILi2ELi2ELi2EN4cute5tupleIJNS5_1CILi1EEES8_S8_EEENS6_IJNS7_ILi64EEENS7_ILi128EEENS7_ILi96EEEEEENS_10bfloat16_tEfNS_4arch4Sm90ELb0ELb1ELb1ELb0ELb1ELb1ELb0ELb0ELi2ELi1ELi2ELi1ELb1EEENS1_24CollectiveEpilogueBwdGQAISD_fSG_Li256ELb0ELb1EEENS1_19SingleTileSchedulerILb0ELb0ELb0ELi128EEEEEEEEEvNT_6ParamsE)
        /*03d4*/ 	.word	0x00000008


	//----- nvinfo : EIATTR_REGCOUNT
	.align		4
.L_181:
        /*03d8*/ 	.byte	0x04, 0x2f
        /*03da*/ 	.short	(.L_183 - .L_182)
	.align		4
.L_182:
        /*03dc*/ 	.word	index@(_ZN7cutlass13device_kernelIN5flash11enable_sm90INS1_16FlashAttnBwdSm90INS1_25CollectiveMainloopBwdSm90ILi2ELi2ELi2EN4cute5tupleIJNS5_1CILi1EEES8_S8_EEENS6_IJNS7_ILi64EEENS7_ILi128EEENS7_ILi96EEEEEENS_10bfloat16_tEfNS_4arch4Sm90ELb0ELb1ELb1ELb0ELb0ELb1ELb0ELb0ELi2ELi1ELi2ELi1ELb1EEENS1_24CollectiveEpilogueBwdGQAISD_fSG_Li256ELb0ELb0EEENS1_19SingleTileSchedulerILb0ELb0ELb0ELi128EEEEEEEEEvNT_6ParamsE)
        /*03e0*/ 	.word	0x000000a8


	//----- nvinfo : EIATTR_FRAME_SIZE
	.align		4
.L_183:
        /*03e4*/ 	.byte	0x04, 0x11
        /*03e6*/ 	.short	(.L_185 - .L_184)
	.align		4
.L_184:
        /*03e8*/ 	.word	index@(_ZN7cutlass13device_kernelIN5flash11enable_sm90INS1_16FlashAttnBwdSm90INS1_25CollectiveMainloopBwdSm90ILi2ELi2ELi2EN4cute5tupleIJNS5_1CILi1EEES8_S8_EEENS6_IJNS7_ILi64EEENS7_ILi128EEENS7_ILi96EEEEEENS_10bfloat16_tEfNS_4arch4Sm90ELb0ELb1ELb1ELb0ELb0ELb1ELb0ELb0ELi2ELi1ELi2ELi1ELb1EEENS1_24CollectiveEpilogueBwdGQAISD_fSG_Li256ELb0ELb0EEENS1_19SingleTileSchedulerILb0ELb0ELb0ELi128EEEEEEEEEvNT_6ParamsE)
        /*03ec*/ 	.word	0x00000008


	//----- nvinfo : EIATTR_REGCOUNT
	.align		4
.L_185:
        /*03f0*/ 	.byte	0x04, 0x2f
        /*03f2*/ 	.short	(.L_187 - .L_186)
	.align		4
.L_186:
        /*03f4*/ 	.word	index@(_ZN7cutlass13device_kernelIN5flash11enable_sm90INS1_16FlashAttnBwdSm90INS1_25CollectiveMainloopBwdSm90ILi2ELi2ELi2EN4cute5tupleIJNS5_1CILi1EEES8_S8_EEENS6_IJNS7_ILi64EEENS7_ILi128EEENS7_ILi96EEEEEENS_10bfloat16_tEfNS_4arch4Sm90ELb0ELb1ELb1ELb0ELb1ELb1ELb0ELb0ELi2ELi1ELi2ELi1ELb1EEENS1_21CollectiveEpilogueBwdISD_SE_SG_Li256ELb0ELb0ELi1EEENS1_19SingleTileSchedulerILb0ELb0ELb0ELi128EEEEEEEEEvNT_6ParamsE)
        /*03f8*/ 	.word	0x000000a8


	//----- nvinfo : EIATTR_FRAME_SIZE
	.align		4
.L_187:
        /*03fc*/ 	.byte	0x04, 0x11
        /*03fe*/ 	.short	(.L_189 - .L_188)
	.align		4
.L_188:
        /*0400*/ 	.word	index@(_ZN7cutlass13device_kernelIN5flash11enable_sm90INS1_16FlashAttnBwdSm90INS1_25CollectiveMainloopBwdSm90ILi2ELi2ELi2EN4cute5tupleIJNS5_1CILi1EEES8_S8_EEENS6_IJNS7_ILi64EEENS7_ILi128EEENS7_ILi96EEEEEENS_10bfloat16_tEfNS_4arch4Sm90ELb0ELb1ELb1ELb0ELb1ELb1ELb0ELb0ELi2ELi1ELi2ELi1ELb1EEENS1_21CollectiveEpilogueBwdISD_SE_SG_Li256ELb0ELb0ELi1EEENS1_19SingleTileSchedulerILb0ELb0ELb0ELi128EEEEEEEEEvNT_6ParamsE)
        /*0404*/ 	.word	0x00000008


	//----- nvinfo : EIATTR_REGCOUNT
	.align		4
.L_189:
        /*0408*/ 	.byte	0x04, 0x2f
        /*040a*/ 	.short	(.L_191 - .L_190)
	.align		4
.L_190:
        /*040c*/ 	.word	index@(_ZN7cutlass13device_kernelIN5flash11enable_sm90INS1_16FlashAttnBwdSm90INS1_25CollectiveMainloopBwdSm90ILi2ELi2ELi2EN4cute5tupleIJNS5_1CILi1EEES8_S8_EEENS6_IJNS7_ILi64EEENS7_ILi128EEENS7_ILi96EEEEEENS_10bfloat16_tEfNS_4arch4Sm90ELb0ELb1ELb1ELb0ELb0ELb1ELb0ELb0ELi2ELi1ELi2ELi1ELb1EEENS1_21CollectiveEpilogueBwdISD_SE_SG_Li256ELb0ELb0ELi1EEENS1_19SingleTileSchedulerILb0ELb0ELb0ELi128EEEEEEEEEvNT_6ParamsE)
        /*0410*/ 	.word	0x000000a8


	//----- nvinfo : EIATTR_FRAME_SIZE
	.align		4
.L_191:
        /*0414*/ 	.byte	0x04, 0x11
        /*0416*/ 	.short	(.L_193 - .L_192)
	.align		4
.L_192:
        /*0418*/ 	.word	index@(_ZN7cutlass13device_kernelIN5flash11enable_sm90INS1_16FlashAttnBwdSm90INS1_25CollectiveMainloopBwdSm90ILi2ELi2ELi2EN4cute5tupleIJNS5_1CILi1EEES8_S8_EEENS6_IJNS7_ILi64EEENS7_ILi128EEENS7_ILi96EEEEEENS_10bfloat16_tEfNS_4arch4Sm90ELb0ELb1ELb1ELb0ELb0ELb1ELb0ELb0ELi2ELi1ELi2ELi1ELb1EEENS1_21CollectiveEpilogueBwdISD_SE_SG_Li256ELb0ELb0ELi1EEENS1_19SingleTileSchedulerILb0ELb0ELb0ELi128EEEEEEEEEvNT_6ParamsE)
        /*041c*/ 	.word	0x00000008


	//----- nvinfo : EIATTR_REGCOUNT
	.align		4
.L_193:
        /*0420*/ 	.byte	0x04, 0x2f
        /*0422*/ 	.short	(.L_195 - .L_194)
	.align		4
.L_194:
        /*0424*/ 	.word	index@(_ZN7cutlass13device_kernelIN5flash11enable_sm90INS1_16FlashAttnBwdSm90INS1_25CollectiveMainloopBwdSm90ILi2ELi2ELi2EN4cute5tupleIJNS5_1CILi1EEES8_S8_EEENS6_IJNS7_ILi64EEENS7_ILi128EEENS7_ILi96EEEEEENS_10bfloat16_tEfNS_4arch4Sm90ELb0ELb0ELb1ELb1ELb1ELb1ELb0ELb0ELi2ELi1ELi2ELi1ELb1EEENS1_24CollectiveEpilogueBwdGQAISD_fSG_Li256ELb1ELb1EEENS1_19SingleTileSchedulerILb1ELb0ELb0ELi128EEEEEEEEEvNT_6ParamsE)
        /*0428*/ 	.word	0x000000a8


	//----- nvinfo : EIATTR_FRAME_SIZE
	.align		4
.L_195:
        /*042c*/ 	.byte	0x04, 0x11
        /*042e*/ 	.short	(.L_197 - .L_196)
	.align		4
.L_196:
        /*0430*/ 	.word	index@(_ZN7cutlass13device_kernelIN5flash11enable_sm90INS1_16FlashAttnBwdSm90INS1_25CollectiveMainloopBwdSm90ILi2ELi2ELi2EN4cute5tupleIJNS5_1CILi1EEES8_S8_EEENS6_IJNS7_ILi64EEENS7_ILi128EEENS7_ILi96EEEEEENS_10bfloat16_tEfNS_4arch4Sm90ELb0ELb0ELb1ELb1ELb1ELb1ELb0ELb0ELi2ELi1ELi2ELi1ELb1EEENS1_24CollectiveEpilogueBwdGQAISD_fSG_Li256ELb1ELb1EEENS1_19SingleTileSchedulerILb1ELb0ELb0ELi128EEEEEEEEEvNT_6ParamsE)
        /*0434*/ 	.word	0x00000000


	//----- nvinfo : EIATTR_REGCOUNT
	.align		4
.L_197:
        /*0438*/ 	.byte	0x04, 0x2f
        /*043a*/ 	.short	(.L_199 - .L_198)
	.align		4
.L_198:
        /*043c*/ 	.word	index@(_ZN7cutlass13device_kernelIN5flash11enable_sm90INS1_16FlashAttnBwdSm90INS1_25CollectiveMainloopBwdSm90ILi2ELi2ELi2EN4cute5tupleIJNS5_1CILi1EEES8_S8_EEENS6_IJNS7_ILi64EEENS7_ILi128EEENS7_ILi96EEEEEENS_10bfloat16_tEfNS_4arch4Sm90ELb0ELb0ELb1ELb1ELb0ELb1ELb0ELb0ELi2ELi1ELi2ELi1ELb1EEENS1_24CollectiveEpilogueBwdGQAISD_fSG_Li256ELb1ELb0EEENS1_19SingleTileSchedulerILb1ELb0ELb0ELi128EEEEEEEEEvNT_6ParamsE)
        /*0440*/ 	.word	0x000000a8


	//----- nvinfo : EIATTR_FRAME_SIZE
	.align		4
.L_199:
        /*0444*/ 	.byte	0x04, 0x11
        /*0446*/ 	.short	(.L_201 - .L_200)
	.align		4
.L_200:
        /*0448*/ 	.word	index@(_ZN7cutlass13device_kernelIN5flash11enable_sm90INS1_16FlashAttnBwdSm90INS1_25CollectiveMainloopBwdSm90ILi2ELi2ELi2EN4cute5tupleIJNS5_1CILi1EEES8_S8_EEENS6_IJNS7_ILi64EEENS7_ILi128EEENS7_ILi96EEEEEENS_10bfloat16_tEfNS_4arch4Sm90ELb0ELb0ELb1ELb1ELb0ELb1ELb0ELb0ELi2ELi1ELi2ELi1ELb1EEENS1_24CollectiveEpilogueBwdGQAISD_fSG_Li256ELb1ELb0EEENS1_19SingleTileSchedulerILb1ELb0ELb0ELi128EEEEEEEEEvNT_6ParamsE)
        /*044c*/ 	.word	0x00000000


	//----- nvinfo : EIATTR_REGCOUNT
	.align		4
.L_201:
        /*0450*/ 	.byte	0x04, 0x2f
        /*0452*/ 	.short	(.L_203 - .L_202)
	.align		4
.L_202:
        /*0454*/ 	.word	index@(_ZN7cutlass13device_kernelIN5flash11enable_sm90INS1_16FlashAttnBwdSm90INS1_25CollectiveMainloopBwdSm90ILi2ELi2ELi2EN4cute5tupleIJNS5_1CILi1EEES8_S8_EEENS6_IJNS7_ILi64EEENS7_ILi128EEENS7_ILi96EEEEEENS_10bfloat16_tEfNS_4arch4Sm90ELb0ELb0ELb1ELb1ELb1ELb1ELb0ELb0ELi2ELi1ELi2ELi1ELb1EEENS1_21CollectiveEpilogueBwdISD_SE_SG_Li256ELb1ELb0ELi1EEENS1_19SingleTileSchedulerILb1ELb0ELb0ELi128EEEEEEEEEvNT_6ParamsE)
        /*0458*/ 	.word	0x000000a8


	//----- nvinfo : EIATTR_FRAME_SIZE
	.align		4
.L_203:
        /*045c*/ 	.byte	0x04, 0x11
        /*045e*/ 	.short	(.L_205 - .L_204)
	.align		4
.L_204:
        /*0460*/ 	.word	index@(_ZN7cutlass13device_kernelIN5flash11enable_sm90INS1_16FlashAttnBwdSm90INS1_25CollectiveMainloopBwdSm90ILi2ELi2ELi2EN4cute5tupleIJNS5_1CILi1EEES8_S8_EEENS6_IJNS7_ILi64EEENS7_ILi128EEENS7_ILi96EEEEEENS_10bfloat16_tEfNS_4arch4Sm90ELb0ELb0ELb1ELb1ELb1ELb1ELb0ELb0ELi2ELi1ELi2ELi1ELb1EEENS1_21CollectiveEpilogueBwdISD_SE_SG_Li256ELb1ELb0ELi1EEENS1_19SingleTileSchedulerILb1ELb0ELb0ELi128EEEEEEEEEvNT_6ParamsE)
        /*0464*/ 	.word	0x00000000


	//----- nvinfo : EIATTR_REGCOUNT
	.align		4
.L_205:
        /*0468*/ 	.byte	0x04, 0x2f
        /*046a*/ 	.short	(.L_207 - .L_206)
	.align		4
.L_206:
        /*046c*/ 	.word	index@(_ZN7cutlass13device_kernelIN5flash11enable_sm90INS1_16FlashAttnBwdSm90INS1_25CollectiveMainloopBwdSm90ILi2ELi2ELi2EN4cute5tupleIJNS5_1CILi1EEES8_S8_EEENS6_IJNS7_ILi64EEENS7_ILi128EEENS7_ILi96EEEEEENS_10bfloat16_tEfNS_4arch4Sm90ELb0ELb0ELb1ELb1ELb0ELb1ELb0ELb0ELi2ELi1ELi2ELi1ELb1EEENS1_21CollectiveEpilogueBwdISD_SE_SG_Li256ELb1ELb0ELi1EEENS1_19SingleTileSchedulerILb1ELb0ELb0ELi128EEEEEEEEEvNT_6ParamsE)
        /*0470*/ 	.word	0x000000a8


	//----- nvinfo : EIATTR_FRAME_SIZE
	.align		4
.L_207:
        /*0474*/ 	.byte	0x04, 0x11
        /*0476*/ 	.short	(.L_209 - .L_208)
	.align		4
.L_208:
        /*0478*/ 	.word	index@(_ZN7cutlass13device_kernelIN5flash11enable_sm90INS1_16FlashAttnBwdSm90INS1_25CollectiveMainloopBwdSm90ILi2ELi2ELi2EN4cute5tupleIJNS5_1CILi1EEES8_S8_EEENS6_IJNS7_ILi64EEENS7_ILi128EEENS7_ILi96EEEEEENS_10bfloat16_tEfNS_4arch4Sm90ELb0ELb0ELb1ELb1ELb0ELb1ELb0ELb0ELi2ELi1ELi2ELi1ELb1EEENS1_21CollectiveEpilogueBwdISD_SE_SG_Li256ELb1ELb0ELi1EEENS1_19SingleTileSchedulerILb1ELb0ELb0ELi128EEEEEEEEEvNT_6ParamsE)
        /*047c*/ 	.word	0x00000000


	//----- nvinfo : EIATTR_REGCOUNT
	.align		4
.L_209:
        /*0480*/ 	.byte	0x04, 0x2f
        /*0482*/ 	.short	(.L_211 - .L_210)
	.align		4
.L_210:
        /*0484*/ 	.word	index@(_ZN7cutlass13device_kernelIN5flash11enable_sm90INS1_16FlashAttnBwdSm90INS1_25CollectiveMainloopBwdSm90ILi2ELi2ELi2EN4cute5tupleIJNS5_1CILi1EEES8_S8_EEENS6_IJNS7_ILi64EEENS7_ILi128EEENS7_ILi96EEEEEENS_10bfloat16_tEfNS_4arch4Sm90ELb0ELb0ELb1ELb0ELb1ELb1ELb0ELb0ELi2ELi1ELi2ELi1ELb1EEENS1_24CollectiveEpilogueBwdGQAISD_fSG_Li256ELb0ELb1EEENS1_19SingleTileSchedulerILb0ELb0ELb0ELi128EEEEEEEEEvNT_6ParamsE)
        /*0488*/ 	.word	0x000000a8


	//----- nvinfo : EIATTR_FRAME_SIZE
	.align		4
.L_211:
        /*048c*/ 	.byte	0x04, 0x11
        /*048e*/ 	.short	(.L_213 - .L_212)
	.align		4
.L_212:
        /*0490*/ 	.word	index@(_ZN7cutlass13device_kernelIN5flash11enable_sm90INS1_16FlashAttnBwdSm90INS1_25CollectiveMainloopBwdSm90ILi2ELi2ELi2EN4cute5tupleIJNS5_1CILi1EEES8_S8_EEENS6_IJNS7_ILi64EEENS7_ILi128EEENS7_ILi96EEEEEENS_10bfloat16_tEfNS_4arch4Sm90ELb0ELb0ELb1ELb0ELb1ELb1ELb0ELb0ELi2ELi1ELi2ELi1ELb1EEENS1_24CollectiveEpilogueBwdGQAISD_fSG_Li256ELb0ELb1EEENS1_19SingleTileSchedulerILb0ELb0ELb0ELi128EEEEEEEEEvNT_6ParamsE)
        /*0494*/ 	.word	0x00000000


	//----- nvinfo : EIATTR_REGCOUNT
	.align		4
.L_213:
        /*0498*/ 	.byte	0x04, 0x2f
        /*049a*/ 	.short	(.L_215 - .L_214)
	.align		4
.L_214:
        /*049c*/ 	.word	index@(_ZN7cutlass13device_kernelIN5flash11enable_sm90INS1_16FlashAttnBwdSm90INS1_25CollectiveMainloopBwdSm90ILi2ELi2ELi2EN4cute5tupleIJNS5_1CILi1EEES8_S8_EEENS6_IJNS7_ILi64EEENS7_ILi128EEENS7_ILi96EEEEEENS_10bfloat16_tEfNS_4arch4Sm90ELb0ELb0ELb1ELb0ELb0ELb1ELb0ELb0ELi2ELi1ELi2ELi1ELb1EEENS1_24CollectiveEpilogueBwdGQAISD_fSG_Li256ELb0ELb0EEENS1_19SingleTileSchedulerILb0ELb0ELb0ELi128EEEEEEEEEvNT_6ParamsE)
        /*04a0*/ 	.word	0x000000a8


	//----- nvinfo : EIATTR_FRAME_SIZE
	.align		4
.L_215:
        /*04a4*/ 	.byte	0x04, 0x11
        /*04a6*/ 	.short	(.L_217 - .L_216)
	.align		4
.L_216:
        /*04a8*/ 	.word	index@(_ZN7cutlass13device_kernelIN5flash11enable_sm90INS1_16FlashAttnBwdSm90INS1_25CollectiveMainloopBwdSm90ILi2ELi2ELi2EN4cute5tupleIJNS5_1CILi1EEES8_S8_EEENS6_IJNS7_ILi64EEENS7_ILi128EEENS7_ILi96EEEEEENS_10bfloat16_tEfNS_4arch4Sm90ELb0ELb0ELb1ELb0ELb0ELb1ELb0ELb0ELi2ELi1ELi2ELi1ELb1EEENS1_24CollectiveEpilogueBwdGQAISD_fSG_Li256ELb0ELb0EEENS1_19SingleTileSchedulerILb0ELb0ELb0ELi128EEEEEEEEEvNT_6ParamsE)
        /*04ac*/ 	.word	0x00000000


	//----- nvinfo : EIATTR_REGCOUNT
	.align		4
.L_217:
        /*04b0*/ 	.byte	0x04, 0x2f
        /*04b2*/ 	.short	(.L_219 - .L_218)
	.align		4
.L_218:
        /*04b4*/ 	.word	index@(_ZN7cutlass13device_kernelIN5flash11enable_sm90INS1_16FlashAttnBwdSm90INS1_25CollectiveMainloopBwdSm90ILi2ELi2ELi2EN4cute5tupleIJNS5_1CILi1EEES8_S8_EEENS6_IJNS7_ILi64EEENS7_ILi128EEENS7_ILi96EEEEEENS_10bfloat16_tEfNS_4arch4Sm90ELb0ELb0ELb1ELb0ELb1ELb1ELb0ELb0ELi2ELi1ELi2ELi1ELb1EEENS1_21CollectiveEpilogueBwdISD_SE_SG_Li256ELb0ELb0ELi1EEENS1_19SingleTileSchedulerILb0ELb0ELb0ELi128EEEEEEEEEvNT_6ParamsE)
        /*04b8*/ 	.word	0x000000a8


	//----- nvinfo : EIATTR_FRAME_SIZE
	.align		4
.L_219:
        /*04bc*/ 	.byte	0x04, 0x11
        /*04be*/ 	.short	(.L_221 - .L_220)
	.align		4
.L_220:
        /*04c0*/ 	.word	index@(_ZN7cutlass13device_kernelIN5flash11enable_sm90INS1_16FlashAttnBwdSm90INS1_25CollectiveMainloopBwdSm90ILi2ELi2ELi2EN4cute5tupleIJNS5_1CILi1EEES8_S8_EEENS6_IJNS7_ILi64EEENS7_ILi128EEENS7_ILi96EEEEEENS_10bfloat16_tEfNS_4arch4Sm90ELb0ELb0ELb1ELb0ELb1ELb1ELb0ELb0ELi2ELi1ELi2ELi1ELb1EEENS1_21CollectiveEpilogueBwdISD_SE_SG_Li256ELb0ELb0ELi1EEENS1_19SingleTileSchedulerILb0ELb0ELb0ELi128EEEEEEEEEvNT_6ParamsE)
        /*04c4*/ 	.word	0x00000000


	//----- nvinfo : EIATTR_REGCOUNT
	.align		4
.L_221:
        /*04c8*/ 	.byte	0x04, 0x2f
        /*04ca*/ 	.short	(.L_223 - .L_222)
	.align		4
.L_222:
        /*04cc*/ 	.word	index@(_ZN7cutlass13device_kernelIN5flash11enable_sm90INS1_16FlashAttnBwdSm90INS1_25CollectiveMainloopBwdSm90ILi2ELi2ELi2EN4cute5tupleIJNS5_1CILi1EEES8_S8_EEENS6_IJNS7_ILi64EEENS7_ILi128EEENS7_ILi96EEEEEENS_10bfloat16_tEfNS_4arch4Sm90ELb0ELb0ELb1ELb0ELb0ELb1ELb0ELb0ELi2ELi1ELi2ELi1ELb1EEENS1_21CollectiveEpilogueBwdISD_SE_SG_Li256ELb0ELb0ELi1EEENS1_19SingleTileSchedulerILb0ELb0ELb0ELi128EEEEEEEEEvNT_6ParamsE)
        /*04d0*/ 	.word	0x000000a8


	//----- nvinfo : EIATTR_FRAME_SIZE
	.align		4
.L_223:
        /*04d4*/ 	.byte	0x04, 0x11
        /*04d6*/ 	.short	(.L_225 - .L_224)
	.align		4
.L_224:
        /*04d8*/ 	.word	index@(_ZN7cutlass13device_kernelIN5flash11enable_sm90INS1_16FlashAttnBwdSm90INS1_25CollectiveMainloopBwdSm90ILi2ELi2ELi2EN4cute5tupleIJNS5_1CILi1EEES8_S8_EEENS6_IJNS7_ILi64EEENS7_ILi128EEENS7_ILi96EEEEEENS_10bfloat16_tEfNS_4arch4Sm90ELb0ELb0ELb1ELb0ELb0ELb1ELb0ELb0ELi2ELi1ELi2ELi1ELb1EEENS1_21CollectiveEpilogueBwdISD_SE_SG_Li256ELb0ELb0ELi1EEENS1_19SingleTileSchedulerILb0ELb0ELb0ELi128EEEEEEEEEvNT_6ParamsE)
        /*04dc*/ 	.word	0x00000000


	//----- nvinfo : EIATTR_MIN_STACK_SIZE
	.align		4
.L_225:
        /*04e0*/ 	.byte	0x04, 0x12
        /*04e2*/ 	.short	(.L_227 - .L_226)
	.align		4
.L_226:
        /*04e4*/ 	.word	index@(_ZN7cutlass13device_kernelIN5flash11enable_sm90INS1_16FlashAttnBwdSm90INS1_25CollectiveMainloopBwdSm90ILi2ELi2ELi2EN4cute5tupleIJNS5_1CILi1EEES8_S8_EEENS6_IJNS7_ILi64EEENS7_ILi128EEENS7_ILi96EEEEEENS_10bfloat16_tEfNS_4arch4Sm90ELb0ELb0ELb1ELb0ELb0ELb1ELb0ELb0ELi2ELi1ELi2ELi1ELb1EEENS1_21CollectiveEpilogueBwdISD_SE_SG_Li256ELb0ELb0ELi1EEENS1_19SingleTileSchedulerILb0ELb0ELb0ELi128EEEEEEEEEvNT_6ParamsE)
        /*04e8*/ 	.word	0x00000000


	//----- nvinfo : EIATTR_MIN_STACK_SIZE
	.align		4
.L_227:
        /*04ec*/ 	.byte	0x04, 0x12
        /*04ee*/ 	.short	(.L_229 - .L_228)
	.align		4
.L_228:
        /*04f0*/ 	.word	index@(_ZN7cutlass13device_kernelIN5flash11enable_sm90INS1_16FlashAttnBwdSm90INS1_25CollectiveMainloopBwdSm90ILi2ELi2ELi2EN4cute5tupleIJNS5_1CILi1EEES8_S8_EEENS6_IJNS7_ILi64EEENS7_ILi128EEENS7_ILi96EEEEEENS_10bfloat16_tEfNS_4arch4Sm90ELb0ELb0ELb1ELb0ELb1ELb1ELb0ELb0ELi2ELi1ELi2ELi1ELb1EEENS1_21CollectiveEpilogueBwdISD_SE_SG_Li256ELb0ELb0ELi1EEENS1_19SingleTileSchedulerILb0ELb0ELb0ELi128EEEEEEEEEvNT_6ParamsE)
        /*04f4*/ 	.word	0x00000000


	//----- nvinfo : EIATTR_MIN_STACK_SIZE
	.align		4
.L_229:
        /*04f8*/ 	.byte	0x04, 0x12
        /*04fa*/ 	.short	(.L_231 - .L_230)
	.align		4
.L_230:
        /*04fc*/ 	.word	index@(_ZN7cutlass13device_kernelIN5flash11enable_sm90INS1_16FlashAttnBwdSm90INS1_25CollectiveMainloopBwdSm90ILi2ELi2ELi2EN4cute5tupleIJNS5_1CILi1EEES8_S8_EEENS6_IJNS7_ILi64EEENS7_ILi128EEENS7_ILi96EEEEEENS_10bfloat16_tEfNS_4arch4Sm90ELb0ELb0ELb1ELb0ELb0ELb1ELb0ELb0ELi2ELi1ELi2ELi1ELb1EEENS1_24CollectiveEpilogueBwdGQAISD_fSG_Li256ELb0ELb0EEENS1_19SingleTileSchedulerILb0ELb0ELb0ELi128EEEEEEEEEvNT_6ParamsE)
        /*0500*/ 	.word	0x00000000


	//----- nvinfo : EIATTR_MIN_STACK_SIZE
	.align		4
.L_231:
        /*0504*/ 	.byte	0x04, 0x12
        /*0506*/ 	.short	(.L_233 - .L_232)
	.align		4
.L_232:
        /*0508*/ 	.word	index@(_ZN7cutlass13device_kernelIN5flash11enable_sm90INS1_16FlashAttnBwdSm90INS1_25CollectiveMainloopBwdSm90ILi2ELi2ELi2EN4cute5tupleIJNS5_1CILi1EEES8_S8_EEENS6_IJNS7_ILi64EEENS7_ILi128EEENS7_ILi96EEEEEENS_10bfloat16_tEfNS_4arch4Sm90ELb0ELb0ELb1ELb0ELb1ELb1ELb0ELb0ELi2ELi1ELi2ELi1ELb1EEENS1_24CollectiveEpilogueBwdGQAISD_fSG_Li256ELb0ELb1EEENS1_19SingleTileSchedulerILb0ELb0ELb0ELi128EEEEEEEEEvNT_6ParamsE)
        /*050c*/ 	.word	0x00000000


	//----- nvinfo : EIATTR_MIN_STACK_SIZE
	.align		4
.L_233:
        /*0510*/ 	.byte	0x04, 0x12
        /*0512*/ 	.short	(.L_235 - .L_234)
	.align		4
.L_234:
        /*0514*/ 	.word	index@(_ZN7cutlass13device_kernelIN5flash11enable_sm90INS1_16FlashAttnBwdSm90INS1_25CollectiveMainloopBwdSm90ILi2ELi2ELi2EN4cute5tupleIJNS5_1CILi1EEES8_S8_EEENS6_IJNS7_ILi64EEENS7_ILi128EEENS7_ILi96EEEEEENS_10bfloat16_tEfNS_4arch4Sm90ELb0ELb0ELb1ELb1ELb0ELb1ELb0ELb0ELi2ELi1ELi2ELi1ELb1EEENS1_21CollectiveEpilogueBwdISD_SE_SG_Li256ELb1ELb0ELi1EEENS1_19SingleTileSchedulerILb1ELb0ELb0ELi128EEEEEEEEEvNT_6ParamsE)
        /*0518*/ 	.word	0x00000000


	//----- nvinfo : EIATTR_MIN_STACK_SIZE
	.align		4
.L_235:
        /*051c*/ 	.byte	0x04, 0x12
        /*051e*/ 	.short	(.L_237 - .L_236)
	.align		4
.L_236:
        /*0520*/ 	.word	index@(_ZN7cutlass13device_kernelIN5flash11enable_sm90INS1_16FlashAttnBwdSm90INS1_25CollectiveMainloopBwdSm90ILi2ELi2ELi2EN4cute5tupleIJNS5_1CILi1EEES8_S8_EEENS6_IJNS7_ILi64EEENS7_ILi128EEENS7_ILi96EEEEEENS_10bfloat16_tEfNS_4arch4Sm90ELb0ELb0ELb1ELb1ELb1ELb1ELb0ELb0ELi2ELi1ELi2ELi1ELb1EEENS1_21CollectiveEpilogueBwdISD_SE_SG_Li256ELb1ELb0ELi1EEENS1_19SingleTileSchedulerILb1ELb0ELb0ELi128EEEEEEEEEvNT_6ParamsE)
        /*0524*/ 	.word	0x00000000


	//----- nvinfo : EIATTR_MIN_STACK_SIZE
	.align		4
.L_237:
        /*0528*/ 	.byte	0x04, 0x12
        /*052a*/ 	.short	(.L_239 - .L_238)
	.align		4
.L_238:
        /*052c*/ 	.word	index@(_ZN7cutlass13device_kernelIN5flash11enable_sm90INS1_16FlashAttnBwdSm90INS1_25CollectiveMainloopBwdSm90ILi2ELi2ELi2EN4cute5tupleIJNS5_1CILi1EEES8_S8_EEENS6_IJNS7_ILi64EEENS7_ILi128EEENS7_ILi96EEEEEENS_10bfloat16_tEfNS_4arch4Sm90ELb0ELb0ELb1ELb1ELb0ELb1ELb0ELb0ELi2ELi1ELi2ELi1ELb1EEENS1_24CollectiveEpilogueBwdGQAISD_fSG_Li256ELb1ELb0EEENS1_19SingleTileSchedulerILb1ELb0ELb0ELi128EEEEEEEEEvNT_6ParamsE)
        /*0530*/ 	.word	0x00000000


	//----- nvinfo : EIATTR_MIN_STACK_SIZE
	.align		4
.L_239:
        /*0534*/ 	.byte	0x04, 0x12
        /*0536*/ 	.short	(.L_241 - .L_240)
	.align		4
.L_240:
        /*0538*/ 	.word	index@(_ZN7cutlass13device_kernelIN5flash11enable_sm90INS1_16FlashAttnBwdSm90INS1_25CollectiveMainloopBwdSm90ILi2ELi2ELi2EN4cute5tupleIJNS5_1CILi1EEES8_S8_EEENS6_IJNS7_ILi64EEENS7_ILi128EEENS7_ILi96EEEEEENS_10bfloat16_tEfNS_4arch4Sm90ELb0ELb0ELb1ELb1ELb1ELb1ELb0ELb0ELi2ELi1ELi2ELi1ELb1EEENS1_24CollectiveEpilogueBwdGQAISD_fSG_Li256ELb1ELb1EEENS1_19SingleTileSchedulerILb1ELb0ELb0ELi128EEEEEEEEEvNT_6ParamsE)
        /*053c*/ 	.word	0x00000000


	//----- nvinfo : EIATTR_MIN_STACK_SIZE
	.align		4
.L_241:
        /*0540*/ 	.byte	0x04, 0x12
        /*0542*/ 	.short	(.L_243 - .L_242)
	.align		4
.L_242:
        /*0544*/ 	.word	index@(_ZN7cutlass13device_kernelIN5flash11enable_sm90INS1_16FlashAttnBwdSm90INS1_25CollectiveMainloopBwdSm90ILi2ELi2ELi2EN4cute5tupleIJNS5_1CILi1EEES8_S8_EEENS6_IJNS7_ILi64EEENS7_ILi128EEENS7_ILi96EEEEEENS_10bfloat16_tEfNS_4arch4Sm90ELb0ELb1ELb1ELb0ELb0ELb1ELb0ELb0ELi2ELi1ELi2ELi1ELb1EEENS1_21CollectiveEpilogueBwdISD_SE_SG_Li256ELb0ELb0ELi1EEENS1_19SingleTileSchedulerILb0ELb0ELb0ELi128EEEEEEEEEvNT_6ParamsE)
        /*0548*/ 	.word	0x00000008


	//----- nvinfo : EIATTR_MIN_STACK_SIZE
	.align		4
.L_243:
        /*054c*/ 	.byte	0x04, 0x12
        /*054e*/ 	.short	(.L_245 - .L_244)
	.align		4
.L_244:
        /*0550*/ 	.word	index@(_ZN7cutlass13device_kernelIN5flash11enable_sm90INS1_16FlashAttnBwdSm90INS1_25CollectiveMainloopBwdSm90ILi2ELi2ELi2EN4cute5tupleIJNS5_1CILi1EEES8_S8_EEENS6_IJNS7_ILi64EEENS7_ILi128EEENS7_ILi96EEEEEENS_10bfloat16_tEfNS_4arch4Sm90ELb0ELb1ELb1ELb0ELb1ELb1ELb0ELb0ELi2ELi1ELi2ELi1ELb1EEENS1_21CollectiveEpilogueBwdISD_SE_SG_Li256ELb0ELb0ELi1EEENS1_19SingleTileSchedulerILb0ELb0ELb0ELi128EEEEEEEEEvNT_6ParamsE)
        /*0554*/ 	.word	0x00000008


	//----- nvinfo : EIATTR_MIN_STACK_SIZE
	.align		4
.L_245:
        /*0558*/ 	.byte	0x04, 0x12
        /*055a*/ 	.short	(.L_247 - .L_246)
	.align		4
.L_246:
        /*055c*/ 	.word	index@(_ZN7cutlass13device_kernelIN5flash11enable_sm90INS1_16FlashAttnBwdSm90INS1_25CollectiveMainloopBwdSm90ILi2ELi2ELi2EN4cute5tupleIJNS5_1CILi1EEES8_S8_EEENS6_IJNS7_ILi64EEENS7_ILi128EEENS7_ILi96EEEEEENS_10bfloat16_tEfNS_4arch4Sm90ELb0ELb1ELb1ELb0ELb0ELb1ELb0ELb0ELi2ELi1ELi2ELi1ELb1EEENS1_24CollectiveEpilogueBwdGQAISD_fSG_Li256ELb0ELb0EEENS1_19SingleTileSchedulerILb0ELb0ELb0ELi128EEEEEEEEEvNT_6ParamsE)
        /*0560*/ 	.word	0x00000008


	//----- nvinfo : EIATTR_MIN_STACK_SIZE
	.align		4
.L_247:
        /*0564*/ 	.byte	0x04, 0x12
        /*0566*/ 	.short	(.L_249 - .L_248)
	.align		4
.L_248:
        /*0568*/ 	.word	index@(_ZN7cutlass13device_kernelIN5flash11enable_sm90INS1_16FlashAttnBwdSm90INS1_25CollectiveMainloopBwdSm90ILi2ELi2ELi2EN4cute5tupleIJNS5_1CILi1EEES8_S8_EEENS6_IJNS7_ILi64EEENS7_ILi128EEENS7_ILi96EEEEEENS_10bfloat16_tEfNS_4arch4Sm90ELb0ELb1ELb1ELb0ELb1ELb1ELb0ELb0ELi2ELi1ELi2ELi1ELb1EEENS1_24CollectiveEpilogueBwdGQAISD_fSG_Li256ELb0ELb1EEENS1_19SingleTileSchedulerILb0ELb0ELb0ELi128EEEEEEEEEvNT_6ParamsE)
        /*056c*/ 	.word	0x00000008


	//----- nvinfo : EIATTR_MIN_STACK_SIZE
	.align		4
.L_249:
        /*0570*/ 	.byte	0x04, 0x12
        /*0572*/ 	.short	(.L_251 - .L_250)
	.align		4
.L_250:
        /*0574*/ 	.word	index@(_ZN7cutlass13device_kernelIN5flash11enable_sm90INS1_16FlashAttnBwdSm90INS1_25CollectiveMainloopBwdSm90ILi2ELi2ELi2EN4cute5tupleIJNS5_1CILi1EEES8_S8_EEENS6_IJNS7_ILi64EEENS7_ILi128EEENS7_ILi96EEEEEENS_10bfloat16_tEfNS_4arch4Sm90ELb0ELb1ELb1ELb1ELb0ELb1ELb0ELb0ELi2ELi1ELi2ELi1ELb1EEENS1_21CollectiveEpilogueBwdISD_SE_SG_Li256ELb1ELb0ELi1EEENS1_19SingleTileSchedulerILb1ELb0ELb0ELi128EEEEEEEEEvNT_6ParamsE)
        /*0578*/ 	.word	0x00000010


	//----- nvinfo : EIATTR_MIN_STACK_SIZE
	.align		4
.L_251:
        /*057c*/ 	.byte	0x04, 0x12
        /*057e*/ 	.short	(.L_253 - .L_252)
	.align		4
.L_252:
        /*0580*/ 	.word	index@(_ZN7cutlass13device_kernelIN5flash11enable_sm90INS1_16FlashAttnBwdSm90INS1_25CollectiveMainloopBwdSm90ILi2ELi2ELi2EN4cute5tupleIJNS5_1CILi1EEES8_S8_EEENS6_IJNS7_ILi64EEENS7_ILi128EEENS7_ILi96EEEEEENS_10bfloat16_tEfNS_4arch4Sm90ELb0ELb1ELb1ELb1ELb1ELb1ELb0ELb0ELi2ELi1ELi2ELi1ELb1EEENS1_21CollectiveEpilogueBwdISD_SE_SG_Li256ELb1ELb0ELi1EEENS1_19SingleTileSchedulerILb1ELb0ELb0ELi128EEEEEEEEEvNT_6ParamsE)
        /*0584*/ 	.word	0x00000010


	//----- nvinfo : EIATTR_MIN_STACK_SIZE
	.align		4
.L_253:
        /*0588*/ 	.byte	0x04, 0x12
        /*058a*/ 	.short	(.L_255 - .L_254)
	.align		4
.L_254:
        /*058c*/ 	.word	index@(_ZN7cutlass13device_kernelIN5flash11enable_sm90INS1_16FlashAttnBwdSm90INS1_25CollectiveMainloopBwdSm90ILi2ELi2ELi2EN4cute5tupleIJNS5_1CILi1EEES8_S8_EEENS6_IJNS7_ILi64EEENS7_ILi128EEENS7_ILi96EEEEEENS_10bfloat16_tEfNS_4arch4Sm90ELb0ELb1ELb1ELb1ELb0ELb1ELb0ELb0ELi2ELi1ELi2ELi1ELb1EEENS1_24CollectiveEpilogueBwdGQAISD_fSG_Li256ELb1ELb0EEENS1_19SingleTileSchedulerILb1ELb0ELb0ELi128EEEEEEEEEvNT_6ParamsE)
        /*0590*/ 	.word	0x00000010


	//----- nvinfo : EIATTR_MIN_STACK_SIZE
	.align		4
.L_255:
        /*0594*/ 	.byte	0x04, 0x12
        /*0596*/ 	.short	(.L_257 - .L_256)
	.align		4
.L_256:
        /*0598*/ 	.word	index@(_ZN7cutlass13device_kernelIN5flash11enable_sm90INS1_16FlashAttnBwdSm90INS1_25CollectiveMainloopBwdSm90ILi2ELi2ELi2EN4cute5tupleIJNS5_1CILi1EEES8_S8_EEENS6_IJNS7_ILi64EEENS7_ILi128EEENS7_ILi96EEEEEENS_10bfloat16_tEfNS_4arch4Sm90ELb0ELb1ELb1ELb1ELb1ELb1ELb0ELb0ELi2ELi1ELi2ELi1ELb1EEENS1_24CollectiveEpilogueBwdGQAISD_fSG_Li256ELb1ELb1EEENS1_19SingleTileSchedulerILb1ELb0ELb0ELi128EEEEEEEEEvNT_6ParamsE)
        /*059c*/ 	.word	0x00000010


	//----- nvinfo : EIATTR_MIN_STACK_SIZE
	.align		4
.L_257:
        /*05a0*/ 	.byte	0x04, 0x12
        /*05a2*/ 	.short	(.L_259 - .L_258)
	.align		4
.L_258:
        /*05a4*/ 	.word	index@(_ZN7cutlass13device_kernelIN5flash11enable_sm90INS1_16FlashAttnBwdSm90INS1_25CollectiveMainloopBwdSm90ILi2ELi2ELi2EN4cute5tupleIJNS5_1CILi1EEES8_S8_EEENS6_IJNS7_ILi64EEENS7_ILi128EEENS7_ILi96EEEEEENS_10bfloat16_tEfNS_4arch4Sm90ELb1ELb0ELb1ELb0ELb0ELb1ELb0ELb0ELi2ELi1ELi2ELi1ELb1EEENS1_21CollectiveEpilogueBwdISD_SE_SG_Li256ELb0ELb0ELi1EEENS1_25SingleTileBwdLPTSchedulerILb0ELi128ELb0EEEEEEEEEvNT_6ParamsE)
        /*05a8*/ 	.word	0x00000008


	//----- nvinfo : EIATTR_MIN_STACK_SIZE
	.align		4
.L_259:
        /*05ac*/ 	.byte	0x04, 0x12
        /*05ae*/ 	.short	(.L_261 - .L_260)
	.align		4
.L_260:
        /*05b0*/ 	.word	index@(_ZN7cutlass13device_kernelIN5flash11enable_sm90INS1_16FlashAttnBwdSm90INS1_25CollectiveMainloopBwdSm90ILi2ELi2ELi2EN4cute5tupleIJNS5_1CILi1EEES8_S8_EEENS6_IJNS7_ILi64EEENS7_ILi128EEENS7_ILi96EEEEEENS_10bfloat16_tEfNS_4arch4Sm90ELb1ELb0ELb1ELb0ELb1ELb1ELb0ELb0ELi2ELi1ELi2ELi1ELb1EEENS1_21CollectiveEpilogueBwdISD_SE_SG_Li256ELb0ELb0ELi1EEENS1_25SingleTileBwdLPTSchedulerILb0ELi128ELb1EEEEEEEEEvNT_6ParamsE)
        /*05b4*/ 	.word	0x00000008


	//----- nvinfo : EIATTR_MIN_STACK_SIZE
	.align		4
.L_261:
        /*05b8*/ 	.byte	0x04, 0x12
        /*05ba*/ 	.short	(.L_263 - .L_262)
	.align		4
.L_262:
        /*05bc*/ 	.word	index@(_ZN7cutlass13device_kernelIN5flash11enable_sm90INS1_16FlashAttnBwdSm90INS1_25CollectiveMainloopBwdSm90ILi2ELi2ELi2EN4cute5tupleIJNS5_1CILi1EEES8_S8_EEENS6_IJNS7_ILi64EEENS7_ILi128EEENS7_ILi96EEEEEENS_10bfloat16_tEfNS_4arch4Sm90ELb1ELb0ELb1ELb0ELb0ELb1ELb0ELb0ELi2ELi1ELi2ELi1ELb1EEENS1_24CollectiveEpilogueBwdGQAISD_fSG_Li256ELb0ELb0EEENS1_25SingleTileBwdLPTSchedulerILb0ELi128ELb0EEEEEEEEEvNT_6ParamsE)
        /*05c0*/ 	.word	0x00000008


	//----- nvinfo : EIATTR_MIN_STACK_SIZE
	.align		4
.L_263:
        /*05c4*/ 	.byte	0x04, 0x12
        /*05c6*/ 	.short	(.L_265 - .L_264)
	.align		4
.L_264:
        /*05c8*/ 	.word	index@(_ZN7cutlass13device_kernelIN5flash11enable_sm90INS1_16FlashAttnBwdSm90INS1_25CollectiveMainloopBwdSm90ILi2ELi2ELi2EN4cute5tupleIJNS5_1CILi1EEES8_S8_EEENS6_IJNS7_ILi64EEENS7_ILi128EEENS7_ILi96EEEEEENS_10bfloat16_tEfNS_4arch4Sm90ELb1ELb0ELb1ELb0ELb1ELb1ELb0ELb0ELi2ELi1ELi2ELi1ELb1EEENS1_24CollectiveEpilogueBwdGQAISD_fSG_Li256ELb0ELb1EEENS1_25SingleTileBwdLPTSchedulerILb0ELi128ELb1EEEEEEEEEvNT_6ParamsE)
        /*05cc*/ 	.word	0x00000008


	//----- nvinfo : EIATTR_MIN_STACK_SIZE
	.align		4
.L_265:
        /*05d0*/ 	.byte	0x04, 0x12
        /*05d2*/ 	.short	(.L_267 - .L_266)
	.align		4
.L_266:
        /*05d4*/ 	.word	index@(_ZN7cutlass13device_kernelIN5flash11enable_sm90INS1_16FlashAttnBwdSm90INS1_25CollectiveMainloopBwdSm90ILi2ELi2ELi2EN4cute5tupleIJNS5_1CILi1EEES8_S8_EEENS6_IJNS7_ILi64EEENS7_ILi128EEENS7_ILi96EEEEEENS_10bfloat16_tEfNS_4arch4Sm90ELb1ELb0ELb1ELb1ELb0ELb1ELb0ELb0ELi2ELi1ELi2ELi1ELb1EEENS1_21CollectiveEpilogueBwdISD_SE_SG_Li256ELb1ELb0ELi1EEENS1_25SingleTileBwdLPTSchedulerILb1ELi128ELb0EEEEEEEEEvNT_6ParamsE)
        /*05d8*/ 	.word	0x00000008


	//----- nvinfo : EIATTR_MIN_STACK_SIZE
	.align		4
.L_267:
        /*05dc*/ 	.byte	0x04, 0x12
        /*05de*/ 	.short	(.L_269 - .L_268)
	.align		4
.L_268:
        /*05e0*/ 	.word	index@(_ZN7cutlass13device_kernelIN5flash11enable_sm90INS1_16FlashAttnBwdSm90INS1_25CollectiveMainloopBwdSm90ILi2ELi2ELi2EN4cute5tupleIJNS5_1CILi1EEES8_S8_EEENS6_IJNS7_ILi64EEENS7_ILi128EEENS7_ILi96EEEEEENS_10bfloat16_tEfNS_4arch4Sm90ELb1ELb0ELb1ELb1ELb1ELb1ELb0ELb0ELi2ELi1ELi2ELi1ELb1EEENS1_21CollectiveEpilogueBwdISD_SE_SG_Li256ELb1ELb0ELi1EEENS1_25SingleTileBwdLPTSchedulerILb1ELi128ELb1EEEEEEEEEvNT_6ParamsE)
        /*05e4*/ 	.word	0x00000008


	//----- nvinfo : EIATTR_MIN_STACK_SIZE
	.align		4
.L_269:
        /*05e8*/ 	.byte	0x04, 0x12
        /*05ea*/ 	.short	(.L_271 - .L_270)
	.align		4
.L_270:
        /*05ec*/ 	.word	index@(_ZN7cutlass13device_kernelIN5flash11enable_sm90INS1_16FlashAttnBwdSm90INS1_25CollectiveMainloopBwdSm90ILi2ELi2ELi2EN4cute5tupleIJNS5_1CILi1EEES8_S8_EEENS6_IJNS7_ILi64EEENS7_ILi128EEENS7_ILi96EEEEEENS_10bfloat16_tEfNS_4arch4Sm90ELb1ELb0ELb1ELb1ELb0ELb1ELb0ELb0ELi2ELi1ELi2ELi1ELb1EEENS1_24CollectiveEpilogueBwdGQAISD_fSG_Li256ELb1ELb0EEENS1_25SingleTileBwdLPTSchedulerILb1ELi128ELb0EEEEEEEEEvNT_6ParamsE)
        /*05f0*/ 	.word	0x00000008


	//----- nvinfo : EIATTR_MIN_STACK_SIZE
	.align		4
.L_271:
        /*05f4*/ 	.byte	0x04, 0x12
        /*05f6*/ 	.short	(.L_273 - .L_272)
	.align		4
.L_272:
        /*05f8*/ 	.word	index@(_ZN7cutlass13device_kernelIN5flash11enable_sm90INS1_16FlashAttnBwdSm90INS1_25CollectiveMainloopBwdSm90ILi2ELi2ELi2EN4cute5tupleIJNS5_1CILi1EEES8_S8_EEENS6_IJNS7_ILi64EEENS7_ILi128EEENS7_ILi96EEEEEENS_10bfloat16_tEfNS_4arch4Sm90ELb1ELb0ELb1ELb1ELb1ELb1ELb0ELb0ELi2ELi1ELi2ELi1ELb1EEENS1_24CollectiveEpilogueBwdGQAISD_fSG_Li256ELb1ELb1EEENS1_25SingleTileBwdLPTSchedulerILb1ELi128ELb1EEEEEEEEEvNT_6ParamsE)
        /*05fc*/ 	.word	0x00000008


	//----- nvinfo : EIATTR_MIN_STACK_SIZE
	.align		4
.L_273:
        /*0600*/ 	.byte	0x04, 0x12
        /*0602*/ 	.short	(.L_275 - .L_274)
	.align		4
.L_274:
        /*0604*/ 	.word	index@(_ZN7cutlass13device_kernelIN5flash11enable_sm90INS1_16FlashAttnBwdSm90INS1_25CollectiveMainloopBwdSm90ILi2ELi2ELi2EN4cute5tupleIJNS5_1CILi1EEES8_S8_EEENS6_IJNS7_ILi64EEENS7_ILi128EEENS7_ILi96EEEEEENS_10bfloat16_tEfNS_4arch4Sm90ELb0ELb0ELb0ELb0ELb0ELb1ELb0ELb0ELi2ELi1ELi2ELi1ELb1EEENS1_21CollectiveEpilogueBwdISD_SE_SG_Li256ELb0ELb0ELi1EEENS1_19SingleTileSchedulerILb0ELb0ELb0ELi128EEEEEEEEEvNT_6ParamsE)
        /*0608*/ 	.word	0x00000000


	//----- nvinfo : EIATTR_MIN_STACK_SIZE
	.align		4
.L_275:
        /*060c*/ 	.byte	0x04, 0x12
        /*060e*/ 	.short	(.L_277 - .L_276)
	.align		4
.L_276:
        /*0610*/ 	.word	index@(_ZN7cutlass13device_kernelIN5flash11enable_sm90INS1_16FlashAttnBwdSm90INS1_25CollectiveMainloopBwdSm90ILi2ELi2ELi2EN4cute5tupleIJNS5_1CILi1EEES8_S8_EEENS6_IJNS7_ILi64EEENS7_ILi128EEENS7_ILi96EEEEEENS_10bfloat16_tEfNS_4arch4Sm90ELb0ELb0ELb0ELb0ELb1ELb1ELb0ELb0ELi2ELi1ELi2ELi1ELb1EEENS1_21CollectiveEpilogueBwdISD_SE_SG_Li256ELb0ELb0ELi1EEENS1_19SingleTileSchedulerILb0ELb0ELb0ELi128EEEEEEEEEvNT_6ParamsE)
        /*0614*/ 	.word	0x00000000


	//----- nvinfo : EIATTR_MIN_STACK_SIZE
	.align		4
.L_277:
        /*0618*/ 	.byte	0x04, 0x12
        /*061a*/ 	.short	(.L_279 - .L_278)
	.align		4
.L_278:
        /*061c*/ 	.word	index@(_ZN7cutlass13device_kernelIN5flash11enable_sm90INS1_16FlashAttnBwdSm90INS1_25CollectiveMainloopBwdSm90ILi2ELi2ELi2EN4cute5tupleIJNS5_1CILi1EEES8_S8_EEENS6_IJNS7_ILi64EEENS7_ILi128EEENS7_ILi96EEEEEENS_10bfloat16_tEfNS_4arch4Sm90ELb0ELb0ELb0ELb0ELb0ELb1ELb0ELb0ELi2ELi1ELi2ELi1ELb1EEENS1_24CollectiveEpilogueBwdGQAISD_fSG_Li256ELb0ELb0EEENS1_19SingleTileSchedulerILb0ELb0ELb0ELi128EEEEEEEEEvNT_6ParamsE)
        /*0620*/ 	.word	0x00000000


	//----- nvinfo : EIATTR_MIN_STACK_SIZE
	.align		4
.L_279:
        /*0624*/ 	.byte	0x04, 0x12
        /*0626*/ 	.short	(.L_281 - .L_280)
	.align		4
.L_280:
        /*0628*/ 	.word	index@(_ZN7cutlass13device_kernelIN5flash11enable_sm90INS1_16FlashAttnBwdSm90INS1_25CollectiveMainloopBwdSm90ILi2ELi2ELi2EN4cute5tupleIJNS5_1CILi1EEES8_S8_EEENS6_IJNS7_ILi64EEENS7_ILi128EEENS7_ILi96EEEEEENS_10bfloat16_tEfNS_4arch4Sm90ELb0ELb0ELb0ELb0ELb1ELb1ELb0ELb0ELi2ELi1ELi2ELi1ELb1EEENS1_24CollectiveEpilogueBwdGQAISD_fSG_Li256ELb0ELb1EEENS1_19SingleTileSchedulerILb0ELb0ELb0ELi128EEEEEEEEEvNT_6ParamsE)
        /*062c*/ 	.word	0x00000000


	//----- nvinfo : EIATTR_MIN_STACK_SIZE
	.align		4
.L_281:
        /*0630*/ 	.byte	0x04, 0x12
        /*0632*/ 	.short	(.L_283 - .L_282)
	.align		4
.L_282:
        /*0634*/ 	.word	index@(_ZN7cutlass13device_kernelIN5flash11enable_sm90INS1_16FlashAttnBwdSm90INS1_25CollectiveMainloopBwdSm90ILi2ELi2ELi2EN4cute5tupleIJNS5_1CILi1EEES8_S8_EEENS6_IJNS7_ILi64EEENS7_ILi128EEENS7_ILi96EEEEEENS_10bfloat16_tEfNS_4arch4Sm90ELb0ELb0ELb0ELb1ELb0ELb1ELb0ELb0ELi2ELi1ELi2ELi1ELb1EEENS1_21CollectiveEpilogueBwdISD_SE_SG_Li256ELb1ELb0ELi1EEENS1_19SingleTileSchedulerILb1ELb0ELb0ELi128EEEEEEEEEvNT_6ParamsE)
        /*0638*/ 	.word	0x00000000


	//----- nvinfo : EIATTR_MIN_STACK_SIZE
	.align		4
.L_283:
        /*063c*/ 	.byte	0x04, 0x12
        /*063e*/ 	.short	(.L_285 - .L_284)
	.align		4
.L_284:
        /*0640*/ 	.word	index@(_ZN7cutlass13device_kernelIN5flash11enable_sm90INS1_16FlashAttnBwdSm90INS1_25CollectiveMainloopBwdSm90ILi2ELi2ELi2EN4cute5tupleIJNS5_1CILi1EEES8_S8_EEENS6_IJNS7_ILi64EEENS7_ILi128EEENS7_ILi96EEEEEENS_10bfloat16_tEfNS_4arch4Sm90ELb0ELb0ELb0ELb1ELb1ELb1ELb0ELb0ELi2ELi1ELi2ELi1ELb1EEENS1_21CollectiveEpilogueBwdISD_SE_SG_Li256ELb1ELb0ELi1EEENS1_19SingleTileSchedulerILb1ELb0ELb0ELi128EEEEEEEEEvNT_6ParamsE)
        /*0644*/ 	.word	0x00000000


	//----- nvinfo : EIATTR_MIN_STACK_SIZE
	.align		4
.L_285:
        /*0648*/ 	.byte	0x04, 0x12
        /*064a*/ 	.short	(.L_287 - .L_286)
	.align		4
.L_286:
        /*064c*/ 	.word	index@(_ZN7cutlass13device_kernelIN5flash11enable_sm90INS1_16FlashAttnBwdSm90INS1_25CollectiveMainloopBwdSm90ILi2ELi2ELi2EN4cute5tupleIJNS5_1CILi1EEES8_S8_EEENS6_IJNS7_ILi64EEENS7_ILi128EEENS7_ILi96EEEEEENS_10bfloat16_tEfNS_4arch4Sm90ELb0ELb0ELb0ELb1ELb0ELb1ELb0ELb0ELi2ELi1ELi2ELi1ELb1EEENS1_24CollectiveEpilogueBwdGQAISD_fSG_Li256ELb1ELb0EEENS1_19SingleTileSchedulerILb1ELb0ELb0ELi128EEEEEEEEEvNT_6ParamsE)
        /*0650*/ 	.word	0x00000000


	//----- nvinfo : EIATTR_MIN_STACK_SIZE
	.align		4
.L_287:
        /*0654*/ 	.byte	0x04, 0x12
        /*0656*/ 	.short	(.L_289 - .L_288)
	.align		4
.L_288:
        /*0658*/ 	.word	index@(_ZN7cutlass13device_kernelIN5flash11enable_sm90INS1_16FlashAttnBwdSm90INS1_25CollectiveMainloopBwdSm90ILi2ELi2ELi2EN4cute5tupleIJNS5_1CILi1EEES8_S8_EEENS6_IJNS7_ILi64EEENS7_ILi128EEENS7_ILi96EEEEEENS_10bfloat16_tEfNS_4arch4Sm90ELb0ELb0ELb0ELb1ELb1ELb1ELb0ELb0ELi2ELi1ELi2ELi1ELb1EEENS1_24CollectiveEpilogueBwdGQAISD_fSG_Li256ELb1ELb1EEENS1_19SingleTileSchedulerILb1ELb0ELb0ELi128EEEEEEEEEvNT_6ParamsE)
        /*065c*/ 	.word	0x00000000


	//----- nvinfo : EIATTR_MIN_STACK_SIZE
	.align		4
.L_289:
        /*0660*/ 	.byte	0x04, 0x12
        /*0662*/ 	.short	(.L_291 - .L_290)
	.align		4
.L_290:
        /*0664*/ 	.word	index@(_ZN7cutlass13device_kernelIN5flash11enable_sm90INS1_16FlashAttnBwdSm90INS1_25CollectiveMainloopBwdSm90ILi2ELi2ELi2EN4cute5tupleIJNS5_1CILi1EEES8_S8_EEENS6_IJNS7_ILi64EEENS7_ILi128EEENS7_ILi96EEEEEENS_10bfloat16_tEfNS_4arch4Sm90ELb0ELb1ELb0ELb0ELb0ELb1ELb0ELb0ELi2ELi1ELi2ELi1ELb1EEENS1_21CollectiveEpilogueBwdISD_SE_SG_Li256ELb0ELb0ELi1EEENS1_19SingleTileSchedulerILb0ELb0ELb0ELi128EEEEEEEEEvNT_6ParamsE)
        /*0668*/ 	.word	0x00000008


	//----- nvinfo : EIATTR_MIN_STACK_SIZE
	.align		4
.L_291:
        /*066c*/ 	.byte	0x04, 0x12
        /*066e*/ 	.short	(.L_293 - .L_292)
	.align		4
.L_292:
        /*0670*/ 	.word	index@(_ZN7cutlass13device_kernelIN5flash11enable_sm90INS1_16FlashAttnBwdSm90INS1_25CollectiveMainloopBwdSm90ILi2ELi2ELi2EN4cute5tupleIJNS5_1CILi1EEES8_S8_EEENS6_IJNS7_ILi64EEENS7_ILi128EEENS7_ILi96EEEEEENS_10bfloat16_tEfNS_4arch4Sm90ELb0ELb1ELb0ELb0ELb1ELb1ELb0ELb0ELi2ELi1ELi2ELi1ELb1EEENS1_21CollectiveEpilogueBwdISD_SE_SG_Li256ELb0ELb0ELi1EEENS1_19SingleTileSchedulerILb0ELb0ELb0ELi128EEEEEEEEEvNT_6ParamsE)
        /*0674*/ 	.word	0x00000008


	//----- nvinfo : EIATTR_MIN_STACK_SIZE
	.align		4
.L_293:
        /*0678*/ 	.byte	0x04, 0x12
        /*067a*/ 	.short	(.L_295 - .L_294)
	.align		4
.L_294:
        /*067c*/ 	.word	index@(_ZN7cutlass13device_kernelIN5flash11enable_sm90INS1_16FlashAttnBwdSm90INS1_25CollectiveMainloopBwdSm90ILi2ELi2ELi2EN4cute5tupleIJNS5_1CILi1EEES8_S8_EEENS6_IJNS7_ILi64EEENS7_ILi128EEENS7_ILi96EEEEEENS_10bfloat16_tEfNS_4arch4Sm90ELb0ELb1ELb0ELb0ELb0ELb1ELb0ELb0ELi2ELi1ELi2ELi1ELb1EEENS1_24CollectiveEpilogueBwdGQAISD_fSG_Li256ELb0ELb0EEENS1_19SingleTileSchedulerILb0ELb0ELb0ELi128EEEEEEEEEvNT_6ParamsE)
        /*0680*/ 	.word	0x00000008


	//----- nvinfo : EIATTR_MIN_STACK_SIZE
	.align		4
.L_295:
        /*0684*/ 	.byte	0x04, 0x12
        /*0686*/ 	.short	(.L_297 - .L_296)
	.align		4
.L_296:
        /*0688*/ 	.word	index@(_ZN7cutlass13device_kernelIN5flash11enable_sm90INS1_16FlashAttnBwdSm90INS1_25CollectiveMainloopBwdSm90ILi2ELi2ELi2EN4cute5tupleIJNS5_1CILi1EEES8_S8_EEENS6_IJNS7_ILi64EEENS7_ILi128EEENS7_ILi96EEEEEENS_10bfloat16_tEfNS_4arch4Sm90ELb0ELb1ELb0ELb0ELb1ELb1ELb0ELb0ELi2ELi1ELi2ELi1ELb1EEENS1_24CollectiveEpilogueBwdGQAISD_fSG_Li256ELb0ELb1EEENS1_19SingleTileSchedulerILb0ELb0ELb0ELi128EEEEEEEEEvNT_6ParamsE)
        /*068c*/ 	.word	0x00000008


	//----- nvinfo : EIATTR_MIN_STACK_SIZE
	.align		4
.L_297:
        /*0690*/ 	.byte	0x04, 0x12
        /*0692*/ 	.short	(.L_299 - .L_298)
	.align		4
.L_298:
        /*0694*/ 	.word	index@(_ZN7cutlass13device_kernelIN5flash11enable_sm90INS1_16FlashAttnBwdSm90INS1_25CollectiveMainloopBwdSm90ILi2ELi2ELi2EN4cute5tupleIJNS5_1CILi1EEES8_S8_EEENS6_IJNS7_ILi64EEENS7_ILi128EEENS7_ILi96EEEEEENS_10bfloat16_tEfNS_4arch4Sm90ELb0ELb1ELb0ELb1ELb0ELb1ELb0ELb0ELi2ELi1ELi2ELi1ELb1EEENS1_21CollectiveEpilogueBwdISD_SE_SG_Li256ELb1ELb0ELi1EEENS1_19SingleTileSchedulerILb1ELb0ELb0ELi128EEEEEEEEEvNT_6ParamsE)
        /*0698*/ 	.word	0x00000008


	//----- nvinfo : EIATTR_MIN_STACK_SIZE
	.align		4
.L_299:
        /*069c*/ 	.byte	0x04, 0x12
        /*069e*/ 	.short	(.L_301 - .L_300)
	.align		4
.L_300:
        /*06a0*/ 	.word	index@(_ZN7cutlass13device_kernelIN5flash11enable_sm90INS1_16FlashAttnBwdSm90INS1_25CollectiveMainloopBwdSm90ILi2ELi2ELi2EN4cute5tupleIJNS5_1CILi1EEES8_S8_EEENS6_IJNS7_ILi64EEENS7_ILi128EEENS7_ILi96EEEEEENS_10bfloat16_tEfNS_4arch4Sm90ELb0ELb1ELb0ELb1ELb1ELb1ELb0ELb0ELi2ELi1ELi2ELi1ELb1EEENS1_21CollectiveEpilogueBwdISD_SE_SG_Li256ELb1ELb0ELi1EEENS1_19SingleTileSchedulerILb1ELb0ELb0ELi128EEEEEEEEEvNT_6ParamsE)
        /*06a4*/ 	.word	0x00000008


	//----- nvinfo : EIATTR_MIN_STACK_SIZE
	.align		4
.L_301:
        /*06a8*/ 	.byte	0x04, 0x12
        /*06aa*/ 	.short	(.L_303 - .L_302)
	.align		4
.L_302:
        /*06ac*/ 	.word	index@(_ZN7cutlass13device_kernelIN5flash11enable_sm90INS1_16FlashAttnBwdSm90INS1_25CollectiveMainloopBwdSm90ILi2ELi2ELi2EN4cute5tupleIJNS5_1CILi1EEES8_S8_EEENS6_IJNS7_ILi64EEENS7_ILi128EEENS7_ILi96EEEEEENS_10bfloat16_tEfNS_4arch4Sm90ELb0ELb1ELb0ELb1ELb0ELb1ELb0ELb0ELi2ELi1ELi2ELi1ELb1EEENS1_24CollectiveEpilogueBwdGQAISD_fSG_Li256ELb1ELb0EEENS1_19SingleTileSchedulerILb1ELb0ELb0ELi128EEEEEEEEEvNT_6ParamsE)
        /*06b0*/ 	.word	0x00000008


	//----- nvinfo : EIATTR_MIN_STACK_SIZE
	.align		4
.L_303:
        /*06b4*/ 	.byte	0x04, 0x12
        /*06b6*/ 	.short	(.L_305 - .L_304)
	.align		4
.L_304:
        /*06b8*/ 	.word	index@(_ZN7cutlass13device_kernelIN5flash11enable_sm90INS1_16FlashAttnBwdSm90INS1_25CollectiveMainloopBwdSm90ILi2ELi2ELi2EN4cute5tupleIJNS5_1CILi1EEES8_S8_EEENS6_IJNS7_ILi64EEENS7_ILi128EEENS7_ILi96EEEEEENS_10bfloat16_tEfNS_4arch4Sm90ELb0ELb1ELb0ELb1ELb1ELb1ELb0ELb0ELi2ELi1ELi2ELi1ELb1EEENS1_24CollectiveEpilogueBwdGQAISD_fSG_Li256ELb1ELb1EEENS1_19SingleTileSchedulerILb1ELb0ELb0ELi128EEEEEEEEEvNT_6ParamsE)
        /*06bc*/ 	.word	0x00000008


	//----- nvinfo : EIATTR_MIN_STACK_SIZE
	.align		4
.L_305:
        /*06c0*/ 	.byte	0x04, 0x12
        /*06c2*/ 	.short	(.L_307 - .L_306)
	.align		4
.L_306:
        /*06c4*/ 	.word	index@(_ZN7cutlass13device_kernelIN5flash11enable_sm90INS1_16FlashAttnBwdSm90INS1_25CollectiveMainloopBwdSm90ILi2ELi2ELi2EN4cute5tupleIJNS5_1CILi1EEES8_S8_EEENS6_IJNS7_ILi64EEENS7_ILi128EEENS7_ILi96EEEEEENS_10bfloat16_tEfNS_4arch4Sm90ELb1ELb0ELb0ELb0ELb0ELb1ELb0ELb0ELi2ELi1ELi2ELi1ELb1EEENS1_21CollectiveEpilogueBwdISD_SE_SG_Li256ELb0ELb0ELi1EEENS1_25SingleTileBwdLPTSchedulerILb0ELi128ELb0EEEEEEEEEvNT_6ParamsE)
        /*06c8*/ 	.word	0x00000008


	//----- nvinfo : EIATTR_MIN_STACK_SIZE
	.align		4
.L_307:
        /*06cc*/ 	.byte	0x04, 0x12
        /*06ce*/ 	.short	(.L_309 - .L_308)
	.align		4
.L_308:
        /*06d0*/ 	.word	index@(_ZN7cutlass13device_kernelIN5flash11enable_sm90INS1_16FlashAttnBwdSm90INS1_25CollectiveMainloopBwdSm90ILi2ELi2ELi2EN4cute5tupleIJNS5_1CILi1EEES8_S8_EEENS6_IJNS7_ILi64EEENS7_ILi128EEENS7_ILi96EEEEEENS_10bfloat16_tEfNS_4arch4Sm90ELb1ELb0ELb0ELb0ELb1ELb1ELb0ELb0ELi2ELi1ELi2ELi1ELb1EEENS1_21CollectiveEpilogueBwdISD_SE_SG_Li256ELb0ELb0ELi1EEENS1_25SingleTileBwdLPTSchedulerILb0ELi128ELb1EEEEEEEEEvNT_6ParamsE)
        /*06d4*/ 	.word	0x00000008


	//----- nvinfo : EIATTR_MIN_STACK_SIZE
	.align		4
.L_309:
        /*06d8*/ 	.byte	0x04, 0x12
        /*06da*/ 	.short	(.L_311 - .L_310)
	.align		4
.L_310:
        /*06dc*/ 	.word	index@(_ZN7cutlass13device_kernelIN5flash11enable_sm90INS1_16FlashAttnBwdSm90INS1_25CollectiveMainloopBwdSm90ILi2ELi2ELi2EN4cute5tupleIJNS5_1CILi1EEES8_S8_EEENS6_IJNS7_ILi64EEENS7_ILi128EEENS7_ILi96EEEEEENS_10bfloat16_tEfNS_4arch4Sm90ELb1ELb0ELb0ELb0ELb0ELb1ELb0ELb0ELi2ELi1ELi2ELi1ELb1EEENS1_24CollectiveEpilogueBwdGQAISD_fSG_Li256ELb0ELb0EEENS1_25SingleTileBwdLPTSchedulerILb0ELi128ELb0EEEEEEEEEvNT_6ParamsE)
        /*06e0*/ 	.word	0x00000008


	//----- nvinfo : EIATTR_MIN_STACK_SIZE
	.align		4
.L_311:
        /*06e4*/ 	.byte	0x04, 0x12
        /*06e6*/ 	.short	(.L_313 - .L_312)
	.align		4
.L_312:
        /*06e8*/ 	.word	index@(_ZN7cutlass13device_kernelIN5flash11enable_sm90INS1_16FlashAttnBwdSm90INS1_25CollectiveMainloopBwdSm90ILi2ELi2ELi2EN4cute5tupleIJNS5_1CILi1EEES8_S8_EEENS6_IJNS7_ILi64EEENS7_ILi128EEENS7_ILi96EEEEEENS_10bfloat16_tEfNS_4arch4Sm90ELb1ELb0ELb0ELb0ELb1ELb1ELb0ELb0ELi2ELi1ELi2ELi1ELb1EEENS1_24CollectiveEpilogueBwdGQAISD_fSG_Li256ELb0ELb1EEENS1_25SingleTileBwdLPTSchedulerILb0ELi128ELb1EEEEEEEEEvNT_6ParamsE)
        /*06ec*/ 	.word	0x00000008


	//----- nvinfo : EIATTR_MIN_STACK_SIZE
	.align		4
.L_313:
        /*06f0*/ 	.byte	0x04, 0x12
        /*06f2*/ 	.short	(.L_315 - .L_314)
	.align		4
.L_314:
        /*06f4*/ 	.word	index@(_ZN7cutlass13device_kernelIN5flash22FlashAttnBwdPreprocessIN4cute5tupleIJNS3_1CILi64EEENS5_ILi96EEEEEENS_10bfloat16_tEfNS_4arch4Sm90ELb1ELb0EEEEEvNT_6ParamsE)
        /*06f8*/ 	.word	0x00000000


	//----- nvinfo : EIATTR_MIN_STACK_SIZE
	.align		4
.L_315:
        /*06fc*/ 	.byte	0x04, 0x12
        /*06fe*/ 	.short	(.L_317 - .L_316)
	.align		4
.L_316:
        /*0700*/ 	.word	index@(_ZN7cutlass13device_kernelIN5flash11enable_sm90INS1_16FlashAttnBwdSm90INS1_25CollectiveMainloopBwdSm90ILi2ELi2ELi2EN4cute5tupleIJNS5_1CILi1EEES8_S8_EEENS6_IJNS7_ILi64EEENS7_ILi128EEENS7_ILi96EEEEEENS_10bfloat16_tEfNS_4arch4Sm90ELb1ELb0ELb0ELb1ELb0ELb1ELb0ELb0ELi2ELi1ELi2ELi1ELb1EEENS1_21CollectiveEpilogueBwdISD_SE_SG_Li256ELb1ELb0ELi1EEENS1_25SingleTileBwdLPTSchedulerILb1ELi128ELb0EEEEEEEEEvNT_6ParamsE)
        /*0704*/ 	.word	0x00000008


	//----- nvinfo : EIATTR_MIN_STACK_SIZE
	.align		4
.L_317:
        /*0708*/ 	.byte	0x04, 0x12
        /*070a*/ 	.short	(.L_319 - .L_318)
	.align		4
.L_318:
        /*070c*/ 	.word	index@(_ZN7cutlass13device_kernelIN5flash11enable_sm90INS1_16FlashAttnBwdSm90INS1_25CollectiveMainloopBwdSm90ILi2ELi2ELi2EN4cute5tupleIJNS5_1CILi1EEES8_S8_EEENS6_IJNS7_ILi64EEENS7_ILi128EEENS7_ILi96EEEEEENS_10bfloat16_tEfNS_4arch4Sm90ELb1ELb0ELb0ELb1ELb1ELb1ELb0ELb0ELi2ELi1ELi2ELi1ELb1EEENS1_21CollectiveEpilogueBwdISD_SE_SG_Li256ELb1ELb0ELi1EEENS1_25SingleTileBwdLPTSchedulerILb1ELi128ELb1EEEEEEEEEvNT_6ParamsE)
        /*0710*/ 	.word	0x00000008


	//----- nvinfo : EIATTR_MIN_STACK_SIZE
	.align		4
.L_319:
        /*0714*/ 	.byte	0x04, 0x12
        /*0716*/ 	.short	(.L_321 - .L_320)
	.align		4
.L_320:
        /*0718*/ 	.word	index@(_ZN7cutlass13device_kernelIN5flash11enable_sm90INS1_16FlashAttnBwdSm90INS1_25CollectiveMainloopBwdSm90ILi2ELi2ELi2EN4cute5tupleIJNS5_1CILi1EEES8_S8_EEENS6_IJNS7_ILi64EEENS7_ILi128EEENS7_ILi96EEEEEENS_10bfloat16_tEfNS_4arch4Sm90ELb1ELb0ELb0ELb1ELb0ELb1ELb0ELb0ELi2ELi1ELi2ELi1ELb1EEENS1_24CollectiveEpilogueBwdGQAISD_fSG_Li256ELb1ELb0EEENS1_25SingleTileBwdLPTSchedulerILb1ELi128ELb0EEEEEEEEEvNT_6ParamsE)
        /*071c*/ 	.word	0x00000008


	//----- nvinfo : EIATTR_MIN_STACK_SIZE
	.align		4
.L_321:
        /*0720*/ 	.byte	0x04, 0x12
        /*0722*/ 	.short	(.L_323 - .L_322)
	.align		4
.L_322:
        /*0724*/ 	.word	index@(_ZN7cutlass13device_kernelIN5flash32FlashAttnBwdPostprocessConvertdQIN4cute5tupleIJNS3_1CILi128EEENS5_ILi96EEEEEENS_10bfloat16_tEfNS_4arch4Sm90ELi256ENS3_8TiledMMAINS3_8MMA_AtomIJNS3_4SM904GMMA27MMA_64x96x16_F32BF16BF16_RSILNSF_5MajorE0ELSH_1ELNSF_7ScaleInE1ELSI_1EEEEEENS3_6LayoutINS4_IJNS5_ILi2EEENS5_ILi1EEESN_EEENS4_IJSN_NS5_ILi0EEESP_EEEEENS4_IJNS3_10UnderscoreESS_SS_EEEEELb0EEEEEvNT_6ParamsE)
        /*0728*/ 	.word	0x00000000


	//----- nvinfo : EIATTR_MIN_STACK_SIZE
	.align		4
.L_323:
        /*072c*/ 	.byte	0x04, 0x12
        /*072e*/ 	.short	(.L_325 - .L_324)
	.align		4
.L_324:
        /*0730*/ 	.word	index@(_ZN7cutlass13device_kernelIN5flash32FlashAttnBwdPostprocessConvertdQIN4cute5tupleIJNS3_1CILi64EEENS5_ILi96EEEEEENS_10bfloat16_tEfNS_4arch4Sm90ELi256ENS3_8TiledMMAINS3_8MMA_AtomIJNS3_4SM904GMMA27MMA_64x16x16_F32BF16BF16_SSILNSF_5MajorE0ELSH_1ELNSF_7ScaleInE1ELSI_1EEEEEENS3_6LayoutINS4_IJNS5_ILi1EEENS5_ILi2EEESM_EEENS4_IJNS5_ILi0EEESM_SP_EEEEENS4_IJNS3_10UnderscoreESS_SS_EEEEELb0EEEEEvNT_6ParamsE)
        /*0734*/ 	.word	0x00000000


	//----- nvinfo : EIATTR_MIN_STACK_SIZE
	.align		4
.L_325:
        /*0738*/ 	.byte	0x04, 0x12
        /*073a*/ 	.short	(.L_327 - .L_326)
	.align		4
.L_326:
        /*073c*/ 	.word	index@(_ZN7cutlass13device_kernelIN5flash11enable_sm90INS1_16FlashAttnBwdSm90INS1_25CollectiveMainloopBwdSm90ILi2ELi2ELi2EN4cute5tupleIJNS5_1CILi1EEES8_S8_EEENS6_IJNS7_ILi64EEENS7_ILi128EEENS7_ILi96EEEEEENS_10bfloat16_tEfNS_4arch4Sm90ELb1ELb0ELb0ELb1ELb1ELb1ELb0ELb0ELi2ELi1ELi2ELi1ELb1EEENS1_24CollectiveEpilogueBwdGQAISD_fSG_Li256ELb1ELb1EEENS1_25SingleTileBwdLPTSchedulerILb1ELi128ELb1EEEEEEEEEvNT_6ParamsE)
        /*0740*/ 	.word	0x00000008


	//----- nvinfo : EIATTR_MIN_STACK_SIZE
	.align		4
.L_327:
        /*0744*/ 	.byte	0x04, 0x12
        /*0746*/ 	.short	(.L_329 - .L_328)
	.align		4
.L_328:
        /*0748*/ 	.word	index@(_ZN7cutlass13device_kernelIN5flash22FlashAttnBwdPreprocessIN4cute5tupleIJNS3_1CILi64EEENS5_ILi96EEEEEENS_10bfloat16_tEfNS_4arch4Sm90ELb1ELb1EEEEEvNT_6ParamsE)
        /*074c*/ 	.word	0x00000000
.L_329:


//--------------------- .nv.compat                --------------------------
	.section	.nv.compat,"",@"SHT_CUDA_COMPAT_INFO"
	.align	4
        /*0000*/ 	.byte	0x02, 0x09, 0x01, 0x00, 0x02, 0x02, 0x04, 0x00, 0x02, 0x05, 0x05, 0x00, 0x03, 0x07, 0x01, 0x01
        /*0010*/ 	.byte	0x02, 0x03, 0x01, 0x00, 0x02, 0x06, 0x01, 0x00, 0x04, 0x0b, 0x08, 0x00, 0x00, 0x00, 0x00, 0x00
        /*0020*/ 	.byte	0x00, 0x00, 0x00, 0x00


//--------------------- .nv.info._ZN7cutlass13device_kernelIN5flash11enable_sm90INS1_16FlashAttnBwdSm90INS1_25CollectiveMainloopBwdSm90ILi2ELi2ELi2EN4cute5tupleIJNS5_1CILi1EEES8_S8_EEENS6_IJNS7_ILi64EEENS7_ILi128EEENS7_ILi96EEEEEENS_10bfloat16_tEfNS_4arch4Sm90ELb0ELb0ELb1ELb0ELb0ELb1ELb0ELb0ELi2ELi1ELi2ELi1ELb1EEENS1_21CollectiveEpilogueBwdISD_SE_SG_Li256ELb0ELb0ELi1EEENS1_19SingleTileSchedulerILb0ELb0ELb0ELi128EEEEEEEEEvNT_6ParamsE --------------------------
	.section	.nv.info._ZN7cutlass13device_kernelIN5flash11enable_sm90INS1_16FlashAttnBwdSm90INS1_25CollectiveMainloopBwdSm90ILi2ELi2ELi2EN4cute5tupleIJNS5_1CILi1EEES8_S8_EEENS6_IJNS7_ILi64EEENS7_ILi128EEENS7_ILi96EEEEEENS_10bfloat16_tEfNS_4arch4Sm90ELb0ELb0ELb1ELb0ELb0ELb1ELb0ELb0ELi2ELi1ELi2ELi1ELb1EEENS1_21CollectiveEpilogueBwdISD_SE_SG_Li256ELb0ELb0ELi1EEENS1_19SingleTileSchedulerILb0ELb0ELb0ELi128EEEEEEEEEvNT_6ParamsE,"",@"SHT_CUDA_INFO"
	.sectionflags	@""
	.align	4


	//----- nvinfo : EIATTR_CUDA_API_VERSION
	.align		4
        /*0000*/ 	.byte	0x04, 0x37
        /*0002*/ 	.short	(.L_331 - .L_330)
.L_330:
        /*0004*/ 	.word	0x00000082


	//----- nvinfo : EIATTR_KPARAM_INFO
	.align		4
.L_331:
        /*0008*/ 	.byte	0x04, 0x17
        /*000a*/ 	.short	(.L_333 - .L_332)
.L_332:
        /*000c*/ 	.word	0x00000000
        /*0010*/ 	.short	0x0000
        /*0012*/ 	.short	0x0070
        /*0014*/ 	.byte	0x00, 0xf0, 0x01, 0x24


	//----- nvinfo : EIATTR_SPARSE_MMA_MASK
	.align		4
.L_333:
        /*0018*/ 	.byte	0x03, 0x50
        /*001a*/ 	.short	0x0000


	//----- nvinfo : EIATTR_MAXREG_COUNT
	.align		4
        /*001c*/ 	.byte	0x03, 0x1b
        /*001e*/ 	.short	0x00a8


	//----- nvinfo : EIATTR_NUM_BARRIERS
	.align		4
        /*0020*/ 	.byte	0x02, 0x4c
        /*0022*/ 	.byte	0x10
	.zero		1


	//----- nvinfo : EIATTR_EXTERNS
	.align		4
        /*0024*/ 	.byte	0x04, 0x0f
        /*0026*/ 	.short	(.L_335 - .L_334)


	//   ....[0]....
	.align		4
.L_334:
        /*0028*/ 	.word	index@(__assertfail)


	//----- nvinfo : EIATTR_MERCURY_ISA_VERSION
	.align		4
.L_335:
        /*002c*/ 	.byte	0x03, 0x5f
        /*002e*/ 	.short	0x0101


	//----- nvinfo : EIATTR_INT_WARP_WIDE_INSTR_OFFSETS
	.align		4
        /*0030*/ 	.byte	0x04, 0x31
        /*0032*/ 	.short	(.L_337 - .L_336)


	//   ....[0]....
.L_336:
        /*0034*/ 	.word	0x000001e0


	//   ....[1]....
        /*0038*/ 	.word	0x00000210


	//----- nvinfo : EIATTR_COOP_GROUP_MASK_REGIDS
	.align		4
.L_337:
        /*003c*/ 	.byte	0x04, 0x29
        /*003e*/ 	.short	(.L_339 - .L_338)


	//   ....[0]....
.L_338:
        /*0040*/ 	.word	0xffffffff


	//   ....[1]....
        /*0044*/ 	.word	0xffffffff


	//   ....[2]....
        /*0048*/ 	.word	0xffffffff


	//   ....[3]....
        /*004c*/ 	.word	0xffffffff


	//   ....[4]....
        /*0050*/ 	.word	0xffffffff


	//   ....[5]....
        /*0054*/ 	.word	0xffffffff


	//   ....[6]....
        /*0058*/ 	.word	0xffffffff


	//   ....[7]....
        /*005c*/ 	.word	0xffffffff


	//   ....[8]....
        /*0060*/ 	.word	0x0500000f


	//----- nvinfo : EIATTR_COOP_GROUP_INSTR_OFFSETS
	.align		4
.L_339:
        /*0064*/ 	.byte	0x04, 0x28
        /*0066*/ 	.short	(.L_341 - .L_340)


	//   ....[0]....
.L_340:
        /*0068*/ 	.word	0x00000050


	//   ....[1]....
        /*006c*/ 	.word	0x000001f0


	//   ....[2]....
        /*0070*/ 	.word	0x00000240


	//   ....[3]....
        /*0074*/ 	.word	0x00000430


	//   ....[4]....
        /*0078*/ 	.word	0x00000630


	//   ....[5]....
        /*007c*/ 	.word	0x00000b70


	//   ....[6]....
        /*0080*/ 	.word	0x00004c50


	//   ....[7]....
        /*0084*/ 	.word	0x00005250


	//   ....[8]....
        /*0088*/ 	.word	0x00008080


	//----- nvinfo : EIATTR_REG_RECONFIG
	.align		4
.L_341:
        /*008c*/ 	.byte	0x01, 0x54
	.zero		2


	//----- nvinfo : EIATTR_SYSCALL_OFFSETS
	.align		4
        /*0090*/ 	.byte	0x04, 0x46
        /*0092*/ 	.short	(.L_343 - .L_342)


	//   ....[0]....
.L_342:
        /*0094*/ 	.word	0x000007d0


	//   ....[1]....
        /*0098*/ 	.word	0x000008c0


	//   ....[2]....
        /*009c*/ 	.word	0x00000a20


	//   ....[3]....
        /*00a0*/ 	.word	0x00000b10


	//   ....[4]....
        /*00a4*/ 	.word	0x00000e00


	//   ....[5]....
        /*00a8*/ 	.word	0x000046f0


	//   ....[6]....
        /*00ac*/ 	.word	0x00004810


	//   ....[7]....
        /*00b0*/ 	.word	0x00004930


	//   ....[8]....
        /*00b4*/ 	.word	0x00004a50


	//----- nvinfo : EIATTR_MBARRIER_INSTR_OFFSETS
	.align		4
.L_343:
        /*00b8*/ 	.byte	0x04, 0x39
        /*00ba*/ 	.short	(.L_345 - .L_344)


	//   ....[0]....
.L_344:
        /*00bc*/ 	.word	0x000002e0
        /*00c0*/ 	.word	0x000000ff
        /*00c4*/ 	.word	0x00026800
        /*00c8*/ 	.short	0x0100
        /*00ca*/ 	.byte	0x06
	.zero		1


	//   ....[1]....
        /*00cc*/ 	.word	0x000003e0
        /*00d0*/ 	.word	0x000000ff
        /*00d4*/ 	.word	0x00026810
        /*00d8*/ 	.short	0x0100
        /*00da*/ 	.byte	0x08
	.zero		1


	//   ....[2]....
        /*00dc*/ 	.word	0x000003f0
        /*00e0*/ 	.word	0x000000ff
        /*00e4*/ 	.word	0x00026820
        /*00e8*/ 	.short	0x0100
        /*00ea*/ 	.byte	0x08
	.zero		1


	//   ....[3]....
        /*00ec*/ 	.word	0x00000400
        /*00f0*/ 	.word	0x000000ff
        /*00f4*/ 	.word	0x00026818
        /*00f8*/ 	.short	0x0100
        /*00fa*/ 	.byte	0x08
	.zero		1


	//   ....[4]....
        /*00fc*/ 	.word	0x00000410
        /*0100*/ 	.word	0x000000ff
        /*0104*/ 	.word	0x00026828
        /*0108*/ 	.short	0x0100
        /*010a*/ 	.byte	0x08
	.zero		1


	//   ....[5]....
        /*010c*/ 	.word	0x00000540
        /*0110*/ 	.word	0x000000ff
        /*0114*/ 	.word	0x00026830
        /*0118*/ 	.short	0x0100
        /*011a*/ 	.byte	0x08
	.zero		1


	//   ....[6]....
        /*011c*/ 	.word	0x00000550
        /*0120*/ 	.word	0x000000ff
        /*0124*/ 	.word	0x00026840
        /*0128*/ 	.short	0x0100
        /*012a*/ 	.byte	0x08
	.zero		1


	//   ....[7]....
        /*012c*/ 	.word	0x00000560
        /*0130*/ 	.word	0x000000ff
        /*0134*/ 	.word	0x00026838
        /*0138*/ 	.short	0x0100
        /*013a*/ 	.byte	0x08
	.zero		1


	//   ....[8]....
        /*013c*/ 	.word	0x00000570
        /*0140*/ 	.word	0x000000ff
        /*0144*/ 	.word	0x00026848
        /*0148*/ 	.short	0x0100
        /*014a*/ 	.byte	0x08
	.zero		1


	//   ....[9]....
        /*014c*/ 	.word	0x00000bb0
        /*0150*/ 	.word	0x00000010
        /*0154*/ 	.word	0x00026800
        /*0158*/ 	.short	0x010a
        /*015a*/ 	.byte	0x3f
	.zero		1


	//   ....[10]....
        /*015c*/ 	.word	0x00000cb0
        /*0160*/ 	.word	0x00000010
        /*0164*/ 	.word	0x00026800
        /*0168*/ 	.short	0x010a
        /*016a*/ 	.byte	0x3f
	.zero		1


	//   ....[11]....
        /*016c*/ 	.word	0x00001670
        /*0170*/ 	.word	0x000000ff
        /*0174*/ 	.word	0x00026810
        /*0178*/ 	.short	0x010a
        /*017a*/ 	.byte	0x08
	.zero		1


	//   ....[12]....
        /*017c*/ 	.word	0x000016b0
        /*0180*/ 	.word	0x000000ff
        /*0184*/ 	.word	0x00026810
        /*0188*/ 	.short	0x010a
        /*018a*/ 	.byte	0x08
	.zero		1


	//   ....[13]....
        /*018c*/ 	.word	0x00001b00
        /*0190*/ 	.word	0x000000ff
        /*0194*/ 	.word	0x00026830
        /*0198*/ 	.short	0x010a
        /*019a*/ 	.byte	0x08
	.zero		1


	//   ....[14]....
        /*019c*/ 	.word	0x00001b40
        /*01a0*/ 	.word	0x000000ff
        /*01a4*/ 	.word	0x00026830
        /*01a8*/ 	.short	0x010a
        /*01aa*/ 	.byte	0x08
	.zero		1


	//   ....[15]....
        /*01ac*/ 	.word	0x00003fa0
        /*01b0*/ 	.word	0x000000ff
        /*01b4*/ 	.word	0x00000000
        /*01b8*/ 	.short	0x0101
        /*01ba*/ 	.byte	0x0a
	.zero		1


	//   ....[16]....
        /*01bc*/ 	.word	0x00004280
        /*01c0*/ 	.word	0x000000ff
        /*01c4*/ 	.word	0x00000000
        /*01c8*/ 	.short	0x0101
        /*01ca*/ 	.byte	0x08
	.zero		1


	//   ....[17]....
        /*01cc*/ 	.word	0x00006020
        /*01d0*/ 	.word	0x00000000
        /*01d4*/ 	.word	0x00026820
        /*01d8*/ 	.short	0x010a
        /*01da*/ 	.byte	0x3f
	.zero		1


	//   ....[18]....
        /*01dc*/ 	.word	0x00006920
        /*01e0*/ 	.word	0x00000000
        /*01e4*/ 	.word	0x00026840
        /*01e8*/ 	.short	0x010a
        /*01ea*/ 	.byte	0x3f
	.zero		1


	//   ....[19]....
        /*01ec*/ 	.word	0x00006c20
        /*01f0*/ 	.word	0x00000000
        /*01f4*/ 	.word	0x00026828
        /*01f8*/ 	.short	0x010a
        /*01fa*/ 	.byte	0x3f
	.zero		1


	//   ....[20]....
        /*01fc*/ 	.word	0x00006ea0
        /*0200*/ 	.word	0x00000000
        /*0204*/ 	.word	0x00026848
        /*0208*/ 	.short	0x010a
        /*020a*/ 	.byte	0x3f
	.zero		1


	//   ....[21]....
        /*020c*/ 	.word	0x00007170
        /*0210*/ 	.word	0x00000000
        /*0214*/ 	.word	0x00026820
        /*0218*/ 	.short	0x010a
        /*021a*/ 	.byte	0x3f
	.zero		1


	//   ....[22]....
        /*021c*/ 	.word	0x00007460
        /*0220*/ 	.word	0x00000000
        /*0224*/ 	.word	0x00026840
        /*0228*/ 	.short	0x010a
        /*022a*/ 	.byte	0x3f
	.zero		1


	//   ....[23]....
        /*022c*/ 	.word	0x00007740
        /*0230*/ 	.word	0x00000000
        /*0234*/ 	.word	0x00026828
        /*0238*/ 	.short	0x010a
        /*023a*/ 	.byte	0x3f
	.zero		1


	//   ....[24]....
        /*023c*/ 	.word	0x00007a20
        /*0240*/ 	.word	0x00000003
        /*0244*/ 	.word	0x00026840
        /*0248*/ 	.short	0x010a
        /*024a*/ 	.byte	0x3f
	.zero		1


	//   ....[25]....
        /*024c*/ 	.word	0x00007ee0
        /*0250*/ 	.word	0x00000006
        /*0254*/ 	.word	0x00000000
        /*0258*/ 	.short	0x010a
        /*025a*/ 	.byte	0x3f
	.zero		1


	//   ....[26]....
        /*025c*/ 	.word	0x00007f40
        /*0260*/ 	.word	0x00000003
        /*0264*/ 	.word	0x00000000
        /*0268*/ 	.short	0x010a
        /*026a*/ 	.byte	0x3f
	.zero		1


	//   ....[27]....
        /*026c*/ 	.word	0x00007fa0
        /*0270*/ 	.word	0x00000000
        /*0274*/ 	.word	0x00000000
        /*0278*/ 	.short	0x010a
        /*027a*/ 	.byte	0x3f
	.zero		1


	//   ....[28]....
        /*027c*/ 	.word	0x00007fd0
        /*0280*/ 	.word	0x00000003
        /*0284*/ 	.word	0x00000000
        /*0288*/ 	.short	0x010a
        /*028a*/ 	.byte	0x3f
	.zero		1


	//   ....[29]....
        /*028c*/ 	.word	0x000080b0
        /*0290*/ 	.word	0x00000010
        /*0294*/ 	.word	0x00026800
        /*0298*/ 	.short	0x010a
        /*029a*/ 	.byte	0x3f
	.zero		1


	//   ....[30]....
        /*029c*/ 	.word	0x00008110
        /*02a0*/ 	.word	0x00000005
        /*02a4*/ 	.word	0x00026810
        /*02a8*/ 	.short	0x010a
        /*02aa*/ 	.byte	0x3f
	.zero		1


	//   ....[31]....
        /*02ac*/ 	.word	0x00008170
        /*02b0*/ 	.word	0x00000007
        /*02b4*/ 	.word	0x00026830
        /*02b8*/ 	.short	0x010a
        /*02ba*/ 	.byte	0x3f
	.zero		1


	//   ....[32]....
        /*02bc*/ 	.word	0x000081c0
        /*02c0*/ 	.word	0x00000000
        /*02c4*/ 	.word	0x00026820
        /*02c8*/ 	.short	0x010a
        /*02ca*/ 	.byte	0x3f
	.zero		1


	//   ....[33]....
        /*02cc*/ 	.word	0x00008210
        /*02d0*/ 	.word	0x00000000
        /*02d4*/ 	.word	0x00026840
        /*02d8*/ 	.short	0x010a
        /*02da*/ 	.byte	0x3f
	.zero		1


	//   ....[34]....
        /*02dc*/ 	.word	0x00008260
        /*02e0*/ 	.word	0x00000000
        /*02e4*/ 	.word	0x00026828
        /*02e8*/ 	.short	0x010a
        /*02ea*/ 	.byte	0x3f
	.zero		1


	//   ....[35]....
        /*02ec*/ 	.word	0x000082b0
        /*02f0*/ 	.word	0x00000000
        /*02f4*/ 	.word	0x00026848
        /*02f8*/ 	.short	0x010a
        /*02fa*/ 	.byte	0x3f
	.zero		1


	//   ....[36]....
        /*02fc*/ 	.word	0x00008310
        /*0300*/ 	.word	0x00000000
        /*0304*/ 	.word	0x00026820
        /*0308*/ 	.short	0x010a
        /*030a*/ 	.byte	0x3f
	.zero		1


	//   ....[37]....
        /*030c*/ 	.word	0x00008360
        /*0310*/ 	.word	0x00000000
        /*0314*/ 	.word	0x00026840
        /*0318*/ 	.short	0x010a
        /*031a*/ 	.byte	0x3f
	.zero		1


	//   ....[38]....
        /*031c*/ 	.word	0x000083b0
        /*0320*/ 	.word	0x00000000
        /*0324*/ 	.word	0x00026828
        /*0328*/ 	.short	0x010a
        /*032a*/ 	.byte	0x3f
	.zero		1


	//   ....[39]....
        /*032c*/ 	.word	0x00008400
        /*0330*/ 	.word	0x00000003
        /*0334*/ 	.word	0x00026840
        /*0338*/ 	.short	0x010a
        /*033a*/ 	.byte	0x3f
	.zero		1


	//   ....[40]....
        /*033c*/ 	.word	0x000084e0
        /*0340*/ 	.word	0x00000006
        /*0344*/ 	.word	0x00000000
        /*0348*/ 	.short	0x010a
        /*034a*/ 	.byte	0x3f
	.zero		1


	//   ....[41]....
        /*034c*/ 	.word	0x00008530
        /*0350*/ 	.word	0x00000003
        /*0354*/ 	.word	0x00000000
        /*0358*/ 	.short	0x010a
        /*035a*/ 	.byte	0x3f
	.zero		1


	//   ....[42]....
        /*035c*/ 	.word	0x00008580
        /*0360*/ 	.word	0x00000000
        /*0364*/ 	.word	0x00000000
        /*0368*/ 	.short	0x010a
        /*036a*/ 	.byte	0x3f
	.zero		1


	//----- nvinfo : EIATTR_NUM_MBARRIERS
	.align		4
.L_345:
        /*036c*/ 	.byte	0x03, 0x38
        /*036e*/ 	.short	0x0009


	//----- nvinfo : EIATTR_EXIT_INSTR_OFFSETS
	.align		4
        /*0370*/ 	.byte	0x04, 0x1c
        /*0372*/ 	.short	(.L_347 - .L_346)


	//   ....[0]....
.L_346:
        /*0374*/ 	.word	0x00000680


	//   ....[1]....
        /*0378*/ 	.word	0x00005200


	//   ....[2]....
        /*037c*/ 	.word	0x00005290


	//   ....[3]....
        /*0380*/ 	.word	0x000052c0


	//   ....[4]....
        /*0384*/ 	.word	0x000053c0


	//   ....[5]....
        /*0388*/ 	.word	0x00005a60


	//   ....[6]....
        /*038c*/ 	.word	0x00005d30


	//   ....[7]....
        /*0390*/ 	.word	0x00008020


	//----- nvinfo : EIATTR_MAX_THREADS
	.align		4
.L_347:
        /*0394*/ 	.byte	0x04, 0x05
        /*0396*/ 	.short	(.L_349 - .L_348)
.L_348:
        /*0398*/ 	.word	0x00000180
        /*039c*/ 	.word	0x00000001
        /*03a0*/ 	.word	0x00000001


	//----- nvinfo : EIATTR_CRS_STACK_SIZE
	.align		4
.L_349:
        /*03a4*/ 	.byte	0x04, 0x1e
        /*03a6*/ 	.short	(.L_351 - .L_350)
.L_350:
        /*03a8*/ 	.word	0x00000000


	//----- nvinfo : EIATTR_CBANK_PARAM_SIZE
	.align		4
.L_351:
        /*03ac*/ 	.byte	0x03, 0x19
        /*03ae*/ 	.short	0x0970


	//----- nvinfo : EIATTR_PARAM_CBANK
	.align		4
        /*03b0*/ 	.byte	0x04, 0x0a
        /*03b2*/ 	.short	(.L_353 - .L_352)
	.align		4
.L_352:
        /*03b4*/ 	.word	index@(.nv.constant0._ZN7cutlass13device_kernelIN5flash11enable_sm90INS1_16FlashAttnBwdSm90INS1_25CollectiveMainloopBwdSm90ILi2ELi2ELi2EN4cute5tupleIJNS5_1CILi1EEES8_S8_EEENS6_IJNS7_ILi64EEENS7_ILi128EEENS7_ILi96EEEEEENS_10bfloat16_tEfNS_4arch4Sm90ELb0ELb0ELb1ELb0ELb0ELb1ELb0ELb0ELi2ELi1ELi2ELi1ELb1EEENS1_21CollectiveEpilogueBwdISD_SE_SG_Li256ELb0ELb0ELi1EEENS1_19SingleTileSchedulerILb0ELb0ELb0ELi128EEEEEEEEEvNT_6ParamsE)
        /*03b8*/ 	.short	0x0210
        /*03ba*/ 	.short	0x0970


	//----- nvinfo : EIATTR_SW_WAR
	.align		4
.L_353:
        /*03bc*/ 	.byte	0x04, 0x36
        /*03be*/ 	.short	(.L_355 - .L_354)
.L_354:
        /*03c0*/ 	.word	0x00000008
.L_355:


//--------------------- .nv.info._ZN7cutlass13device_kernelIN5flash11enable_sm90INS1_16FlashAttnBwdSm90INS1_25CollectiveMainloopBwdSm90ILi2ELi2ELi2EN4cute5tupleIJNS5_1CILi1EEES8_S8_EEENS6_IJNS7_ILi64EEENS7_ILi128EEENS7_ILi96EEEEEENS_10bfloat16_tEfNS_4arch4Sm90ELb0ELb0ELb1ELb0ELb1ELb1ELb0ELb0ELi2ELi1ELi2ELi1ELb1EEENS1_21CollectiveEpilogueBwdISD_SE_SG_Li256ELb0ELb0ELi1EEENS1_19SingleTileSchedulerILb0ELb0ELb0ELi128EEEEEEEEEvNT_6ParamsE --------------------------
	.section	.nv.info._ZN7cutlass13device_kernelIN5flash11enable_sm90INS1_16FlashAttnBwdSm90INS1_25CollectiveMainloopBwdSm90ILi2ELi2ELi2EN4cute5tupleIJNS5_1CILi1EEES8_S8_EEENS6_IJNS7_ILi64EEENS7_ILi128EEENS7_ILi96EEEEEENS_10bfloat16_tEfNS_4arch4Sm90ELb0ELb0ELb1ELb0ELb1ELb1ELb0ELb0ELi2ELi1ELi2ELi1ELb1EEENS1_21CollectiveEpilogueBwdISD_SE_SG_Li256ELb0ELb0ELi1EEENS1_19SingleTileSchedulerILb0ELb0ELb0ELi128EEEEEEEEEvNT_6ParamsE,"",@"SHT_CUDA_INFO"
	.sectionflags	@""
	.align	4


	//----- nvinfo : EIATTR_CUDA_API_VERSION
	.align		4
        /*0000*/ 	.byte	0x04, 0x37
        /*0002*/ 	.short	(.L_357 - .L_356)
.L_356:
        /*0004*/ 	.word	0x00000082


	//----- nvinfo : EIATTR_KPARAM_INFO
	.align		4
.L_357:
        /*0008*/ 	.byte	0x04, 0x17
        /*000a*/ 	.short	(.L_359 - .L_358)
.L_358:
        /*000c*/ 	.word	0x00000000
        /*0010*/ 	.short	0x0000
        /*0012*/ 	.short	0x0070
        /*0014*/ 	.byte	0x00, 0xf0, 0x01, 0x24


	//----- nvinfo : EIATTR_SPARSE_MMA_MASK
	.align		4
.L_359:
        /*0018*/ 	.byte	0x03, 0x50
        /*001a*/ 	.short	0x0000


	//----- nvinfo : EIATTR_MAXREG_COUNT
	.align		4
        /*001c*/ 	.byte	0x03, 0x1b
        /*001e*/ 	.short	0x00a8


	//----- nvinfo : EIATTR_NUM_BARRIERS
	.align		4
        /*0020*/ 	.byte	0x02, 0x4c
        /*0022*/ 	.byte	0x10
	.zero		1


	//----- nvinfo : EIATTR_EXTERNS
	.align		4
        /*0024*/ 	.byte	0x04, 0x0f
        /*0026*/ 	.short	(.L_361 - .L_360)


	//   ....[0]....
	.align		4
.L_360:
        /*0028*/ 	.word	index@(__assertfail)


	//----- nvinfo : EIATTR_MERCURY_ISA_VERSION
	.align		4
.L_361:
        /*002c*/ 	.byte	0x03, 0x5f
        /*002e*/ 	.short	0x0101


	//----- nvinfo : EIATTR_INT_WARP_WIDE_INSTR_OFFSETS
	.align		4
        /*0030*/ 	.byte	0x04, 0x31
        /*0032*/ 	.short	(.L_363 - .L_362)


	//   ....[0]....
.L_362:
        /*0034*/ 	.word	0x000001e0


	//   ....[1]....
        /*0038*/ 	.word	0x00000210


	//   ....[2]....
        /*003c*/ 	.word	0x00005af0


	//   ....[3]....
        /*0040*/ 	.word	0x00005f60


	//   ....[4]....
        /*0044*/ 	.word	0x00006540


	//----- nvinfo : EIATTR_COOP_GROUP_MASK_REGIDS
	.align		4
.L_363:
        /*0048*/ 	.byte	0x04, 0x29
        /*004a*/ 	.short	(.L_365 - .L_364)


	//   ....[0]....
.L_364:
        /*004c*/ 	.word	0xffffffff


	//   ....[1]....
        /*0050*/ 	.word	0xffffffff


	//   ....[2]....
        /*0054*/ 	.word	0xffffffff


	//   ....[3]....
        /*0058*/ 	.word	0xffffffff


	//   ....[4]....
        /*005c*/ 	.word	0xffffffff


	//   ....[5]....
        /*0060*/ 	.word	0xffffffff


	//   ....[6]....
        /*0064*/ 	.word	0xffffffff


	//   ....[7]....
        /*0068*/ 	.word	0xffffffff


	//   ....[8]....
        /*006c*/ 	.word	0xffffffff


	//   ....[9]....
        /*0070*/ 	.word	0xffffffff


	//   ....[10]....
        /*0074*/ 	.word	0xffffffff


	//   ....[11]....
        /*0078*/ 	.word	0xffffffff


	//   ....[12]....
        /*007c*/ 	.word	0xffffffff


	//   ....[13]....
        /*0080*/ 	.word	0xffffffff


	//   ....[14]....
        /*0084*/ 	.word	0x0500000f


	//   ....[15]....
        /*0088*/ 	.word	0x0500000f


	//   ....[16]....
        /*008c*/ 	.word	0x0500000f


	//   ....[17]....
        /*0090*/ 	.word	0x0500000f


	//----- nvinfo : EIATTR_COOP_GROUP_INSTR_OFFSETS
	.align		4
.L_365:
        /*0094*/ 	.byte	0x04, 0x28
        /*0096*/ 	.short	(.L_367 - .L_366)


	//   ....[0]....
.L_366:
        /*0098*/ 	.word	0x00000050


	//   ....[1]....
        /*009c*/ 	.word	0x000001f0


	//   ....[2]....
        /*00a0*/ 	.word	0x00000240


	//   ....[3]....
        /*00a4*/ 	.word	0x00000430


	//   ....[4]....
        /*00a8*/ 	.word	0x00000630


	//   ....[5]....
        /*00ac*/ 	.word	0x00000b70


	//   ....[6]....
        /*00b0*/ 	.word	0x00004c50


	//   ....[7]....
        /*00b4*/ 	.word	0x00005250


	//   ....[8]....
        /*00b8*/ 	.word	0x00005790


	//   ....[9]....
        /*00bc*/ 	.word	0x00005a20


	//   ....[10]....
        /*00c0*/ 	.word	0x00005c60


	//   ....[11]....
        /*00c4*/ 	.word	0x00005e90


	//   ....[12]....
        /*00c8*/ 	.word	0x00006140


	//   ....[13]....
        /*00cc*/ 	.word	0x00006470


	//   ....[14]....
        /*00d0*/ 	.word	0x000088f0


	//   ....[15]....
        /*00d4*/ 	.word	0x00008a60


	//   ....[16]....
        /*00d8*/ 	.word	0x00008ad0


	//   ....[17]....
        /*00dc*/ 	.word	0x00008b40


	//----- nvinfo : EIATTR_REG_RECONFIG
	.align		4
.L_367:
        /*00e0*/ 	.byte	0x01, 0x54
	.zero		2


	//----- nvinfo : EIATTR_SYSCALL_OFFSETS
	.align		4
        /*00e4*/ 	.byte	0x04, 0x46
        /*00e6*/ 	.short	(.L_369 - .L_368)


	//   ....[0]....
.L_368:
        /*00e8*/ 	.word	0x000007d0


	//   ....[1]....
        /*00ec*/ 	.word	0x000008c0


	//   ....[2]....
        /*00f0*/ 	.word	0x00000a20


	//   ....[3]....
        /*00f4*/ 	.word	0x00000b10


	//   ....[4]....
        /*00f8*/ 	.word	0x00000e00


	//   ....[5]....
        /*00fc*/ 	.word	0x000046f0


	//   ....[6]....
        /*0100*/ 	.word	0x00004810


	//   ....[7]....
        /*0104*/ 	.word	0x00004930


	//   ....[8]....
        /*0108*/ 	.word	0x00004a50


	//----- nvinfo : EIATTR_MBARRIER_INSTR_OFFSETS
	.align		4
.L_369:
        /*010c*/ 	.byte	0x04, 0x39
        /*010e*/ 	.short	(.L_371 - .L_370)


	//   ....[0]....
.L_370:
        /*0110*/ 	.word	0x000002e0
        /*0114*/ 	.word	0x000000ff
        /*0118*/ 	.word	0x00026800
        /*011c*/ 	.short	0x0100
        /*011e*/ 	.byte	0x06
	.zero		1


	//   ....[1]....
        /*0120*/ 	.word	0x000003e0
        /*0124*/ 	.word	0x000000ff
        /*0128*/ 	.word	0x00026810
        /*012c*/ 	.short	0x0100
        /*012e*/ 	.byte	0x08
	.zero		1


	//   ....[2]....
        /*0130*/ 	.word	0x000003f0
        /*0134*/ 	.word	0x000000ff
        /*0138*/ 	.word	0x00026820
        /*013c*/ 	.short	0x0100
        /*013e*/ 	.byte	0x08
	.zero		1


	//   ....[3]....
        /*0140*/ 	.word	0x00000400
        /*0144*/ 	.word	0x000000ff
        /*0148*/ 	.word	0x00026818
        /*014c*/ 	.short	0x0100
        /*014e*/ 	.byte	0x08
	.zero		1


	//   ....[4]....
        /*0150*/ 	.word	0x00000410
        /*0154*/ 	.word	0x000000ff
        /*0158*/ 	.word	0x00026828
        /*015c*/ 	.short	0x0100
        /*015e*/ 	.byte	0x08
	.zero		1


	//   ....[5]....
        /*0160*/ 	.word	0x00000540
        /*0164*/ 	.word	0x000000ff
        /*0168*/ 	.word	0x00026830
        /*016c*/ 	.short	0x0100
        /*016e*/ 	.byte	0x08
	.zero		1


	//   ....[6]....
        /*0170*/ 	.word	0x00000550
        /*0174*/ 	.word	0x000000ff
        /*0178*/ 	.word	0x00026840
        /*017c*/ 	.short	0x0100
        /*017e*/ 	.byte	0x08
	.zero		1


	//   ....[7]....
        /*0180*/ 	.word	0x00000560
        /*0184*/ 	.word	0x000000ff
        /*0188*/ 	.word	0x00026838
        /*018c*/ 	.short	0x0100
        /*018e*/ 	.byte	0x08
	.zero		1


	//   ....[8]....
        /*0190*/ 	.word	0x00000570
        /*0194*/ 	.word	0x000000ff
        /*0198*/ 	.word	0x00026848
        /*019c*/ 	.short	0x0100
        /*019e*/ 	.byte	0x08
	.zero		1


	//   ....[9]....
        /*01a0*/ 	.word	0x00000ba0
        /*01a4*/ 	.word	0x00000010
        /*01a8*/ 	.word	0x00026800
        /*01ac*/ 	.short	0x010a
        /*01ae*/ 	.byte	0x3f
	.zero		1


	//   ....[10]....
        /*01b0*/ 	.word	0x00000cb0
        /*01b4*/ 	.word	0x00000010
        /*01b8*/ 	.word	0x00026800
        /*01bc*/ 	.short	0x010a
        /*01be*/ 	.byte	0x3f
	.zero		1


	//   ....[11]....
        /*01c0*/ 	.word	0x00001670
        /*01c4*/ 	.word	0x000000ff
        /*01c8*/ 	.word	0x00026810
        /*01cc*/ 	.short	0x010a
        /*01ce*/ 	.byte	0x08
	.zero		1


	//   ....[12]....
        /*01d0*/ 	.word	0x000016b0
        /*01d4*/ 	.word	0x000000ff
        /*01d8*/ 	.word	0x00026810
        /*01dc*/ 	.short	0x010a
        /*01de*/ 	.byte	0x08
	.zero		1


	//   ....[13]....
        /*01e0*/ 	.word	0x00001b00
        /*01e4*/ 	.word	0x000000ff
        /*01e8*/ 	.word	0x00026830
        /*01ec*/ 	.short	0x010a
        /*01ee*/ 	.byte	0x08
	.zero		1


	//   ....[14]....
        /*01f0*/ 	.word	0x00001b40
        /*01f4*/ 	.word	0x000000ff
        /*01f8*/ 	.word	0x00026830
        /*01fc*/ 	.short	0x010a
        /*01fe*/ 	.byte	0x08
	.zero		1


	//   ....[15]....
        /*0200*/ 	.word	0x00003fa0
        /*0204*/ 	.word	0x000000ff
        /*0208*/ 	.word	0x00000000
        /*020c*/ 	.short	0x0101
        /*020e*/ 	.byte	0x0a
	.zero		1


	//   ....[16]....
        /*0210*/ 	.word	0x00004280
        /*0214*/ 	.word	0x000000ff
        /*0218*/ 	.word	0x00000000
        /*021c*/ 	.short	0x0101
        /*021e*/ 	.byte	0x08
	.zero		1


	//   ....[17]....
        /*0220*/ 	.word	0x00006890
        /*0224*/ 	.word	0x00000000
        /*0228*/ 	.word	0x00026820
        /*022c*/ 	.short	0x010a
        /*022e*/ 	.byte	0x3f
	.zero		1


	//   ....[18]....
        /*0230*/ 	.word	0x00007190
        /*0234*/ 	.word	0x00000000
        /*0238*/ 	.word	0x00026840
        /*023c*/ 	.short	0x010a
        /*023e*/ 	.byte	0x3f
	.zero		1


	//   ....[19]....
        /*0240*/ 	.word	0x00007490
        /*0244*/ 	.word	0x00000000
        /*0248*/ 	.word	0x00026828
        /*024c*/ 	.short	0x010a
        /*024e*/ 	.byte	0x3f
	.zero		1


	//   ....[20]....
        /*0250*/ 	.word	0x00007710
        /*0254*/ 	.word	0x00000000
        /*0258*/ 	.word	0x00026848
        /*025c*/ 	.short	0x010a
        /*025e*/ 	.byte	0x3f
	.zero		1


	//   ....[21]....
        /*0260*/ 	.word	0x000079e0
        /*0264*/ 	.word	0x00000000
        /*0268*/ 	.word	0x00026820
        /*026c*/ 	.short	0x010a
        /*026e*/ 	.byte	0x3f
	.zero		1


	//   ....[22]....
        /*0270*/ 	.word	0x00007cd0
        /*0274*/ 	.word	0x00000000
        /*0278*/ 	.word	0x00026840
        /*027c*/ 	.short	0x010a
        /*027e*/ 	.byte	0x3f
	.zero		1


	//   ....[23]....
        /*0280*/ 	.word	0x00007fb0
        /*0284*/ 	.word	0x00000000
        /*0288*/ 	.word	0x00026828
        /*028c*/ 	.short	0x010a
        /*028e*/ 	.byte	0x3f
	.zero		1


	//   ....[24]....
        /*0290*/ 	.word	0x00008290
        /*0294*/ 	.word	0x00000003
        /*0298*/ 	.word	0x00026840
        /*029c*/ 	.short	0x010a
        /*029e*/ 	.byte	0x3f
	.zero		1


	//   ....[25]....
        /*02a0*/ 	.word	0x00008750
        /*02a4*/ 	.word	0x00000006
        /*02a8*/ 	.word	0x00000000
        /*02ac*/ 	.short	0x010a
        /*02ae*/ 	.byte	0x3f
	.zero		1


	//   ....[26]....
        /*02b0*/ 	.word	0x000087b0
        /*02b4*/ 	.word	0x00000003
        /*02b8*/ 	.word	0x00000000
        /*02bc*/ 	.short	0x010a
        /*02be*/ 	.byte	0x3f
	.zero		1


	//   ....[27]....
        /*02c0*/ 	.word	0x00008810
        /*02c4*/ 	.word	0x00000000
        /*02c8*/ 	.word	0x00000000
        /*02cc*/ 	.short	0x010a
        /*02ce*/ 	.byte	0x3f
	.zero		1


	//   ....[28]....
        /*02d0*/ 	.word	0x00008840
        /*02d4*/ 	.word	0x00000003
        /*02d8*/ 	.word	0x00000000
        /*02dc*/ 	.short	0x010a
        /*02de*/ 	.byte	0x3f
	.zero		1


	//   ....[29]....
        /*02e0*/ 	.word	0x00008920
        /*02e4*/ 	.word	0x00000010
        /*02e8*/ 	.word	0x00026800
        /*02ec*/ 	.short	0x010a
        /*02ee*/ 	.byte	0x3f
	.zero		1


	//   ....[30]....
        /*02f0*/ 	.word	0x00008980
        /*02f4*/ 	.word	0x00000005
        /*02f8*/ 	.word	0x00026810
        /*02fc*/ 	.short	0x010a
        /*02fe*/ 	.byte	0x3f
	.zero		1


	//   ....[31]....
        /*0300*/ 	.word	0x000089e0
        /*0304*/ 	.word	0x00000007
        /*0308*/ 	.word	0x00026830
        /*030c*/ 	.short	0x010a
        /*030e*/ 	.byte	0x3f
	.zero		1


	//   ....[32]....
        /*0310*/ 	.word	0x00008b80
        /*0314*/ 	.word	0x00000000
        /*0318*/ 	.word	0x00026820
        /*031c*/ 	.short	0x010a
        /*031e*/ 	.byte	0x3f
	.zero		1


	//   ....[33]....
        /*0320*/ 	.word	0x00008bd0
        /*0324*/ 	.word	0x00000000
        /*0328*/ 	.word	0x00026840
        /*032c*/ 	.short	0x010a
        /*032e*/ 	.byte	0x3f
	.zero		1


	//   ....[34]....
        /*0330*/ 	.word	0x00008c20
        /*0334*/ 	.word	0x00000000
        /*0338*/ 	.word	0x00026828
        /*033c*/ 	.short	0x010a
        /*033e*/ 	.byte	0x3f
	.zero		1


	//   ....[35]....
        /*0340*/ 	.word	0x00008c70
        /*0344*/ 	.word	0x00000000
        /*0348*/ 	.word	0x00026848
        /*034c*/ 	.short	0x010a
        /*034e*/ 	.byte	0x3f
	.zero		1


	//   ....[36]....
        /*0350*/ 	.word	0x00008cd0
        /*0354*/ 	.word	0x00000000
        /*0358*/ 	.word	0x00026820
        /*035c*/ 	.short	0x010a
        /*035e*/ 	.byte	0x3f
	.zero		1


	//   ....[37]....
        /*0360*/ 	.word	0x00008d20
        /*0364*/ 	.word	0x00000000
        /*0368*/ 	.word	0x00026840
        /*036c*/ 	.short	0x010a
        /*036e*/ 	.byte	0x3f
	.zero		1


	//   ....[38]....
        /*0370*/ 	.word	0x00008d70
        /*0374*/ 	.word	0x00000000
        /*0378*/ 	.word	0x00026828
        /*037c*/ 	.short	0x010a
        /*037e*/ 	.byte	0x3f
	.zero		1


	//   ....[39]....
        /*0380*/ 	.word	0x00008dc0
        /*0384*/ 	.word	0x00000003
        /*0388*/ 	.word	0x00026840
        /*038c*/ 	.short	0x010a
        /*038e*/ 	.byte	0x3f
	.zero		1


	//   ....[40]....
        /*0390*/ 	.word	0x00008ea0
        /*0394*/ 	.word	0x00000006
        /*0398*/ 	.word	0x00000000
        /*039c*/ 	.short	0x010a
        /*039e*/ 	.byte	0x3f
	.zero		1


	//   ....[41]....
        /*03a0*/ 	.word	0x00008ef0
        /*03a4*/ 	.word	0x00000003
        /*03a8*/ 	.word	0x00000000
        /*03ac*/ 	.short	0x010a
        /*03ae*/ 	.byte	0x3f
	.zero		1


	//   ....[42]....
        /*03b0*/ 	.word	0x00008f40
        /*03b4*/ 	.word	0x00000000
        /*03b8*/ 	.word	0x00000000
        /*03bc*/ 	.short	0x010a
        /*03be*/ 	.byte	0x3f
	.zero		1


	//----- nvinfo : EIATTR_NUM_MBARRIERS
	.align		4
.L_371:
        /*03c0*/ 	.byte	0x03, 0x38
        /*03c2*/ 	.short	0x0009


	//----- nvinfo : EIATTR_EXIT_INSTR_OFFSETS
	.align		4
        /*03c4*/ 	.byte	0x04, 0x1c
        /*03c6*/ 	.short	(.L_373 - .L_372)


	//   ....[0]....
.L_372:
        /*03c8*/ 	.word	0x00000680


	//   ....[1]....
        /*03cc*/ 	.word	0x00005200


	//   ....[2]....
        /*03d0*/ 	.word	0x00005290


	//   ....[3]....
        /*03d4*/ 	.word	0x000052c0


	//   ....[4]....
        /*03d8*/ 	.word	0x00005410


	//   ....[5]....
        /*03dc*/ 	.word	0x00006000


	//   ....[6]....
        /*03e0*/ 	.word	0x000065a0


	//   ....[7]....
        /*03e4*/ 	.word	0x00008890


	//----- nvinfo : EIATTR_MAX_THREADS
	.align		4
.L_373:
        /*03e8*/ 	.byte	0x04, 0x05
        /*03ea*/ 	.short	(.L_375 - .L_374)
.L_374:
        /*03ec*/ 	.word	0x00000180
        /*03f0*/ 	.word	0x00000001
        /*03f4*/ 	.word	0x00000001


	//----- nvinfo : EIATTR_CRS_STACK_SIZE
	.align		4
.L_375:
        /*03f8*/ 	.byte	0x04, 0x1e
        /*03fa*/ 	.short	(.L_377 - .L_376)
.L_376:
        /*03fc*/ 	.word	0x00000000


	//----- nvinfo : EIATTR_CBANK_PARAM_SIZE
	.align		4
.L_377:
        /*0400*/ 	.byte	0x03, 0x19
        /*0402*/ 	.short	0x0970


	//----- nvinfo : EIATTR_PARAM_CBANK
	.align		4
        /*0404*/ 	.byte	0x04, 0x0a
        /*0406*/ 	.short	(.L_379 - .L_378)
	.align		4
.L_378:
        /*0408*/ 	.word	index@(.nv.constant0._ZN7cutlass13device_kernelIN5flash11enable_sm90INS1_16FlashAttnBwdSm90INS1_25CollectiveMainloopBwdSm90ILi2ELi2ELi2EN4cute5tupleIJNS5_1CILi1EEES8_S8_EEENS6_IJNS7_ILi64EEENS7_ILi128EEENS7_ILi96EEEEEENS_10bfloat16_tEfNS_4arch4Sm90ELb0ELb0ELb1ELb0ELb1ELb1ELb0ELb0ELi2ELi1ELi2ELi1ELb1EEENS1_21CollectiveEpilogueBwdISD_SE_SG_Li256ELb0ELb0ELi1EEENS1_19SingleTileSchedulerILb0ELb0ELb0ELi128EEEEEEEEEvNT_6ParamsE)
        /*040c*/ 	.short	0x0210
        /*040e*/ 	.short	0x0970


	//----- nvinfo : EIATTR_SW_WAR
	.align		4
.L_379:
        /*0410*/ 	.byte	0x04, 0x36
        /*0412*/ 	.short	(.L_381 - .L_380)
.L_380:
        /*0414*/ 	.word	0x00000008
.L_381:


//--------------------- .nv.info._ZN7cutlass13device_kernelIN5flash11enable_sm90INS1_16FlashAttnBwdSm90INS1_25CollectiveMainloopBwdSm90ILi2ELi2ELi2EN4cute5tupleIJNS5_1CILi1EEES8_S8_EEENS6_IJNS7_ILi64EEENS7_ILi128EEENS7_ILi96EEEEEENS_10bfloat16_tEfNS_4arch4Sm90ELb0ELb0ELb1ELb0ELb0ELb1ELb0ELb0ELi2ELi1ELi2ELi1ELb1EEENS1_24CollectiveEpilogueBwdGQAISD_fSG_Li256ELb0ELb0EEENS1_19SingleTileSchedulerILb0ELb0ELb0ELi128EEEEEEEEEvNT_6ParamsE --------------------------
	.section	.nv.info._ZN7cutlass13device_kernelIN5flash11enable_sm90INS1_16FlashAttnBwdSm90INS1_25CollectiveMainloopBwdSm90ILi2ELi2ELi2EN4cute5tupleIJNS5_1CILi1EEES8_S8_EEENS6_IJNS7_ILi64EEENS7_ILi128EEENS7_ILi96EEEEEENS_10bfloat16_tEfNS_4arch4Sm90ELb0ELb0ELb1ELb0ELb0ELb1ELb0ELb0ELi2ELi1ELi2ELi1ELb1EEENS1_24CollectiveEpilogueBwdGQAISD_fSG_Li256ELb0ELb0EEENS1_19SingleTileSchedulerILb0ELb0ELb0ELi128EEEEEEEEEvNT_6ParamsE,"",@"SHT_CUDA_INFO"
	.sectionflags	@""
	.align	4


	//----- nvinfo : EIATTR_CUDA_API_VERSION
	.align		4
        /*0000*/ 	.byte	0x04, 0x37
        /*0002*/ 	.short	(.L_383 - .L_382)
.L_382:
        /*0004*/ 	.word	0x00000082


	//----- nvinfo : EIATTR_KPARAM_INFO
	.align		4
.L_383:
        /*0008*/ 	.byte	0x04, 0x17
        /*000a*/ 	.short	(.L_385 - .L_384)
.L_384:
        /*000c*/ 	.word	0x00000000
        /*0010*/ 	.short	0x0000
        /*0012*/ 	.short	0x0070
        /*0014*/ 	.byte	0x00, 0xf0, 0x01, 0x1a


	//----- nvinfo : EIATTR_SPARSE_MMA_MASK
	.align		4
.L_385:
        /*0018*/ 	.byte	0x03, 0x50
        /*001a*/ 	.short	0x0000


	//----- nvinfo : EIATTR_MAXREG_COUNT
	.align		4
        /*001c*/ 	.byte	0x03, 0x1b
        /*001e*/ 	.short	0x00a8


	//----- nvinfo : EIATTR_NUM_BARRIERS
	.align		4
        /*0020*/ 	.byte	0x02, 0x4c
        /*0022*/ 	.byte	0x10
	.zero		1


	//----- nvinfo : EIATTR_EXTERNS
	.align		4
        /*0024*/ 	.byte	0x04, 0x0f
        /*0026*/ 	.short	(.L_387 - .L_386)


	//   ....[0]....
	.align		4
.L_386:
        /*0028*/ 	.word	index@(__assertfail)


	//----- nvinfo : EIATTR_MERCURY_ISA_VERSION
	.align		4
.L_387:
        /*002c*/ 	.byte	0x03, 0x5f
        /*002e*/ 	.short	0x0101


	//----- nvinfo : EIATTR_INT_WARP_WIDE_INSTR_OFFSETS
	.align		4
        /*0030*/ 	.byte	0x04, 0x31
        /*0032*/ 	.short	(.L_389 - .L_388)


	//   ....[0]....
.L_388:
        /*0034*/ 	.word	0x00000180


	//   ....[1]....
        /*0038*/ 	.word	0x000001b0


	//----- nvinfo : EIATTR_COOP_GROUP_MASK_REGIDS
	.align		4
.L_389:
        /*003c*/ 	.byte	0x04, 0x29
        /*003e*/ 	.short	(.L_391 - .L_390)


	//   ....[0]....
.L_390:
        /*0040*/ 	.word	0xffffffff


	//   ....[1]....
        /*0044*/ 	.word	0xffffffff


	//   ....[2]....
        /*0048*/ 	.word	0xffffffff


	//   ....[3]....
        /*004c*/ 	.word	0xffffffff


	//   ....[4]....
        /*0050*/ 	.word	0xffffffff


	//   ....[5]....
        /*0054*/ 	.word	0xffffffff


	//   ....[6]....
        /*0058*/ 	.word	0xffffffff


	//   ....[7]....
        /*005c*/ 	.word	0x0500000f


	//----- nvinfo : EIATTR_COOP_GROUP_INSTR_OFFSETS
	.align		4
.L_391:
        /*0060*/ 	.byte	0x04, 0x28
        /*0062*/ 	.short	(.L_393 - .L_392)


	//   ....[0]....
.L_392:
        /*0064*/ 	.word	0x00000050


	//   ....[1]....
        /*0068*/ 	.word	0x00000190


	//   ....[2]....
        /*006c*/ 	.word	0x000001e0


	//   ....[3]....
        /*0070*/ 	.word	0x000003d0


	//   ....[4]....
        /*0074*/ 	.word	0x000005e0


	//   ....[5]....
        /*0078*/ 	.word	0x00000b20


	//   ....[6]....
        /*007c*/ 	.word	0x00005020


	//   ....[7]....
        /*0080*/ 	.word	0x00007e90


	//----- nvinfo : EIATTR_REG_RECONFIG
	.align		4
.L_393:
        /*0084*/ 	.byte	0x01, 0x54
	.zero		2


	//----- nvinfo : EIATTR_SYSCALL_OFFSETS
	.align		4
        /*0088*/ 	.byte	0x04, 0x46
        /*008a*/ 	.short	(.L_395 - .L_394)


	//   ....[0]....
.L_394:
        /*008c*/ 	.word	0x00000780


	//   ....[1]....
        /*0090*/ 	.word	0x00000870


	//   ....[2]....
        /*0094*/ 	.word	0x000009d0


	//   ....[3]....
        /*0098*/ 	.word	0x00000ac0


	//   ....[4]....
        /*009c*/ 	.word	0x00000d40


	//----- nvinfo : EIATTR_MBARRIER_INSTR_OFFSETS
	.align		4
.L_395:
        /*00a0*/ 	.byte	0x04, 0x39
        /*00a2*/ 	.short	(.L_397 - .L_396)


	//   ....[0]....
.L_396:
        /*00a4*/ 	.word	0x00000280
        /*00a8*/ 	.word	0x000000ff
        /*00ac*/ 	.word	0x00026800
        /*00b0*/ 	.short	0x0100
        /*00b2*/ 	.byte	0x06
	.zero		1


	//   ....[1]....
        /*00b4*/ 	.word	0x00000380
        /*00b8*/ 	.word	0x000000ff
        /*00bc*/ 	.word	0x00026810
        /*00c0*/ 	.short	0x0100
        /*00c2*/ 	.byte	0x08
	.zero		1


	//   ....[2]....
        /*00c4*/ 	.word	0x00000390
        /*00c8*/ 	.word	0x000000ff
        /*00cc*/ 	.word	0x00026820
        /*00d0*/ 	.short	0x0100
        /*00d2*/ 	.byte	0x08
	.zero		1


	//   ....[3]....
        /*00d4*/ 	.word	0x000003a0
        /*00d8*/ 	.word	0x000000ff
        /*00dc*/ 	.word	0x00026818
        /*00e0*/ 	.short	0x0100
        /*00e2*/ 	.byte	0x08
	.zero		1


	//   ....[4]....
        /*00e4*/ 	.word	0x000003b0
        /*00e8*/ 	.word	0x000000ff
        /*00ec*/ 	.word	0x00026828
        /*00f0*/ 	.short	0x0100
        /*00f2*/ 	.byte	0x08
	.zero		1


	//   ....[5]....
        /*00f4*/ 	.word	0x000004e0
        /*00f8*/ 	.word	0x000000ff
        /*00fc*/ 	.word	0x00026830
        /*0100*/ 	.short	0x0100
        /*0102*/ 	.byte	0x08
	.zero		1


	//   ....[6]....
        /*0104*/ 	.word	0x000004f0
        /*0108*/ 	.word	0x000000ff
        /*010c*/ 	.word	0x00026840
        /*0110*/ 	.short	0x0100
        /*0112*/ 	.byte	0x08
	.zero		1


	//   ....[7]....
        /*0114*/ 	.word	0x00000500
        /*0118*/ 	.word	0x000000ff
        /*011c*/ 	.word	0x00026838
        /*0120*/ 	.short	0x0100
        /*0122*/ 	.byte	0x08
	.zero		1


	//   ....[8]....
        /*0124*/ 	.word	0x00000510
        /*0128*/ 	.word	0x000000ff
        /*012c*/ 	.word	0x00026848
        /*0130*/ 	.short	0x0100
        /*0132*/ 	.byte	0x08
	.zero		1


	//   ....[9]....
        /*0134*/ 	.word	0x00000b50
        /*0138*/ 	.word	0x00000012
        /*013c*/ 	.word	0x00026800
        /*0140*/ 	.short	0x010a
        /*0142*/ 	.byte	0x3f
	.zero		1


	//   ....[10]....
        /*0144*/ 	.word	0x00000c00
        /*0148*/ 	.word	0x00000012
        /*014c*/ 	.word	0x00026800
        /*0150*/ 	.short	0x010a
        /*0152*/ 	.byte	0x3f
	.zero		1


	//   ....[11]....
        /*0154*/ 	.word	0x000018e0
        /*0158*/ 	.word	0x000000ff
        /*015c*/ 	.word	0x00026810
        /*0160*/ 	.short	0x010a
        /*0162*/ 	.byte	0x08
	.zero		1


	//   ....[12]....
        /*0164*/ 	.word	0x00001920
        /*0168*/ 	.word	0x000000ff
        /*016c*/ 	.word	0x00026810
        /*0170*/ 	.short	0x010a
        /*0172*/ 	.byte	0x08
	.zero		1


	//   ....[13]....
        /*0174*/ 	.word	0x00001d70
        /*0178*/ 	.word	0x000000ff
        /*017c*/ 	.word	0x00026830
        /*0180*/ 	.short	0x010a
        /*0182*/ 	.byte	0x08
	.zero		1


	//   ....[14]....
        /*0184*/ 	.word	0x00001db0
        /*0188*/ 	.word	0x000000ff
        /*018c*/ 	.word	0x00026830
        /*0190*/ 	.short	0x010a
        /*0192*/ 	.byte	0x08
	.zero		1


	//   ....[15]....
        /*0194*/ 	.word	0x00004230
        /*0198*/ 	.word	0x000000ff
        /*019c*/ 	.word	0x00000000
        /*01a0*/ 	.short	0x0101
        /*01a2*/ 	.byte	0x0a
	.zero		1


	//   ....[16]....
        /*01a4*/ 	.word	0x00004510
        /*01a8*/ 	.word	0x000000ff
        /*01ac*/ 	.word	0x00000000
        /*01b0*/ 	.short	0x0101
        /*01b2*/ 	.byte	0x08
	.zero		1


	//   ....[17]....
        /*01b4*/ 	.word	0x00005df0
        /*01b8*/ 	.word	0x00000000
        /*01bc*/ 	.word	0x00026820
        /*01c0*/ 	.short	0x010a
        /*01c2*/ 	.byte	0x3f
	.zero		1


	//   ....[18]....
        /*01c4*/ 	.word	0x00006740
        /*01c8*/ 	.word	0x00000000
        /*01cc*/ 	.word	0x00026840
        /*01d0*/ 	.short	0x010a
        /*01d2*/ 	.byte	0x3f
	.zero		1


	//   ....[19]....
        /*01d4*/ 	.word	0x00006a40
        /*01d8*/ 	.word	0x00000000
        /*01dc*/ 	.word	0x00026828
        /*01e0*/ 	.short	0x010a
        /*01e2*/ 	.byte	0x3f
	.zero		1


	//   ....[20]....
        /*01e4*/ 	.word	0x00006cc0
        /*01e8*/ 	.word	0x00000000
        /*01ec*/ 	.word	0x00026848
        /*01f0*/ 	.short	0x010a
        /*01f2*/ 	.byte	0x3f
	.zero		1


	//   ....[21]....
        /*01f4*/ 	.word	0x00006f90
        /*01f8*/ 	.word	0x00000000
        /*01fc*/ 	.word	0x00026820
        /*0200*/ 	.short	0x010a
        /*0202*/ 	.byte	0x3f
	.zero		1


	//   ....[22]....
        /*0204*/ 	.word	0x00007280
        /*0208*/ 	.word	0x00000000
        /*020c*/ 	.word	0x00026840
        /*0210*/ 	.short	0x010a
        /*0212*/ 	.byte	0x3f
	.zero		1


	//   ....[23]....
        /*0214*/ 	.word	0x00007560
        /*0218*/ 	.word	0x00000000
        /*021c*/ 	.word	0x00026828
        /*0220*/ 	.short	0x010a
        /*0222*/ 	.byte	0x3f
	.zero		1


	//   ....[24]....
        /*0224*/ 	.word	0x00007840
        /*0228*/ 	.word	0x00000003
        /*022c*/ 	.word	0x00026840
        /*0230*/ 	.short	0x010a
        /*0232*/ 	.byte	0x3f
	.zero		1


	//   ....[25]....
        /*0234*/ 	.word	0x00007cf0
        /*0238*/ 	.word	0x00000006
        /*023c*/ 	.word	0x00000000
        /*0240*/ 	.short	0x010a
        /*0242*/ 	.byte	0x3f
	.zero		1


	//   ....[26]....
        /*0244*/ 	.word	0x00007d50
        /*0248*/ 	.word	0x00000003
        /*024c*/ 	.word	0x00000000
        /*0250*/ 	.short	0x010a
        /*0252*/ 	.byte	0x3f
	.zero		1


	//   ....[27]....
        /*0254*/ 	.word	0x00007db0
        /*0258*/ 	.word	0x00000000
        /*025c*/ 	.word	0x00000000
        /*0260*/ 	.short	0x010a
        /*0262*/ 	.byte	0x3f
	.zero		1


	//   ....[28]....
        /*0264*/ 	.word	0x00007de0
        /*0268*/ 	.word	0x00000003
        /*026c*/ 	.word	0x00000000
        /*0270*/ 	.short	0x010a
        /*0272*/ 	.byte	0x3f
	.zero		1


	//   ....[29]....
        /*0274*/ 	.word	0x00007ec0
        /*0278*/ 	.word	0x00000012
        /*027c*/ 	.word	0x00026800
        /*0280*/ 	.short	0x010a
        /*0282*/ 	.byte	0x3f
	.zero		1


	//   ....[30]....
        /*0284*/ 	.word	0x00007f20
        /*0288*/ 	.word	0x00000005
        /*028c*/ 	.word	0x00026810
        /*0290*/ 	.short	0x010a
        /*0292*/ 	.byte	0x3f
	.zero		1


	//   ....[31]....
        /*0294*/ 	.word	0x00007f80
        /*0298*/ 	.word	0x00000079
        /*029c*/ 	.word	0x00026830
        /*02a0*/ 	.short	0x010a
        /*02a2*/ 	.byte	0x3f
	.zero		1


	//   ....[32]....
        /*02a4*/ 	.word	0x00007fd0
        /*02a8*/ 	.word	0x00000000
        /*02ac*/ 	.word	0x00026820
        /*02b0*/ 	.short	0x010a
        /*02b2*/ 	.byte	0x3f
	.zero		1


	//   ....[33]....
        /*02b4*/ 	.word	0x00008020
        /*02b8*/ 	.word	0x00000000
        /*02bc*/ 	.word	0x00026840
        /*02c0*/ 	.short	0x010a
        /*02c2*/ 	.byte	0x3f
	.zero		1


	//   ....[34]....
        /*02c4*/ 	.word	0x00008070
        /*02c8*/ 	.word	0x00000000
        /*02cc*/ 	.word	0x00026828
        /*02d0*/ 	.short	0x010a
        /*02d2*/ 	.byte	0x3f
	.zero		1


	//   ....[35]....
        /*02d4*/ 	.word	0x000080c0
        /*02d8*/ 	.word	0x00000000
        /*02dc*/ 	.word	0x00026848
        /*02e0*/ 	.short	0x010a
        /*02e2*/ 	.byte	0x3f
	.zero		1


	//   ....[36]....
        /*02e4*/ 	.word	0x00008120
        /*02e8*/ 	.word	0x00000000
        /*02ec*/ 	.word	0x00026820
        /*02f0*/ 	.short	0x010a
        /*02f2*/ 	.byte	0x3f
	.zero		1


	//   ....[37]....
        /*02f4*/ 	.word	0x00008170
        /*02f8*/ 	.word	0x00000000
        /*02fc*/ 	.word	0x00026840
        /*0300*/ 	.short	0x010a
        /*0302*/ 	.byte	0x3f
	.zero		1


	//   ....[38]....
        /*0304*/ 	.word	0x000081c0
        /*0308*/ 	.word	0x00000000
        /*030c*/ 	.word	0x00026828
        /*0310*/ 	.short	0x010a
        /*0312*/ 	.byte	0x3f
	.zero		1


	//   ....[39]....
        /*0314*/ 	.word	0x00008210
        /*0318*/ 	.word	0x00000003
        /*031c*/ 	.word	0x00026840
        /*0320*/ 	.short	0x010a
        /*0322*/ 	.byte	0x3f
	.zero		1


	//   ....[40]....
        /*0324*/ 	.word	0x000082f0
        /*0328*/ 	.word	0x00000006
        /*032c*/ 	.word	0x00000000
        /*0330*/ 	.short	0x010a
        /*0332*/ 	.byte	0x3f
	.zero		1


	//   ....[41]....
        /*0334*/ 	.word	0x00008340
        /*0338*/ 	.word	0x00000003
        /*033c*/ 	.word	0x00000000
        /*0340*/ 	.short	0x010a
        /*0342*/ 	.byte	0x3f
	.zero		1


	//   ....[42]....
        /*0344*/ 	.word	0x00008390
        /*0348*/ 	.word	0x00000000
        /*034c*/ 	.word	0x00000000
        /*0350*/ 	.short	0x010a
        /*0352*/ 	.byte	0x3f
	.zero		1


	//----- nvinfo : EIATTR_NUM_MBARRIERS
	.align		4
.L_397:
        /*0354*/ 	.byte	0x03, 0x38
        /*0356*/ 	.short	0x0009


	//----- nvinfo : EIATTR_EXIT_INSTR_OFFSETS
	.align		4
        /*0358*/ 	.byte	0x04, 0x1c
        /*035a*/ 	.short	(.L_399 - .L_398)


	//   ....[0]....
.L_398:
        /*035c*/ 	.word	0x00007e30


	//----- nvinfo : EIATTR_MAX_THREADS
	.align		4
.L_399:
        /*0360*/ 	.byte	0x04, 0x05
        /*0362*/ 	.short	(.L_401 - .L_400)
.L_400:
        /*0364*/ 	.word	0x00000180
        /*0368*/ 	.word	0x00000001
        /*036c*/ 	.word	0x00000001


	//----- nvinfo : EIATTR_CRS_STACK_SIZE
	.align		4
.L_401:
        /*0370*/ 	.byte	0x04, 0x1e
        /*0372*/ 	.short	(.L_403 - .L_402)
.L_402:
        /*0374*/ 	.word	0x00000000


	//----- nvinfo : EIATTR_CBANK_PARAM_SIZE
	.align		4
.L_403:
        /*0378*/ 	.byte	0x03, 0x19
        /*037a*/ 	.short	0x06f0


	//----- nvinfo : EIATTR_PARAM_CBANK
	.align		4
        /*037c*/ 	.byte	0x04, 0x0a
        /*037e*/ 	.short	(.L_405 - .L_404)
	.align		4
.L_404:
        /*0380*/ 	.word	index@(.nv.constant0._ZN7cutlass13device_kernelIN5flash11enable_sm90INS1_16FlashAttnBwdSm90INS1_25CollectiveMainloopBwdSm90ILi2ELi2ELi2EN4cute5tupleIJNS5_1CILi1EEES8_S8_EEENS6_IJNS7_ILi64EEENS7_ILi128EEENS7_ILi96EEEEEENS_10bfloat16_tEfNS_4arch4Sm90ELb0ELb0ELb1ELb0ELb0ELb1ELb0ELb0ELi2ELi1ELi2ELi1ELb1EEENS1_24CollectiveEpilogueBwdGQAISD_fSG_Li256ELb0ELb0EEENS1_19SingleTileSchedulerILb0ELb0ELb0ELi128EEEEEEEEEvNT_6ParamsE)
        /*0384*/ 	.short	0x0210
        /*0386*/ 	.short	0x06f0


	//----- nvinfo : EIATTR_SW_WAR
	.align		4
.L_405:
        /*0388*/ 	.byte	0x04, 0x36
        /*038a*/ 	.short	(.L_407 - .L_406)
.L_406:
        /*038c*/ 	.word	0x00000008
.L_407:


//--------------------- .nv.info._ZN7cutlass13device_kernelIN5flash11enable_sm90INS1_16FlashAttnBwdSm90INS1_25CollectiveMainloopBwdSm90ILi2ELi2ELi2EN4cute5tupleIJNS5_1CILi1EEES8_S8_EEENS6_IJNS7_ILi64EEENS7_ILi128EEENS7_ILi96EEEEEENS_10bfloat16_tEfNS_4arch4Sm90ELb0ELb0ELb1ELb0ELb1ELb1ELb0ELb0ELi2ELi1ELi2ELi1ELb1EEENS1_24CollectiveEpilogueBwdGQAISD_fSG_Li256ELb0ELb1EEENS1_19SingleTileSchedulerILb0ELb0ELb0ELi128EEEEEEEEEvNT_6ParamsE --------------------------
	.section	.nv.info._ZN7cutlass13device_kernelIN5flash11enable_sm90INS1_16FlashAttnBwdSm90INS1_25CollectiveMainloopBwdSm90ILi2ELi2ELi2EN4cute5tupleIJNS5_1CILi1EEES8_S8_EEENS6_IJNS7_ILi64EEENS7_ILi128EEENS7_ILi96EEEEEENS_10bfloat16_tEfNS_4arch4Sm90ELb0ELb0ELb1ELb0ELb1ELb1ELb0ELb0ELi2ELi1ELi2ELi1ELb1EEENS1_24CollectiveEpilogueBwdGQAISD_fSG_Li256ELb0ELb1EEENS1_19SingleTileSchedulerILb0ELb0ELb0ELi128EEEEEEEEEvNT_6ParamsE,"",@"SHT_CUDA_INFO"
	.sectionflags	@""
	.align	4


	//----- nvinfo : EIATTR_CUDA_API_VERSION
	.align		4
        /*0000*/ 	.byte	0x04, 0x37
        /*0002*/ 	.short	(.L_409 - .L_408)
.L_408:
        /*0004*/ 	.word	0x00000082


	//----- nvinfo : EIATTR_KPARAM_INFO
	.align		4
.L_409:
        /*0008*/ 	.byte	0x04, 0x17
        /*000a*/ 	.short	(.L_411 - .L_410)
.L_410:
        /*000c*/ 	.word	0x00000000
        /*0010*/ 	.short	0x0000
        /*0012*/ 	.short	0x0070
        /*0014*/ 	.byte	0x00, 0xf0, 0x01, 0x1a


	//----- nvinfo : EIATTR_SPARSE_MMA_MASK
	.align		4
.L_411:
        /*0018*/ 	.byte	0x03, 0x50
        /*001a*/ 	.short	0x0000


	//----- nvinfo : EIATTR_MAXREG_COUNT
	.align		4
        /*001c*/ 	.byte	0x03, 0x1b
        /*001e*/ 	.short	0x00a8


	//----- nvinfo : EIATTR_NUM_BARRIERS
	.align		4
        /*0020*/ 	.byte	0x02, 0x4c
        /*0022*/ 	.byte	0x10
	.zero		1


	//----- nvinfo : EIATTR_EXTERNS
	.align		4
        /*0024*/ 	.byte	0x04, 0x0f
        /*0026*/ 	.short	(.L_413 - .L_412)


	//   ....[0]....
	.align		4
.L_412:
        /*0028*/ 	.word	index@(__assertfail)


	//----- nvinfo : EIATTR_MERCURY_ISA_VERSION
	.align		4
.L_413:
        /*002c*/ 	.byte	0x03, 0x5f
        /*002e*/ 	.short	0x0101


	//----- nvinfo : EIATTR_INT_WARP_WIDE_INSTR_OFFSETS
	.align		4
        /*0030*/ 	.byte	0x04, 0x31
        /*0032*/ 	.short	(.L_415 - .L_414)


	//   ....[0]....
.L_414:
        /*0034*/ 	.word	0x00000180


	//   ....[1]....
        /*0038*/ 	.word	0x000001b0


	//   ....[2]....
        /*003c*/ 	.word	0x00005da0


	//   ....[3]....
        /*0040*/ 	.word	0x00006210


	//   ....[4]....
        /*0044*/ 	.word	0x000067e0


	//----- nvinfo : EIATTR_COOP_GROUP_MASK_REGIDS
	.align		4
.L_415:
        /*0048*/ 	.byte	0x04, 0x29
        /*004a*/ 	.short	(.L_417 - .L_416)


	//   ....[0]....
.L_416:
        /*004c*/ 	.word	0xffffffff


	//   ....[1]....
        /*0050*/ 	.word	0xffffffff


	//   ....[2]....
        /*0054*/ 	.word	0xffffffff


	//   ....[3]....
        /*0058*/ 	.word	0xffffffff


	//   ....[4]....
        /*005c*/ 	.word	0xffffffff


	//   ....[5]....
        /*0060*/ 	.word	0xffffffff


	//   ....[6]....
        /*0064*/ 	.word	0xffffffff


	//   ....[7]....
        /*0068*/ 	.word	0xffffffff


	//   ....[8]....
        /*006c*/ 	.word	0xffffffff


	//   ....[9]....
        /*0070*/ 	.word	0xffffffff


	//   ....[10]....
        /*0074*/ 	.word	0xffffffff


	//   ....[11]....
        /*0078*/ 	.word	0xffffffff


	//   ....[12]....
        /*007c*/ 	.word	0xffffffff


	//   ....[13]....
        /*0080*/ 	.word	0xffffffff


	//   ....[14]....
        /*0084*/ 	.word	0xffffffff


	//   ....[15]....
        /*0088*/ 	.word	0xffffffff


	//   ....[16]....
        /*008c*/ 	.word	0xffffffff


	//   ....[17]....
        /*0090*/ 	.word	0x0500000f


	//   ....[18]....
        /*0094*/ 	.word	0x0500000f


	//   ....[19]....
        /*0098*/ 	.word	0x0500000f


	//   ....[20]....
        /*009c*/ 	.word	0x0500000f


	//   ....[21]....
        /*00a0*/ 	.word	0x0500000f


	//   ....[22]....
        /*00a4*/ 	.word	0x0500000f


	//----- nvinfo : EIATTR_COOP_GROUP_INSTR_OFFSETS
	.align		4
.L_417:
        /*00a8*/ 	.byte	0x04, 0x28
        /*00aa*/ 	.short	(.L_419 - .L_418)


	//   ....[0]....
.L_418:
        /*00ac*/ 	.word	0x00000050


	//   ....[1]....
        /*00b0*/ 	.word	0x00000190


	//   ....[2]....
        /*00b4*/ 	.word	0x000001e0


	//   ....[3]....
        /*00b8*/ 	.word	0x000003d0


	//   ....[4]....
        /*00bc*/ 	.word	0x000005f0


	//   ....[5]....
        /*00c0*/ 	.word	0x00000b30


	//   ....[6]....
        /*00c4*/ 	.word	0x00004e10


	//   ....[7]....
        /*00c8*/ 	.word	0x00004fa0


	//   ....[8]....
        /*00cc*/ 	.word	0x00005250


	//   ....[9]....
        /*00d0*/ 	.word	0x000053f0


	//   ....[10]....
        /*00d4*/ 	.word	0x00005510


	//   ....[11]....
        /*00d8*/ 	.word	0x00005a40


	//   ....[12]....
        /*00dc*/ 	.word	0x00005cd0


	//   ....[13]....
        /*00e0*/ 	.word	0x00005f10


	//   ....[14]....
        /*00e4*/ 	.word	0x00006140


	//   ....[15]....
        /*00e8*/ 	.word	0x000063f0


	//   ....[16]....
        /*00ec*/ 	.word	0x00006720


	//   ....[17]....
        /*00f0*/ 	.word	0x00008c00


	//   ....[18]....
        /*00f4*/ 	.word	0x00008d70


	//   ....[19]....
        /*00f8*/ 	.word	0x00008de0


	//   ....[20]....
        /*00fc*/ 	.word	0x00008e50


	//   ....[21]....
        /*0100*/ 	.word	0x00008ec0


	//   ....[22]....
        /*0104*/ 	.word	0x00008f30


	//----- nvinfo : EIATTR_REG_RECONFIG
	.align		4
.L_419:
        /*0108*/ 	.byte	0x01, 0x54
	.zero		2


	//----- nvinfo : EIATTR_SYSCALL_OFFSETS
	.align		4
        /*010c*/ 	.byte	0x04, 0x46
        /*010e*/ 	.short	(.L_421 - .L_420)


	//   ....[0]....
.L_420:
        /*0110*/ 	.word	0x00000790


	//   ....[1]....
        /*0114*/ 	.word	0x00000880


	//   ....[2]....
        /*0118*/ 	.word	0x000009e0


	//   ....[3]....
        /*011c*/ 	.word	0x00000ad0


	//   ....[4]....
        /*0120*/ 	.word	0x00000d50


	//----- nvinfo : EIATTR_MBARRIER_INSTR_OFFSETS
	.align		4
.L_421:
        /*0124*/ 	.byte	0x04, 0x39
        /*0126*/ 	.short	(.L_423 - .L_422)


	//   ....[0]....
.L_422:
        /*0128*/ 	.word	0x00000280
        /*012c*/ 	.word	0x000000ff
        /*0130*/ 	.word	0x00026800
        /*0134*/ 	.short	0x0100
        /*0136*/ 	.byte	0x06
	.zero		1


	//   ....[1]....
        /*0138*/ 	.word	0x00000380
        /*013c*/ 	.word	0x000000ff
        /*0140*/ 	.word	0x00026810
        /*0144*/ 	.short	0x0100
        /*0146*/ 	.byte	0x08
	.zero		1


	//   ....[2]....
        /*0148*/ 	.word	0x00000390
        /*014c*/ 	.word	0x000000ff
        /*0150*/ 	.word	0x00026820
        /*0154*/ 	.short	0x0100
        /*0156*/ 	.byte	0x08
	.zero		1


	//   ....[3]....
        /*0158*/ 	.word	0x000003a0
        /*015c*/ 	.word	0x000000ff
        /*0160*/ 	.word	0x00026818
        /*0164*/ 	.short	0x0100
        /*0166*/ 	.byte	0x08
	.zero		1


	//   ....[4]....
        /*0168*/ 	.word	0x000003b0
        /*016c*/ 	.word	0x000000ff
        /*0170*/ 	.word	0x00026828
        /*0174*/ 	.short	0x0100
        /*0176*/ 	.byte	0x08
	.zero		1


	//   ....[5]....
        /*0178*/ 	.word	0x000004e0
        /*017c*/ 	.word	0x000000ff
        /*0180*/ 	.word	0x00026830
        /*0184*/ 	.short	0x0100
        /*0186*/ 	.byte	0x08
	.zero		1


	//   ....[6]....
        /*0188*/ 	.word	0x000004f0
        /*018c*/ 	.word	0x000000ff
        /*0190*/ 	.word	0x00026840
        /*0194*/ 	.short	0x0100
        /*0196*/ 	.byte	0x08
	.zero		1


	//   ....[7]....
        /*0198*/ 	.word	0x00000500
        /*019c*/ 	.word	0x000000ff
        /*01a0*/ 	.word	0x00026838
        /*01a4*/ 	.short	0x0100
        /*01a6*/ 	.byte	0x08
	.zero		1


	//   ....[8]....
        /*01a8*/ 	.word	0x00000510
        /*01ac*/ 	.word	0x000000ff
        /*01b0*/ 	.word	0x00026848
        /*01b4*/ 	.short	0x0100
        /*01b6*/ 	.byte	0x08
	.zero		1


	//   ....[9]....
        /*01b8*/ 	.word	0x00000b60
        /*01bc*/ 	.word	0x00000012
        /*01c0*/ 	.word	0x00026800
        /*01c4*/ 	.short	0x010a
        /*01c6*/ 	.byte	0x3f
	.zero		1


	//   ....[10]....
        /*01c8*/ 	.word	0x00000c10
        /*01cc*/ 	.word	0x00000012
        /*01d0*/ 	.word	0x00026800
        /*01d4*/ 	.short	0x010a
        /*01d6*/ 	.byte	0x3f
	.zero		1


	//   ....[11]....
        /*01d8*/ 	.word	0x000018f0
        /*01dc*/ 	.word	0x000000ff
        /*01e0*/ 	.word	0x00026810
        /*01e4*/ 	.short	0x010a
        /*01e6*/ 	.byte	0x08
	.zero		1


	//   ....[12]....
        /*01e8*/ 	.word	0x00001930
        /*01ec*/ 	.word	0x000000ff
        /*01f0*/ 	.word	0x00026810
        /*01f4*/ 	.short	0x010a
        /*01f6*/ 	.byte	0x08
	.zero		1


	//   ....[13]....
        /*01f8*/ 	.word	0x00001d80
        /*01fc*/ 	.word	0x000000ff
        /*0200*/ 	.word	0x00026830
        /*0204*/ 	.short	0x010a
        /*0206*/ 	.byte	0x08
	.zero		1


	//   ....[14]....
        /*0208*/ 	.word	0x00001dc0
        /*020c*/ 	.word	0x000000ff
        /*0210*/ 	.word	0x00026830
        /*0214*/ 	.short	0x010a
        /*0216*/ 	.byte	0x08
	.zero		1


	//   ....[15]....
        /*0218*/ 	.word	0x00004240
        /*021c*/ 	.word	0x000000ff
        /*0220*/ 	.word	0x00000000
        /*0224*/ 	.short	0x0101
        /*0226*/ 	.byte	0x0a
	.zero		1


	//   ....[16]....
        /*0228*/ 	.word	0x00004520
        /*022c*/ 	.word	0x000000ff
        /*0230*/ 	.word	0x00000000
        /*0234*/ 	.short	0x0101
        /*0236*/ 	.byte	0x08
	.zero		1


	//   ....[17]....
        /*0238*/ 	.word	0x00006b20
        /*023c*/ 	.word	0x00000000
        /*0240*/ 	.word	0x00026820
        /*0244*/ 	.short	0x010a
        /*0246*/ 	.byte	0x3f
	.zero		1


	//   ....[18]....
        /*0248*/ 	.word	0x000074b0
        /*024c*/ 	.word	0x00000000
        /*0250*/ 	.word	0x00026840
        /*0254*/ 	.short	0x010a
        /*0256*/ 	.byte	0x3f
	.zero		1


	//   ....[19]....
        /*0258*/ 	.word	0x000077b0
        /*025c*/ 	.word	0x00000000
        /*0260*/ 	.word	0x00026828
        /*0264*/ 	.short	0x010a
        /*0266*/ 	.byte	0x3f
	.zero		1


	//   ....[20]....
        /*0268*/ 	.word	0x00007a30
        /*026c*/ 	.word	0x00000000
        /*0270*/ 	.word	0x00026848
        /*0274*/ 	.short	0x010a
        /*0276*/ 	.byte	0x3f
	.zero		1


	//   ....[21]....
        /*0278*/ 	.word	0x00007d00
        /*027c*/ 	.word	0x00000000
        /*0280*/ 	.word	0x00026820
        /*0284*/ 	.short	0x010a
        /*0286*/ 	.byte	0x3f
	.zero		1


	//   ....[22]....
        /*0288*/ 	.word	0x00007ff0
        /*028c*/ 	.word	0x00000000
        /*0290*/ 	.word	0x00026840
        /*0294*/ 	.short	0x010a
        /*0296*/ 	.byte	0x3f
	.zero		1


	//   ....[23]....
        /*0298*/ 	.word	0x000082d0
        /*029c*/ 	.word	0x00000000
        /*02a0*/ 	.word	0x00026828
        /*02a4*/ 	.short	0x010a
        /*02a6*/ 	.byte	0x3f
	.zero		1


	//   ....[24]....
        /*02a8*/ 	.word	0x000085b0
        /*02ac*/ 	.word	0x00000003
        /*02b0*/ 	.word	0x00026840
        /*02b4*/ 	.short	0x010a
        /*02b6*/ 	.byte	0x3f
	.zero		1


	//   ....[25]....
        /*02b8*/ 	.word	0x00008a60
        /*02bc*/ 	.word	0x00000006
        /*02c0*/ 	.word	0x00000000
        /*02c4*/ 	.short	0x010a
        /*02c6*/ 	.byte	0x3f
	.zero		1


	//   ....[26]....
        /*02c8*/ 	.word	0x00008ac0
        /*02cc*/ 	.word	0x00000003
        /*02d0*/ 	.word	0x00000000
        /*02d4*/ 	.short	0x010a
        /*02d6*/ 	.byte	0x3f
	.zero		1


	//   ....[27]....
        /*02d8*/ 	.word	0x00008b20
        /*02dc*/ 	.word	0x00000000
        /*02e0*/ 	.word	0x00000000
        /*02e4*/ 	.short	0x010a
        /*02e6*/ 	.byte	0x3f
	.zero		1


	//   ....[28]....
        /*02e8*/ 	.word	0x00008b50
        /*02ec*/ 	.word	0x00000003
        /*02f0*/ 	.word	0x00000000
        /*02f4*/ 	.short	0x010a
        /*02f6*/ 	.byte	0x3f
	.zero		1


	//   ....[29]....
        /*02f8*/ 	.word	0x00008c30
        /*02fc*/ 	.word	0x00000012
        /*0300*/ 	.word	0x00026800
        /*0304*/ 	.short	0x010a
        /*0306*/ 	.byte	0x3f
	.zero		1


	//   ....[30]....
        /*0308*/ 	.word	0x00008c90
        /*030c*/ 	.word	0x00000005
        /*0310*/ 	.word	0x00026810
        /*0314*/ 	.short	0x010a
        /*0316*/ 	.byte	0x3f
	.zero		1


	//   ....[31]....
        /*0318*/ 	.word	0x00008cf0
        /*031c*/ 	.word	0x00000079
        /*0320*/ 	.word	0x00026830
        /*0324*/ 	.short	0x010a
        /*0326*/ 	.byte	0x3f
	.zero		1


	//   ....[32]....
        /*0328*/ 	.word	0x00008f70
        /*032c*/ 	.word	0x00000000
        /*0330*/ 	.word	0x00026820
        /*0334*/ 	.short	0x010a
        /*0336*/ 	.byte	0x3f
	.zero		1


	//   ....[33]....
        /*0338*/ 	.word	0x00008fc0
        /*033c*/ 	.word	0x00000000
        /*0340*/ 	.word	0x00026840
        /*0344*/ 	.short	0x010a
        /*0346*/ 	.byte	0x3f
	.zero		1


	//   ....[34]....
        /*0348*/ 	.word	0x00009010
        /*034c*/ 	.word	0x00000000
        /*0350*/ 	.word	0x00026828
        /*0354*/ 	.short	0x010a
        /*0356*/ 	.byte	0x3f
	.zero		1


	//   ....[35]....
        /*0358*/ 	.word	0x00009060
        /*035c*/ 	.word	0x00000000
        /*0360*/ 	.word	0x00026848
        /*0364*/ 	.short	0x010a
        /*0366*/ 	.byte	0x3f
	.zero		1


	//   ....[36]....
        /*0368*/ 	.word	0x000090c0
        /*036c*/ 	.word	0x00000000
        /*0370*/ 	.word	0x00026820
        /*0374*/ 	.short	0x010a
        /*0376*/ 	.byte	0x3f
	.zero		1


	//   ....[37]....
        /*0378*/ 	.word	0x00009110
        /*037c*/ 	.word	0x00000000
        /*0380*/ 	.word	0x00026840
        /*0384*/ 	.short	0x010a
        /*0386*/ 	.byte	0x3f
	.zero		1


	//   ....[38]....
        /*0388*/ 	.word	0x00009160
        /*038c*/ 	.word	0x00000000
        /*0390*/ 	.word	0x00026828
        /*0394*/ 	.short	0x010a
        /*0396*/ 	.byte	0x3f
	.zero		1


	//   ....[39]....
        /*0398*/ 	.word	0x000091b0
        /*039c*/ 	.word	0x00000003
        /*03a0*/ 	.word	0x00026840
        /*03a4*/ 	.short	0x010a
        /*03a6*/ 	.byte	0x3f
	.zero		1


	//   ....[40]....
        /*03a8*/ 	.word	0x00009290
        /*03ac*/ 	.word	0x00000006
        /*03b0*/ 	.word	0x00000000
        /*03b4*/ 	.short	0x010a
        /*03b6*/ 	.byte	0x3f
	.zero		1


	//   ....[41]....
        /*03b8*/ 	.word	0x000092e0
        /*03bc*/ 	.word	0x00000003
        /*03c0*/ 	.word	0x00000000
        /*03c4*/ 	.short	0x010a
        /*03c6*/ 	.byte	0x3f
	.zero		1


	//   ....[42]....
        /*03c8*/ 	.word	0x00009330
        /*03cc*/ 	.word	0x00000000
        /*03d0*/ 	.word	0x00000000
        /*03d4*/ 	.short	0x010a
        /*03d6*/ 	.byte	0x3f
	.zero		1


	//----- nvinfo : EIATTR_NUM_MBARRIERS
	.align		4
.L_423:
        /*03d8*/ 	.byte	0x03, 0x38
        /*03da*/ 	.short	0x0009


	//----- nvinfo : EIATTR_EXIT_INSTR_OFFSETS
	.align		4
        /*03dc*/ 	.byte	0x04, 0x1c
        /*03de*/ 	.short	(.L_425 - .L_424)


	//   ....[0]....
.L_424:
        /*03e0*/ 	.word	0x00008ba0


	//----- nvinfo : EIATTR_MAX_THREADS
	.align		4
.L_425:
        /*03e4*/ 	.byte	0x04, 0x05
        /*03e6*/ 	.short	(.L_427 - .L_426)
.L_426:
        /*03e8*/ 	.word	0x00000180
        /*03ec*/ 	.word	0x00000001
        /*03f0*/ 	.word	0x00000001


	//----- nvinfo : EIATTR_CRS_STACK_SIZE
	.align		4
.L_427:
        /*03f4*/ 	.byte	0x04, 0x1e
        /*03f6*/ 	.short	(.L_429 - .L_428)
.L_428:
        /*03f8*/ 	.word	0x00000000


	//----- nvinfo : EIATTR_CBANK_PARAM_SIZE
	.align		4
.L_429:
        /*03fc*/ 	.byte	0x03, 0x19
        /*03fe*/ 	.short	0x06f0


	//----- nvinfo : EIATTR_PARAM_CBANK
	.align		4
        /*0400*/ 	.byte	0x04, 0x0a
        /*0402*/ 	.short	(.L_431 - .L_430)
	.align		4
.L_430:
        /*0404*/ 	.word	index@(.nv.constant0._ZN7cutlass13device_kernelIN5flash11enable_sm90INS1_16FlashAttnBwdSm90INS1_25CollectiveMainloopBwdSm90ILi2ELi2ELi2EN4cute5tupleIJNS5_1CILi1EEES8_S8_EEENS6_IJNS7_ILi64EEENS7_ILi128EEENS7_ILi96EEEEEENS_10bfloat16_tEfNS_4arch4Sm90ELb0ELb0ELb1ELb0ELb1ELb1ELb0ELb0ELi2ELi1ELi2ELi1ELb1EEENS1_24CollectiveEpilogueBwdGQAISD_fSG_Li256ELb0ELb1EEENS1_19SingleTileSchedulerILb0ELb0ELb0ELi128EEEEEEEEEvNT_6ParamsE)
        /*0408*/ 	.short	0x0210
        /*040a*/ 	.short	0x06f0


	//----- nvinfo : EIATTR_SW_WAR
	.align		4
.L_431:
        /*040c*/ 	.byte	0x04, 0x36
        /*040e*/ 	.short	(.L_433 - .L_432)
.L_432:
        /*0410*/ 	.word	0x00000008
.L_433:


//--------------------- .nv.info._ZN7cutlass13device_kernelIN5flash11enable_sm90INS1_16FlashAttnBwdSm90INS1_25CollectiveMainloopBwdSm90ILi2ELi2ELi2EN4cute5tupleIJNS5_1CILi1EEES8_S8_EEENS6_IJNS7_ILi64EEENS7_ILi128EEENS7_ILi96EEEEEENS_10bfloat16_tEfNS_4arch4Sm90ELb0ELb0ELb1ELb1ELb0ELb1ELb0ELb0ELi2ELi1ELi2ELi1ELb1EEENS1_21CollectiveEpilogueBwdISD_SE_SG_Li256ELb1ELb0ELi1EEENS1_19SingleTileSchedulerILb1ELb0ELb0ELi128EEEEEEEEEvNT_6ParamsE --------------------------
	.section	.nv.info._ZN7cutlass13device_kernelIN5flash11enable_sm90INS1_16FlashAttnBwdSm90INS1_25CollectiveMainloopBwdSm90ILi2ELi2ELi2EN4cute5tupleIJNS5_1CILi1EEES8_S8_EEENS6_IJNS7_ILi64EEENS7_ILi128EEENS7_ILi96EEEEEENS_10bfloat16_tEfNS_4arch4Sm90ELb0ELb0ELb1ELb1ELb0ELb1ELb0ELb0ELi2ELi1ELi2ELi1ELb1EEENS1_21CollectiveEpilogueBwdISD_SE_SG_Li256ELb1ELb0ELi1EEENS1_19SingleTileSchedulerILb1ELb0ELb0ELi128EEEEEEEEEvNT_6ParamsE,"",@"SHT_CUDA_INFO"
	.sectionflags	@""
	.align	4


	//----- nvinfo : EIATTR_CUDA_API_VERSION
	.align		4
        /*0000*/ 	.byte	0x04, 0x37
        /*0002*/ 	.short	(.L_435 - .L_434)
.L_434:
        /*0004*/ 	.word	0x00000082


	//----- nvinfo : EIATTR_KPARAM_INFO
	.align		4
.L_435:
        /*0008*/ 	.byte	0x04, 0x17
        /*000a*/ 	.short	(.L_437 - .L_436)
.L_436:
        /*000c*/ 	.word	0x00000000
        /*0010*/ 	.short	0x0000
        /*0012*/ 	.short	0x0070
        /*0014*/ 	.byte	0x00, 0xf0, 0x01, 0x1a


	//----- nvinfo : EIATTR_SPARSE_MMA_MASK
	.align		4
.L_437:
        /*0018*/ 	.byte	0x03, 0x50
        /*001a*/ 	.short	0x0000


	//----- nvinfo : EIATTR_MAXREG_COUNT
	.align		4
        /*001c*/ 	.byte	0x03, 0x1b
        /*001e*/ 	.short	0x00a8


	//----- nvinfo : EIATTR_NUM_BARRIERS
	.align		4
        /*0020*/ 	.byte	0x02, 0x4c
        /*0022*/ 	.byte	0x10
	.zero		1


	//----- nvinfo : EIATTR_EXTERNS
	.align		4
        /*0024*/ 	.byte	0x04, 0x0f
        /*0026*/ 	.short	(.L_439 - .L_438)


	//   ....[0]....
	.align		4
.L_438:
        /*0028*/ 	.word	index@(__assertfail)


	//----- nvinfo : EIATTR_MERCURY_ISA_VERSION
	.align		4
.L_439:
        /*002c*/ 	.byte	0x03, 0x5f
        /*002e*/ 	.short	0x0101


	//----- nvinfo : EIATTR_INT_WARP_WIDE_INSTR_OFFSETS
	.align		4
        /*0030*/ 	.byte	0x04, 0x31
        /*0032*/ 	.short	(.L_441 - .L_440)


	//   ....[0]....
.L_440:
        /*0034*/ 	.word	0x00000180


	//   ....[1]....
        /*0038*/ 	.word	0x000001b0


	//----- nvinfo : EIATTR_COOP_GROUP_MASK_REGIDS
	.align		4
.L_441:
        /*003c*/ 	.byte	0x04, 0x29
        /*003e*/ 	.short	(.L_443 - .L_442)


	//   ....[0]....
.L_442:
        /*0040*/ 	.word	0xffffffff


	//   ....[1]....
        /*0044*/ 	.word	0xffffffff


	//   ....[2]....
        /*0048*/ 	.word	0xffffffff


	//   ....[3]....
        /*004c*/ 	.word	0xffffffff


	//   ....[4]....
        /*0050*/ 	.word	0xffffffff


	//   ....[5]....
        /*0054*/ 	.word	0xffffffff


	//   ....[6]....
        /*0058*/ 	.word	0xffffffff


	//   ....[7]....
        /*005c*/ 	.word	0x0500000f


	//----- nvinfo : EIATTR_COOP_GROUP_INSTR_OFFSETS
	.align		4
.L_443:
        /*0060*/ 	.byte	0x04, 0x28
        /*0062*/ 	.short	(.L_445 - .L_444)


	//   ....[0]....
.L_444:
        /*0064*/ 	.word	0x00000050


	//   ....[1]....
        /*0068*/ 	.word	0x00000190


	//   ....[2]....
        /*006c*/ 	.word	0x000001e0


	//   ....[3]....
        /*0070*/ 	.word	0x000003d0


	//   ....[4]....
        /*0074*/ 	.word	0x00000600


	//   ....[5]....
        /*0078*/ 	.word	0x00001360


	//   ....[6]....
        /*007c*/ 	.word	0x000068a0


	//   ....[7]....
        /*0080*/ 	.word	0x0000a1e0


	//----- nvinfo : EIATTR_REG_RECONFIG
	.align		4
.L_445:
        /*0084*/ 	.byte	0x01, 0x54
	.zero		2


	//----- nvinfo : EIATTR_SYSCALL_OFFSETS
	.align		4
        /*0088*/ 	.byte	0x04, 0x46
        /*008a*/ 	.short	(.L_447 - .L_446)


	//   ....[0]....
.L_446:
        /*008c*/ 	.word	0x00000fc0


	//   ....[1]....
        /*0090*/ 	.word	0x000010b0


	//   ....[2]....
        /*0094*/ 	.word	0x00001210


	//   ....[3]....
        /*0098*/ 	.word	0x00001300


	//   ....[4]....
        /*009c*/ 	.word	0x00001570


	//----- nvinfo : EIATTR_MBARRIER_INSTR_OFFSETS
	.align		4
.L_447:
        /*00a0*/ 	.byte	0x04, 0x39
        /*00a2*/ 	.short	(.L_449 - .L_448)


	//   ....[0]....
.L_448:
        /*00a4*/ 	.word	0x00000280
        /*00a8*/ 	.word	0x000000ff
        /*00ac*/ 	.word	0x00026800
        /*00b0*/ 	.short	0x0100
        /*00b2*/ 	.byte	0x06
	.zero		1


	//   ....[1]....
        /*00b4*/ 	.word	0x00000380
        /*00b8*/ 	.word	0x000000ff
        /*00bc*/ 	.word	0x00026810
        /*00c0*/ 	.short	0x0100
        /*00c2*/ 	.byte	0x08
	.zero		1


	//   ....[2]....
        /*00c4*/ 	.word	0x00000390
        /*00c8*/ 	.word	0x000000ff
        /*00cc*/ 	.word	0x00026820
        /*00d0*/ 	.short	0x0100
        /*00d2*/ 	.byte	0x08
	.zero		1


	//   ....[3]....
        /*00d4*/ 	.word	0x000003a0
        /*00d8*/ 	.word	0x000000ff
        /*00dc*/ 	.word	0x00026818
        /*00e0*/ 	.short	0x0100
        /*00e2*/ 	.byte	0x08
	.zero		1


	//   ....[4]....
        /*00e4*/ 	.word	0x000003b0
        /*00e8*/ 	.word	0x000000ff
        /*00ec*/ 	.word	0x00026828
        /*00f0*/ 	.short	0x0100
        /*00f2*/ 	.byte	0x08
	.zero		1


	//   ....[5]....
        /*00f4*/ 	.word	0x000004e0
        /*00f8*/ 	.word	0x000000ff
        /*00fc*/ 	.word	0x00026830
        /*0100*/ 	.short	0x0100
        /*0102*/ 	.byte	0x08
	.zero		1


	//   ....[6]....
        /*0104*/ 	.word	0x000004f0
        /*0108*/ 	.word	0x000000ff
        /*010c*/ 	.word	0x00026840
        /*0110*/ 	.short	0x0100
        /*0112*/ 	.byte	0x08
	.zero		1


	//   ....[7]....
        /*0114*/ 	.word	0x00000500
        /*0118*/ 	.word	0x000000ff
        /*011c*/ 	.word	0x00026838
        /*0120*/ 	.short	0x0100
        /*0122*/ 	.byte	0x08
	.zero		1


	//   ....[8]....
        /*0124*/ 	.word	0x00000510
        /*0128*/ 	.word	0x000000ff
        /*012c*/ 	.word	0x00026848
        /*0130*/ 	.short	0x0100
        /*0132*/ 	.byte	0x08
	.zero		1


	//   ....[9]....
        /*0134*/ 	.word	0x000013a0
        /*0138*/ 	.word	0x00000012
        /*013c*/ 	.word	0x00026800
        /*0140*/ 	.short	0x010a
        /*0142*/ 	.byte	0x3f
	.zero		1


	//   ....[10]....
        /*0144*/ 	.word	0x00001430
        /*0148*/ 	.word	0x00000012
        /*014c*/ 	.word	0x00026800
        /*0150*/ 	.short	0x010a
        /*0152*/ 	.byte	0x3f
	.zero		1


	//   ....[11]....
        /*0154*/ 	.word	0x00001de0
        /*0158*/ 	.word	0x000000ff
        /*015c*/ 	.word	0x00026810
        /*0160*/ 	.short	0x010a
        /*0162*/ 	.byte	0x0a
	.zero		1


	//   ....[12]....
        /*0164*/ 	.word	0x00001e20
        /*0168*/ 	.word	0x000000ff
        /*016c*/ 	.word	0x00026810
        /*0170*/ 	.short	0x010a
        /*0172*/ 	.byte	0x0a
	.zero		1


	//   ....[13]....
        /*0174*/ 	.word	0x00002270
        /*0178*/ 	.word	0x000000ff
        /*017c*/ 	.word	0x00026830
        /*0180*/ 	.short	0x010a
        /*0182*/ 	.byte	0x0a
	.zero		1


	//   ....[14]....
        /*0184*/ 	.word	0x000022b0
        /*0188*/ 	.word	0x000000ff
        /*018c*/ 	.word	0x00026830
        /*0190*/ 	.short	0x010a
        /*0192*/ 	.byte	0x0a
	.zero		1


	//   ....[15]....
        /*0194*/ 	.word	0x000046a0
        /*0198*/ 	.word	0x000000ff
        /*019c*/ 	.word	0x00000000
        /*01a0*/ 	.short	0x0101
        /*01a2*/ 	.byte	0x0c
	.zero		1


	//   ....[16]....
        /*01a4*/ 	.word	0x00004950
        /*01a8*/ 	.word	0x000000ff
        /*01ac*/ 	.word	0x00000000
        /*01b0*/ 	.short	0x0101
        /*01b2*/ 	.byte	0x0a
	.zero		1


	//   ....[17]....
        /*01b4*/ 	.word	0x00008130
        /*01b8*/ 	.word	0x00000000
        /*01bc*/ 	.word	0x00026820
        /*01c0*/ 	.short	0x010a
        /*01c2*/ 	.byte	0x3f
	.zero		1


	//   ....[18]....
        /*01c4*/ 	.word	0x00008a00
        /*01c8*/ 	.word	0x00000000
        /*01cc*/ 	.word	0x00026840
        /*01d0*/ 	.short	0x010a
        /*01d2*/ 	.byte	0x3f
	.zero		1


	//   ....[19]....
        /*01d4*/ 	.word	0x00008d10
        /*01d8*/ 	.word	0x00000000
        /*01dc*/ 	.word	0x00026828
        /*01e0*/ 	.short	0x010a
        /*01e2*/ 	.byte	0x3f
	.zero		1


	//   ....[20]....
        /*01e4*/ 	.word	0x00008fb0
        /*01e8*/ 	.word	0x00000000
        /*01ec*/ 	.word	0x00026848
        /*01f0*/ 	.short	0x010a
        /*01f2*/ 	.byte	0x3f
	.zero		1


	//   ....[21]....
        /*01f4*/ 	.word	0x000092a0
        /*01f8*/ 	.word	0x00000000
        /*01fc*/ 	.word	0x00026820
        /*0200*/ 	.short	0x010a
        /*0202*/ 	.byte	0x3f
	.zero		1


	//   ....[22]....
        /*0204*/ 	.word	0x000095a0
        /*0208*/ 	.word	0x00000000
        /*020c*/ 	.word	0x00026840
        /*0210*/ 	.short	0x010a
        /*0212*/ 	.byte	0x3f
	.zero		1


	//   ....[23]....
        /*0214*/ 	.word	0x00009890
        /*0218*/ 	.word	0x00000000
        /*021c*/ 	.word	0x00026828
        /*0220*/ 	.short	0x010a
        /*0222*/ 	.byte	0x3f
	.zero		1


	//   ....[24]....
        /*0224*/ 	.word	0x00009b80
        /*0228*/ 	.word	0x00000003
        /*022c*/ 	.word	0x00026840
        /*0230*/ 	.short	0x010a
        /*0232*/ 	.byte	0x3f
	.zero		1


	//   ....[25]....
        /*0234*/ 	.word	0x0000a040
        /*0238*/ 	.word	0x00000006
        /*023c*/ 	.word	0x00000000
        /*0240*/ 	.short	0x010a
        /*0242*/ 	.byte	0x3f
	.zero		1


	//   ....[26]....
        /*0244*/ 	.word	0x0000a0a0
        /*0248*/ 	.word	0x00000003
        /*024c*/ 	.word	0x00000000
        /*0250*/ 	.short	0x010a
        /*0252*/ 	.byte	0x3f
	.zero		1


	//   ....[27]....
        /*0254*/ 	.word	0x0000a100
        /*0258*/ 	.word	0x00000000
        /*025c*/ 	.word	0x00000000
        /*0260*/ 	.short	0x010a
        /*0262*/ 	.byte	0x3f
	.zero		1


	//   ....[28]....
        /*0264*/ 	.word	0x0000a130
        /*0268*/ 	.word	0x00000003
        /*026c*/ 	.word	0x00000000
        /*0270*/ 	.short	0x010a
        /*0272*/ 	.byte	0x3f
	.zero		1


	//   ....[29]....
        /*0274*/ 	.word	0x0000a210
        /*0278*/ 	.word	0x00000012
        /*027c*/ 	.word	0x00026800
        /*0280*/ 	.short	0x010a
        /*0282*/ 	.byte	0x3f
	.zero		1


	//   ....[30]....
        /*0284*/ 	.word	0x0000a270
        /*0288*/ 	.word	0x00000005
        /*028c*/ 	.word	0x00026810
        /*0290*/ 	.short	0x010a
        /*0292*/ 	.byte	0x3f
	.zero		1


	//   ....[31]....
        /*0294*/ 	.word	0x0000a2d0
        /*0298*/ 	.word	0x00000079
        /*029c*/ 	.word	0x00026830
        /*02a0*/ 	.short	0x010a
        /*02a2*/ 	.byte	0x3f
	.zero		1


	//   ....[32]....
        /*02a4*/ 	.word	0x0000a320
        /*02a8*/ 	.word	0x00000000
        /*02ac*/ 	.word	0x00026820
        /*02b0*/ 	.short	0x010a
        /*02b2*/ 	.byte	0x3f
	.zero		1


	//   ....[33]....
        /*02b4*/ 	.word	0x0000a370
        /*02b8*/ 	.word	0x00000000
        /*02bc*/ 	.word	0x00026840
        /*02c0*/ 	.short	0x010a
        /*02c2*/ 	.byte	0x3f
	.zero		1


	//   ....[34]....
        /*02c4*/ 	.word	0x0000a3c0
        /*02c8*/ 	.word	0x00000000
        /*02cc*/ 	.word	0x00026828
        /*02d0*/ 	.short	0x010a
        /*02d2*/ 	.byte	0x3f
	.zero		1


	//   ....[35]....
        /*02d4*/ 	.word	0x0000a410
        /*02d8*/ 	.word	0x00000000
        /*02dc*/ 	.word	0x00026848
        /*02e0*/ 	.short	0x010a
        /*02e2*/ 	.byte	0x3f
	.zero		1


	//   ....[36]....
        /*02e4*/ 	.word	0x0000a470
        /*02e8*/ 	.word	0x00000000
        /*02ec*/ 	.word	0x00026820
        /*02f0*/ 	.short	0x010a
        /*02f2*/ 	.byte	0x3f
	.zero		1


	//   ....[37]....
        /*02f4*/ 	.word	0x0000a4c0
        /*02f8*/ 	.word	0x00000000
        /*02fc*/ 	.word	0x00026840
        /*0300*/ 	.short	0x010a
        /*0302*/ 	.byte	0x3f
	.zero		1


	//   ....[38]....
        /*0304*/ 	.word	0x0000a510
        /*0308*/ 	.word	0x00000000
        /*030c*/ 	.word	0x00026828
        /*0310*/ 	.short	0x010a
        /*0312*/ 	.byte	0x3f
	.zero		1


	//   ....[39]....
        /*0314*/ 	.word	0x0000a560
        /*0318*/ 	.word	0x00000003
        /*031c*/ 	.word	0x00026840
        /*0320*/ 	.short	0x010a
        /*0322*/ 	.byte	0x3f
	.zero		1


	//   ....[40]....
        /*0324*/ 	.word	0x0000a640
        /*0328*/ 	.word	0x00000006
        /*032c*/ 	.word	0x00000000
        /*0330*/ 	.short	0x010a
        /*0332*/ 	.byte	0x3f
	.zero		1


	//   ....[41]....
        /*0334*/ 	.word	0x0000a690
        /*0338*/ 	.word	0x00000003
        /*033c*/ 	.word	0x00000000
        /*0340*/ 	.short	0x010a
        /*0342*/ 	.byte	0x3f
	.zero		1


	//   ....[42]....
        /*0344*/ 	.word	0x0000a6e0
        /*0348*/ 	.word	0x00000000
        /*034c*/ 	.word	0x00000000
        /*0350*/ 	.short	0x010a
        /*0352*/ 	.byte	0x3f
	.zero		1


	//----- nvinfo : EIATTR_NUM_MBARRIERS
	.align		4
.L_449:
        /*0354*/ 	.byte	0x03, 0x38
        /*0356*/ 	.short	0x0009


	//----- nvinfo : EIATTR_EXIT_INSTR_OFFSETS
	.align		4
        /*0358*/ 	.byte	0x04, 0x1c
        /*035a*/ 	.short	(.L_451 - .L_450)


	//   ....[0]....
.L_450:
        /*035c*/ 	.word	0x0000a180


	//----- nvinfo : EIATTR_MAX_THREADS
	.align		4
.L_451:
        /*0360*/ 	.byte	0x04, 0x05
        /*0362*/ 	.short	(.L_453 - .L_452)
.L_452:
        /*0364*/ 	.word	0x00000180
        /*0368*/ 	.word	0x00000001
        /*036c*/ 	.word	0x00000001


	//----- nvinfo : EIATTR_CRS_STACK_SIZE
	.align		4
.L_453:
        /*0370*/ 	.byte	0x04, 0x1e
        /*0372*/ 	.short	(.L_455 - .L_454)
.L_454:
        /*0374*/ 	.word	0x00000000


	//----- nvinfo : EIATTR_CBANK_PARAM_SIZE
	.align		4
.L_455:
        /*0378*/ 	.byte	0x03, 0x19
        /*037a*/ 	.short	0x06f0


	//----- nvinfo : EIATTR_PARAM_CBANK
	.align		4
        /*037c*/ 	.byte	0x04, 0x0a
        /*037e*/ 	.short	(.L_457 - .L_456)
	.align		4
.L_456:
        /*0380*/ 	.word	index@(.nv.constant0._ZN7cutlass13device_kernelIN5flash11enable_sm90INS1_16FlashAttnBwdSm90INS1_25CollectiveMainloopBwdSm90ILi2ELi2ELi2EN4cute5tupleIJNS5_1CILi1EEES8_S8_EEENS6_IJNS7_ILi64EEENS7_ILi128EEENS7_ILi96EEEEEENS_10bfloat16_tEfNS_4arch4Sm90ELb0ELb0ELb1ELb1ELb0ELb1ELb0ELb0ELi2ELi1ELi2ELi1ELb1EEENS1_21CollectiveEpilogueBwdISD_SE_SG_Li256ELb1ELb0ELi1EEENS1_19SingleTileSchedulerILb1ELb0ELb0ELi128EEEEEEEEEvNT_6ParamsE)
        /*0384*/ 	.short	0x0210
        /*0386*/ 	.short	0x06f0


	//----- nvinfo : EIATTR_SW_WAR
	.align		4
.L_457:
        /*0388*/ 	.byte	0x04, 0x36
        /*038a*/ 	.short	(.L_459 - .L_458)
.L_458:
        /*038c*/ 	.word	0x00000008
.L_459:


//--------------------- .nv.info._ZN7cutlass13device_kernelIN5flash11enable_sm90INS1_16FlashAttnBwdSm90INS1_25CollectiveMainloopBwdSm90ILi2ELi2ELi2EN4cute5tupleIJNS5_1CILi1EEES8_S8_EEENS6_IJNS7_ILi64EEENS7_ILi128EEENS7_ILi96EEEEEENS_10bfloat16_tEfNS_4arch4Sm90ELb0ELb0ELb1ELb1ELb1ELb1ELb0ELb0ELi2ELi1ELi2ELi1ELb1EEENS1_21CollectiveEpilogueBwdISD_SE_SG_Li256ELb1ELb0ELi1EEENS1_19SingleTileSchedulerILb1ELb0ELb0ELi128EEEEEEEEEvNT_6ParamsE --------------------------
	.section	.nv.info._ZN7cutlass13device_kernelIN5flash11enable_sm90INS1_16FlashAttnBwdSm90INS1_25CollectiveMainloopBwdSm90ILi2ELi2ELi2EN4cute5tupleIJNS5_1CILi1EEES8_S8_EEENS6_IJNS7_ILi64EEENS7_ILi128EEENS7_ILi96EEEEEENS_10bfloat16_tEfNS_4arch4Sm90ELb0ELb0ELb1ELb1ELb1ELb1ELb0ELb0ELi2ELi1ELi2ELi1ELb1EEENS1_21CollectiveEpilogueBwdISD_SE_SG_Li256ELb1ELb0ELi1EEENS1_19SingleTileSchedulerILb1ELb0ELb0ELi128EEEEEEEEEvNT_6ParamsE,"",@"SHT_CUDA_INFO"
	.sectionflags	@""
	.align	4


	//----- nvinfo : EIATTR_CUDA_API_VERSION
	.align		4
        /*0000*/ 	.byte	0x04, 0x37
        /*0002*/ 	.short	(.L_461 - .L_460)
.L_460:
        /*0004*/ 	.word	0x00000082


	//----- nvinfo : EIATTR_KPARAM_INFO
	.align		4
.L_461:
        /*0008*/ 	.byte	0x04, 0x17
        /*000a*/ 	.short	(.L_463 - .L_462)
.L_462:
        /*000c*/ 	.word	0x00000000
        /*0010*/ 	.short	0x0000
        /*0012*/ 	.short	0x0070
        /*0014*/ 	.byte	0x00, 0xf0, 0x01, 0x1a


	//----- nvinfo : EIATTR_SPARSE_MMA_MASK
	.align		4
.L_463:
        /*0018*/ 	.byte	0x03, 0x50
        /*001a*/ 	.short	0x0000


	//----- nvinfo : EIATTR_MAXREG_COUNT
	.align		4
        /*001c*/ 	.byte	0x03, 0x1b
        /*001e*/ 	.short	0x00a8


	//----- nvinfo : EIATTR_NUM_BARRIERS
	.align		4
        /*0020*/ 	.byte	0x02, 0x4c
        /*0022*/ 	.byte	0x10
	.zero		1


	//----- nvinfo : EIATTR_EXTERNS
	.align		4
        /*0024*/ 	.byte	0x04, 0x0f
        /*0026*/ 	.short	(.L_465 - .L_464)


	//   ....[0]....
	.align		4
.L_464:
        /*0028*/ 	.word	index@(__assertfail)


	//----- nvinfo : EIATTR_MERCURY_ISA_VERSION
	.align		4
.L_465:
        /*002c*/ 	.byte	0x03, 0x5f
        /*002e*/ 	.short	0x0101


	//----- nvinfo : EIATTR_INT_WARP_WIDE_INSTR_OFFSETS
	.align		4
        /*0030*/ 	.byte	0x04, 0x31
        /*0032*/ 	.short	(.L_467 - .L_466)


	//   ....[0]....
.L_466:
        /*0034*/ 	.word	0x00000180


	//   ....[1]....
        /*0038*/ 	.word	0x000001b0


	//   ....[2]....
        /*003c*/ 	.word	0x000075d0


	//   ....[3]....
        /*0040*/ 	.word	0x00007a40


	//   ....[4]....
        /*0044*/ 	.word	0x00008010


	//----- nvinfo : EIATTR_COOP_GROUP_MASK_REGIDS
	.align		4
.L_467:
        /*0048*/ 	.byte	0x04, 0x29
        /*004a*/ 	.short	(.L_469 - .L_468)


	//   ....[0]....
.L_468:
        /*004c*/ 	.word	0xffffffff


	//   ....[1]....
        /*0050*/ 	.word	0xffffffff


	//   ....[2]....
        /*0054*/ 	.word	0xffffffff


	//   ....[3]....
        /*0058*/ 	.word	0xffffffff


	//   ....[4]....
        /*005c*/ 	.word	0xffffffff


	//   ....[5]....
        /*0060*/ 	.word	0xffffffff


	//   ....[6]....
        /*0064*/ 	.word	0xffffffff


	//   ....[7]....
        /*0068*/ 	.word	0xffffffff


	//   ....[8]....
        /*006c*/ 	.word	0xffffffff


	//   ....[9]....
        /*0070*/ 	.word	0xffffffff


	//   ....[10]....
        /*0074*/ 	.word	0xffffffff


	//   ....[11]....
        /*0078*/ 	.word	0xffffffff


	//   ....[12]....
        /*007c*/ 	.word	0xffffffff


	//   ....[13]....
        /*0080*/ 	.word	0x0500000f


	//   ....[14]....
        /*0084*/ 	.word	0x0500000f


	//   ....[15]....
        /*0088*/ 	.word	0x0500000f


	//   ....[16]....
        /*008c*/ 	.word	0x0500000f


	//----- nvinfo : EIATTR_COOP_GROUP_INSTR_OFFSETS
	.align		4
.L_469:
        /*0090*/ 	.byte	0x04, 0x28
        /*0092*/ 	.short	(.L_471 - .L_470)


	//   ....[0]....
.L_470:
        /*0094*/ 	.word	0x00000050


	//   ....[1]....
        /*0098*/ 	.word	0x00000190


	//   ....[2]....
        /*009c*/ 	.word	0x000001e0


	//   ....[3]....
        /*00a0*/ 	.word	0x000003d0


	//   ....[4]....
        /*00a4*/ 	.word	0x00000600


	//   ....[5]....
        /*00a8*/ 	.word	0x00001360


	//   ....[6]....
        /*00ac*/ 	.word	0x000068a0


	//   ....[7]....
        /*00b0*/ 	.word	0x00007270


	//   ....[8]....
        /*00b4*/ 	.word	0x00007500


	//   ....[9]....
        /*00b8*/ 	.word	0x00007740


	//   ....[10]....
        /*00bc*/ 	.word	0x00007970


	//   ....[11]....
        /*00c0*/ 	.word	0x00007c20


	//   ....[12]....
        /*00c4*/ 	.word	0x00007f50


	//   ....[13]....
        /*00c8*/ 	.word	0x0000aa30


	//   ....[14]....
        /*00cc*/ 	.word	0x0000aba0


	//   ....[15]....
        /*00d0*/ 	.word	0x0000ac10


	//   ....[16]....
        /*00d4*/ 	.word	0x0000ac80


	//----- nvinfo : EIATTR_REG_RECONFIG
	.align		4
.L_471:
        /*00d8*/ 	.byte	0x01, 0x54
	.zero		2


	//----- nvinfo : EIATTR_SYSCALL_OFFSETS
	.align		4
        /*00dc*/ 	.byte	0x04, 0x46
        /*00de*/ 	.short	(.L_473 - .L_472)


	//   ....[0]....
.L_472:
        /*00e0*/ 	.word	0x00000fc0


	//   ....[1]....
        /*00e4*/ 	.word	0x000010b0


	//   ....[2]....
        /*00e8*/ 	.word	0x00001210


	//   ....[3]....
        /*00ec*/ 	.word	0x00001300


	//   ....[4]....
        /*00f0*/ 	.word	0x00001570


	//----- nvinfo : EIATTR_MBARRIER_INSTR_OFFSETS
	.align		4
.L_473:
        /*00f4*/ 	.byte	0x04, 0x39
        /*00f6*/ 	.short	(.L_475 - .L_474)


	//   ....[0]....
.L_474:
        /*00f8*/ 	.word	0x00000280
        /*00fc*/ 	.word	0x000000ff
        /*0100*/ 	.word	0x00026800
        /*0104*/ 	.short	0x0100
        /*0106*/ 	.byte	0x06
	.zero		1


	//   ....[1]....
        /*0108*/ 	.word	0x00000380
        /*010c*/ 	.word	0x000000ff
        /*0110*/ 	.word	0x00026810
        /*0114*/ 	.short	0x0100
        /*0116*/ 	.byte	0x08
	.zero		1


	//   ....[2]....
        /*0118*/ 	.word	0x00000390
        /*011c*/ 	.word	0x000000ff
        /*0120*/ 	.word	0x00026820
        /*0124*/ 	.short	0x0100
        /*0126*/ 	.byte	0x08
	.zero		1


	//   ....[3]....
        /*0128*/ 	.word	0x000003a0
        /*012c*/ 	.word	0x000000ff
        /*0130*/ 	.word	0x00026818
        /*0134*/ 	.short	0x0100
        /*0136*/ 	.byte	0x08
	.zero		1


	//   ....[4]....
        /*0138*/ 	.word	0x000003b0
        /*013c*/ 	.word	0x000000ff
        /*0140*/ 	.word	0x00026828
        /*0144*/ 	.short	0x0100
        /*0146*/ 	.byte	0x08
	.zero		1


	//   ....[5]....
        /*0148*/ 	.word	0x000004e0
        /*014c*/ 	.word	0x000000ff
        /*0150*/ 	.word	0x00026830
        /*0154*/ 	.short	0x0100
        /*0156*/ 	.byte	0x08
	.zero		1


	//   ....[6]....
        /*0158*/ 	.word	0x000004f0
        /*015c*/ 	.word	0x000000ff
        /*0160*/ 	.word	0x00026840
        /*0164*/ 	.short	0x0100
        /*0166*/ 	.byte	0x08
	.zero		1


	//   ....[7]....
        /*0168*/ 	.word	0x00000500
        /*016c*/ 	.word	0x000000ff
        /*0170*/ 	.word	0x00026838
        /*0174*/ 	.short	0x0100
        /*0176*/ 	.byte	0x08
	.zero		1


	//   ....[8]....
        /*0178*/ 	.word	0x00000510
        /*017c*/ 	.word	0x000000ff
        /*0180*/ 	.word	0x00026848
        /*0184*/ 	.short	0x0100
        /*0186*/ 	.byte	0x08
	.zero		1


	//   ....[9]....
        /*0188*/ 	.word	0x000013a0
        /*018c*/ 	.word	0x00000012
        /*0190*/ 	.word	0x00026800
        /*0194*/ 	.short	0x010a
        /*0196*/ 	.byte	0x3f
	.zero		1


	//   ....[10]....
        /*0198*/ 	.word	0x00001430
        /*019c*/ 	.word	0x00000012
        /*01a0*/ 	.word	0x00026800
        /*01a4*/ 	.short	0x010a
        /*01a6*/ 	.byte	0x3f
	.zero		1


	//   ....[11]....
        /*01a8*/ 	.word	0x00001de0
        /*01ac*/ 	.word	0x000000ff
        /*01b0*/ 	.word	0x00026810
        /*01b4*/ 	.short	0x010a
        /*01b6*/ 	.byte	0x0a
	.zero		1


	//   ....[12]....
        /*01b8*/ 	.word	0x00001e20
        /*01bc*/ 	.word	0x000000ff
        /*01c0*/ 	.word	0x00026810
        /*01c4*/ 	.short	0x010a
        /*01c6*/ 	.byte	0x0a
	.zero		1


	//   ....[13]....
        /*01c8*/ 	.word	0x00002270
        /*01cc*/ 	.word	0x000000ff
        /*01d0*/ 	.word	0x00026830
        /*01d4*/ 	.short	0x010a
        /*01d6*/ 	.byte	0x0a
	.zero		1


	//   ....[14]....
        /*01d8*/ 	.word	0x000022b0
        /*01dc*/ 	.word	0x000000ff
        /*01e0*/ 	.word	0x00026830
        /*01e4*/ 	.short	0x010a
        /*01e6*/ 	.byte	0x0a
	.zero		1


	//   ....[15]....
        /*01e8*/ 	.word	0x000046a0
        /*01ec*/ 	.word	0x000000ff
        /*01f0*/ 	.word	0x00000000
        /*01f4*/ 	.short	0x0101
        /*01f6*/ 	.byte	0x0c
	.zero		1


	//   ....[16]....
        /*01f8*/ 	.word	0x00004950
        /*01fc*/ 	.word	0x000000ff
        /*0200*/ 	.word	0x00000000
        /*0204*/ 	.short	0x0101
        /*0206*/ 	.byte	0x0a
	.zero		1


	//   ....[17]....
        /*0208*/ 	.word	0x00008980
        /*020c*/ 	.word	0x00000000
        /*0210*/ 	.word	0x00026820
        /*0214*/ 	.short	0x010a
        /*0216*/ 	.byte	0x3f
	.zero		1


	//   ....[18]....
        /*0218*/ 	.word	0x00009250
        /*021c*/ 	.word	0x00000000
        /*0220*/ 	.word	0x00026840
        /*0224*/ 	.short	0x010a
        /*0226*/ 	.byte	0x3f
	.zero		1


	//   ....[19]....
        /*0228*/ 	.word	0x00009560
        /*022c*/ 	.word	0x00000000
        /*0230*/ 	.word	0x00026828
        /*0234*/ 	.short	0x010a
        /*0236*/ 	.byte	0x3f
	.zero		1


	//   ....[20]....
        /*0238*/ 	.word	0x00009800
        /*023c*/ 	.word	0x00000000
        /*0240*/ 	.word	0x00026848
        /*0244*/ 	.short	0x010a
        /*0246*/ 	.byte	0x3f
	.zero		1


	//   ....[21]....
        /*0248*/ 	.word	0x00009af0
        /*024c*/ 	.word	0x00000000
        /*0250*/ 	.word	0x00026820
        /*0254*/ 	.short	0x010a
        /*0256*/ 	.byte	0x3f
	.zero		1


	//   ....[22]....
        /*0258*/ 	.word	0x00009df0
        /*025c*/ 	.word	0x00000000
        /*0260*/ 	.word	0x00026840
        /*0264*/ 	.short	0x010a
        /*0266*/ 	.byte	0x3f
	.zero		1


	//   ....[23]....
        /*0268*/ 	.word	0x0000a0e0
        /*026c*/ 	.word	0x00000000
        /*0270*/ 	.word	0x00026828
        /*0274*/ 	.short	0x010a
        /*0276*/ 	.byte	0x3f
	.zero		1


	//   ....[24]....
        /*0278*/ 	.word	0x0000a3d0
        /*027c*/ 	.word	0x00000003
        /*0280*/ 	.word	0x00026840
        /*0284*/ 	.short	0x010a
        /*0286*/ 	.byte	0x3f
	.zero		1


	//   ....[25]....
        /*0288*/ 	.word	0x0000a890
        /*028c*/ 	.word	0x00000006
        /*0290*/ 	.word	0x00000000
        /*0294*/ 	.short	0x010a
        /*0296*/ 	.byte	0x3f
	.zero		1


	//   ....[26]....
        /*0298*/ 	.word	0x0000a8f0
        /*029c*/ 	.word	0x00000003
        /*02a0*/ 	.word	0x00000000
        /*02a4*/ 	.short	0x010a
        /*02a6*/ 	.byte	0x3f
	.zero		1


	//   ....[27]....
        /*02a8*/ 	.word	0x0000a950
        /*02ac*/ 	.word	0x00000000
        /*02b0*/ 	.word	0x00000000
        /*02b4*/ 	.short	0x010a
        /*02b6*/ 	.byte	0x3f
	.zero		1


	//   ....[28]....
        /*02b8*/ 	.word	0x0000a980
        /*02bc*/ 	.word	0x00000003
        /*02c0*/ 	.word	0x00000000
        /*02c4*/ 	.short	0x010a
        /*02c6*/ 	.byte	0x3f
	.zero		1


	//   ....[29]....
        /*02c8*/ 	.word	0x0000aa60
        /*02cc*/ 	.word	0x00000012
        /*02d0*/ 	.word	0x00026800
        /*02d4*/ 	.short	0x010a
        /*02d6*/ 	.byte	0x3f
	.zero		1


	//   ....[30]....
        /*02d8*/ 	.word	0x0000aac0
        /*02dc*/ 	.word	0x00000005
        /*02e0*/ 	.word	0x00026810
        /*02e4*/ 	.short	0x010a
        /*02e6*/ 	.byte	0x3f
	.zero		1


	//   ....[31]....
        /*02e8*/ 	.word	0x0000ab20
        /*02ec*/ 	.word	0x00000079
        /*02f0*/ 	.word	0x00026830
        /*02f4*/ 	.short	0x010a
        /*02f6*/ 	.byte	0x3f
	.zero		1


	//   ....[32]....
        /*02f8*/ 	.word	0x0000acc0
        /*02fc*/ 	.word	0x00000000
        /*0300*/ 	.word	0x00026820
        /*0304*/ 	.short	0x010a
        /*0306*/ 	.byte	0x3f
	.zero		1


	//   ....[33]....
        /*0308*/ 	.word	0x0000ad10
        /*030c*/ 	.word	0x00000000
        /*0310*/ 	.word	0x00026840
        /*0314*/ 	.short	0x010a
        /*0316*/ 	.byte	0x3f
	.zero		1


	//   ....[34]....
        /*0318*/ 	.word	0x0000ad60
        /*031c*/ 	.word	0x00000000
        /*0320*/ 	.word	0x00026828
        /*0324*/ 	.short	0x010a
        /*0326*/ 	.byte	0x3f
	.zero		1


	//   ....[35]....
        /*0328*/ 	.word	0x0000adb0
        /*032c*/ 	.word	0x00000000
        /*0330*/ 	.word	0x00026848
        /*0334*/ 	.short	0x010a
        /*0336*/ 	.byte	0x3f
	.zero		1


	//   ....[36]....
        /*0338*/ 	.word	0x0000ae10
        /*033c*/ 	.word	0x00000000
        /*0340*/ 	.word	0x00026820
        /*0344*/ 	.short	0x010a
        /*0346*/ 	.byte	0x3f
	.zero		1


	//   ....[37]....
        /*0348*/ 	.word	0x0000ae60
        /*034c*/ 	.word	0x00000000
        /*0350*/ 	.word	0x00026840
        /*0354*/ 	.short	0x010a
        /*0356*/ 	.byte	0x3f
	.zero		1


	//   ....[38]....
        /*0358*/ 	.word	0x0000aeb0
        /*035c*/ 	.word	0x00000000
        /*0360*/ 	.word	0x00026828
        /*0364*/ 	.short	0x010a
        /*0366*/ 	.byte	0x3f
	.zero		1


	//   ....[39]....
        /*0368*/ 	.word	0x0000af00
        /*036c*/ 	.word	0x00000003
        /*0370*/ 	.word	0x00026840
        /*0374*/ 	.short	0x010a
        /*0376*/ 	.byte	0x3f
	.zero		1


	//   ....[40]....
        /*0378*/ 	.word	0x0000afe0
        /*037c*/ 	.word	0x00000006
        /*0380*/ 	.word	0x00000000
        /*0384*/ 	.short	0x010a
        /*0386*/ 	.byte	0x3f
	.zero		1


	//   ....[41]....
        /*0388*/ 	.word	0x0000b030
        /*038c*/ 	.word	0x00000003
        /*0390*/ 	.word	0x00000000
        /*0394*/ 	.short	0x010a
        /*0396*/ 	.byte	0x3f
	.zero		1


	//   ....[42]....
        /*0398*/ 	.word	0x0000b080
        /*039c*/ 	.word	0x00000000
        /*03a0*/ 	.word	0x00000000
        /*03a4*/ 	.short	0x010a
        /*03a6*/ 	.byte	0x3f
	.zero		1


	//----- nvinfo : EIATTR_NUM_MBARRIERS
	.align		4
.L_475:
        /*03a8*/ 	.byte	0x03, 0x38
        /*03aa*/ 	.short	0x0009


	//----- nvinfo : EIATTR_EXIT_INSTR_OFFSETS
	.align		4
        /*03ac*/ 	.byte	0x04, 0x1c
        /*03ae*/ 	.short	(.L_477 - .L_476)


	//   ....[0]....
.L_476:
        /*03b0*/ 	.word	0x0000a9d0


	//----- nvinfo : EIATTR_MAX_THREADS
	.align		4
.L_477:
        /*03b4*/ 	.byte	0x04, 0x05
        /*03b6*/ 	.short	(.L_479 - .L_478)
.L_478:
        /*03b8*/ 	.word	0x00000180
        /*03bc*/ 	.word	0x00000001
        /*03c0*/ 	.word	0x00000001


	//----- nvinfo : EIATTR_CRS_STACK_SIZE
	.align		4
.L_479:
        /*03c4*/ 	.byte	0x04, 0x1e
        /*03c6*/ 	.short	(.L_481 - .L_480)
.L_480:
        /*03c8*/ 	.word	0x00000000


	//----- nvinfo : EIATTR_CBANK_PARAM_SIZE
	.align		4
.L_481:
        /*03cc*/ 	.byte	0x03, 0x19
        /*03ce*/ 	.short	0x06f0


	//----- nvinfo : EIATTR_PARAM_CBANK
	.align		4
        /*03d0*/ 	.byte	0x04, 0x0a
        /*03d2*/ 	.short	(.L_483 - .L_482)
	.align		4
.L_482:
        /*03d4*/ 	.word	index@(.nv.constant0._ZN7cutlass13device_kernelIN5flash11enable_sm90INS1_16FlashAttnBwdSm90INS1_25CollectiveMainloopBwdSm90ILi2ELi2ELi2EN4cute5tupleIJNS5_1CILi1EEES8_S8_EEENS6_IJNS7_ILi64EEENS7_ILi128EEENS7_ILi96EEEEEENS_10bfloat16_tEfNS_4arch4Sm90ELb0ELb0ELb1ELb1ELb1ELb1ELb0ELb0ELi2ELi1ELi2ELi1ELb1EEENS1_21CollectiveEpilogueBwdISD_SE_SG_Li256ELb1ELb0ELi1EEENS1_19SingleTileSchedulerILb1ELb0ELb0ELi128EEEEEEEEEvNT_6ParamsE)
        /*03d8*/ 	.short	0x0210
        /*03da*/ 	.short	0x06f0


	//----- nvinfo : EIATTR_SW_WAR
	.align		4
.L_483:
        /*03dc*/ 	.byte	0x04, 0x36
        /*03de*/ 	.short	(.L_485 - .L_484)
.L_484:
        /*03e0*/ 	.word	0x00000008
.L_485:


//--------------------- .nv.info._ZN7cutlass13device_kernelIN5flash11enable_sm90INS1_16FlashAttnBwdSm90INS1_25CollectiveMainloopBwdSm90ILi2ELi2ELi2EN4cute5tupleIJNS5_1CILi1EEES8_S8_EEENS6_IJNS7_ILi64EEENS7_ILi128EEENS7_ILi96EEEEEENS_10bfloat16_tEfNS_4arch4Sm90ELb0ELb0ELb1ELb1ELb0ELb1ELb0ELb0ELi2ELi1ELi2ELi1ELb1EEENS1_24CollectiveEpilogueBwdGQAISD_fSG_Li256ELb1ELb0EEENS1_19SingleTileSchedulerILb1ELb0ELb0ELi128EEEEEEEEEvNT_6ParamsE --------------------------
	.section	.nv.info._ZN7cutlass13device_kernelIN5flash11enable_sm90INS1_16FlashAttnBwdSm90INS1_25CollectiveMainloopBwdSm90ILi2ELi2ELi2EN4cute5tupleIJNS5_1CILi1EEES8_S8_EEENS6_IJNS7_ILi64EEENS7_ILi128EEENS7_ILi96EEEEEENS_10bfloat16_tEfNS_4arch4Sm90ELb0ELb0ELb1ELb1ELb0ELb1ELb0ELb0ELi2ELi1ELi2ELi1ELb1EEENS1_24CollectiveEpilogueBwdGQAISD_fSG_Li256ELb1ELb0EEENS1_19SingleTileSchedulerILb1ELb0ELb0ELi128EEEEEEEEEvNT_6ParamsE,"",@"SHT_CUDA_INFO"
	.sectionflags	@""
	.align	4


	//----- nvinfo : EIATTR_CUDA_API_VERSION
	.align		4
        /*0000*/ 	.byte	0x04, 0x37
        /*0002*/ 	.short	(.L_487 - .L_486)
.L_486:
        /*0004*/ 	.word	0x00000082


	//----- nvinfo : EIATTR_KPARAM_INFO
	.align		4
.L_487:
        /*0008*/ 	.byte	0x04, 0x17
        /*000a*/ 	.short	(.L_489 - .L_488)
.L_488:
        /*000c*/ 	.word	0x00000000
        /*0010*/ 	.short	0x0000
        /*0012*/ 	.short	0x0070
        /*0014*/ 	.byte	0x00, 0xf0, 0x01, 0x1a


	//----- nvinfo : EIATTR_SPARSE_MMA_MASK
	.align		4
.L_489:
        /*0018*/ 	.byte	0x03, 0x50
        /*001a*/ 	.short	0x0000


	//----- nvinfo : EIATTR_MAXREG_COUNT
	.align		4
        /*001c*/ 	.byte	0x03, 0x1b
        /*001e*/ 	.short	0x00a8


	//----- nvinfo : EIATTR_NUM_BARRIERS
	.align		4
        /*0020*/ 	.byte	0x02, 0x4c
        /*0022*/ 	.byte	0x10
	.zero		1


	//----- nvinfo : EIATTR_EXTERNS
	.align		4
        /*0024*/ 	.byte	0x04, 0x0f
        /*0026*/ 	.short	(.L_491 - .L_490)


	//   ....[0]....
	.align		4
.L_490:
        /*0028*/ 	.word	index@(__assertfail)


	//----- nvinfo : EIATTR_MERCURY_ISA_VERSION
	.align		4
.L_491:
        /*002c*/ 	.byte	0x03, 0x5f
        /*002e*/ 	.short	0x0101


	//----- nvinfo : EIATTR_INT_WARP_WIDE_INSTR_OFFSETS
	.align		4
        /*0030*/ 	.byte	0x04, 0x31
        /*0032*/ 	.short	(.L_493 - .L_492)


	//   ....[0]....
.L_492:
        /*0034*/ 	.word	0x00000180


	//   ....[1]....
        /*0038*/ 	.word	0x000001b0


	//----- nvinfo : EIATTR_COOP_GROUP_MASK_REGIDS
	.align		4
.L_493:
        /*003c*/ 	.byte	0x04, 0x29
        /*003e*/ 	.short	(.L_495 - .L_494)


	//   ....[0]....
.L_494:
        /*0040*/ 	.word	0xffffffff


	//   ....[1]....
        /*0044*/ 	.word	0xffffffff


	//   ....[2]....
        /*0048*/ 	.word	0xffffffff


	//   ....[3]....
        /*004c*/ 	.word	0xffffffff


	//   ....[4]....
        /*0050*/ 	.word	0xffffffff


	//   ....[5]....
        /*0054*/ 	.word	0xffffffff


	//   ....[6]....
        /*0058*/ 	.word	0xffffffff


	//   ....[7]....
        /*005c*/ 	.word	0x0500000f


	//----- nvinfo : EIATTR_COOP_GROUP_INSTR_OFFSETS
	.align		4
.L_495:
        /*0060*/ 	.byte	0x04, 0x28
        /*0062*/ 	.short	(.L_497 - .L_496)


	//   ....[0]....
.L_496:
        /*0064*/ 	.word	0x00000050


	//   ....[1]....
        /*0068*/ 	.word	0x00000190


	//   ....[2]....
        /*006c*/ 	.word	0x000001e0


	//   ....[3]....
        /*0070*/ 	.word	0x000003d0


	//   ....[4]....
        /*0074*/ 	.word	0x00000600


	//   ....[5]....
        /*0078*/ 	.word	0x00001350


	//   ....[6]....
        /*007c*/ 	.word	0x00005630


	//   ....[7]....
        /*0080*/ 	.word	0x00008f70


	//----- nvinfo : EIATTR_REG_RECONFIG
	.align		4
.L_497:
        /*0084*/ 	.byte	0x01, 0x54
	.zero		2


	//----- nvinfo : EIATTR_SYSCALL_OFFSETS
	.align		4
        /*0088*/ 	.byte	0x04, 0x46
        /*008a*/ 	.short	(.L_499 - .L_498)


	//   ....[0]....
.L_498:
        /*008c*/ 	.word	0x00000fb0


	//   ....[1]....
        /*0090*/ 	.word	0x000010a0


	//   ....[2]....
        /*0094*/ 	.word	0x00001200


	//   ....[3]....
        /*0098*/ 	.word	0x000012f0


	//   ....[4]....
        /*009c*/ 	.word	0x00001560


	//----- nvinfo : EIATTR_MBARRIER_INSTR_OFFSETS
	.align		4
.L_499:
        /*00a0*/ 	.byte	0x04, 0x39
        /*00a2*/ 	.short	(.L_501 - .L_500)


	//   ....[0]....
.L_500:
        /*00a4*/ 	.word	0x00000280
        /*00a8*/ 	.word	0x000000ff
        /*00ac*/ 	.word	0x00026800
        /*00b0*/ 	.short	0x0100
        /*00b2*/ 	.byte	0x06
	.zero		1


	//   ....[1]....
        /*00b4*/ 	.word	0x00000380
        /*00b8*/ 	.word	0x000000ff
        /*00bc*/ 	.word	0x00026810
        /*00c0*/ 	.short	0x0100
        /*00c2*/ 	.byte	0x08
	.zero		1


	//   ....[2]....
        /*00c4*/ 	.word	0x00000390
        /*00c8*/ 	.word	0x000000ff
        /*00cc*/ 	.word	0x00026820
        /*00d0*/ 	.short	0x0100
        /*00d2*/ 	.byte	0x08
	.zero		1


	//   ....[3]....
        /*00d4*/ 	.word	0x000003a0
        /*00d8*/ 	.word	0x000000ff
        /*00dc*/ 	.word	0x00026818
        /*00e0*/ 	.short	0x0100
        /*00e2*/ 	.byte	0x08
	.zero		1


	//   ....[4]....
        /*00e4*/ 	.word	0x000003b0
        /*00e8*/ 	.word	0x000000ff
        /*00ec*/ 	.word	0x00026828
        /*00f0*/ 	.short	0x0100
        /*00f2*/ 	.byte	0x08
	.zero		1


	//   ....[5]....
        /*00f4*/ 	.word	0x000004e0
        /*00f8*/ 	.word	0x000000ff
        /*00fc*/ 	.word	0x00026830
        /*0100*/ 	.short	0x0100
        /*0102*/ 	.byte	0x08
	.zero		1


	//   ....[6]....
        /*0104*/ 	.word	0x000004f0
        /*0108*/ 	.word	0x000000ff
        /*010c*/ 	.word	0x00026840
        /*0110*/ 	.short	0x0100
        /*0112*/ 	.byte	0x08
	.zero		1


	//   ....[7]....
        /*0114*/ 	.word	0x00000500
        /*0118*/ 	.word	0x000000ff
        /*011c*/ 	.word	0x00026838
        /*0120*/ 	.short	0x0100
        /*0122*/ 	.byte	0x08
	.zero		1


	//   ....[8]....
        /*0124*/ 	.word	0x00000510
        /*0128*/ 	.word	0x000000ff
        /*012c*/ 	.word	0x00026848
        /*0130*/ 	.short	0x0100
        /*0132*/ 	.byte	0x08
	.zero		1


	//   ....[9]....
        /*0134*/ 	.word	0x00001390
        /*0138*/ 	.word	0x00000012
        /*013c*/ 	.word	0x00026800
        /*0140*/ 	.short	0x010a
        /*0142*/ 	.byte	0x3f
	.zero		1


	//   ....[10]....
        /*0144*/ 	.word	0x00001420
        /*0148*/ 	.word	0x00000012
        /*014c*/ 	.word	0x00026800
        /*0150*/ 	.short	0x010a
        /*0152*/ 	.byte	0x3f
	.zero		1


	//   ....[11]....
        /*0154*/ 	.word	0x00001dd0
        /*0158*/ 	.word	0x000000ff
        /*015c*/ 	.word	0x00026810
        /*0160*/ 	.short	0x010a
        /*0162*/ 	.byte	0x0a
	.zero		1


	//   ....[12]....
        /*0164*/ 	.word	0x00001e10
        /*0168*/ 	.word	0x000000ff
        /*016c*/ 	.word	0x00026810
        /*0170*/ 	.short	0x010a
        /*0172*/ 	.byte	0x0a
	.zero		1


	//   ....[13]....
        /*0174*/ 	.word	0x00002260
        /*0178*/ 	.word	0x000000ff
        /*017c*/ 	.word	0x00026830
        /*0180*/ 	.short	0x010a
        /*0182*/ 	.byte	0x0a
	.zero		1


	//   ....[14]....
        /*0184*/ 	.word	0x000022a0
        /*0188*/ 	.word	0x000000ff
        /*018c*/ 	.word	0x00026830
        /*0190*/ 	.short	0x010a
        /*0192*/ 	.byte	0x0a
	.zero		1


	//   ....[15]....
        /*0194*/ 	.word	0x00004690
        /*0198*/ 	.word	0x000000ff
        /*019c*/ 	.word	0x00000000
        /*01a0*/ 	.short	0x0101
        /*01a2*/ 	.byte	0x0c
	.zero		1


	//   ....[16]....
        /*01a4*/ 	.word	0x00004940
        /*01a8*/ 	.word	0x000000ff
        /*01ac*/ 	.word	0x00000000
        /*01b0*/ 	.short	0x0101
        /*01b2*/ 	.byte	0x0a
	.zero		1


	//   ....[17]....
        /*01b4*/ 	.word	0x00006ec0
        /*01b8*/ 	.word	0x00000000
        /*01bc*/ 	.word	0x00026820
        /*01c0*/ 	.short	0x010a
        /*01c2*/ 	.byte	0x3f
	.zero		1


	//   ....[18]....
        /*01c4*/ 	.word	0x00007790
        /*01c8*/ 	.word	0x00000000
        /*01cc*/ 	.word	0x00026840
        /*01d0*/ 	.short	0x010a
        /*01d2*/ 	.byte	0x3f
	.zero		1


	//   ....[19]....
        /*01d4*/ 	.word	0x00007aa0
        /*01d8*/ 	.word	0x00000000
        /*01dc*/ 	.word	0x00026828
        /*01e0*/ 	.short	0x010a
        /*01e2*/ 	.byte	0x3f
	.zero		1


	//   ....[20]....
        /*01e4*/ 	.word	0x00007d40
        /*01e8*/ 	.word	0x00000000
        /*01ec*/ 	.word	0x00026848
        /*01f0*/ 	.short	0x010a
        /*01f2*/ 	.byte	0x3f
	.zero		1


	//   ....[21]....
        /*01f4*/ 	.word	0x00008030
        /*01f8*/ 	.word	0x00000000
        /*01fc*/ 	.word	0x00026820
        /*0200*/ 	.short	0x010a
        /*0202*/ 	.byte	0x3f
	.zero		1


	//   ....[22]....
        /*0204*/ 	.word	0x00008330
        /*0208*/ 	.word	0x00000000
        /*020c*/ 	.word	0x00026840
        /*0210*/ 	.short	0x010a
        /*0212*/ 	.byte	0x3f
	.zero		1


	//   ....[23]....
        /*0214*/ 	.word	0x00008620
        /*0218*/ 	.word	0x00000000
        /*021c*/ 	.word	0x00026828
        /*0220*/ 	.short	0x010a
        /*0222*/ 	.byte	0x3f
	.zero		1


	//   ....[24]....
        /*0224*/ 	.word	0x00008910
        /*0228*/ 	.word	0x00000003
        /*022c*/ 	.word	0x00026840
        /*0230*/ 	.short	0x010a
        /*0232*/ 	.byte	0x3f
	.zero		1


	//   ....[25]....
        /*0234*/ 	.word	0x00008dd0
        /*0238*/ 	.word	0x00000006
        /*023c*/ 	.word	0x00000000
        /*0240*/ 	.short	0x010a
        /*0242*/ 	.byte	0x3f
	.zero		1


	//   ....[26]....
        /*0244*/ 	.word	0x00008e30
        /*0248*/ 	.word	0x00000003
        /*024c*/ 	.word	0x00000000
        /*0250*/ 	.short	0x010a
        /*0252*/ 	.byte	0x3f
	.zero		1


	//   ....[27]....
        /*0254*/ 	.word	0x00008e90
        /*0258*/ 	.word	0x00000000
        /*025c*/ 	.word	0x00000000
        /*0260*/ 	.short	0x010a
        /*0262*/ 	.byte	0x3f
	.zero		1


	//   ....[28]....
        /*0264*/ 	.word	0x00008ec0
        /*0268*/ 	.word	0x00000003
        /*026c*/ 	.word	0x00000000
        /*0270*/ 	.short	0x010a
        /*0272*/ 	.byte	0x3f
	.zero		1


	//   ....[29]....
        /*0274*/ 	.word	0x00008fa0
        /*0278*/ 	.word	0x00000012
        /*027c*/ 	.word	0x00026800
        /*0280*/ 	.short	0x010a
        /*0282*/ 	.byte	0x3f
	.zero		1


	//   ....[30]....
        /*0284*/ 	.word	0x00009000
        /*0288*/ 	.word	0x00000005
        /*028c*/ 	.word	0x00026810
        /*0290*/ 	.short	0x010a
        /*0292*/ 	.byte	0x3f
	.zero		1


	//   ....[31]....
        /*0294*/ 	.word	0x00009060
        /*0298*/ 	.word	0x00000079
        /*029c*/ 	.word	0x00026830
        /*02a0*/ 	.short	0x010a
        /*02a2*/ 	.byte	0x3f
	.zero		1


	//   ....[32]....
        /*02a4*/ 	.word	0x000090b0
        /*02a8*/ 	.word	0x00000000
        /*02ac*/ 	.word	0x00026820
        /*02b0*/ 	.short	0x010a
        /*02b2*/ 	.byte	0x3f
	.zero		1


	//   ....[33]....
        /*02b4*/ 	.word	0x00009100
        /*02b8*/ 	.word	0x00000000
        /*02bc*/ 	.word	0x00026840
        /*02c0*/ 	.short	0x010a
        /*02c2*/ 	.byte	0x3f
	.zero		1


	//   ....[34]....
        /*02c4*/ 	.word	0x00009150
        /*02c8*/ 	.word	0x00000000
        /*02cc*/ 	.word	0x00026828
        /*02d0*/ 	.short	0x010a
        /*02d2*/ 	.byte	0x3f
	.zero		1


	//   ....[35]....
        /*02d4*/ 	.word	0x000091a0
        /*02d8*/ 	.word	0x00000000
        /*02dc*/ 	.word	0x00026848
        /*02e0*/ 	.short	0x010a
        /*02e2*/ 	.byte	0x3f
	.zero		1


	//   ....[36]....
        /*02e4*/ 	.word	0x00009200
        /*02e8*/ 	.word	0x00000000
        /*02ec*/ 	.word	0x00026820
        /*02f0*/ 	.short	0x010a
        /*02f2*/ 	.byte	0x3f
	.zero		1


	//   ....[37]....
        /*02f4*/ 	.word	0x00009250
        /*02f8*/ 	.word	0x00000000
        /*02fc*/ 	.word	0x00026840
        /*0300*/ 	.short	0x010a
        /*0302*/ 	.byte	0x3f
	.zero		1


	//   ....[38]....
        /*0304*/ 	.word	0x000092a0
        /*0308*/ 	.word	0x00000000
        /*030c*/ 	.word	0x00026828
        /*0310*/ 	.short	0x010a
        /*0312*/ 	.byte	0x3f
	.zero		1


	//   ....[39]....
        /*0314*/ 	.word	0x000092f0
        /*0318*/ 	.word	0x00000003
        /*031c*/ 	.word	0x00026840
        /*0320*/ 	.short	0x010a
        /*0322*/ 	.byte	0x3f
	.zero		1


	//   ....[40]....
        /*0324*/ 	.word	0x000093d0
        /*0328*/ 	.word	0x00000006
        /*032c*/ 	.word	0x00000000
        /*0330*/ 	.short	0x010a
        /*0332*/ 	.byte	0x3f
	.zero		1


	//   ....[41]....
        /*0334*/ 	.word	0x00009420
        /*0338*/ 	.word	0x00000003
        /*033c*/ 	.word	0x00000000
        /*0340*/ 	.short	0x010a
        /*0342*/ 	.byte	0x3f
	.zero		1


	//   ....[42]....
        /*0344*/ 	.word	0x00009470
        /*0348*/ 	.word	0x00000000
        /*034c*/ 	.word	0x00000000
        /*0350*/ 	.short	0x010a
        /*0352*/ 	.byte	0x3f
	.zero		1


	//----- nvinfo : EIATTR_NUM_MBARRIERS
	.align		4
.L_501:
        /*0354*/ 	.byte	0x03, 0x38
        /*0356*/ 	.short	0x0009


	//----- nvinfo : EIATTR_EXIT_INSTR_OFFSETS
	.align		4
        /*0358*/ 	.byte	0x04, 0x1c
        /*035a*/ 	.short	(.L_503 - .L_502)


	//   ....[0]....
.L_502:
        /*035c*/ 	.word	0x00008f10


	//----- nvinfo : EIATTR_MAX_THREADS
	.align		4
.L_503:
        /*0360*/ 	.byte	0x04, 0x05
        /*0362*/ 	.short	(.L_505 - .L_504)
.L_504:
        /*0364*/ 	.word	0x00000180
        /*0368*/ 	.word	0x00000001
        /*036c*/ 	.word	0x00000001


	//----- nvinfo : EIATTR_CRS_STACK_SIZE
	.align		4
.L_505:
        /*0370*/ 	.byte	0x04, 0x1e
        /*0372*/ 	.short	(.L_507 - .L_506)
.L_506:
        /*0374*/ 	.word	0x00000000


	//----- nvinfo : EIATTR_CBANK_PARAM_SIZE
	.align		4
.L_507:
        /*0378*/ 	.byte	0x03, 0x19
        /*037a*/ 	.short	0x06f0


	//----- nvinfo : EIATTR_PARAM_CBANK
	.align		4
        /*037c*/ 	.byte	0x04, 0x0a
        /*037e*/ 	.short	(.L_509 - .L_508)
	.align		4
.L_508:
        /*0380*/ 	.word	index@(.nv.constant0._ZN7cutlass13device_kernelIN5flash11enable_sm90INS1_16FlashAttnBwdSm90INS1_25CollectiveMainloopBwdSm90ILi2ELi2ELi2EN4cute5tupleIJNS5_1CILi1EEES8_S8_EEENS6_IJNS7_ILi64EEENS7_ILi128EEENS7_ILi96EEEEEENS_10bfloat16_tEfNS_4arch4Sm90ELb0ELb0ELb1ELb1ELb0ELb1ELb0ELb0ELi2ELi1ELi2ELi1ELb1EEENS1_24CollectiveEpilogueBwdGQAISD_fSG_Li256ELb1ELb0EEENS1_19SingleTileSchedulerILb1ELb0ELb0ELi128EEEEEEEEEvNT_6ParamsE)
        /*0384*/ 	.short	0x0210
        /*0386*/ 	.short	0x06f0


	//----- nvinfo : EIATTR_SW_WAR
	.align		4
.L_509:
        /*0388*/ 	.byte	0x04, 0x36
        /*038a*/ 	.short	(.L_511 - .L_510)
.L_510:
        /*038c*/ 	.word	0x00000008
.L_511:


//--------------------- .nv.info._ZN7cutlass13device_kernelIN5flash11enable_sm90INS1_16FlashAttnBwdSm90INS1_25CollectiveMainloopBwdSm90ILi2ELi2ELi2EN4cute5tupleIJNS5_1CILi1EEES8_S8_EEENS6_IJNS7_ILi64EEENS7_ILi128EEENS7_ILi96EEEEEENS_10bfloat16_tEfNS_4arch4Sm90ELb0ELb0ELb1ELb1ELb1ELb1ELb0ELb0ELi2ELi1ELi2ELi1ELb1EEENS1_24CollectiveEpilogueBwdGQAISD_fSG_Li256ELb1ELb1EEENS1_19SingleTileSchedulerILb1ELb0ELb0ELi128EEEEEEEEEvNT_6ParamsE --------------------------
	.section	.nv.info._ZN7cutlass13device_kernelIN5flash11enable_sm90INS1_16FlashAttnBwdSm90INS1_25CollectiveMainloopBwdSm90ILi2ELi2ELi2EN4cute5tupleIJNS5_1CILi1EEES8_S8_EEENS6_IJNS7_ILi64EEENS7_ILi128EEENS7_ILi96EEEEEENS_10bfloat16_tEfNS_4arch4Sm90ELb0ELb0ELb1ELb1ELb1ELb1ELb0ELb0ELi2ELi1ELi2ELi1ELb1EEENS1_24CollectiveEpilogueBwdGQAISD_fSG_Li256ELb1ELb1EEENS1_19SingleTileSchedulerILb1ELb0ELb0ELi128EEEEEEEEEvNT_6ParamsE,"",@"SHT_CUDA_INFO"
	.sectionflags	@""
	.align	4


	//----- nvinfo : EIATTR_CUDA_API_VERSION
	.align		4
        /*0000*/ 	.byte	0x04, 0x37
        /*0002*/ 	.short	(.L_513 - .L_512)
.L_512:
        /*0004*/ 	.word	0x00000082


	//----- nvinfo : EIATTR_KPARAM_INFO
	.align		4
.L_513:
        /*0008*/ 	.byte	0x04, 0x17
        /*000a*/ 	.short	(.L_515 - .L_514)
.L_514:
        /*000c*/ 	.word	0x00000000
        /*0010*/ 	.short	0x0000
        /*0012*/ 	.short	0x0070
        /*0014*/ 	.byte	0x00, 0xf0, 0x01, 0x1a


	//----- nvinfo : EIATTR_SPARSE_MMA_MASK
	.align		4
.L_515:
        /*0018*/ 	.byte	0x03, 0x50
        /*001a*/ 	.short	0x0000


	//----- nvinfo : EIATTR_MAXREG_COUNT
	.align		4
        /*001c*/ 	.byte	0x03, 0x1b
        /*001e*/ 	.short	0x00a8


	//----- nvinfo : EIATTR_NUM_BARRIERS
	.align		4
        /*0020*/ 	.byte	0x02, 0x4c
        /*0022*/ 	.byte	0x10
	.zero		1


	//----- nvinfo : EIATTR_EXTERNS
	.align		4
        /*0024*/ 	.byte	0x04, 0x0f
        /*0026*/ 	.short	(.L_517 - .L_516)


	//   ....[0]....
	.align		4
.L_516:
        /*0028*/ 	.word	index@(__assertfail)


	//----- nvinfo : EIATTR_MERCURY_ISA_VERSION
	.align		4
.L_517:
        /*002c*/ 	.byte	0x03, 0x5f
        /*002e*/ 	.short	0x0101


	//----- nvinfo : EIATTR_INT_WARP_WIDE_INSTR_OFFSETS
	.align		4
        /*0030*/ 	.byte	0x04, 0x31
        /*0032*/ 	.short	(.L_519 - .L_518)


	//   ....[0]....
.L_518:
        /*0034*/ 	.word	0x00000180


	//   ....[1]....
        /*0038*/ 	.word	0x000001b0


	//   ....[2]....
        /*003c*/ 	.word	0x00006850


	//   ....[3]....
        /*0040*/ 	.word	0x00006cc0


	//   ....[4]....
        /*0044*/ 	.word	0x00007290


	//----- nvinfo : EIATTR_COOP_GROUP_MASK_REGIDS
	.align		4
.L_519:
        /*0048*/ 	.byte	0x04, 0x29
        /*004a*/ 	.short	(.L_521 - .L_520)


	//   ....[0]....
.L_520:
        /*004c*/ 	.word	0xffffffff


	//   ....[1]....
        /*0050*/ 	.word	0xffffffff


	//   ....[2]....
        /*0054*/ 	.word	0xffffffff


	//   ....[3]....
        /*0058*/ 	.word	0xffffffff


	//   ....[4]....
        /*005c*/ 	.word	0xffffffff


	//   ....[5]....
        /*0060*/ 	.word	0xffffffff


	//   ....[6]....
        /*0064*/ 	.word	0xffffffff


	//   ....[7]....
        /*0068*/ 	.word	0xffffffff


	//   ....[8]....
        /*006c*/ 	.word	0xffffffff


	//   ....[9]....
        /*0070*/ 	.word	0xffffffff


	//   ....[10]....
        /*0074*/ 	.word	0xffffffff


	//   ....[11]....
        /*0078*/ 	.word	0xffffffff


	//   ....[12]....
        /*007c*/ 	.word	0xffffffff


	//   ....[13]....
        /*0080*/ 	.word	0xffffffff


	//   ....[14]....
        /*0084*/ 	.word	0xffffffff


	//   ....[15]....
        /*0088*/ 	.word	0xffffffff


	//   ....[16]....
        /*008c*/ 	.word	0xffffffff


	//   ....[17]....
        /*0090*/ 	.word	0x0500000f


	//   ....[18]....
        /*0094*/ 	.word	0x0500000f


	//   ....[19]....
        /*0098*/ 	.word	0x0500000f


	//   ....[20]....
        /*009c*/ 	.word	0x0500000f


	//   ....[21]....
        /*00a0*/ 	.word	0x0500000f


	//   ....[22]....
        /*00a4*/ 	.word	0x0500000f


	//----- nvinfo : EIATTR_COOP_GROUP_INSTR_OFFSETS
	.align		4
.L_521:
        /*00a8*/ 	.byte	0x04, 0x28
        /*00aa*/ 	.short	(.L_523 - .L_522)


	//   ....[0]....
.L_522:
        /*00ac*/ 	.word	0x00000050


	//   ....[1]....
        /*00b0*/ 	.word	0x00000190


	//   ....[2]....
        /*00b4*/ 	.word	0x000001e0


	//   ....[3]....
        /*00b8*/ 	.word	0x000003d0


	//   ....[4]....
        /*00bc*/ 	.word	0x00000600


	//   ....[5]....
        /*00c0*/ 	.word	0x00001350


	//   ....[6]....
        /*00c4*/ 	.word	0x00005440


	//   ....[7]....
        /*00c8*/ 	.word	0x000055d0


	//   ....[8]....
        /*00cc*/ 	.word	0x00005880


	//   ....[9]....
        /*00d0*/ 	.word	0x00005a10


	//   ....[10]....
        /*00d4*/ 	.word	0x00005b20


	//   ....[11]....
        /*00d8*/ 	.word	0x000064f0


	//   ....[12]....
        /*00dc*/ 	.word	0x00006780


	//   ....[13]....
        /*00e0*/ 	.word	0x000069c0


	//   ....[14]....
        /*00e4*/ 	.word	0x00006bf0


	//   ....[15]....
        /*00e8*/ 	.word	0x00006ea0


	//   ....[16]....
        /*00ec*/ 	.word	0x000071d0


	//   ....[17]....
        /*00f0*/ 	.word	0x00009cb0


	//   ....[18]....
        /*00f4*/ 	.word	0x00009e20


	//   ....[19]....
        /*00f8*/ 	.word	0x00009e90


	//   ....[20]....
        /*00fc*/ 	.word	0x00009f00


	//   ....[21]....
        /*0100*/ 	.word	0x00009f70


	//   ....[22]....
        /*0104*/ 	.word	0x00009fe0


	//----- nvinfo : EIATTR_REG_RECONFIG
	.align		4
.L_523:
        /*0108*/ 	.byte	0x01, 0x54
	.zero		2


	//----- nvinfo : EIATTR_SYSCALL_OFFSETS
	.align		4
        /*010c*/ 	.byte	0x04, 0x46
        /*010e*/ 	.short	(.L_525 - .L_524)


	//   ....[0]....
.L_524:
        /*0110*/ 	.word	0x00000fb0


	//   ....[1]....
        /*0114*/ 	.word	0x000010a0


	//   ....[2]....
        /*0118*/ 	.word	0x00001200


	//   ....[3]....
        /*011c*/ 	.word	0x000012f0


	//   ....[4]....
        /*0120*/ 	.word	0x00001560


	//----- nvinfo : EIATTR_MBARRIER_INSTR_OFFSETS
	.align		4
.L_525:
        /*0124*/ 	.byte	0x04, 0x39
        /*0126*/ 	.short	(.L_527 - .L_526)


	//   ....[0]....
.L_526:
        /*0128*/ 	.word	0x00000280
        /*012c*/ 	.word	0x000000ff
        /*0130*/ 	.word	0x00026800
        /*0134*/ 	.short	0x0100
        /*0136*/ 	.byte	0x06
	.zero		1


	//   ....[1]....
        /*0138*/ 	.word	0x00000380
        /*013c*/ 	.word	0x000000ff
        /*0140*/ 	.word	0x00026810
        /*0144*/ 	.short	0x0100
        /*0146*/ 	.byte	0x08
	.zero		1


	//   ....[2]....
        /*0148*/ 	.word	0x00000390
        /*014c*/ 	.word	0x000000ff
        /*0150*/ 	.word	0x00026820
        /*0154*/ 	.short	0x0100
        /*0156*/ 	.byte	0x08
	.zero		1


	//   ....[3]....
        /*0158*/ 	.word	0x000003a0
        /*015c*/ 	.word	0x000000ff
        /*0160*/ 	.word	0x00026818
        /*0164*/ 	.short	0x0100
        /*0166*/ 	.byte	0x08
	.zero		1


	//   ....[4]....
        /*0168*/ 	.word	0x000003b0
        /*016c*/ 	.word	0x000000ff
        /*0170*/ 	.word	0x00026828
        /*0174*/ 	.short	0x0100
        /*0176*/ 	.byte	0x08
	.zero		1


	//   ....[5]....
        /*0178*/ 	.word	0x000004e0
        /*017c*/ 	.word	0x000000ff
        /*0180*/ 	.word	0x00026830
        /*0184*/ 	.short	0x0100
        /*0186*/ 	.byte	0x08
	.zero		1


	//   ....[6]....
        /*0188*/ 	.word	0x000004f0
        /*018c*/ 	.word	0x000000ff
        /*0190*/ 	.word	0x00026840
        /*0194*/ 	.short	0x0100
        /*0196*/ 	.byte	0x08
	.zero		1


	//   ....[7]....
        /*0198*/ 	.word	0x00000500
        /*019c*/ 	.word	0x000000ff
        /*01a0*/ 	.word	0x00026838
        /*01a4*/ 	.short	0x0100
        /*01a6*/ 	.byte	0x08
	.zero		1


	//   ....[8]....
        /*01a8*/ 	.word	0x00000510
        /*01ac*/ 	.word	0x000000ff
        /*01b0*/ 	.word	0x00026848
        /*01b4*/ 	.short	0x0100
        /*01b6*/ 	.byte	0x08
	.zero		1


	//   ....[9]....
        /*01b8*/ 	.word	0x00001390
        /*01bc*/ 	.word	0x00000012
        /*01c0*/ 	.word	0x00026800
        /*01c4*/ 	.short	0x010a
        /*01c6*/ 	.byte	0x3f
	.zero		1


	//   ....[10]....
        /*01c8*/ 	.word	0x00001420
        /*01cc*/ 	.word	0x00000012
        /*01d0*/ 	.word	0x00026800
        /*01d4*/ 	.short	0x010a
        /*01d6*/ 	.byte	0x3f
	.zero		1


	//   ....[11]....
        /*01d8*/ 	.word	0x00001dd0
        /*01dc*/ 	.word	0x000000ff
        /*01e0*/ 	.word	0x00026810
        /*01e4*/ 	.short	0x010a
        /*01e6*/ 	.byte	0x0a
	.zero		1


	//   ....[12]....
        /*01e8*/ 	.word	0x00001e10
        /*01ec*/ 	.word	0x000000ff
        /*01f0*/ 	.word	0x00026810
        /*01f4*/ 	.short	0x010a
        /*01f6*/ 	.byte	0x0a
	.zero		1


	//   ....[13]....
        /*01f8*/ 	.word	0x00002260
        /*01fc*/ 	.word	0x000000ff
        /*0200*/ 	.word	0x00026830
        /*0204*/ 	.short	0x010a
        /*0206*/ 	.byte	0x0a
	.zero		1


	//   ....[14]....
        /*0208*/ 	.word	0x000022a0
        /*020c*/ 	.word	0x000000ff
        /*0210*/ 	.word	0x00026830
        /*0214*/ 	.short	0x010a
        /*0216*/ 	.byte	0x0a
	.zero		1


	//   ....[15]....
        /*0218*/ 	.word	0x00004690
        /*021c*/ 	.word	0x000000ff
        /*0220*/ 	.word	0x00000000
        /*0224*/ 	.short	0x0101
        /*0226*/ 	.byte	0x0c
	.zero		1


	//   ....[16]....
        /*0228*/ 	.word	0x00004940
        /*022c*/ 	.word	0x000000ff
        /*0230*/ 	.word	0x00000000
        /*0234*/ 	.short	0x0101
        /*0236*/ 	.byte	0x0a
	.zero		1


	//   ....[17]....
        /*0238*/ 	.word	0x00007c00
        /*023c*/ 	.word	0x00000000
        /*0240*/ 	.word	0x00026820
        /*0244*/ 	.short	0x010a
        /*0246*/ 	.byte	0x3f
	.zero		1


	//   ....[18]....
        /*0248*/ 	.word	0x000084d0
        /*024c*/ 	.word	0x00000000
        /*0250*/ 	.word	0x00026840
        /*0254*/ 	.short	0x010a
        /*0256*/ 	.byte	0x3f
	.zero		1


	//   ....[19]....
        /*0258*/ 	.word	0x000087e0
        /*025c*/ 	.word	0x00000000
        /*0260*/ 	.word	0x00026828
        /*0264*/ 	.short	0x010a
        /*0266*/ 	.byte	0x3f
	.zero		1


	//   ....[20]....
        /*0268*/ 	.word	0x00008a80
        /*026c*/ 	.word	0x00000000
        /*0270*/ 	.word	0x00026848
        /*0274*/ 	.short	0x010a
        /*0276*/ 	.byte	0x3f
	.zero		1


	//   ....[21]....
        /*0278*/ 	.word	0x00008d70
        /*027c*/ 	.word	0x00000000
        /*0280*/ 	.word	0x00026820
        /*0284*/ 	.short	0x010a
        /*0286*/ 	.byte	0x3f
	.zero		1


	//   ....[22]....
        /*0288*/ 	.word	0x00009070
        /*028c*/ 	.word	0x00000000
        /*0290*/ 	.word	0x00026840
        /*0294*/ 	.short	0x010a
        /*0296*/ 	.byte	0x3f
	.zero		1


	//   ....[23]....
        /*0298*/ 	.word	0x00009360
        /*029c*/ 	.word	0x00000000
        /*02a0*/ 	.word	0x00026828
        /*02a4*/ 	.short	0x010a
        /*02a6*/ 	.byte	0x3f
	.zero		1


	//   ....[24]....
        /*02a8*/ 	.word	0x00009650
        /*02ac*/ 	.word	0x00000003
        /*02b0*/ 	.word	0x00026840
        /*02b4*/ 	.short	0x010a
        /*02b6*/ 	.byte	0x3f
	.zero		1


	//   ....[25]....
        /*02b8*/ 	.word	0x00009b10
        /*02bc*/ 	.word	0x00000006
        /*02c0*/ 	.word	0x00000000
        /*02c4*/ 	.short	0x010a
        /*02c6*/ 	.byte	0x3f
	.zero		1


	//   ....[26]....
        /*02c8*/ 	.word	0x00009b70
        /*02cc*/ 	.word	0x00000003
        /*02d0*/ 	.word	0x00000000
        /*02d4*/ 	.short	0x010a
        /*02d6*/ 	.byte	0x3f
	.zero		1


	//   ....[27]....
        /*02d8*/ 	.word	0x00009bd0
        /*02dc*/ 	.word	0x00000000
        /*02e0*/ 	.word	0x00000000
        /*02e4*/ 	.short	0x010a
        /*02e6*/ 	.byte	0x3f
	.zero		1


	//   ....[28]....
        /*02e8*/ 	.word	0x00009c00
        /*02ec*/ 	.word	0x00000003
        /*02f0*/ 	.word	0x00000000
        /*02f4*/ 	.short	0x010a
        /*02f6*/ 	.byte	0x3f
	.zero		1


	//   ....[29]....
        /*02f8*/ 	.word	0x00009ce0
        /*02fc*/ 	.word	0x00000012
        /*0300*/ 	.word	0x00026800
        /*0304*/ 	.short	0x010a
        /*0306*/ 	.byte	0x3f
	.zero		1


	//   ....[30]....
        /*0308*/ 	.word	0x00009d40
        /*030c*/ 	.word	0x00000005
        /*0310*/ 	.word	0x00026810
        /*0314*/ 	.short	0x010a
        /*0316*/ 	.byte	0x3f
	.zero		1


	//   ....[31]....
        /*0318*/ 	.word	0x00009da0
        /*031c*/ 	.word	0x00000079
        /*0320*/ 	.word	0x00026830
        /*0324*/ 	.short	0x010a
        /*0326*/ 	.byte	0x3f
	.zero		1


	//   ....[32]....
        /*0328*/ 	.word	0x0000a020
        /*032c*/ 	.word	0x00000000
        /*0330*/ 	.word	0x00026820
        /*0334*/ 	.short	0x010a
        /*0336*/ 	.byte	0x3f
	.zero		1


	//   ....[33]....
        /*0338*/ 	.word	0x0000a070
        /*033c*/ 	.word	0x00000000
        /*0340*/ 	.word	0x00026840
        /*0344*/ 	.short	0x010a
        /*0346*/ 	.byte	0x3f
	.zero		1


	//   ....[34]....
        /*0348*/ 	.word	0x0000a0c0
        /*034c*/ 	.word	0x00000000
        /*0350*/ 	.word	0x00026828
        /*0354*/ 	.short	0x010a
        /*0356*/ 	.byte	0x3f
	.zero		1


	//   ....[35]....
        /*0358*/ 	.word	0x0000a110
        /*035c*/ 	.word	0x00000000
        /*0360*/ 	.word	0x00026848
        /*0364*/ 	.short	0x010a
        /*0366*/ 	.byte	0x3f
	.zero		1


	//   ....[36]....
        /*0368*/ 	.word	0x0000a170
        /*036c*/ 	.word	0x00000000
        /*0370*/ 	.word	0x00026820
        /*0374*/ 	.short	0x010a
        /*0376*/ 	.byte	0x3f
	.zero		1


	//   ....[37]....
        /*0378*/ 	.word	0x0000a1c0
        /*037c*/ 	.word	0x00000000
        /*0380*/ 	.word	0x00026840
        /*0384*/ 	.short	0x010a
        /*0386*/ 	.byte	0x3f
	.zero		1


	//   ....[38]....
        /*0388*/ 	.word	0x0000a210
        /*038c*/ 	.word	0x00000000
        /*0390*/ 	.word	0x00026828
        /*0394*/ 	.short	0x010a
        /*0396*/ 	.byte	0x3f
	.zero		1


	//   ....[39]....
        /*0398*/ 	.word	0x0000a260
        /*039c*/ 	.word	0x00000003
        /*03a0*/ 	.word	0x00026840
        /*03a4*/ 	.short	0x010a
        /*03a6*/ 	.byte	0x3f
	.zero		1


	//   ....[40]....
        /*03a8*/ 	.word	0x0000a340
        /*03ac*/ 	.word	0x00000006
        /*03b0*/ 	.word	0x00000000
        /*03b4*/ 	.short	0x010a
        /*03b6*/ 	.byte	0x3f
	.zero		1


	//   ....[41]....
        /*03b8*/ 	.word	0x0000a390
        /*03bc*/ 	.word	0x00000003
        /*03c0*/ 	.word	0x00000000
        /*03c4*/ 	.short	0x010a
        /*03c6*/ 	.byte	0x3f
	.zero		1


	//   ....[42]....
        /*03c8*/ 	.word	0x0000a3e0
        /*03cc*/ 	.word	0x00000000
        /*03d0*/ 	.word	0x00000000
        /*03d4*/ 	.short	0x010a
        /*03d6*/ 	.byte	0x3f
	.zero		1


	//----- nvinfo : EIATTR_NUM_MBARRIERS
	.align		4
.L_527:
        /*03d8*/ 	.byte	0x03, 0x38
        /*03da*/ 	.short	0x0009


	//----- nvinfo : EIATTR_EXIT_INSTR_OFFSETS
	.align		4
        /*03dc*/ 	.byte	0x04, 0x1c
        /*03de*/ 	.short	(.L_529 - .L_528)


	//   ....[0]....
.L_528:
        /*03e0*/ 	.word	0x00009c50


	//----- nvinfo : EIATTR_MAX_THREADS
	.align		4
.L_529:
        /*03e4*/ 	.byte	0x04, 0x05
        /*03e6*/ 	.short	(.L_531 - .L_530)
.L_530:
        /*03e8*/ 	.word	0x00000180
        /*03ec*/ 	.word	0x00000001
        /*03f0*/ 	.word	0x00000001


	//----- nvinfo : EIATTR_CRS_STACK_SIZE
	.align		4
.L_531:
        /*03f4*/ 	.byte	0x04, 0x1e
        /*03f6*/ 	.short	(.L_533 - .L_532)
.L_532:
        /*03f8*/ 	.word	0x00000000


	//----- nvinfo : EIATTR_CBANK_PARAM_SIZE
	.align		4
.L_533:
        /*03fc*/ 	.byte	0x03, 0x19
        /*03fe*/ 	.short	0x06f0


	//----- nvinfo : EIATTR_PARAM_CBANK
	.align		4
        /*0400*/ 	.byte	0x04, 0x0a
        /*0402*/ 	.short	(.L_535 - .L_534)
	.align		4
.L_534:
        /*0404*/ 	.word	index@(.nv.constant0._ZN7cutlass13device_kernelIN5flash11enable_sm90INS1_16FlashAttnBwdSm90INS1_25CollectiveMainloopBwdSm90ILi2ELi2ELi2EN4cute5tupleIJNS5_1CILi1EEES8_S8_EEENS6_IJNS7_ILi64EEENS7_ILi128EEENS7_ILi96EEEEEENS_10bfloat16_tEfNS_4arch4Sm90ELb0ELb0ELb1ELb1ELb1ELb1ELb0ELb0ELi2ELi1ELi2ELi1ELb1EEENS1_24CollectiveEpilogueBwdGQAISD_fSG_Li256ELb1ELb1EEENS1_19SingleTileSchedulerILb1ELb0ELb0ELi128EEEEEEEEEvNT_6ParamsE)
        /*0408*/ 	.short	0x0210
        /*040a*/ 	.short	0x06f0


	//----- nvinfo : EIATTR_SW_WAR
	.align		4
.L_535:
        /*040c*/ 	.byte	0x04, 0x36
        /*040e*/ 	.short	(.L_537 - .L_536)
.L_536:
        /*0410*/ 	.word	0x00000008
.L_537:


//--------------------- .nv.info._ZN7cutlass13device_kernelIN5flash11enable_sm90INS1_16FlashAttnBwdSm90INS1_25CollectiveMainloopBwdSm90ILi2ELi2ELi2EN4cute5tupleIJNS5_1CILi1EEES8_S8_EEENS6_IJNS7_ILi64EEENS7_ILi128EEENS7_ILi96EEEEEENS_10bfloat16_tEfNS_4arch4Sm90ELb0ELb1ELb1ELb0ELb0ELb1ELb0ELb0ELi2ELi1ELi2ELi1ELb1EEENS1_21CollectiveEpilogueBwdISD_SE_SG_Li256ELb0ELb0ELi1EEENS1_19SingleTileSchedulerILb0ELb0ELb0ELi128EEEEEEEEEvNT_6ParamsE --------------------------
	.section	.nv.info._ZN7cutlass13device_kernelIN5flash11enable_sm90INS1_16FlashAttnBwdSm90INS1_25CollectiveMainloopBwdSm90ILi2ELi2ELi2EN4cute5tupleIJNS5_1CILi1EEES8_S8_EEENS6_IJNS7_ILi64EEENS7_ILi128EEENS7_ILi96EEEEEENS_10bfloat16_tEfNS_4arch4Sm90ELb0ELb1ELb1ELb0ELb0ELb1ELb0ELb0ELi2ELi1ELi2ELi1ELb1EEENS1_21CollectiveEpilogueBwdISD_SE_SG_Li256ELb0ELb0ELi1EEENS1_19SingleTileSchedulerILb0ELb0ELb0ELi128EEEEEEEEEvNT_6ParamsE,"",@"SHT_CUDA_INFO"
	.sectionflags	@""
	.align	4


	//----- nvinfo : EIATTR_CUDA_API_VERSION
	.align		4
        /*0000*/ 	.byte	0x04, 0x37
        /*0002*/ 	.short	(.L_539 - .L_538)
.L_538:
        /*0004*/ 	.word	0x00000082


	//----- nvinfo : EIATTR_KPARAM_INFO
	.align		4
.L_539:
        /*0008*/ 	.byte	0x04, 0x17
        /*000a*/ 	.short	(.L_541 - .L_540)
.L_540:
        /*000c*/ 	.word	0x00000000
        /*0010*/ 	.short	0x0000
        /*0012*/ 	.short	0x0070
        /*0014*/ 	.byte	0x00, 0xf0, 0x01, 0x24


	//----- nvinfo : EIATTR_SPARSE_MMA_MASK
	.align		4
.L_541:
        /*0018*/ 	.byte	0x03, 0x50
        /*001a*/ 	.short	0x0000


	//----- nvinfo : EIATTR_MAXREG_COUNT
	.align		4
        /*001c*/ 	.byte	0x03, 0x1b
        /*001e*/ 	.short	0x00a8


	//----- nvinfo : EIATTR_NUM_BARRIERS
	.align		4
        /*0020*/ 	.byte	0x02, 0x4c
        /*0022*/ 	.byte	0x10
	.zero		1


	//----- nvinfo : EIATTR_EXTERNS
	.align		4
        /*0024*/ 	.byte	0x04, 0x0f
        /*0026*/ 	.short	(.L_543 - .L_542)


	//   ....[0]....
	.align		4
.L_542:
        /*0028*/ 	.word	index@(__assertfail)


	//----- nvinfo : EIATTR_ANNOTATIONS
	.align		4
.L_543:
        /*002c*/ 	.byte	0x04, 0x55
        /*002e*/ 	.short	(.L_545 - .L_544)


	//   ....[0]....
.L_544:
        /*0030*/ 	.word	0x00000001
        /*0034*/ 	.byte	0xd0, 0x16, 0x00, 0x00, 0x01, 0x00, 0x00, 0x00, 0x20, 0x29, 0x00, 0x00, 0x01, 0x00, 0x00, 0x00
        /*0044*/ 	.byte	0xd0, 0x7c, 0x00, 0x00, 0x01, 0x00, 0x00, 0x00, 0x20, 0x80, 0x00, 0x00, 0x01, 0x00, 0x00, 0x00
        /*0054*/ 	.byte	0xd0, 0x8c, 0x00, 0x00, 0x01, 0x00, 0x00, 0x00, 0xf0, 0x8c, 0x00, 0x00, 0x01, 0x00, 0x00, 0x00
        /*0064*/ 	.byte	0x30, 0x92, 0x00, 0x00


	//----- nvinfo : EIATTR_MERCURY_ISA_VERSION
	.align		4
.L_545:
        /*0068*/ 	.byte	0x03, 0x5f
        /*006a*/ 	.short	0x0101


	//----- nvinfo : EIATTR_INT_WARP_WIDE_INSTR_OFFSETS
	.align		4
        /*006c*/ 	.byte	0x04, 0x31
        /*006e*/ 	.short	(.L_547 - .L_546)


	//   ....[0]....
.L_546:
        /*0070*/ 	.word	0x000001f0


	//   ....[1]....
        /*0074*/ 	.word	0x00000220


	//----- nvinfo : EIATTR_COOP_GROUP_MASK_REGIDS
	.align		4
.L_547:
        /*0078*/ 	.byte	0x04, 0x29
        /*007a*/ 	.short	(.L_549 - .L_548)


	//   ....[0]....
.L_548:
        /*007c*/ 	.word	0xffffffff


	//   ....[1]....
        /*0080*/ 	.word	0xffffffff


	//   ....[2]....
        /*0084*/ 	.word	0xffffffff


	//   ....[3]....
        /*0088*/ 	.word	0xffffffff


	//   ....[4]....
        /*008c*/ 	.word	0xffffffff


	//   ....[5]....
        /*0090*/ 	.word	0xffffffff


	//   ....[6]....
        /*0094*/ 	.word	0xffffffff


	//   ....[7]....
        /*0098*/ 	.word	0xffffffff


	//   ....[8]....
        /*009c*/ 	.word	0x0500000f


	//----- nvinfo : EIATTR_COOP_GROUP_INSTR_OFFSETS
	.align		4
.L_549:
        /*00a0*/ 	.byte	0x04, 0x28
        /*00a2*/ 	.short	(.L_551 - .L_550)


	//   ....[0]....
.L_550:
        /*00a4*/ 	.word	0x00000070


	//   ....[1]....
        /*00a8*/ 	.word	0x00000200


	//   ....[2]....
        /*00ac*/ 	.word	0x00000250


	//   ....[3]....
        /*00b0*/ 	.word	0x00000440


	//   ....[4]....
        /*00b4*/ 	.word	0x00000650


	//   ....[5]....
        /*00b8*/ 	.word	0x000010a0


	//   ....[6]....
        /*00bc*/ 	.word	0x000058c0


	//   ....[7]....
        /*00c0*/ 	.word	0x00006640


	//   ....[8]....
        /*00c4*/ 	.word	0x000099b0


	//----- nvinfo : EIATTR_REG_RECONFIG
	.align		4
.L_551:
        /*00c8*/ 	.byte	0x01, 0x54
	.zero		2


	//----- nvinfo : EIATTR_SYSCALL_OFFSETS
	.align		4
        /*00cc*/ 	.byte	0x04, 0x46
        /*00ce*/ 	.short	(.L_553 - .L_552)


	//   ....[0]....
.L_552:
        /*00d0*/ 	.word	0x00000d00


	//   ....[1]....
        /*00d4*/ 	.word	0x00000df0


	//   ....[2]....
        /*00d8*/ 	.word	0x00000f50


	//   ....[3]....
        /*00dc*/ 	.word	0x00001040


	//   ....[4]....
        /*00e0*/ 	.word	0x000012c0


	//   ....[5]....
        /*00e4*/ 	.word	0x000050f0


	//   ....[6]....
        /*00e8*/ 	.word	0x00005230


	//   ....[7]....
        /*00ec*/ 	.word	0x00005350


	//   ....[8]....
        /*00f0*/ 	.word	0x00005470


	//----- nvinfo : EIATTR_MBARRIER_INSTR_OFFSETS
	.align		4
.L_553:
        /*00f4*/ 	.byte	0x04, 0x39
        /*00f6*/ 	.short	(.L_555 - .L_554)


	//   ....[0]....
.L_554:
        /*00f8*/ 	.word	0x000002f0
        /*00fc*/ 	.word	0x000000ff
        /*0100*/ 	.word	0x00026800
        /*0104*/ 	.short	0x0100
        /*0106*/ 	.byte	0x06
	.zero		1


	//   ....[1]....
        /*0108*/ 	.word	0x000003f0
        /*010c*/ 	.word	0x000000ff
        /*0110*/ 	.word	0x00026810
        /*0114*/ 	.short	0x0100
        /*0116*/ 	.byte	0x08
	.zero		1


	//   ....[2]....
        /*0118*/ 	.word	0x00000400
        /*011c*/ 	.word	0x000000ff
        /*0120*/ 	.word	0x00026820
        /*0124*/ 	.short	0x0100
        /*0126*/ 	.byte	0x08
	.zero		1


	//   ....[3]....
        /*0128*/ 	.word	0x00000410
        /*012c*/ 	.word	0x000000ff
        /*0130*/ 	.word	0x00026818
        /*0134*/ 	.short	0x0100
        /*0136*/ 	.byte	0x08
	.zero		1


	//   ....[4]....
        /*0138*/ 	.word	0x00000420
        /*013c*/ 	.word	0x000000ff
        /*0140*/ 	.word	0x00026828
        /*0144*/ 	.short	0x0100
        /*0146*/ 	.byte	0x08
	.zero		1


	//   ....[5]....
        /*0148*/ 	.word	0x00000550
        /*014c*/ 	.word	0x000000ff
        /*0150*/ 	.word	0x00026830
        /*0154*/ 	.short	0x0100
        /*0156*/ 	.byte	0x08
	.zero		1


	//   ....[6]....
        /*0158*/ 	.word	0x00000560
        /*015c*/ 	.word	0x000000ff
        /*0160*/ 	.word	0x00026840
        /*0164*/ 	.short	0x0100
        /*0166*/ 	.byte	0x08
	.zero		1


	//   ....[7]....
        /*0168*/ 	.word	0x00000570
        /*016c*/ 	.word	0x000000ff
        /*0170*/ 	.word	0x00026838
        /*0174*/ 	.short	0x0100
        /*0176*/ 	.byte	0x08
	.zero		1


	//   ....[8]....
        /*0178*/ 	.word	0x00000580
        /*017c*/ 	.word	0x000000ff
        /*0180*/ 	.word	0x00026848
        /*0184*/ 	.short	0x0100
        /*0186*/ 	.byte	0x08
	.zero		1


	//   ....[9]....
        /*0188*/ 	.word	0x000010e0
        /*018c*/ 	.word	0x000000ed
        /*0190*/ 	.word	0x00026800
        /*0194*/ 	.short	0x010a
        /*0196*/ 	.byte	0x3f
	.zero		1


	//   ....[10]....
        /*0198*/ 	.word	0x00001180
        /*019c*/ 	.word	0x000000ed
        /*01a0*/ 	.word	0x00026800
        /*01a4*/ 	.short	0x010a
        /*01a6*/ 	.byte	0x3f
	.zero		1


	//   ....[11]....
        /*01a8*/ 	.word	0x00001b40
        /*01ac*/ 	.word	0x000000ff
        /*01b0*/ 	.word	0x00026810
        /*01b4*/ 	.short	0x010a
        /*01b6*/ 	.byte	0x06
	.zero		1


	//   ....[12]....
        /*01b8*/ 	.word	0x00001b80
        /*01bc*/ 	.word	0x000000ff
        /*01c0*/ 	.word	0x00026810
        /*01c4*/ 	.short	0x010a
        /*01c6*/ 	.byte	0x06
	.zero		1


	//   ....[13]....
        /*01c8*/ 	.word	0x00001fc0
        /*01cc*/ 	.word	0x000000ff
        /*01d0*/ 	.word	0x00026830
        /*01d4*/ 	.short	0x010a
        /*01d6*/ 	.byte	0x06
	.zero		1


	//   ....[14]....
        /*01d8*/ 	.word	0x000022f0
        /*01dc*/ 	.word	0x000000ff
        /*01e0*/ 	.word	0x00026830
        /*01e4*/ 	.short	0x010a
        /*01e6*/ 	.byte	0x06
	.zero		1


	//   ....[15]....
        /*01e8*/ 	.word	0x00004940
        /*01ec*/ 	.word	0x000000ff
        /*01f0*/ 	.word	0x00000000
        /*01f4*/ 	.short	0x0101
        /*01f6*/ 	.byte	0x08
	.zero		1


	//   ....[16]....
        /*01f8*/ 	.word	0x00004c20
        /*01fc*/ 	.word	0x000000ff
        /*0200*/ 	.word	0x00000000
        /*0204*/ 	.short	0x0101
        /*0206*/ 	.byte	0x06
	.zero		1


	//   ....[17]....
        /*0208*/ 	.word	0x00007790
        /*020c*/ 	.word	0x00000010
        /*0210*/ 	.word	0x00026820
        /*0214*/ 	.short	0x010a
        /*0216*/ 	.byte	0x3f
	.zero		1


	//   ....[18]....
        /*0218*/ 	.word	0x000080b0
        /*021c*/ 	.word	0x00000010
        /*0220*/ 	.word	0x00026840
        /*0224*/ 	.short	0x010a
        /*0226*/ 	.byte	0x3f
	.zero		1


	//   ....[19]....
        /*0228*/ 	.word	0x000083c0
        /*022c*/ 	.word	0x00000010
        /*0230*/ 	.word	0x00026828
        /*0234*/ 	.short	0x010a
        /*0236*/ 	.byte	0x3f
	.zero		1


	//   ....[20]....
        /*0238*/ 	.word	0x000086d0
        /*023c*/ 	.word	0x00000010
        /*0240*/ 	.word	0x00026848
        /*0244*/ 	.short	0x010a
        /*0246*/ 	.byte	0x3f
	.zero		1


	//   ....[21]....
        /*0248*/ 	.word	0x00008990
        /*024c*/ 	.word	0x00000010
        /*0250*/ 	.word	0x00026820
        /*0254*/ 	.short	0x010a
        /*0256*/ 	.byte	0x3f
	.zero		1


	//   ....[22]....
        /*0258*/ 	.word	0x00008d20
        /*025c*/ 	.word	0x00000010
        /*0260*/ 	.word	0x00026840
        /*0264*/ 	.short	0x010a
        /*0266*/ 	.byte	0x3f
	.zero		1


	//   ....[23]....
        /*0268*/ 	.word	0x00009000
        /*026c*/ 	.word	0x00000010
        /*0270*/ 	.word	0x00026828
        /*0274*/ 	.short	0x010a
        /*0276*/ 	.byte	0x3f
	.zero		1


	//   ....[24]....
        /*0278*/ 	.word	0x00009360
        /*027c*/ 	.word	0x00000003
        /*0280*/ 	.word	0x00026840
        /*0284*/ 	.short	0x010a
        /*0286*/ 	.byte	0x3f
	.zero		1


	//   ....[25]....
        /*0288*/ 	.word	0x00009810
        /*028c*/ 	.word	0x00000006
        /*0290*/ 	.word	0x00000000
        /*0294*/ 	.short	0x010a
        /*0296*/ 	.byte	0x3f
	.zero		1


	//   ....[26]....
        /*0298*/ 	.word	0x00009870
        /*029c*/ 	.word	0x00000003
        /*02a0*/ 	.word	0x00000000
        /*02a4*/ 	.short	0x010a
        /*02a6*/ 	.byte	0x3f
	.zero		1


	//   ....[27]....
        /*02a8*/ 	.word	0x000098d0
        /*02ac*/ 	.word	0x00000000
        /*02b0*/ 	.word	0x00000000
        /*02b4*/ 	.short	0x010a
        /*02b6*/ 	.byte	0x3f
	.zero		1


	//   ....[28]....
        /*02b8*/ 	.word	0x00009900
        /*02bc*/ 	.word	0x00000003
        /*02c0*/ 	.word	0x00000000
        /*02c4*/ 	.short	0x010a
        /*02c6*/ 	.byte	0x3f
	.zero		1


	//   ....[29]....
        /*02c8*/ 	.word	0x000099e0
        /*02cc*/ 	.word	0x000000ed
        /*02d0*/ 	.word	0x00026800
        /*02d4*/ 	.short	0x010a
        /*02d6*/ 	.byte	0x3f
	.zero		1


	//   ....[30]....
        /*02d8*/ 	.word	0x00009a40
        /*02dc*/ 	.word	0x00000005
        /*02e0*/ 	.word	0x00026810
        /*02e4*/ 	.short	0x010a
        /*02e6*/ 	.byte	0x3f
	.zero		1


	//   ....[31]....
        /*02e8*/ 	.word	0x00009aa0
        /*02ec*/ 	.word	0x00000079
        /*02f0*/ 	.word	0x00026830
        /*02f4*/ 	.short	0x010a
        /*02f6*/ 	.byte	0x3f
	.zero		1


	//   ....[32]....
        /*02f8*/ 	.word	0x00009af0
        /*02fc*/ 	.word	0x00000010
        /*0300*/ 	.word	0x00026820
        /*0304*/ 	.short	0x010a
        /*0306*/ 	.byte	0x3f
	.zero		1


	//   ....[33]....
        /*0308*/ 	.word	0x00009b40
        /*030c*/ 	.word	0x00000010
        /*0310*/ 	.word	0x00026840
        /*0314*/ 	.short	0x010a
        /*0316*/ 	.byte	0x3f
	.zero		1


	//   ....[34]....
        /*0318*/ 	.word	0x00009b90
        /*031c*/ 	.word	0x00000010
        /*0320*/ 	.word	0x00026828
        /*0324*/ 	.short	0x010a
        /*0326*/ 	.byte	0x3f
	.zero		1


	//   ....[35]....
        /*0328*/ 	.word	0x00009be0
        /*032c*/ 	.word	0x00000010
        /*0330*/ 	.word	0x00026848
        /*0334*/ 	.short	0x010a
        /*0336*/ 	.byte	0x3f
	.zero		1


	//   ....[36]....
        /*0338*/ 	.word	0x00009c40
        /*033c*/ 	.word	0x00000010
        /*0340*/ 	.word	0x00026820
        /*0344*/ 	.short	0x010a
        /*0346*/ 	.byte	0x3f
	.zero		1


	//   ....[37]....
        /*0348*/ 	.word	0x00009c90
        /*034c*/ 	.word	0x00000010
        /*0350*/ 	.word	0x00026840
        /*0354*/ 	.short	0x010a
        /*0356*/ 	.byte	0x3f
	.zero		1


	//   ....[38]....
        /*0358*/ 	.word	0x00009ce0
        /*035c*/ 	.word	0x00000010
        /*0360*/ 	.word	0x00026828
        /*0364*/ 	.short	0x010a
        /*0366*/ 	.byte	0x3f
	.zero		1


	//   ....[39]....
        /*0368*/ 	.word	0x00009d30
        /*036c*/ 	.word	0x00000003
        /*0370*/ 	.word	0x00026840
        /*0374*/ 	.short	0x010a
        /*0376*/ 	.byte	0x3f
	.zero		1


	//   ....[40]....
        /*0378*/ 	.word	0x00009e00
        /*037c*/ 	.word	0x00000006
        /*0380*/ 	.word	0x00000000
        /*0384*/ 	.short	0x010a
        /*0386*/ 	.byte	0x3f
	.zero		1


	//   ....[41]....
        /*0388*/ 	.word	0x00009e50
        /*038c*/ 	.word	0x00000003
        /*0390*/ 	.word	0x00000000
        /*0394*/ 	.short	0x010a
        /*0396*/ 	.byte	0x3f
	.zero		1


	//   ....[42]....
        /*0398*/ 	.word	0x00009ea0
        /*039c*/ 	.word	0x00000000
        /*03a0*/ 	.word	0x00000000
        /*03a4*/ 	.short	0x010a
        /*03a6*/ 	.byte	0x3f
	.zero		1


	//----- nvinfo : EIATTR_NUM_MBARRIERS
	.align		4
.L_555:
        /*03a8*/ 	.byte	0x03, 0x38
        /*03aa*/ 	.short	0x0009


	//----- nvinfo : EIATTR_EXIT_INSTR_OFFSETS
	.align		4
        /*03ac*/ 	.byte	0x04, 0x1c
        /*03ae*/ 	.short	(.L_557 - .L_556)


	//   ....[0]....
.L_556:
        /*03b0*/ 	.word	0x000006b0


	//   ....[1]....
        /*03b4*/ 	.word	0x00005df0


	//   ....[2]....
        /*03b8*/ 	.word	0x000065e0


	//   ....[3]....
        /*03bc*/ 	.word	0x00009950


	//----- nvinfo : EIATTR_MAX_THREADS
	.align		4
.L_557:
        /*03c0*/ 	.byte	0x04, 0x05
        /*03c2*/ 	.short	(.L_559 - .L_558)
.L_558:
        /*03c4*/ 	.word	0x00000180
        /*03c8*/ 	.word	0x00000001
        /*03cc*/ 	.word	0x00000001


	//----- nvinfo : EIATTR_CRS_STACK_SIZE
	.align		4
.L_559:
        /*03d0*/ 	.byte	0x04, 0x1e
        /*03d2*/ 	.short	(.L_561 - .L_560)
.L_560:
        /*03d4*/ 	.word	0x00000000


	//----- nvinfo : EIATTR_CBANK_PARAM_SIZE
	.align		4
.L_561:
        /*03d8*/ 	.byte	0x03, 0x19
        /*03da*/ 	.short	0x0970


	//----- nvinfo : EIATTR_PARAM_CBANK
	.align		4
        /*03dc*/ 	.byte	0x04, 0x0a
        /*03de*/ 	.short	(.L_563 - .L_562)
	.align		4
.L_562:
        /*03e0*/ 	.word	index@(.nv.constant0._ZN7cutlass13device_kernelIN5flash11enable_sm90INS1_16FlashAttnBwdSm90INS1_25CollectiveMainloopBwdSm90ILi2ELi2ELi2EN4cute5tupleIJNS5_1CILi1EEES8_S8_EEENS6_IJNS7_ILi64EEENS7_ILi128EEENS7_ILi96EEEEEENS_10bfloat16_tEfNS_4arch4Sm90ELb0ELb1ELb1ELb0ELb0ELb1ELb0ELb0ELi2ELi1ELi2ELi1ELb1EEENS1_21CollectiveEpilogueBwdISD_SE_SG_Li256ELb0ELb0ELi1EEENS1_19SingleTileSchedulerILb0ELb0ELb0ELi128EEEEEEEEEvNT_6ParamsE)
        /*03e4*/ 	.short	0x0210
        /*03e6*/ 	.short	0x0970


	//----- nvinfo : EIATTR_SW_WAR
	.align		4
.L_563:
        /*03e8*/ 	.byte	0x04, 0x36
        /*03ea*/ 	.short	(.L_565 - .L_564)
.L_564:
        /*03ec*/ 	.word	0x00000008
.L_565:


//--------------------- .nv.info._ZN7cutlass13device_kernelIN5flash11enable_sm90INS1_16FlashAttnBwdSm90INS1_25CollectiveMainloopBwdSm90ILi2ELi2ELi2EN4cute5tupleIJNS5_1CILi1EEES8_S8_EEENS6_IJNS7_ILi64EEENS7_ILi128EEENS7_ILi96EEEEEENS_10bfloat16_tEfNS_4arch4Sm90ELb0ELb1ELb1ELb0ELb1ELb1ELb0ELb0ELi2ELi1ELi2ELi1ELb1EEENS1_21CollectiveEpilogueBwdISD_SE_SG_Li256ELb0ELb0ELi1EEENS1_19SingleTileSchedulerILb0ELb0ELb0ELi128EEEEEEEEEvNT_6ParamsE --------------------------
	.section	.nv.info._ZN7cutlass13device_kernelIN5flash11enable_sm90INS1_16FlashAttnBwdSm90INS1_25CollectiveMainloopBwdSm90ILi2ELi2ELi2EN4cute5tupleIJNS5_1CILi1EEES8_S8_EEENS6_IJNS7_ILi64EEENS7_ILi128EEENS7_ILi96EEEEEENS_10bfloat16_tEfNS_4arch4Sm90ELb0ELb1ELb1ELb0ELb1ELb1ELb0ELb0ELi2ELi1ELi2ELi1ELb1EEENS1_21CollectiveEpilogueBwdISD_SE_SG_Li256ELb0ELb0ELi1EEENS1_19SingleTileSchedulerILb0ELb0ELb0ELi128EEEEEEEEEvNT_6ParamsE,"",@"SHT_CUDA_INFO"
	.sectionflags	@""
	.align	4


	//----- nvinfo : EIATTR_CUDA_API_VERSION
	.align		4
        /*0000*/ 	.byte	0x04, 0x37
        /*0002*/ 	.short	(.L_567 - .L_566)
.L_566:
        /*0004*/ 	.word	0x00000082


	//----- nvinfo : EIATTR_KPARAM_INFO
	.align		4
.L_567:
        /*0008*/ 	.byte	0x04, 0x17
        /*000a*/ 	.short	(.L_569 - .L_568)
.L_568:
        /*000c*/ 	.word	0x00000000
        /*0010*/ 	.short	0x0000
        /*0012*/ 	.short	0x0070
        /*0014*/ 	.byte	0x00, 0xf0, 0x01, 0x24


	//----- nvinfo : EIATTR_SPARSE_MMA_MASK
	.align		4
.L_569:
        /*0018*/ 	.byte	0x03, 0x50
        /*001a*/ 	.short	0x0000


	//----- nvinfo : EIATTR_MAXREG_COUNT
	.align		4
        /*001c*/ 	.byte	0x03, 0x1b
        /*001e*/ 	.short	0x00a8


	//----- nvinfo : EIATTR_NUM_BARRIERS
	.align		4
        /*0020*/ 	.byte	0x02, 0x4c
        /*0022*/ 	.byte	0x10
	.zero		1


	//----- nvinfo : EIATTR_EXTERNS
	.align		4
        /*0024*/ 	.byte	0x04, 0x0f
        /*0026*/ 	.short	(.L_571 - .L_570)


	//   ....[0]....
	.align		4
.L_570:
        /*0028*/ 	.word	index@(__assertfail)


	//----- nvinfo : EIATTR_ANNOTATIONS
	.align		4
.L_571:
        /*002c*/ 	.byte	0x04, 0x55
        /*002e*/ 	.short	(.L_573 - .L_572)


	//   ....[0]....
.L_572:
        /*0030*/ 	.word	0x00000001
        /*0034*/ 	.byte	0xe0, 0x16, 0x00, 0x00, 0x01, 0x00, 0x00, 0x00, 0xf0, 0x28, 0x00, 0x00, 0x01, 0x00, 0x00, 0x00
        /*0044*/ 	.byte	0xb0, 0x8b, 0x00, 0x00, 0x01, 0x00, 0x00, 0x00, 0x00, 0x8f, 0x00, 0x00, 0x01, 0x00, 0x00, 0x00
        /*0054*/ 	.byte	0xb0, 0x9b, 0x00, 0x00, 0x01, 0x00, 0x00, 0x00, 0xd0, 0x9b, 0x00, 0x00, 0x01, 0x00, 0x00, 0x00
        /*0064*/ 	.byte	0x10, 0xa1, 0x00, 0x00


	//----- nvinfo : EIATTR_MERCURY_ISA_VERSION
	.align		4
.L_573:
        /*0068*/ 	.byte	0x03, 0x5f
        /*006a*/ 	.short	0x0101


	//----- nvinfo : EIATTR_INT_WARP_WIDE_INSTR_OFFSETS
	.align		4
        /*006c*/ 	.byte	0x04, 0x31
        /*006e*/ 	.short	(.L_575 - .L_574)


	//   ....[0]....
.L_574:
        /*0070*/ 	.word	0x000001f0


	//   ....[1]....
        /*0074*/ 	.word	0x00000220


	//   ....[2]....
        /*0078*/ 	.word	0x00006f80


	//   ....[3]....
        /*007c*/ 	.word	0x00007580


	//   ....[4]....
        /*0080*/ 	.word	0x00007a30


	//   ....[5]....
        /*0084*/ 	.word	0x00007d00


	//   ....[6]....
        /*0088*/ 	.word	0x00007f60


	//   ....[7]....
        /*008c*/ 	.word	0x000080f0


	//----- nvinfo : EIATTR_COOP_GROUP_MASK_REGIDS
	.align		4
.L_575:
        /*0090*/ 	.byte	0x04, 0x29
        /*0092*/ 	.short	(.L_577 - .L_576)


	//   ....[0]....
.L_576:
        /*0094*/ 	.word	0xffffffff


	//   ....[1]....
        /*0098*/ 	.word	0xffffffff


	//   ....[2]....
        /*009c*/ 	.word	0xffffffff


	//   ....[3]....
        /*00a0*/ 	.word	0xffffffff


	//   ....[4]....
        /*00a4*/ 	.word	0xffffffff


	//   ....[5]....
        /*00a8*/ 	.word	0xffffffff


	//   ....[6]....
        /*00ac*/ 	.word	0xffffffff


	//   ....[7]....
        /*00b0*/ 	.word	0xffffffff


	//   ....[8]....
        /*00b4*/ 	.word	0xffffffff


	//   ....[9]....
        /*00b8*/ 	.word	0xffffffff


	//   ....[10]....
        /*00bc*/ 	.word	0xffffffff


	//   ....[11]....
        /*00c0*/ 	.word	0xffffffff


	//   ....[12]....
        /*00c4*/ 	.word	0xffffffff


	//   ....[13]....
        /*00c8*/ 	.word	0xffffffff


	//   ....[14]....
        /*00cc*/ 	.word	0xffffffff


	//   ....[15]....
        /*00d0*/ 	.word	0xffffffff


	//   ....[16]....
        /*00d4*/ 	.word	0xffffffff


	//   ....[17]....
        /*00d8*/ 	.word	0x0500000f


	//   ....[18]....
        /*00dc*/ 	.word	0x0500000f


	//   ....[19]....
        /*00e0*/ 	.word	0x0500000f


	//   ....[20]....
        /*00e4*/ 	.word	0x0500000f


	//----- nvinfo : EIATTR_COOP_GROUP_INSTR_OFFSETS
	.align		4
.L_577:
        /*00e8*/ 	.byte	0x04, 0x28
        /*00ea*/ 	.short	(.L_579 - .L_578)


	//   ....[0]....
.L_578:
        /*00ec*/ 	.word	0x00000070


	//   ....[1]....
        /*00f0*/ 	.word	0x00000200


	//   ....[2]....
        /*00f4*/ 	.word	0x00000250


	//   ....[3]....
        /*00f8*/ 	.word	0x00000440


	//   ....[4]....
        /*00fc*/ 	.word	0x00000660


	//   ....[5]....
        /*0100*/ 	.word	0x000010b0


	//   ....[6]....
        /*0104*/ 	.word	0x000058b0


	//   ....[7]....
        /*0108*/ 	.word	0x00006620


	//   ....[8]....
        /*010c*/ 	.word	0x00006b80


	//   ....[9]....
        /*0110*/ 	.word	0x00006eb0


	//   ....[10]....
        /*0114*/ 	.word	0x00007200


	//   ....[11]....
        /*0118*/ 	.word	0x000074b0


	//   ....[12]....
        /*011c*/ 	.word	0x000076f0


	//   ....[13]....
        /*0120*/ 	.word	0x00007960


	//   ....[14]....
        /*0124*/ 	.word	0x00007c40


	//   ....[15]....
        /*0128*/ 	.word	0x00007e60


	//   ....[16]....
        /*012c*/ 	.word	0x00007ff0


	//   ....[17]....
        /*0130*/ 	.word	0x0000a890


	//   ....[18]....
        /*0134*/ 	.word	0x0000aa00


	//   ....[19]....
        /*0138*/ 	.word	0x0000aa70


	//   ....[20]....
        /*013c*/ 	.word	0x0000aae0


	//----- nvinfo : EIATTR_REG_RECONFIG
	.align		4
.L_579:
        /*0140*/ 	.byte	0x01, 0x54
	.zero		2


	//----- nvinfo : EIATTR_SYSCALL_OFFSETS
	.align		4
        /*0144*/ 	.byte	0x04, 0x46
        /*0146*/ 	.short	(.L_581 - .L_580)


	//   ....[0]....
.L_580:
        /*0148*/ 	.word	0x00000d10


	//   ....[1]....
        /*014c*/ 	.word	0x00000e00


	//   ....[2]....
        /*0150*/ 	.word	0x00000f60


	//   ....[3]....
        /*0154*/ 	.word	0x00001050


	//   ....[4]....
        /*0158*/ 	.word	0x000012d0


	//   ....[5]....
        /*015c*/ 	.word	0x000050e0


	//   ....[6]....
        /*0160*/ 	.word	0x00005220


	//   ....[7]....
        /*0164*/ 	.word	0x00005340


	//   ....[8]....
        /*0168*/ 	.word	0x00005460


	//----- nvinfo : EIATTR_MBARRIER_INSTR_OFFSETS
	.align		4
.L_581:
        /*016c*/ 	.byte	0x04, 0x39
        /*016e*/ 	.short	(.L_583 - .L_582)


	//   ....[0]....
.L_582:
        /*0170*/ 	.word	0x000002f0
        /*0174*/ 	.word	0x000000ff
        /*0178*/ 	.word	0x00026800
        /*017c*/ 	.short	0x0100
        /*017e*/ 	.byte	0x06
	.zero		1


	//   ....[1]....
        /*0180*/ 	.word	0x000003f0
        /*0184*/ 	.word	0x000000ff
        /*0188*/ 	.word	0x00026810
        /*018c*/ 	.short	0x0100
        /*018e*/ 	.byte	0x08
	.zero		1


	//   ....[2]....
        /*0190*/ 	.word	0x00000400
        /*0194*/ 	.word	0x000000ff
        /*0198*/ 	.word	0x00026820
        /*019c*/ 	.short	0x0100
        /*019e*/ 	.byte	0x08
	.zero		1


	//   ....[3]....
        /*01a0*/ 	.word	0x00000410
        /*01a4*/ 	.word	0x000000ff
        /*01a8*/ 	.word	0x00026818
        /*01ac*/ 	.short	0x0100
        /*01ae*/ 	.byte	0x08
	.zero		1


	//   ....[4]....
        /*01b0*/ 	.word	0x00000420
        /*01b4*/ 	.word	0x000000ff
        /*01b8*/ 	.word	0x00026828
        /*01bc*/ 	.short	0x0100
        /*01be*/ 	.byte	0x08
	.zero		1


	//   ....[5]....
        /*01c0*/ 	.word	0x00000550
        /*01c4*/ 	.word	0x000000ff
        /*01c8*/ 	.word	0x00026830
        /*01cc*/ 	.short	0x0100
        /*01ce*/ 	.byte	0x08
	.zero		1


	//   ....[6]....
        /*01d0*/ 	.word	0x00000560
        /*01d4*/ 	.word	0x000000ff
        /*01d8*/ 	.word	0x00026840
        /*01dc*/ 	.short	0x0100
        /*01de*/ 	.byte	0x08
	.zero		1


	//   ....[7]....
        /*01e0*/ 	.word	0x00000570
        /*01e4*/ 	.word	0x000000ff
        /*01e8*/ 	.word	0x00026838
        /*01ec*/ 	.short	0x0100
        /*01ee*/ 	.byte	0x08
	.zero		1


	//   ....[8]....
        /*01f0*/ 	.word	0x00000580
        /*01f4*/ 	.word	0x000000ff
        /*01f8*/ 	.word	0x00026848
        /*01fc*/ 	.short	0x0100
        /*01fe*/ 	.byte	0x08
	.zero		1


	//   ....[9]....
        /*0200*/ 	.word	0x000010f0
        /*0204*/ 	.word	0x000000ed
        /*0208*/ 	.word	0x00026800
        /*020c*/ 	.short	0x010a
        /*020e*/ 	.byte	0x3f
	.zero		1


	//   ....[10]....
        /*0210*/ 	.word	0x00001190
        /*0214*/ 	.word	0x000000ed
        /*0218*/ 	.word	0x00026800
        /*021c*/ 	.short	0x010a
        /*021e*/ 	.byte	0x3f
	.zero		1


	//   ....[11]....
        /*0220*/ 	.word	0x00001b50
        /*0224*/ 	.word	0x000000ff
        /*0228*/ 	.word	0x00026810
        /*022c*/ 	.short	0x010a
        /*022e*/ 	.byte	0x09
	.zero		1


	//   ....[12]....
        /*0230*/ 	.word	0x00001b90
        /*0234*/ 	.word	0x000000ff
        /*0238*/ 	.word	0x00026810
        /*023c*/ 	.short	0x010a
        /*023e*/ 	.byte	0x09
	.zero		1


	//   ....[13]....
        /*0240*/ 	.word	0x00001fd0
        /*0244*/ 	.word	0x000000ff
        /*0248*/ 	.word	0x00026830
        /*024c*/ 	.short	0x010a
        /*024e*/ 	.byte	0x09
	.zero		1


	//   ....[14]....
        /*0250*/ 	.word	0x00002300
        /*0254*/ 	.word	0x000000ff
        /*0258*/ 	.word	0x00026830
        /*025c*/ 	.short	0x010a
        /*025e*/ 	.byte	0x09
	.zero		1


	//   ....[15]....
        /*0260*/ 	.word	0x00004900
        /*0264*/ 	.word	0x000000ff
        /*0268*/ 	.word	0x00000000
        /*026c*/ 	.short	0x0101
        /*026e*/ 	.byte	0x0c
	.zero		1


	//   ....[16]....
        /*0270*/ 	.word	0x00004c10
        /*0274*/ 	.word	0x000000ff
        /*0278*/ 	.word	0x00000000
        /*027c*/ 	.short	0x0101
        /*027e*/ 	.byte	0x09
	.zero		1


	//   ....[17]....
        /*0280*/ 	.word	0x00008670
        /*0284*/ 	.word	0x00000010
        /*0288*/ 	.word	0x00026820
        /*028c*/ 	.short	0x010a
        /*028e*/ 	.byte	0x3f
	.zero		1


	//   ....[18]....
        /*0290*/ 	.word	0x00008f90
        /*0294*/ 	.word	0x00000010
        /*0298*/ 	.word	0x00026840
        /*029c*/ 	.short	0x010a
        /*029e*/ 	.byte	0x3f
	.zero		1


	//   ....[19]....
        /*02a0*/ 	.word	0x000092a0
        /*02a4*/ 	.word	0x00000010
        /*02a8*/ 	.word	0x00026828
        /*02ac*/ 	.short	0x010a
        /*02ae*/ 	.byte	0x3f
	.zero		1


	//   ....[20]....
        /*02b0*/ 	.word	0x000095b0
        /*02b4*/ 	.word	0x00000010
        /*02b8*/ 	.word	0x00026848
        /*02bc*/ 	.short	0x010a
        /*02be*/ 	.byte	0x3f
	.zero		1


	//   ....[21]....
        /*02c0*/ 	.word	0x00009870
        /*02c4*/ 	.word	0x00000010
        /*02c8*/ 	.word	0x00026820
        /*02cc*/ 	.short	0x010a
        /*02ce*/ 	.byte	0x3f
	.zero		1


	//   ....[22]....
        /*02d0*/ 	.word	0x00009c00
        /*02d4*/ 	.word	0x00000010
        /*02d8*/ 	.word	0x00026840
        /*02dc*/ 	.short	0x010a
        /*02de*/ 	.byte	0x3f
	.zero		1


	//   ....[23]....
        /*02e0*/ 	.word	0x00009ee0
        /*02e4*/ 	.word	0x00000010
        /*02e8*/ 	.word	0x00026828
        /*02ec*/ 	.short	0x010a
        /*02ee*/ 	.byte	0x3f
	.zero		1


	//   ....[24]....
        /*02f0*/ 	.word	0x0000a240
        /*02f4*/ 	.word	0x00000003
        /*02f8*/ 	.word	0x00026840
        /*02fc*/ 	.short	0x010a
        /*02fe*/ 	.byte	0x3f
	.zero		1


	//   ....[25]....
        /*0300*/ 	.word	0x0000a6f0
        /*0304*/ 	.word	0x00000006
        /*0308*/ 	.word	0x00000000
        /*030c*/ 	.short	0x010a
        /*030e*/ 	.byte	0x3f
	.zero		1


	//   ....[26]....
        /*0310*/ 	.word	0x0000a750
        /*0314*/ 	.word	0x00000003
        /*0318*/ 	.word	0x00000000
        /*031c*/ 	.short	0x010a
        /*031e*/ 	.byte	0x3f
	.zero		1


	//   ....[27]....
        /*0320*/ 	.word	0x0000a7b0
        /*0324*/ 	.word	0x00000000
        /*0328*/ 	.word	0x00000000
        /*032c*/ 	.short	0x010a
        /*032e*/ 	.byte	0x3f
	.zero		1


	//   ....[28]....
        /*0330*/ 	.word	0x0000a7e0
        /*0334*/ 	.word	0x00000003
        /*0338*/ 	.word	0x00000000
        /*033c*/ 	.short	0x010a
        /*033e*/ 	.byte	0x3f
	.zero		1


	//   ....[29]....
        /*0340*/ 	.word	0x0000a8c0
        /*0344*/ 	.word	0x000000ed
        /*0348*/ 	.word	0x00026800
        /*034c*/ 	.short	0x010a
        /*034e*/ 	.byte	0x3f
	.zero		1


	//   ....[30]....
        /*0350*/ 	.word	0x0000a920
        /*0354*/ 	.word	0x00000005
        /*0358*/ 	.word	0x00026810
        /*035c*/ 	.short	0x010a
        /*035e*/ 	.byte	0x3f
	.zero		1


	//   ....[31]....
        /*0360*/ 	.word	0x0000a980
        /*0364*/ 	.word	0x00000079
        /*0368*/ 	.word	0x00026830
        /*036c*/ 	.short	0x010a
        /*036e*/ 	.byte	0x3f
	.zero		1


	//   ....[32]....
        /*0370*/ 	.word	0x0000ab20
        /*0374*/ 	.word	0x00000010
        /*0378*/ 	.word	0x00026820
        /*037c*/ 	.short	0x010a
        /*037e*/ 	.byte	0x3f
	.zero		1


	//   ....[33]....
        /*0380*/ 	.word	0x0000ab70
        /*0384*/ 	.word	0x00000010
        /*0388*/ 	.word	0x00026840
        /*038c*/ 	.short	0x010a
        /*038e*/ 	.byte	0x3f
	.zero		1


	//   ....[34]....
        /*0390*/ 	.word	0x0000abc0
        /*0394*/ 	.word	0x00000010
        /*0398*/ 	.word	0x00026828
        /*039c*/ 	.short	0x010a
        /*039e*/ 	.byte	0x3f
	.zero		1


	//   ....[35]....
        /*03a0*/ 	.word	0x0000ac10
        /*03a4*/ 	.word	0x00000010
        /*03a8*/ 	.word	0x00026848
        /*03ac*/ 	.short	0x010a
        /*03ae*/ 	.byte	0x3f
	.zero		1


	//   ....[36]....
        /*03b0*/ 	.word	0x0000ac70
        /*03b4*/ 	.word	0x00000010
        /*03b8*/ 	.word	0x00026820
        /*03bc*/ 	.short	0x010a
        /*03be*/ 	.byte	0x3f
	.zero		1


	//   ....[37]....
        /*03c0*/ 	.word	0x0000acc0
        /*03c4*/ 	.word	0x00000010
        /*03c8*/ 	.word	0x00026840
        /*03cc*/ 	.short	0x010a
        /*03ce*/ 	.byte	0x3f
	.zero		1


	//   ....[38]....
        /*03d0*/ 	.word	0x0000ad10
        /*03d4*/ 	.word	0x00000010
        /*03d8*/ 	.word	0x00026828
        /*03dc*/ 	.short	0x010a
        /*03de*/ 	.byte	0x3f
	.zero		1


	//   ....[39]....
        /*03e0*/ 	.word	0x0000ad60
        /*03e4*/ 	.word	0x00000003
        /*03e8*/ 	.word	0x00026840
        /*03ec*/ 	.short	0x010a
        /*03ee*/ 	.byte	0x3f
	.zero		1


	//   ....[40]....
        /*03f0*/ 	.word	0x0000ae30
        /*03f4*/ 	.word	0x00000006
        /*03f8*/ 	.word	0x00000000
        /*03fc*/ 	.short	0x010a
        /*03fe*/ 	.byte	0x3f
	.zero		1


	//   ....[41]....
        /*0400*/ 	.word	0x0000ae80
        /*0404*/ 	.word	0x00000003
        /*0408*/ 	.word	0x00000000
        /*040c*/ 	.short	0x010a
        /*040e*/ 	.byte	0x3f
	.zero		1


	//   ....[42]....
        /*0410*/ 	.word	0x0000aed0
        /*0414*/ 	.word	0x00000000
        /*0418*/ 	.word	0x00000000
        /*041c*/ 	.short	0x010a
        /*041e*/ 	.byte	0x3f
	.zero		1


	//----- nvinfo : EIATTR_NUM_MBARRIERS
	.align		4
.L_583:
        /*0420*/ 	.byte	0x03, 0x38
        /*0422*/ 	.short	0x0009


	//----- nvinfo : EIATTR_EXIT_INSTR_OFFSETS
	.align		4
        /*0424*/ 	.byte	0x04, 0x1c
        /*0426*/ 	.short	(.L_585 - .L_584)


	//   ....[0]....
.L_584:
        /*0428*/ 	.word	0x000006c0


	//   ....[1]....
        /*042c*/ 	.word	0x00005de0


	//   ....[2]....
        /*0430*/ 	.word	0x000065c0


	//   ....[3]....
        /*0434*/ 	.word	0x0000a830


	//----- nvinfo : EIATTR_MAX_THREADS
	.align		4
.L_585:
        /*0438*/ 	.byte	0x04, 0x05
        /*043a*/ 	.short	(.L_587 - .L_586)
.L_586:
        /*043c*/ 	.word	0x00000180
        /*0440*/ 	.word	0x00000001
        /*0444*/ 	.word	0x00000001


	//----- nvinfo : EIATTR_CRS_STACK_SIZE
	.align		4
.L_587:
        /*0448*/ 	.byte	0x04, 0x1e
        /*044a*/ 	.short	(.L_589 - .L_588)
.L_588:
        /*044c*/ 	.word	0x00000000


	//----- nvinfo : EIATTR_CBANK_PARAM_SIZE
	.align		4
.L_589:
        /*0450*/ 	.byte	0x03, 0x19
        /*0452*/ 	.short	0x0970


	//----- nvinfo : EIATTR_PARAM_CBANK
	.align		4
        /*0454*/ 	.byte	0x04, 0x0a
        /*0456*/ 	.short	(.L_591 - .L_590)
	.align		4
.L_590:
        /*0458*/ 	.word	index@(.nv.constant0._ZN7cutlass13device_kernelIN5flash11enable_sm90INS1_16FlashAttnBwdSm90INS1_25CollectiveMainloopBwdSm90ILi2ELi2ELi2EN4cute5tupleIJNS5_1CILi1EEES8_S8_EEENS6_IJNS7_ILi64EEENS7_ILi128EEENS7_ILi96EEEEEENS_10bfloat16_tEfNS_4arch4Sm90ELb0ELb1ELb1ELb0ELb1ELb1ELb0ELb0ELi2ELi1ELi2ELi1ELb1EEENS1_21CollectiveEpilogueBwdISD_SE_SG_Li256ELb0ELb0ELi1EEENS1_19SingleTileSchedulerILb0ELb0ELb0ELi128EEEEEEEEEvNT_6ParamsE)
        /*045c*/ 	.short	0x0210
        /*045e*/ 	.short	0x0970


	//----- nvinfo : EIATTR_SW_WAR
	.align		4
.L_591:
        /*0460*/ 	.byte	0x04, 0x36
        /*0462*/ 	.short	(.L_593 - .L_592)
.L_592:
        /*0464*/ 	.word	0x00000008
.L_593:


//--------------------- .nv.info._ZN7cutlass13device_kernelIN5flash11enable_sm90INS1_16FlashAttnBwdSm90INS1_25CollectiveMainloopBwdSm90ILi2ELi2ELi2EN4cute5tupleIJNS5_1CILi1EEES8_S8_EEENS6_IJNS7_ILi64EEENS7_ILi128EEENS7_ILi96EEEEEENS_10bfloat16_tEfNS_4arch4Sm90ELb0ELb1ELb1ELb0ELb0ELb1ELb0ELb0ELi2ELi1ELi2ELi1ELb1EEENS1_24CollectiveEpilogueBwdGQAISD_fSG_Li256ELb0ELb0EEENS1_19SingleTileSchedulerILb0ELb0ELb0ELi128EEEEEEEEEvNT_6ParamsE --------------------------
	.section	.nv.info._ZN7cutlass13device_kernelIN5flash11enable_sm90INS1_16FlashAttnBwdSm90INS1_25CollectiveMainloopBwdSm90ILi2ELi2ELi2EN4cute5tupleIJNS5_1CILi1EEES8_S8_EEENS6_IJNS7_ILi64EEENS7_ILi128EEENS7_ILi96EEEEEENS_10bfloat16_tEfNS_4arch4Sm90ELb0ELb1ELb1ELb0ELb0ELb1ELb0ELb0ELi2ELi1ELi2ELi1ELb1EEENS1_24CollectiveEpilogueBwdGQAISD_fSG_Li256ELb0ELb0EEENS1_19SingleTileSchedulerILb0ELb0ELb0ELi128EEEEEEEEEvNT_6ParamsE,"",@"SHT_CUDA_INFO"
	.sectionflags	@""
	.align	4


	//----- nvinfo : EIATTR_CUDA_API_VERSION
	.align		4
        /*0000*/ 	.byte	0x04, 0x37
        /*0002*/ 	.short	(.L_595 - .L_594)
.L_594:
        /*0004*/ 	.word	0x00000082


	//----- nvinfo : EIATTR_KPARAM_INFO
	.align		4
.L_595:
        /*0008*/ 	.byte	0x04, 0x17
        /*000a*/ 	.short	(.L_597 - .L_596)
.L_596:
        /*000c*/ 	.word	0x00000000
        /*0010*/ 	.short	0x0000
        /*0012*/ 	.short	0x0070
        /*0014*/ 	.byte	0x00, 0xf0, 0x01, 0x1a


	//----- nvinfo : EIATTR_SPARSE_MMA_MASK
	.align		4
.L_597:
        /*0018*/ 	.byte	0x03, 0x50
        /*001a*/ 	.short	0x0000


	//----- nvinfo : EIATTR_MAXREG_COUNT
	.align		4
        /*001c*/ 	.byte	0x03, 0x1b
        /*001e*/ 	.short	0x00a8


	//----- nvinfo : EIATTR_NUM_BARRIERS
	.align		4
        /*0020*/ 	.byte	0x02, 0x4c
        /*0022*/ 	.byte	0x10
	.zero		1


	//----- nvinfo : EIATTR_EXTERNS
	.align		4
        /*0024*/ 	.byte	0x04, 0x0f
        /*0026*/ 	.short	(.L_599 - .L_598)


	//   ....[0]....
	.align		4
.L_598:
        /*0028*/ 	.word	index@(__assertfail)


	//----- nvinfo : EIATTR_ANNOTATIONS
	.align		4
.L_599:
        /*002c*/ 	.byte	0x04, 0x55
        /*002e*/ 	.short	(.L_601 - .L_600)


	//   ....[0]....
.L_600:
        /*0030*/ 	.word	0x00000001
        /*0034*/ 	.byte	0x80, 0x16, 0x00, 0x00, 0x01, 0x00, 0x00, 0x00, 0xd0, 0x28, 0x00, 0x00, 0x01, 0x00, 0x00, 0x00
        /*0044*/ 	.byte	0xd0, 0x6d, 0x00, 0x00, 0x01, 0x00, 0x00, 0x00, 0x20, 0x71, 0x00, 0x00, 0x01, 0x00, 0x00, 0x00
        /*0054*/ 	.byte	0xd0, 0x7d, 0x00, 0x00, 0x01, 0x00, 0x00, 0x00, 0xf0, 0x7d, 0x00, 0x00, 0x01, 0x00, 0x00, 0x00
        /*0064*/ 	.byte	0x30, 0x83, 0x00, 0x00


	//----- nvinfo : EIATTR_MERCURY_ISA_VERSION
	.align		4
.L_601:
        /*0068*/ 	.byte	0x03, 0x5f
        /*006a*/ 	.short	0x0101


	//----- nvinfo : EIATTR_INT_WARP_WIDE_INSTR_OFFSETS
	.align		4
        /*006c*/ 	.byte	0x04, 0x31
        /*006e*/ 	.short	(.L_603 - .L_602)


	//   ....[0]....
.L_602:
        /*0070*/ 	.word	0x00000190


	//   ....[1]....
        /*0074*/ 	.word	0x000001c0


	//----- nvinfo : EIATTR_COOP_GROUP_MASK_REGIDS
	.align		4
.L_603:
        /*0078*/ 	.byte	0x04, 0x29
        /*007a*/ 	.short	(.L_605 - .L_604)


	//   ....[0]....
.L_604:
        /*007c*/ 	.word	0xffffffff


	//   ....[1]....
        /*0080*/ 	.word	0xffffffff


	//   ....[2]....
        /*0084*/ 	.word	0xffffffff


	//   ....[3]....
        /*0088*/ 	.word	0xffffffff


	//   ....[4]....
        /*008c*/ 	.word	0xffffffff


	//   ....[5]....
        /*0090*/ 	.word	0xffffffff


	//   ....[6]....
        /*0094*/ 	.word	0xffffffff


	//   ....[7]....
        /*0098*/ 	.word	0x0500000f


	//----- nvinfo : EIATTR_COOP_GROUP_INSTR_OFFSETS
	.align		4
.L_605:
        /*009c*/ 	.byte	0x04, 0x28
        /*009e*/ 	.short	(.L_607 - .L_606)


	//   ....[0]....
.L_606:
        /*00a0*/ 	.word	0x00000070


	//   ....[1]....
        /*00a4*/ 	.word	0x000001a0


	//   ....[2]....
        /*00a8*/ 	.word	0x000001f0


	//   ....[3]....
        /*00ac*/ 	.word	0x000003e0


	//   ....[4]....
        /*00b0*/ 	.word	0x00000600


	//   ....[5]....
        /*00b4*/ 	.word	0x00001050


	//   ....[6]....
        /*00b8*/ 	.word	0x00005750


	//   ....[7]....
        /*00bc*/ 	.word	0x00008ab0


	//----- nvinfo : EIATTR_REG_RECONFIG
	.align		4
.L_607:
        /*00c0*/ 	.byte	0x01, 0x54
	.zero		2


	//----- nvinfo : EIATTR_SYSCALL_OFFSETS
	.align		4
        /*00c4*/ 	.byte	0x04, 0x46
        /*00c6*/ 	.short	(.L_609 - .L_608)


	//   ....[0]....
.L_608:
        /*00c8*/ 	.word	0x00000cb0


	//   ....[1]....
        /*00cc*/ 	.word	0x00000da0


	//   ....[2]....
        /*00d0*/ 	.word	0x00000f00


	//   ....[3]....
        /*00d4*/ 	.word	0x00000ff0


	//   ....[4]....
        /*00d8*/ 	.word	0x00001270


	//----- nvinfo : EIATTR_MBARRIER_INSTR_OFFSETS
	.align		4
.L_609:
        /*00dc*/ 	.byte	0x04, 0x39
        /*00de*/ 	.short	(.L_611 - .L_610)


	//   ....[0]....
.L_610:
        /*00e0*/ 	.word	0x00000290
        /*00e4*/ 	.word	0x000000ff
        /*00e8*/ 	.word	0x00026800
        /*00ec*/ 	.short	0x0100
        /*00ee*/ 	.byte	0x06
	.zero		1


	//   ....[1]....
        /*00f0*/ 	.word	0x00000390
        /*00f4*/ 	.word	0x000000ff
        /*00f8*/ 	.word	0x00026810
        /*00fc*/ 	.short	0x0100
        /*00fe*/ 	.byte	0x08
	.zero		1


	//   ....[2]....
        /*0100*/ 	.word	0x000003a0
        /*0104*/ 	.word	0x000000ff
        /*0108*/ 	.word	0x00026820
        /*010c*/ 	.short	0x0100
        /*010e*/ 	.byte	0x08
	.zero		1


	//   ....[3]....
        /*0110*/ 	.word	0x000003b0
        /*0114*/ 	.word	0x000000ff
        /*0118*/ 	.word	0x00026818
        /*011c*/ 	.short	0x0100
        /*011e*/ 	.byte	0x08
	.zero		1


	//   ....[4]....
        /*0120*/ 	.word	0x000003c0
        /*0124*/ 	.word	0x000000ff
        /*0128*/ 	.word	0x00026828
        /*012c*/ 	.short	0x0100
        /*012e*/ 	.byte	0x08
	.zero		1


	//   ....[5]....
        /*0130*/ 	.word	0x000004f0
        /*0134*/ 	.word	0x000000ff
        /*0138*/ 	.word	0x00026830
        /*013c*/ 	.short	0x0100
        /*013e*/ 	.byte	0x08
	.zero		1


	//   ....[6]....
        /*0140*/ 	.word	0x00000500
        /*0144*/ 	.word	0x000000ff
        /*0148*/ 	.word	0x00026840
        /*014c*/ 	.short	0x0100
        /*014e*/ 	.byte	0x08
	.zero		1


	//   ....[7]....
        /*0150*/ 	.word	0x00000510
        /*0154*/ 	.word	0x000000ff
        /*0158*/ 	.word	0x00026838
        /*015c*/ 	.short	0x0100
        /*015e*/ 	.byte	0x08
	.zero		1


	//   ....[8]....
        /*0160*/ 	.word	0x00000520
        /*0164*/ 	.word	0x000000ff
        /*0168*/ 	.word	0x00026848
        /*016c*/ 	.short	0x0100
        /*016e*/ 	.byte	0x08
	.zero		1


	//   ....[9]....
        /*0170*/ 	.word	0x00001090
        /*0174*/ 	.word	0x000000ed
        /*0178*/ 	.word	0x00026800
        /*017c*/ 	.short	0x010a
        /*017e*/ 	.byte	0x3f
	.zero		1


	//   ....[10]....
        /*0180*/ 	.word	0x00001130
        /*0184*/ 	.word	0x000000ed
        /*0188*/ 	.word	0x00026800
        /*018c*/ 	.short	0x010a
        /*018e*/ 	.byte	0x3f
	.zero		1


	//   ....[11]....
        /*0190*/ 	.word	0x00001af0
        /*0194*/ 	.word	0x000000ff
        /*0198*/ 	.word	0x00026810
        /*019c*/ 	.short	0x010a
        /*019e*/ 	.byte	0x06
	.zero		1


	//   ....[12]....
        /*01a0*/ 	.word	0x00001b30
        /*01a4*/ 	.word	0x000000ff
        /*01a8*/ 	.word	0x00026810
        /*01ac*/ 	.short	0x010a
        /*01ae*/ 	.byte	0x06
	.zero		1


	//   ....[13]....
        /*01b0*/ 	.word	0x00001f70
        /*01b4*/ 	.word	0x000000ff
        /*01b8*/ 	.word	0x00026830
        /*01bc*/ 	.short	0x010a
        /*01be*/ 	.byte	0x06
	.zero		1


	//   ....[14]....
        /*01c0*/ 	.word	0x000022a0
        /*01c4*/ 	.word	0x000000ff
        /*01c8*/ 	.word	0x00026830
        /*01cc*/ 	.short	0x010a
        /*01ce*/ 	.byte	0x06
	.zero		1


	//   ....[15]....
        /*01d0*/ 	.word	0x000048f0
        /*01d4*/ 	.word	0x000000ff
        /*01d8*/ 	.word	0x00000000
        /*01dc*/ 	.short	0x0101
        /*01de*/ 	.byte	0x08
	.zero		1


	//   ....[16]....
        /*01e0*/ 	.word	0x00004bd0
        /*01e4*/ 	.word	0x000000ff
        /*01e8*/ 	.word	0x00000000
        /*01ec*/ 	.short	0x0101
        /*01ee*/ 	.byte	0x06
	.zero		1


	//   ....[17]....
        /*01f0*/ 	.word	0x000068a0
        /*01f4*/ 	.word	0x00000010
        /*01f8*/ 	.word	0x00026820
        /*01fc*/ 	.short	0x010a
        /*01fe*/ 	.byte	0x3f
	.zero		1


	//   ....[18]....
        /*0200*/ 	.word	0x000071b0
        /*0204*/ 	.word	0x00000010
        /*0208*/ 	.word	0x00026840
        /*020c*/ 	.short	0x010a
        /*020e*/ 	.byte	0x3f
	.zero		1


	//   ....[19]....
        /*0210*/ 	.word	0x000074c0
        /*0214*/ 	.word	0x00000010
        /*0218*/ 	.word	0x00026828
        /*021c*/ 	.short	0x010a
        /*021e*/ 	.byte	0x3f
	.zero		1


	//   ....[20]....
        /*0220*/ 	.word	0x000077d0
        /*0224*/ 	.word	0x00000010
        /*0228*/ 	.word	0x00026848
        /*022c*/ 	.short	0x010a
        /*022e*/ 	.byte	0x3f
	.zero		1


	//   ....[21]....
        /*0230*/ 	.word	0x00007a90
        /*0234*/ 	.word	0x00000010
        /*0238*/ 	.word	0x00026820
        /*023c*/ 	.short	0x010a
        /*023e*/ 	.byte	0x3f
	.zero		1


	//   ....[22]....
        /*0240*/ 	.word	0x00007e20
        /*0244*/ 	.word	0x00000010
        /*0248*/ 	.word	0x00026840
        /*024c*/ 	.short	0x010a
        /*024e*/ 	.byte	0x3f
	.zero		1


	//   ....[23]....
        /*0250*/ 	.word	0x00008100
        /*0254*/ 	.word	0x00000010
        /*0258*/ 	.word	0x00026828
        /*025c*/ 	.short	0x010a
        /*025e*/ 	.byte	0x3f
	.zero		1


	//   ....[24]....
        /*0260*/ 	.word	0x00008460
        /*0264*/ 	.word	0x00000003
        /*0268*/ 	.word	0x00026840
        /*026c*/ 	.short	0x010a
        /*026e*/ 	.byte	0x3f
	.zero		1


	//   ....[25]....
        /*0270*/ 	.word	0x00008910
        /*0274*/ 	.word	0x00000006
        /*0278*/ 	.word	0x00000000
        /*027c*/ 	.short	0x010a
        /*027e*/ 	.byte	0x3f
	.zero		1


	//   ....[26]....
        /*0280*/ 	.word	0x00008970
        /*0284*/ 	.word	0x00000003
        /*0288*/ 	.word	0x00000000
        /*028c*/ 	.short	0x010a
        /*028e*/ 	.byte	0x3f
	.zero		1


	//   ....[27]....
        /*0290*/ 	.word	0x000089d0
        /*0294*/ 	.word	0x00000000
        /*0298*/ 	.word	0x00000000
        /*029c*/ 	.short	0x010a
        /*029e*/ 	.byte	0x3f
	.zero		1


	//   ....[28]....
        /*02a0*/ 	.word	0x00008a00
        /*02a4*/ 	.word	0x00000003
        /*02a8*/ 	.word	0x00000000
        /*02ac*/ 	.short	0x010a
        /*02ae*/ 	.byte	0x3f
	.zero		1


	//   ....[29]....
        /*02b0*/ 	.word	0x00008ae0
        /*02b4*/ 	.word	0x000000ed
        /*02b8*/ 	.word	0x00026800
        /*02bc*/ 	.short	0x010a
        /*02be*/ 	.byte	0x3f
	.zero		1


	//   ....[30]....
        /*02c0*/ 	.word	0x00008b40
        /*02c4*/ 	.word	0x00000005
        /*02c8*/ 	.word	0x00026810
        /*02cc*/ 	.short	0x010a
        /*02ce*/ 	.byte	0x3f
	.zero		1


	//   ....[31]....
        /*02d0*/ 	.word	0x00008ba0
        /*02d4*/ 	.word	0x00000079
        /*02d8*/ 	.word	0x00026830
        /*02dc*/ 	.short	0x010a
        /*02de*/ 	.byte	0x3f
	.zero		1


	//   ....[32]....
        /*02e0*/ 	.word	0x00008bf0
        /*02e4*/ 	.word	0x00000010
        /*02e8*/ 	.word	0x00026820
        /*02ec*/ 	.short	0x010a
        /*02ee*/ 	.byte	0x3f
	.zero		1


	//   ....[33]....
        /*02f0*/ 	.word	0x00008c40
        /*02f4*/ 	.word	0x00000010
        /*02f8*/ 	.word	0x00026840
        /*02fc*/ 	.short	0x010a
        /*02fe*/ 	.byte	0x3f
	.zero		1


	//   ....[34]....
        /*0300*/ 	.word	0x00008c90
        /*0304*/ 	.word	0x00000010
        /*0308*/ 	.word	0x00026828
        /*030c*/ 	.short	0x010a
        /*030e*/ 	.byte	0x3f
	.zero		1


	//   ....[35]....
        /*0310*/ 	.word	0x00008ce0
        /*0314*/ 	.word	0x00000010
        /*0318*/ 	.word	0x00026848
        /*031c*/ 	.short	0x010a
        /*031e*/ 	.byte	0x3f
	.zero		1


	//   ....[36]....
        /*0320*/ 	.word	0x00008d40
        /*0324*/ 	.word	0x00000010
        /*0328*/ 	.word	0x00026820
        /*032c*/ 	.short	0x010a
        /*032e*/ 	.byte	0x3f
	.zero		1


	//   ....[37]....
        /*0330*/ 	.word	0x00008d90
        /*0334*/ 	.word	0x00000010
        /*0338*/ 	.word	0x00026840
        /*033c*/ 	.short	0x010a
        /*033e*/ 	.byte	0x3f
	.zero		1


	//   ....[38]....
        /*0340*/ 	.word	0x00008de0
        /*0344*/ 	.word	0x00000010
        /*0348*/ 	.word	0x00026828
        /*034c*/ 	.short	0x010a
        /*034e*/ 	.byte	0x3f
	.zero		1


	//   ....[39]....
        /*0350*/ 	.word	0x00008e30
        /*0354*/ 	.word	0x00000003
        /*0358*/ 	.word	0x00026840
        /*035c*/ 	.short	0x010a
        /*035e*/ 	.byte	0x3f
	.zero		1


	//   ....[40]....
        /*0360*/ 	.word	0x00008f00
        /*0364*/ 	.word	0x00000006
        /*0368*/ 	.word	0x00000000
        /*036c*/ 	.short	0x010a
        /*036e*/ 	.byte	0x3f
	.zero		1


	//   ....[41]....
        /*0370*/ 	.word	0x00008f50
        /*0374*/ 	.word	0x00000003
        /*0378*/ 	.word	0x00000000
        /*037c*/ 	.short	0x010a
        /*037e*/ 	.byte	0x3f
	.zero		1


	//   ....[42]....
        /*0380*/ 	.word	0x00008fa0
        /*0384*/ 	.word	0x00000000
        /*0388*/ 	.word	0x00000000
        /*038c*/ 	.short	0x010a
        /*038e*/ 	.byte	0x3f
	.zero		1


	//----- nvinfo : EIATTR_NUM_MBARRIERS
	.align		4
.L_611:
        /*0390*/ 	.byte	0x03, 0x38
        /*0392*/ 	.short	0x0009


	//----- nvinfo : EIATTR_EXIT_INSTR_OFFSETS
	.align		4
        /*0394*/ 	.byte	0x04, 0x1c
        /*0396*/ 	.short	(.L_613 - .L_612)


	//   ....[0]....
.L_612:
        /*0398*/ 	.word	0x00008a50


	//----- nvinfo : EIATTR_MAX_THREADS
	.align		4
.L_613:
        /*039c*/ 	.byte	0x04, 0x05
        /*039e*/ 	.short	(.L_615 - .L_614)
.L_614:
        /*03a0*/ 	.word	0x00000180
        /*03a4*/ 	.word	0x00000001
        /*03a8*/ 	.word	0x00000001


	//----- nvinfo : EIATTR_CRS_STACK_SIZE
	.align		4
.L_615:
        /*03ac*/ 	.byte	0x04, 0x1e
        /*03ae*/ 	.short	(.L_617 - .L_616)
.L_616:
        /*03b0*/ 	.word	0x00000000


	//----- nvinfo : EIATTR_CBANK_PARAM_SIZE
	.align		4
.L_617:
        /*03b4*/ 	.byte	0x03, 0x19
        /*03b6*/ 	.short	0x06f0


	//----- nvinfo : EIATTR_PARAM_CBANK
	.align		4
        /*03b8*/ 	.byte	0x04, 0x0a
        /*03ba*/ 	.short	(.L_619 - .L_618)
	.align		4
.L_618:
        /*03bc*/ 	.word	index@(.nv.constant0._ZN7cutlass13device_kernelIN5flash11enable_sm90INS1_16FlashAttnBwdSm90INS1_25CollectiveMainloopBwdSm90ILi2ELi2ELi2EN4cute5tupleIJNS5_1CILi1EEES8_S8_EEENS6_IJNS7_ILi64EEENS7_ILi128EEENS7_ILi96EEEEEENS_10bfloat16_tEfNS_4arch4Sm90ELb0ELb1ELb1ELb0ELb0ELb1ELb0ELb0ELi2ELi1ELi2ELi1ELb1EEENS1_24CollectiveEpilogueBwdGQAISD_fSG_Li256ELb0ELb0EEENS1_19SingleTileSchedulerILb0ELb0ELb0ELi128EEEEEEEEEvNT_6ParamsE)
        /*03c0*/ 	.short	0x0210
        /*03c2*/ 	.short	0x06f0


	//----- nvinfo : EIATTR_SW_WAR
	.align		4
.L_619:
        /*03c4*/ 	.byte	0x04, 0x36
        /*03c6*/ 	.short	(.L_621 - .L_620)
.L_620:
        /*03c8*/ 	.word	0x00000008
.L_621:


//--------------------- .nv.info._ZN7cutlass13device_kernelIN5flash11enable_sm90INS1_16FlashAttnBwdSm90INS1_25CollectiveMainloopBwdSm90ILi2ELi2ELi2EN4cute5tupleIJNS5_1CILi1EEES8_S8_EEENS6_IJNS7_ILi64EEENS7_ILi128EEENS7_ILi96EEEEEENS_10bfloat16_tEfNS_4arch4Sm90ELb0ELb1ELb1ELb0ELb1ELb1ELb0ELb0ELi2ELi1ELi2ELi1ELb1EEENS1_24CollectiveEpilogueBwdGQAISD_fSG_Li256ELb0ELb1EEENS1_19SingleTileSchedulerILb0ELb0ELb0ELi128EEEEEEEEEvNT_6ParamsE --------------------------
	.section	.nv.info._ZN7cutlass13device_kernelIN5flash11enable_sm90INS1_16FlashAttnBwdSm90INS1_25CollectiveMainloopBwdSm90ILi2ELi2ELi2EN4cute5tupleIJNS5_1CILi1EEES8_S8_EEENS6_IJNS7_ILi64EEENS7_ILi128EEENS7_ILi96EEEEEENS_10bfloat16_tEfNS_4arch4Sm90ELb0ELb1ELb1ELb0ELb1ELb1ELb0ELb0ELi2ELi1ELi2ELi1ELb1EEENS1_24CollectiveEpilogueBwdGQAISD_fSG_Li256ELb0ELb1EEENS1_19SingleTileSchedulerILb0ELb0ELb0ELi128EEEEEEEEEvNT_6ParamsE,"",@"SHT_CUDA_INFO"
	.sectionflags	@""
	.align	4


	//----- nvinfo : EIATTR_CUDA_API_VERSION
	.align		4
        /*0000*/ 	.byte	0x04, 0x37
        /*0002*/ 	.short	(.L_623 - .L_622)
.L_622:
        /*0004*/ 	.word	0x00000082


	//----- nvinfo : EIATTR_KPARAM_INFO
	.align		4
.L_623:
        /*0008*/ 	.byte	0x04, 0x17
        /*000a*/ 	.short	(.L_625 - .L_624)
.L_624:
        /*000c*/ 	.word	0x00000000
        /*0010*/ 	.short	0x0000
        /*0012*/ 	.short	0x0070
        /*0014*/ 	.byte	0x00, 0xf0, 0x01, 0x1a


	//----- nvinfo : EIATTR_SPARSE_MMA_MASK
	.align		4
.L_625:
        /*0018*/ 	.byte	0x03, 0x50
        /*001a*/ 	.short	0x0000


	//----- nvinfo : EIATTR_MAXREG_COUNT
	.align		4
        /*001c*/ 	.byte	0x03, 0x1b
        /*001e*/ 	.short	0x00a8


	//----- nvinfo : EIATTR_NUM_BARRIERS
	.align		4
        /*0020*/ 	.byte	0x02, 0x4c
        /*0022*/ 	.byte	0x10
	.zero		1


	//----- nvinfo : EIATTR_EXTERNS
	.align		4
        /*0024*/ 	.byte	0x04, 0x0f
        /*0026*/ 	.short	(.L_627 - .L_626)


	//   ....[0]....
	.align		4
.L_626:
        /*0028*/ 	.word	index@(__assertfail)


	//----- nvinfo : EIATTR_ANNOTATIONS
	.align		4
.L_627:
        /*002c*/ 	.byte	0x04, 0x55
        /*002e*/ 	.short	(.L_629 - .L_628)


	//   ....[0]....
.L_628:
        /*0030*/ 	.word	0x00000001
        /*0034*/ 	.byte	0x90, 0x16, 0x00, 0x00, 0x01, 0x00, 0x00, 0x00, 0xa0, 0x28, 0x00, 0x00, 0x01, 0x00, 0x00, 0x00
        /*0044*/ 	.byte	0xa0, 0x81, 0x00, 0x00, 0x01, 0x00, 0x00, 0x00, 0xf0, 0x84, 0x00, 0x00, 0x01, 0x00, 0x00, 0x00
        /*0054*/ 	.byte	0xa0, 0x91, 0x00, 0x00, 0x01, 0x00, 0x00, 0x00, 0xc0, 0x91, 0x00, 0x00, 0x01, 0x00, 0x00, 0x00
        /*0064*/ 	.byte	0x00, 0x97, 0x00, 0x00


	//----- nvinfo : EIATTR_MERCURY_ISA_VERSION
	.align		4
.L_629:
        /*0068*/ 	.byte	0x03, 0x5f
        /*006a*/ 	.short	0x0101


	//----- nvinfo : EIATTR_INT_WARP_WIDE_INSTR_OFFSETS
	.align		4
        /*006c*/ 	.byte	0x04, 0x31
        /*006e*/ 	.short	(.L_631 - .L_630)


	//   ....[0]....
.L_630:
        /*0070*/ 	.word	0x00000190


	//   ....[1]....
        /*0074*/ 	.word	0x000001c0


	//   ....[2]....
        /*0078*/ 	.word	0x00006580


	//   ....[3]....
        /*007c*/ 	.word	0x00006b80


	//   ....[4]....
        /*0080*/ 	.word	0x00007030


	//   ....[5]....
        /*0084*/ 	.word	0x00007300


	//   ....[6]....
        /*0088*/ 	.word	0x00007560


	//   ....[7]....
        /*008c*/ 	.word	0x000076f0


	//----- nvinfo : EIATTR_COOP_GROUP_MASK_REGIDS
	.align		4
.L_631:
        /*0090*/ 	.byte	0x04, 0x29
        /*0092*/ 	.short	(.L_633 - .L_632)


	//   ....[0]....
.L_632:
        /*0094*/ 	.word	0xffffffff


	//   ....[1]....
        /*0098*/ 	.word	0xffffffff


	//   ....[2]....
        /*009c*/ 	.word	0xffffffff


	//   ....[3]....
        /*00a0*/ 	.word	0xffffffff


	//   ....[4]....
        /*00a4*/ 	.word	0xffffffff


	//   ....[5]....
        /*00a8*/ 	.word	0xffffffff


	//   ....[6]....
        /*00ac*/ 	.word	0xffffffff


	//   ....[7]....
        /*00b0*/ 	.word	0xffffffff


	//   ....[8]....
        /*00b4*/ 	.word	0xffffffff


	//   ....[9]....
        /*00b8*/ 	.word	0xffffffff


	//   ....[10]....
        /*00bc*/ 	.word	0xffffffff


	//   ....[11]....
        /*00c0*/ 	.word	0xffffffff


	//   ....[12]....
        /*00c4*/ 	.word	0xffffffff


	//   ....[13]....
        /*00c8*/ 	.word	0xffffffff


	//   ....[14]....
        /*00cc*/ 	.word	0xffffffff


	//   ....[15]....
        /*00d0*/ 	.word	0xffffffff


	//   ....[16]....
        /*00d4*/ 	.word	0xffffffff


	//   ....[17]....
        /*00d8*/ 	.word	0xffffffff


	//   ....[18]....
        /*00dc*/ 	.word	0xffffffff


	//   ....[19]....
        /*00e0*/ 	.word	0xffffffff


	//   ....[20]....
        /*00e4*/ 	.word	0x0500000f


	//   ....[21]....
        /*00e8*/ 	.word	0x0500000f


	//   ....[22]....
        /*00ec*/ 	.word	0x0500000f


	//   ....[23]....
        /*00f0*/ 	.word	0x0500000f


	//   ....[24]....
        /*00f4*/ 	.word	0x0500000f


	//   ....[25]....
        /*00f8*/ 	.word	0x0500000f


	//----- nvinfo : EIATTR_COOP_GROUP_INSTR_OFFSETS
	.align		4
.L_633:
        /*00fc*/ 	.byte	0x04, 0x28
        /*00fe*/ 	.short	(.L_635 - .L_634)


	//   ....[0]....
.L_634:
        /*0100*/ 	.word	0x00000070


	//   ....[1]....
        /*0104*/ 	.word	0x000001a0


	//   ....[2]....
        /*0108*/ 	.word	0x000001f0


	//   ....[3]....
        /*010c*/ 	.word	0x000003e0


	//   ....[4]....
        /*0110*/ 	.word	0x00000610


	//   ....[5]....
        /*0114*/ 	.word	0x00001060


	//   ....[6]....
        /*0118*/ 	.word	0x00005540


	//   ....[7]....
        /*011c*/ 	.word	0x000056c0


	//   ....[8]....
        /*0120*/ 	.word	0x00005970


	//   ....[9]....
        /*0124*/ 	.word	0x00005b00


	//   ....[10]....
        /*0128*/ 	.word	0x00005c20


	//   ....[11]....
        /*012c*/ 	.word	0x00006180


	//   ....[12]....
        /*0130*/ 	.word	0x000064b0


	//   ....[13]....
        /*0134*/ 	.word	0x00006800


	//   ....[14]....
        /*0138*/ 	.word	0x00006ab0


	//   ....[15]....
        /*013c*/ 	.word	0x00006cf0


	//   ....[16]....
        /*0140*/ 	.word	0x00006f60


	//   ....[17]....
        /*0144*/ 	.word	0x00007240


	//   ....[18]....
        /*0148*/ 	.word	0x00007460


	//   ....[19]....
        /*014c*/ 	.word	0x000075f0


	//   ....[20]....
        /*0150*/ 	.word	0x00009e80


	//   ....[21]....
        /*0154*/ 	.word	0x00009ff0


	//   ....[22]....
        /*0158*/ 	.word	0x0000a060


	//   ....[23]....
        /*015c*/ 	.word	0x0000a0d0


	//   ....[24]....
        /*0160*/ 	.word	0x0000a140


	//   ....[25]....
        /*0164*/ 	.word	0x0000a1b0


	//----- nvinfo : EIATTR_REG_RECONFIG
	.align		4
.L_635:
        /*0168*/ 	.byte	0x01, 0x54
	.zero		2


	//----- nvinfo : EIATTR_SYSCALL_OFFSETS
	.align		4
        /*016c*/ 	.byte	0x04, 0x46
        /*016e*/ 	.short	(.L_637 - .L_636)


	//   ....[0]....
.L_636:
        /*0170*/ 	.word	0x00000cc0


	//   ....[1]....
        /*0174*/ 	.word	0x00000db0


	//   ....[2]....
        /*0178*/ 	.word	0x00000f10


	//   ....[3]....
        /*017c*/ 	.word	0x00001000


	//   ....[4]....
        /*0180*/ 	.word	0x00001280


	//----- nvinfo : EIATTR_MBARRIER_INSTR_OFFSETS
	.align		4
.L_637:
        /*0184*/ 	.byte	0x04, 0x39
        /*0186*/ 	.short	(.L_639 - .L_638)


	//   ....[0]....
.L_638:
        /*0188*/ 	.word	0x00000290
        /*018c*/ 	.word	0x000000ff
        /*0190*/ 	.word	0x00026800
        /*0194*/ 	.short	0x0100
        /*0196*/ 	.byte	0x06
	.zero		1


	//   ....[1]....
        /*0198*/ 	.word	0x00000390
        /*019c*/ 	.word	0x000000ff
        /*01a0*/ 	.word	0x00026810
        /*01a4*/ 	.short	0x0100
        /*01a6*/ 	.byte	0x08
	.zero		1


	//   ....[2]....
        /*01a8*/ 	.word	0x000003a0
        /*01ac*/ 	.word	0x000000ff
        /*01b0*/ 	.word	0x00026820
        /*01b4*/ 	.short	0x0100
        /*01b6*/ 	.byte	0x08
	.zero		1


	//   ....[3]....
        /*01b8*/ 	.word	0x000003b0
        /*01bc*/ 	.word	0x000000ff
        /*01c0*/ 	.word	0x00026818
        /*01c4*/ 	.short	0x0100
        /*01c6*/ 	.byte	0x08
	.zero		1


	//   ....[4]....
        /*01c8*/ 	.word	0x000003c0
        /*01cc*/ 	.word	0x000000ff
        /*01d0*/ 	.word	0x00026828
        /*01d4*/ 	.short	0x0100
        /*01d6*/ 	.byte	0x08
	.zero		1


	//   ....[5]....
        /*01d8*/ 	.word	0x000004f0
        /*01dc*/ 	.word	0x000000ff
        /*01e0*/ 	.word	0x00026830
        /*01e4*/ 	.short	0x0100
        /*01e6*/ 	.byte	0x08
	.zero		1


	//   ....[6]....
        /*01e8*/ 	.word	0x00000500
        /*01ec*/ 	.word	0x000000ff
        /*01f0*/ 	.word	0x00026840
        /*01f4*/ 	.short	0x0100
        /*01f6*/ 	.byte	0x08
	.zero		1


	//   ....[7]....
        /*01f8*/ 	.word	0x00000510
        /*01fc*/ 	.word	0x000000ff
        /*0200*/ 	.word	0x00026838
        /*0204*/ 	.short	0x0100
        /*0206*/ 	.byte	0x08
	.zero		1


	//   ....[8]....
        /*0208*/ 	.word	0x00000520
        /*020c*/ 	.word	0x000000ff
        /*0210*/ 	.word	0x00026848
        /*0214*/ 	.short	0x0100
        /*0216*/ 	.byte	0x08
	.zero		1


	//   ....[9]....
        /*0218*/ 	.word	0x000010a0
        /*021c*/ 	.word	0x000000ed
        /*0220*/ 	.word	0x00026800
        /*0224*/ 	.short	0x010a
        /*0226*/ 	.byte	0x3f
	.zero		1


	//   ....[10]....
        /*0228*/ 	.word	0x00001140
        /*022c*/ 	.word	0x000000ed
        /*0230*/ 	.word	0x00026800
        /*0234*/ 	.short	0x010a
        /*0236*/ 	.byte	0x3f
	.zero		1


	//   ....[11]....
        /*0238*/ 	.word	0x00001b00
        /*023c*/ 	.word	0x000000ff
        /*0240*/ 	.word	0x00026810
        /*0244*/ 	.short	0x010a
        /*0246*/ 	.byte	0x09
	.zero		1


	//   ....[12]....
        /*0248*/ 	.word	0x00001b40
        /*024c*/ 	.word	0x000000ff
        /*0250*/ 	.word	0x00026810
        /*0254*/ 	.short	0x010a
        /*0256*/ 	.byte	0x09
	.zero		1


	//   ....[13]....
        /*0258*/ 	.word	0x00001f80
        /*025c*/ 	.word	0x000000ff
        /*0260*/ 	.word	0x00026830
        /*0264*/ 	.short	0x010a
        /*0266*/ 	.byte	0x09
	.zero		1


	//   ....[14]....
        /*0268*/ 	.word	0x000022b0
        /*026c*/ 	.word	0x000000ff
        /*0270*/ 	.word	0x00026830
        /*0274*/ 	.short	0x010a
        /*0276*/ 	.byte	0x09
	.zero		1


	//   ....[15]....
        /*0278*/ 	.word	0x000048b0
        /*027c*/ 	.word	0x000000ff
        /*0280*/ 	.word	0x00000000
        /*0284*/ 	.short	0x0101
        /*0286*/ 	.byte	0x0c
	.zero		1


	//   ....[16]....
        /*0288*/ 	.word	0x00004bc0
        /*028c*/ 	.word	0x000000ff
        /*0290*/ 	.word	0x00000000
        /*0294*/ 	.short	0x0101
        /*0296*/ 	.byte	0x09
	.zero		1


	//   ....[17]....
        /*0298*/ 	.word	0x00007c70
        /*029c*/ 	.word	0x00000010
        /*02a0*/ 	.word	0x00026820
        /*02a4*/ 	.short	0x010a
        /*02a6*/ 	.byte	0x3f
	.zero		1


	//   ....[18]....
        /*02a8*/ 	.word	0x00008580
        /*02ac*/ 	.word	0x00000010
        /*02b0*/ 	.word	0x00026840
        /*02b4*/ 	.short	0x010a
        /*02b6*/ 	.byte	0x3f
	.zero		1


	//   ....[19]....
        /*02b8*/ 	.word	0x00008890
        /*02bc*/ 	.word	0x00000010
        /*02c0*/ 	.word	0x00026828
        /*02c4*/ 	.short	0x010a
        /*02c6*/ 	.byte	0x3f
	.zero		1


	//   ....[20]....
        /*02c8*/ 	.word	0x00008ba0
        /*02cc*/ 	.word	0x00000010
        /*02d0*/ 	.word	0x00026848
        /*02d4*/ 	.short	0x010a
        /*02d6*/ 	.byte	0x3f
	.zero		1


	//   ....[21]....
        /*02d8*/ 	.word	0x00008e60
        /*02dc*/ 	.word	0x00000010
        /*02e0*/ 	.word	0x00026820
        /*02e4*/ 	.short	0x010a
        /*02e6*/ 	.byte	0x3f
	.zero		1


	//   ....[22]....
        /*02e8*/ 	.word	0x000091f0
        /*02ec*/ 	.word	0x00000010
        /*02f0*/ 	.word	0x00026840
        /*02f4*/ 	.short	0x010a
        /*02f6*/ 	.byte	0x3f
	.zero		1


	//   ....[23]....
        /*02f8*/ 	.word	0x000094d0
        /*02fc*/ 	.word	0x00000010
        /*0300*/ 	.word	0x00026828
        /*0304*/ 	.short	0x010a
        /*0306*/ 	.byte	0x3f
	.zero		1


	//   ....[24]....
        /*0308*/ 	.word	0x00009830
        /*030c*/ 	.word	0x00000003
        /*0310*/ 	.word	0x00026840
        /*0314*/ 	.short	0x010a
        /*0316*/ 	.byte	0x3f
	.zero		1


	//   ....[25]....
        /*0318*/ 	.word	0x00009ce0
        /*031c*/ 	.word	0x00000006
        /*0320*/ 	.word	0x00000000
        /*0324*/ 	.short	0x010a
        /*0326*/ 	.byte	0x3f
	.zero		1


	//   ....[26]....
        /*0328*/ 	.word	0x00009d40
        /*032c*/ 	.word	0x00000003
        /*0330*/ 	.word	0x00000000
        /*0334*/ 	.short	0x010a
        /*0336*/ 	.byte	0x3f
	.zero		1


	//   ....[27]....
        /*0338*/ 	.word	0x00009da0
        /*033c*/ 	.word	0x00000000
        /*0340*/ 	.word	0x00000000
        /*0344*/ 	.short	0x010a
        /*0346*/ 	.byte	0x3f
	.zero		1


	//   ....[28]....
        /*0348*/ 	.word	0x00009dd0
        /*034c*/ 	.word	0x00000003
        /*0350*/ 	.word	0x00000000
        /*0354*/ 	.short	0x010a
        /*0356*/ 	.byte	0x3f
	.zero		1


	//   ....[29]....
        /*0358*/ 	.word	0x00009eb0
        /*035c*/ 	.word	0x000000ed
        /*0360*/ 	.word	0x00026800
        /*0364*/ 	.short	0x010a
        /*0366*/ 	.byte	0x3f
	.zero		1


	//   ....[30]....
        /*0368*/ 	.word	0x00009f10
        /*036c*/ 	.word	0x00000005
        /*0370*/ 	.word	0x00026810
        /*0374*/ 	.short	0x010a
        /*0376*/ 	.byte	0x3f
	.zero		1


	//   ....[31]....
        /*0378*/ 	.word	0x00009f70
        /*037c*/ 	.word	0x00000079
        /*0380*/ 	.word	0x00026830
        /*0384*/ 	.short	0x010a
        /*0386*/ 	.byte	0x3f
	.zero		1


	//   ....[32]....
        /*0388*/ 	.word	0x0000a1f0
        /*038c*/ 	.word	0x00000010
        /*0390*/ 	.word	0x00026820
        /*0394*/ 	.short	0x010a
        /*0396*/ 	.byte	0x3f
	.zero		1


	//   ....[33]....
        /*0398*/ 	.word	0x0000a240
        /*039c*/ 	.word	0x00000010
        /*03a0*/ 	.word	0x00026840
        /*03a4*/ 	.short	0x010a
        /*03a6*/ 	.byte	0x3f
	.zero		1


	//   ....[34]....
        /*03a8*/ 	.word	0x0000a290
        /*03ac*/ 	.word	0x00000010
        /*03b0*/ 	.word	0x00026828
        /*03b4*/ 	.short	0x010a
        /*03b6*/ 	.byte	0x3f
	.zero		1


	//   ....[35]....
        /*03b8*/ 	.word	0x0000a2e0
        /*03bc*/ 	.word	0x00000010
        /*03c0*/ 	.word	0x00026848
        /*03c4*/ 	.short	0x010a
        /*03c6*/ 	.byte	0x3f
	.zero		1


	//   ....[36]....
        /*03c8*/ 	.word	0x0000a340
        /*03cc*/ 	.word	0x00000010
        /*03d0*/ 	.word	0x00026820
        /*03d4*/ 	.short	0x010a
        /*03d6*/ 	.byte	0x3f
	.zero		1


	//   ....[37]....
        /*03d8*/ 	.word	0x0000a390
        /*03dc*/ 	.word	0x00000010
        /*03e0*/ 	.word	0x00026840
        /*03e4*/ 	.short	0x010a
        /*03e6*/ 	.byte	0x3f
	.zero		1


	//   ....[38]....
        /*03e8*/ 	.word	0x0000a3e0
        /*03ec*/ 	.word	0x00000010
        /*03f0*/ 	.word	0x00026828
        /*03f4*/ 	.short	0x010a
        /*03f6*/ 	.byte	0x3f
	.zero		1


	//   ....[39]....
        /*03f8*/ 	.word	0x0000a430
        /*03fc*/ 	.word	0x00000003
        /*0400*/ 	.word	0x00026840
        /*0404*/ 	.short	0x010a
        /*0406*/ 	.byte	0x3f
	.zero		1


	//   ....[40]....
        /*0408*/ 	.word	0x0000a500
        /*040c*/ 	.word	0x00000006
        /*0410*/ 	.word	0x00000000
        /*0414*/ 	.short	0x010a
        /*0416*/ 	.byte	0x3f
	.zero		1


	//   ....[41]....
        /*0418*/ 	.word	0x0000a550
        /*041c*/ 	.word	0x00000003
        /*0420*/ 	.word	0x00000000
        /*0424*/ 	.short	0x010a
        /*0426*/ 	.byte	0x3f
	.zero		1


	//   ....[42]....
        /*0428*/ 	.word	0x0000a5a0
        /*042c*/ 	.word	0x00000000
        /*0430*/ 	.word	0x00000000
        /*0434*/ 	.short	0x010a
        /*0436*/ 	.byte	0x3f
	.zero		1


	//----- nvinfo : EIATTR_NUM_MBARRIERS
	.align		4
.L_639:
        /*0438*/ 	.byte	0x03, 0x38
        /*043a*/ 	.short	0x0009


	//----- nvinfo : EIATTR_EXIT_INSTR_OFFSETS
	.align		4
        /*043c*/ 	.byte	0x04, 0x1c
        /*043e*/ 	.short	(.L_641 - .L_640)


	//   ....[0]....
.L_640:
        /*0440*/ 	.word	0x00009e20


	//----- nvinfo : EIATTR_MAX_THREADS
	.align		4
.L_641:
        /*0444*/ 	.byte	0x04, 0x05
        /*0446*/ 	.short	(.L_643 - .L_642)
.L_642:
        /*0448*/ 	.word	0x00000180
        /*044c*/ 	.word	0x00000001
        /*0450*/ 	.word	0x00000001


	//----- nvinfo : EIATTR_CRS_STACK_SIZE
	.align		4
.L_643:
        /*0454*/ 	.byte	0x04, 0x1e
        /*0456*/ 	.short	(.L_645 - .L_644)
.L_644:
        /*0458*/ 	.word	0x00000000


	//----- nvinfo : EIATTR_CBANK_PARAM_SIZE
	.align		4
.L_645:
        /*045c*/ 	.byte	0x03, 0x19
        /*045e*/ 	.short	0x06f0


	//----- nvinfo : EIATTR_PARAM_CBANK
	.align		4
        /*0460*/ 	.byte	0x04, 0x0a
        /*0462*/ 	.short	(.L_647 - .L_646)
	.align		4
.L_646:
        /*0464*/ 	.word	index@(.nv.constant0._ZN7cutlass13device_kernelIN5flash11enable_sm90INS1_16FlashAttnBwdSm90INS1_25CollectiveMainloopBwdSm90ILi2ELi2ELi2EN4cute5tupleIJNS5_1CILi1EEES8_S8_EEENS6_IJNS7_ILi64EEENS7_ILi128EEENS7_ILi96EEEEEENS_10bfloat16_tEfNS_4arch4Sm90ELb0ELb1ELb1ELb0ELb1ELb1ELb0ELb0ELi2ELi1ELi2ELi1ELb1EEENS1_24CollectiveEpilogueBwdGQAISD_fSG_Li256ELb0ELb1EEENS1_19SingleTileSchedulerILb0ELb0ELb0ELi128EEEEEEEEEvNT_6ParamsE)
        /*0468*/ 	.short	0x0210
        /*046a*/ 	.short	0x06f0


	//----- nvinfo : EIATTR_SW_WAR
	.align		4
.L_647:
        /*046c*/ 	.byte	0x04, 0x36
        /*046e*/ 	.short	(.L_649 - .L_648)
.L_648:
        /*0470*/ 	.word	0x00000008
.L_649:


//--------------------- .nv.info._ZN7cutlass13device_kernelIN5flash11enable_sm90INS1_16FlashAttnBwdSm90INS1_25CollectiveMainloopBwdSm90ILi2ELi2ELi2EN4cute5tupleIJNS5_1CILi1EEES8_S8_EEENS6_IJNS7_ILi64EEENS7_ILi128EEENS7_ILi96EEEEEENS_10bfloat16_tEfNS_4arch4Sm90ELb0ELb1ELb1ELb1ELb0ELb1ELb0ELb0ELi2ELi1ELi2ELi1ELb1EEENS1_21CollectiveEpilogueBwdISD_SE_SG_Li256ELb1ELb0ELi1EEENS1_19SingleTileSchedulerILb1ELb0ELb0ELi128EEEEEEEEEvNT_6ParamsE --------------------------
	.section	.nv.info._ZN7cutlass13device_kernelIN5flash11enable_sm90INS1_16FlashAttnBwdSm90INS1_25CollectiveMainloopBwdSm90ILi2ELi2ELi2EN4cute5tupleIJNS5_1CILi1EEES8_S8_EEENS6_IJNS7_ILi64EEENS7_ILi128EEENS7_ILi96EEEEEENS_10bfloat16_tEfNS_4arch4Sm90ELb0ELb1ELb1ELb1ELb0ELb1ELb0ELb0ELi2ELi1ELi2ELi1ELb1EEENS1_21CollectiveEpilogueBwdISD_SE_SG_Li256ELb1ELb0ELi1EEENS1_19SingleTileSchedulerILb1ELb0ELb0ELi128EEEEEEEEEvNT_6ParamsE,"",@"SHT_CUDA_INFO"
	.sectionflags	@""
	.align	4


	//----- nvinfo : EIATTR_CUDA_API_VERSION
	.align		4
        /*0000*/ 	.byte	0x04, 0x37
        /*0002*/ 	.short	(.L_651 - .L_650)
.L_650:
        /*0004*/ 	.word	0x00000082


	//----- nvinfo : EIATTR_KPARAM_INFO
	.align		4
.L_651:
        /*0008*/ 	.byte	0x04, 0x17
        /*000a*/ 	.short	(.L_653 - .L_652)
.L_652:
        /*000c*/ 	.word	0x00000000
        /*0010*/ 	.short	0x0000
        /*0012*/ 	.short	0x0070
        /*0014*/ 	.byte	0x00, 0xf0, 0x01, 0x1a


	//----- nvinfo : EIATTR_SPARSE_MMA_MASK
	.align		4
.L_653:
        /*0018*/ 	.byte	0x03, 0x50
        /*001a*/ 	.short	0x0000


	//----- nvinfo : EIATTR_MAXREG_COUNT
	.align		4
        /*001c*/ 	.byte	0x03, 0x1b
        /*001e*/ 	.short	0x00a8


	//----- nvinfo : EIATTR_NUM_BARRIERS
	.align		4
        /*0020*/ 	.byte	0x02, 0x4c
        /*0022*/ 	.byte	0x10
	.zero		1


	//----- nvinfo : EIATTR_EXTERNS
	.align		4
        /*0024*/ 	.byte	0x04, 0x0f
        /*0026*/ 	.short	(.L_655 - .L_654)


	//   ....[0]....
	.align		4
.L_654:
        /*0028*/ 	.word	index@(__assertfail)


	//----- nvinfo : EIATTR_ANNOTATIONS
	.align		4
.L_655:
        /*002c*/ 	.byte	0x04, 0x55
        /*002e*/ 	.short	(.L_657 - .L_656)


	//   ....[0]....
.L_656:
        /*0030*/ 	.word	0x00000001
        /*0034*/ 	.byte	0x30, 0x1b, 0x00, 0x00, 0x01, 0x00, 0x00, 0x00, 0x20, 0x2d, 0x00, 0x00, 0x01, 0x00, 0x00, 0x00
        /*0044*/ 	.byte	0xf0, 0x92, 0x00, 0x00, 0x01, 0x00, 0x00, 0x00, 0x80, 0x95, 0x00, 0x00, 0x01, 0x00, 0x00, 0x00
        /*0054*/ 	.byte	0xc0, 0xa2, 0x00, 0x00, 0x01, 0x00, 0x00, 0x00, 0xe0, 0xa2, 0x00, 0x00, 0x01, 0x00, 0x00, 0x00
        /*0064*/ 	.byte	0xc0, 0xa6, 0x00, 0x00


	//----- nvinfo : EIATTR_MERCURY_ISA_VERSION
	.align		4
.L_657:
        /*0068*/ 	.byte	0x03, 0x5f
        /*006a*/ 	.short	0x0101


	//----- nvinfo : EIATTR_INT_WARP_WIDE_INSTR_OFFSETS
	.align		4
        /*006c*/ 	.byte	0x04, 0x31
        /*006e*/ 	.short	(.L_659 - .L_658)


	//   ....[0]....
.L_658:
        /*0070*/ 	.word	0x00000190


	//   ....[1]....
        /*0074*/ 	.word	0x000001c0


	//----- nvinfo : EIATTR_COOP_GROUP_MASK_REGIDS
	.align		4
.L_659:
        /*0078*/ 	.byte	0x04, 0x29
        /*007a*/ 	.short	(.L_661 - .L_660)


	//   ....[0]....
.L_660:
        /*007c*/ 	.word	0xffffffff


	//   ....[1]....
        /*0080*/ 	.word	0xffffffff


	//   ....[2]....
        /*0084*/ 	.word	0xffffffff


	//   ....[3]....
        /*0088*/ 	.word	0xffffffff


	//   ....[4]....
        /*008c*/ 	.word	0xffffffff


	//   ....[5]....
        /*0090*/ 	.word	0xffffffff


	//   ....[6]....
        /*0094*/ 	.word	0xffffffff


	//   ....[7]....
        /*0098*/ 	.word	0x0500000f


	//----- nvinfo : EIATTR_COOP_GROUP_INSTR_OFFSETS
	.align		4
.L_661:
        /*009c*/ 	.byte	0x04, 0x28
        /*009e*/ 	.short	(.L_663 - .L_662)


	//   ....[0]....
.L_662:
        /*00a0*/ 	.word	0x00000070


	//   ....[1]....
        /*00a4*/ 	.word	0x000001a0


	//   ....[2]....
        /*00a8*/ 	.word	0x000001f0


	//   ....[3]....
        /*00ac*/ 	.word	0x000003e0


	//   ....[4]....
        /*00b0*/ 	.word	0x00000620


	//   ....[5]....
        /*00b4*/ 	.word	0x00001510


	//   ....[6]....
        /*00b8*/ 	.word	0x00006f70


	//   ....[7]....
        /*00bc*/ 	.word	0x0000b000


	//----- nvinfo : EIATTR_REG_RECONFIG
	.align		4
.L_663:
        /*00c0*/ 	.byte	0x01, 0x54
	.zero		2


	//----- nvinfo : EIATTR_SYSCALL_OFFSETS
	.align		4
        /*00c4*/ 	.byte	0x04, 0x46
        /*00c6*/ 	.short	(.L_665 - .L_664)


	//   ....[0]....
.L_664:
        /*00c8*/ 	.word	0x00001170


	//   ....[1]....
        /*00cc*/ 	.word	0x00001260


	//   ....[2]....
        /*00d0*/ 	.word	0x000013c0


	//   ....[3]....
        /*00d4*/ 	.word	0x000014b0


	//   ....[4]....
        /*00d8*/ 	.word	0x00001730


	//----- nvinfo : EIATTR_MBARRIER_INSTR_OFFSETS
	.align		4
.L_665:
        /*00dc*/ 	.byte	0x04, 0x39
        /*00de*/ 	.short	(.L_667 - .L_666)


	//   ....[0]....
.L_666:
        /*00e0*/ 	.word	0x00000290
        /*00e4*/ 	.word	0x000000ff
        /*00e8*/ 	.word	0x00026800
        /*00ec*/ 	.short	0x0100
        /*00ee*/ 	.byte	0x06
	.zero		1


	//   ....[1]....
        /*00f0*/ 	.word	0x00000390
        /*00f4*/ 	.word	0x000000ff
        /*00f8*/ 	.word	0x00026810
        /*00fc*/ 	.short	0x0100
        /*00fe*/ 	.byte	0x08
	.zero		1


	//   ....[2]....
        /*0100*/ 	.word	0x000003a0
        /*0104*/ 	.word	0x000000ff
        /*0108*/ 	.word	0x00026820
        /*010c*/ 	.short	0x0100
        /*010e*/ 	.byte	0x08
	.zero		1


	//   ....[3]....
        /*0110*/ 	.word	0x000003b0
        /*0114*/ 	.word	0x000000ff
        /*0118*/ 	.word	0x00026818
        /*011c*/ 	.short	0x0100
        /*011e*/ 	.byte	0x08
	.zero		1


	//   ....[4]....
        /*0120*/ 	.word	0x000003c0
        /*0124*/ 	.word	0x000000ff
        /*0128*/ 	.word	0x00026828
        /*012c*/ 	.short	0x0100
        /*012e*/ 	.byte	0x08
	.zero		1


	//   ....[5]....
        /*0130*/ 	.word	0x000004f0
        /*0134*/ 	.word	0x000000ff
        /*0138*/ 	.word	0x00026830
        /*013c*/ 	.short	0x0100
        /*013e*/ 	.byte	0x08
	.zero		1


	//   ....[6]....
        /*0140*/ 	.word	0x00000500
        /*0144*/ 	.word	0x000000ff
        /*0148*/ 	.word	0x00026840
        /*014c*/ 	.short	0x0100
        /*014e*/ 	.byte	0x08
	.zero		1


	//   ....[7]....
        /*0150*/ 	.word	0x00000510
        /*0154*/ 	.word	0x000000ff
        /*0158*/ 	.word	0x00026838
        /*015c*/ 	.short	0x0100
        /*015e*/ 	.byte	0x08
	.zero		1


	//   ....[8]....
        /*0160*/ 	.word	0x00000520
        /*0164*/ 	.word	0x000000ff
        /*0168*/ 	.word	0x00026848
        /*016c*/ 	.short	0x0100
        /*016e*/ 	.byte	0x08
	.zero		1


	//   ....[9]....
        /*0170*/ 	.word	0x00001550
        /*0174*/ 	.word	0x000000ed
        /*0178*/ 	.word	0x00026800
        /*017c*/ 	.short	0x010a
        /*017e*/ 	.byte	0x3f
	.zero		1


	//   ....[10]....
        /*0180*/ 	.word	0x000015f0
        /*0184*/ 	.word	0x000000ed
        /*0188*/ 	.word	0x00026800
        /*018c*/ 	.short	0x010a
        /*018e*/ 	.byte	0x3f
	.zero		1


	//   ....[11]....
        /*0190*/ 	.word	0x00001f80
        /*0194*/ 	.word	0x000000ff
        /*0198*/ 	.word	0x00026810
        /*019c*/ 	.short	0x010a
        /*019e*/ 	.byte	0x07
	.zero		1


	//   ....[12]....
        /*01a0*/ 	.word	0x00001fc0
        /*01a4*/ 	.word	0x000000ff
        /*01a8*/ 	.word	0x00026810
        /*01ac*/ 	.short	0x010a
        /*01ae*/ 	.byte	0x07
	.zero		1


	//   ....[13]....
        /*01b0*/ 	.word	0x00002400
        /*01b4*/ 	.word	0x000000ff
        /*01b8*/ 	.word	0x00026830
        /*01bc*/ 	.short	0x010a
        /*01be*/ 	.byte	0x07
	.zero		1


	//   ....[14]....
        /*01c0*/ 	.word	0x00002730
        /*01c4*/ 	.word	0x000000ff
        /*01c8*/ 	.word	0x00026830
        /*01cc*/ 	.short	0x010a
        /*01ce*/ 	.byte	0x07
	.zero		1


	//   ....[15]....
        /*01d0*/ 	.word	0x00004d10
        /*01d4*/ 	.word	0x000000ff
        /*01d8*/ 	.word	0x00000000
        /*01dc*/ 	.short	0x0101
        /*01de*/ 	.byte	0x0a
	.zero		1


	//   ....[16]....
        /*01e0*/ 	.word	0x00005020
        /*01e4*/ 	.word	0x000000ff
        /*01e8*/ 	.word	0x00000000
        /*01ec*/ 	.short	0x0101
        /*01ee*/ 	.byte	0x07
	.zero		1


	//   ....[17]....
        /*01f0*/ 	.word	0x00008cf0
        /*01f4*/ 	.word	0x0000000f
        /*01f8*/ 	.word	0x00026820
        /*01fc*/ 	.short	0x010a
        /*01fe*/ 	.byte	0x3f
	.zero		1


	//   ....[18]....
        /*0200*/ 	.word	0x00009600
        /*0204*/ 	.word	0x0000000f
        /*0208*/ 	.word	0x00026840
        /*020c*/ 	.short	0x010a
        /*020e*/ 	.byte	0x3f
	.zero		1


	//   ....[19]....
        /*0210*/ 	.word	0x00009940
        /*0214*/ 	.word	0x0000000f
        /*0218*/ 	.word	0x00026828
        /*021c*/ 	.short	0x010a
        /*021e*/ 	.byte	0x3f
	.zero		1


	//   ....[20]....
        /*0220*/ 	.word	0x00009c80
        /*0224*/ 	.word	0x0000000f
        /*0228*/ 	.word	0x00026848
        /*022c*/ 	.short	0x010a
        /*022e*/ 	.byte	0x3f
	.zero		1


	//   ....[21]....
        /*0230*/ 	.word	0x00009f60
        /*0234*/ 	.word	0x0000000f
        /*0238*/ 	.word	0x00026820
        /*023c*/ 	.short	0x010a
        /*023e*/ 	.byte	0x3f
	.zero		1


	//   ....[22]....
        /*0240*/ 	.word	0x0000a310
        /*0244*/ 	.word	0x0000000f
        /*0248*/ 	.word	0x00026840
        /*024c*/ 	.short	0x010a
        /*024e*/ 	.byte	0x3f
	.zero		1


	//   ....[23]....
        /*0250*/ 	.word	0x0000a620
        /*0254*/ 	.word	0x0000000f
        /*0258*/ 	.word	0x00026828
        /*025c*/ 	.short	0x010a
        /*025e*/ 	.byte	0x3f
	.zero		1


	//   ....[24]....
        /*0260*/ 	.word	0x0000a9a0
        /*0264*/ 	.word	0x00000003
        /*0268*/ 	.word	0x00026840
        /*026c*/ 	.short	0x010a
        /*026e*/ 	.byte	0x3f
	.zero		1


	//   ....[25]....
        /*0270*/ 	.word	0x0000ae70
        /*0274*/ 	.word	0x00000007
        /*0278*/ 	.word	0x00000000
        /*027c*/ 	.short	0x010a
        /*027e*/ 	.byte	0x3f
	.zero		1


	//   ....[26]....
        /*0280*/ 	.word	0x0000aec0
        /*0284*/ 	.word	0x00000003
        /*0288*/ 	.word	0x00000000
        /*028c*/ 	.short	0x010a
        /*028e*/ 	.byte	0x3f
	.zero		1


	//   ....[27]....
        /*0290*/ 	.word	0x0000af20
        /*0294*/ 	.word	0x00000005
        /*0298*/ 	.word	0x00000000
        /*029c*/ 	.short	0x010a
        /*029e*/ 	.byte	0x3f
	.zero		1


	//   ....[28]....
        /*02a0*/ 	.word	0x0000af50
        /*02a4*/ 	.word	0x00000003
        /*02a8*/ 	.word	0x00000000
        /*02ac*/ 	.short	0x010a
        /*02ae*/ 	.byte	0x3f
	.zero		1


	//   ....[29]....
        /*02b0*/ 	.word	0x0000b030
        /*02b4*/ 	.word	0x000000ed
        /*02b8*/ 	.word	0x00026800
        /*02bc*/ 	.short	0x010a
        /*02be*/ 	.byte	0x3f
	.zero		1


	//   ....[30]....
        /*02c0*/ 	.word	0x0000b090
        /*02c4*/ 	.word	0x00000005
        /*02c8*/ 	.word	0x00026810
        /*02cc*/ 	.short	0x010a
        /*02ce*/ 	.byte	0x3f
	.zero		1


	//   ....[31]....
        /*02d0*/ 	.word	0x0000b0f0
        /*02d4*/ 	.word	0x00000079
        /*02d8*/ 	.word	0x00026830
        /*02dc*/ 	.short	0x010a
        /*02de*/ 	.byte	0x3f
	.zero		1


	//   ....[32]....
        /*02e0*/ 	.word	0x0000b140
        /*02e4*/ 	.word	0x0000000f
        /*02e8*/ 	.word	0x00026820
        /*02ec*/ 	.short	0x010a
        /*02ee*/ 	.byte	0x3f
	.zero		1


	//   ....[33]....
        /*02f0*/ 	.word	0x0000b190
        /*02f4*/ 	.word	0x0000000f
        /*02f8*/ 	.word	0x00026840
        /*02fc*/ 	.short	0x010a
        /*02fe*/ 	.byte	0x3f
	.zero		1


	//   ....[34]....
        /*0300*/ 	.word	0x0000b1e0
        /*0304*/ 	.word	0x0000000f
        /*0308*/ 	.word	0x00026828
        /*030c*/ 	.short	0x010a
        /*030e*/ 	.byte	0x3f
	.zero		1


	//   ....[35]....
        /*0310*/ 	.word	0x0000b230
        /*0314*/ 	.word	0x0000000f
        /*0318*/ 	.word	0x00026848
        /*031c*/ 	.short	0x010a
        /*031e*/ 	.byte	0x3f
	.zero		1


	//   ....[36]....
        /*0320*/ 	.word	0x0000b290
        /*0324*/ 	.word	0x0000000f
        /*0328*/ 	.word	0x00026820
        /*032c*/ 	.short	0x010a
        /*032e*/ 	.byte	0x3f
	.zero		1


	//   ....[37]....
        /*0330*/ 	.word	0x0000b2e0
        /*0334*/ 	.word	0x0000000f
        /*0338*/ 	.word	0x00026840
        /*033c*/ 	.short	0x010a
        /*033e*/ 	.byte	0x3f
	.zero		1


	//   ....[38]....
        /*0340*/ 	.word	0x0000b330
        /*0344*/ 	.word	0x0000000f
        /*0348*/ 	.word	0x00026828
        /*034c*/ 	.short	0x010a
        /*034e*/ 	.byte	0x3f
	.zero		1


	//   ....[39]....
        /*0350*/ 	.word	0x0000b380
        /*0354*/ 	.word	0x00000003
        /*0358*/ 	.word	0x00026840
        /*035c*/ 	.short	0x010a
        /*035e*/ 	.byte	0x3f
	.zero		1


	//   ....[40]....
        /*0360*/ 	.word	0x0000b450
        /*0364*/ 	.word	0x00000007
        /*0368*/ 	.word	0x00000000
        /*036c*/ 	.short	0x010a
        /*036e*/ 	.byte	0x3f
	.zero		1


	//   ....[41]....
        /*0370*/ 	.word	0x0000b4a0
        /*0374*/ 	.word	0x00000003
        /*0378*/ 	.word	0x00000000
        /*037c*/ 	.short	0x010a
        /*037e*/ 	.byte	0x3f
	.zero		1


	//   ....[42]....
        /*0380*/ 	.word	0x0000b4f0
        /*0384*/ 	.word	0x00000005
        /*0388*/ 	.word	0x00000000
        /*038c*/ 	.short	0x010a
        /*038e*/ 	.byte	0x3f
	.zero		1


	//----- nvinfo : EIATTR_NUM_MBARRIERS
	.align		4
.L_667:
        /*0390*/ 	.byte	0x03, 0x38
        /*0392*/ 	.short	0x0009


	//----- nvinfo : EIATTR_EXIT_INSTR_OFFSETS
	.align		4
        /*0394*/ 	.byte	0x04, 0x1c
        /*0396*/ 	.short	(.L_669 - .L_668)


	//   ....[0]....
.L_668:
        /*0398*/ 	.word	0x0000afa0


	//----- nvinfo : EIATTR_MAX_THREADS
	.align		4
.L_669:
        /*039c*/ 	.byte	0x04, 0x05
        /*039e*/ 	.short	(.L_671 - .L_670)
.L_670:
        /*03a0*/ 	.word	0x00000180
        /*03a4*/ 	.word	0x00000001
        /*03a8*/ 	.word	0x00000001


	//----- nvinfo : EIATTR_CRS_STACK_SIZE
	.align		4
.L_671:
        /*03ac*/ 	.byte	0x04, 0x1e
        /*03ae*/ 	.short	(.L_673 - .L_672)
.L_672:
        /*03b0*/ 	.word	0x00000000


	//----- nvinfo : EIATTR_CBANK_PARAM_SIZE
	.align		4
.L_673:
        /*03b4*/ 	.byte	0x03, 0x19
        /*03b6*/ 	.short	0x06f0


	//----- nvinfo : EIATTR_PARAM_CBANK
	.align		4
        /*03b8*/ 	.byte	0x04, 0x0a
        /*03ba*/ 	.short	(.L_675 - .L_674)
	.align		4
.L_674:
        /*03bc*/ 	.word	index@(.nv.constant0._ZN7cutlass13device_kernelIN5flash11enable_sm90INS1_16FlashAttnBwdSm90INS1_25CollectiveMainloopBwdSm90ILi2ELi2ELi2EN4cute5tupleIJNS5_1CILi1EEES8_S8_EEENS6_IJNS7_ILi64EEENS7_ILi128EEENS7_ILi96EEEEEENS_10bfloat16_tEfNS_4arch4Sm90ELb0ELb1ELb1ELb1ELb0ELb1ELb0ELb0ELi2ELi1ELi2ELi1ELb1EEENS1_21CollectiveEpilogueBwdISD_SE_SG_Li256ELb1ELb0ELi1EEENS1_19SingleTileSchedulerILb1ELb0ELb0ELi128EEEEEEEEEvNT_6ParamsE)
        /*03c0*/ 	.short	0x0210
        /*03c2*/ 	.short	0x06f0


	//----- nvinfo : EIATTR_SW_WAR
	.align		4
.L_675:
        /*03c4*/ 	.byte	0x04, 0x36
        /*03c6*/ 	.short	(.L_677 - .L_676)
.L_676:
        /*03c8*/ 	.word	0x00000008
.L_677:


//--------------------- .nv.info._ZN7cutlass13device_kernelIN5flash11enable_sm90INS1_16FlashAttnBwdSm90INS1_25CollectiveMainloopBwdSm90ILi2ELi2ELi2EN4cute5tupleIJNS5_1CILi1EEES8_S8_EEENS6_IJNS7_ILi64EEENS7_ILi128EEENS7_ILi96EEEEEENS_10bfloat16_tEfNS_4arch4Sm90ELb0ELb1ELb1ELb1ELb1ELb1ELb0ELb0ELi2ELi1ELi2ELi1ELb1EEENS1_21CollectiveEpilogueBwdISD_SE_SG_Li256ELb1ELb0ELi1EEENS1_19SingleTileSchedulerILb1ELb0ELb0ELi128EEEEEEEEEvNT_6ParamsE --------------------------
	.section	.nv.info._ZN7cutlass13device_kernelIN5flash11enable_sm90INS1_16FlashAttnBwdSm90INS1_25CollectiveMainloopBwdSm90ILi2ELi2ELi2EN4cute5tupleIJNS5_1CILi1EEES8_S8_EEENS6_IJNS7_ILi64EEENS7_ILi128EEENS7_ILi96EEEEEENS_10bfloat16_tEfNS_4arch4Sm90ELb0ELb1ELb1ELb1ELb1ELb1ELb0ELb0ELi2ELi1ELi2ELi1ELb1EEENS1_21CollectiveEpilogueBwdISD_SE_SG_Li256ELb1ELb0ELi1EEENS1_19SingleTileSchedulerILb1ELb0ELb0ELi128EEEEEEEEEvNT_6ParamsE,"",@"SHT_CUDA_INFO"
	.sectionflags	@""
	.align	4


	//----- nvinfo : EIATTR_CUDA_API_VERSION
	.align		4
        /*0000*/ 	.byte	0x04, 0x37
        /*0002*/ 	.short	(.L_679 - .L_678)
.L_678:
        /*0004*/ 	.word	0x00000082


	//----- nvinfo : EIATTR_KPARAM_INFO
	.align		4
.L_679:
        /*0008*/ 	.byte	0x04, 0x17
        /*000a*/ 	.short	(.L_681 - .L_680)
.L_680:
        /*000c*/ 	.word	0x00000000
        /*0010*/ 	.short	0x0000
        /*0012*/ 	.short	0x0070
        /*0014*/ 	.byte	0x00, 0xf0, 0x01, 0x1a


	//----- nvinfo : EIATTR_SPARSE_MMA_MASK
	.align		4
.L_681:
        /*0018*/ 	.byte	0x03, 0x50
        /*001a*/ 	.short	0x0000


	//----- nvinfo : EIATTR_MAXREG_COUNT
	.align		4
        /*001c*/ 	.byte	0x03, 0x1b
        /*001e*/ 	.short	0x00a8


	//----- nvinfo : EIATTR_NUM_BARRIERS
	.align		4
        /*0020*/ 	.byte	0x02, 0x4c
        /*0022*/ 	.byte	0x10
	.zero		1


	//----- nvinfo : EIATTR_EXTERNS
	.align		4
        /*0024*/ 	.byte	0x04, 0x0f
        /*0026*/ 	.short	(.L_683 - .L_682)


	//   ....[0]....
	.align		4
.L_682:
        /*0028*/ 	.word	index@(__assertfail)


	//----- nvinfo : EIATTR_ANNOTATIONS
	.align		4
.L_683:
        /*002c*/ 	.byte	0x04, 0x55
        /*002e*/ 	.short	(.L_685 - .L_684)


	//   ....[0]....
.L_684:
        /*0030*/ 	.word	0x00000001
        /*0034*/ 	.byte	0x30, 0x1b, 0x00, 0x00, 0x01, 0x00, 0x00, 0x00, 0x20, 0x2d, 0x00, 0x00, 0x01, 0x00, 0x00, 0x00
        /*0044*/ 	.byte	0x30, 0xa2, 0x00, 0x00, 0x01, 0x00, 0x00, 0x00, 0xc0, 0xa4, 0x00, 0x00, 0x01, 0x00, 0x00, 0x00
        /*0054*/ 	.byte	0x00, 0xb2, 0x00, 0x00, 0x01, 0x00, 0x00, 0x00, 0x20, 0xb2, 0x00, 0x00, 0x01, 0x00, 0x00, 0x00
        /*0064*/ 	.byte	0x00, 0xb6, 0x00, 0x00


	//----- nvinfo : EIATTR_MERCURY_ISA_VERSION
	.align		4
.L_685:
        /*0068*/ 	.byte	0x03, 0x5f
        /*006a*/ 	.short	0x0101


	//----- nvinfo : EIATTR_INT_WARP_WIDE_INSTR_OFFSETS
	.align		4
        /*006c*/ 	.byte	0x04, 0x31
        /*006e*/ 	.short	(.L_687 - .L_686)


	//   ....[0]....
.L_686:
        /*0070*/ 	.word	0x00000190


	//   ....[1]....
        /*0074*/ 	.word	0x000001c0


	//   ....[2]....
        /*0078*/ 	.word	0x00007e60


	//   ....[3]....
        /*007c*/ 	.word	0x000084c0


	//   ....[4]....
        /*0080*/ 	.word	0x00008970


	//   ....[5]....
        /*0084*/ 	.word	0x00008c40


	//   ....[6]....
        /*0088*/ 	.word	0x00008ea0


	//   ....[7]....
        /*008c*/ 	.word	0x00009030


	//----- nvinfo : EIATTR_COOP_GROUP_MASK_REGIDS
	.align		4
.L_687:
        /*0090*/ 	.byte	0x04, 0x29
        /*0092*/ 	.short	(.L_689 - .L_688)


	//   ....[0]....
.L_688:
        /*0094*/ 	.word	0xffffffff


	//   ....[1]....
        /*0098*/ 	.word	0xffffffff


	//   ....[2]....
        /*009c*/ 	.word	0xffffffff


	//   ....[3]....
        /*00a0*/ 	.word	0xffffffff


	//   ....[4]....
        /*00a4*/ 	.word	0xffffffff


	//   ....[5]....
        /*00a8*/ 	.word	0xffffffff


	//   ....[6]....
        /*00ac*/ 	.word	0xffffffff


	//   ....[7]....
        /*00b0*/ 	.word	0xffffffff


	//   ....[8]....
        /*00b4*/ 	.word	0xffffffff


	//   ....[9]....
        /*00b8*/ 	.word	0xffffffff


	//   ....[10]....
        /*00bc*/ 	.word	0xffffffff


	//   ....[11]....
        /*00c0*/ 	.word	0xffffffff


	//   ....[12]....
        /*00c4*/ 	.word	0xffffffff


	//   ....[13]....
        /*00c8*/ 	.word	0xffffffff


	//   ....[14]....
        /*00cc*/ 	.word	0xffffffff


	//   ....[15]....
        /*00d0*/ 	.word	0xffffffff


	//   ....[16]....
        /*00d4*/ 	.word	0x0500000f


	//   ....[17]....
        /*00d8*/ 	.word	0x0500000f


	//   ....[18]....
        /*00dc*/ 	.word	0x0500000f


	//   ....[19]....
        /*00e0*/ 	.word	0x0500000f


	//----- nvinfo : EIATTR_COOP_GROUP_INSTR_OFFSETS
	.align		4
.L_689:
        /*00e4*/ 	.byte	0x04, 0x28
        /*00e6*/ 	.short	(.L_691 - .L_690)


	//   ....[0]....
.L_690:
        /*00e8*/ 	.word	0x00000070


	//   ....[1]....
        /*00ec*/ 	.word	0x000001a0


	//   ....[2]....
        /*00f0*/ 	.word	0x000001f0


	//   ....[3]....
        /*00f4*/ 	.word	0x000003e0


	//   ....[4]....
        /*00f8*/ 	.word	0x00000620


	//   ....[5]....
        /*00fc*/ 	.word	0x00001510


	//   ....[6]....
        /*0100*/ 	.word	0x00006f70


	//   ....[7]....
        /*0104*/ 	.word	0x00007a60


	//   ....[8]....
        /*0108*/ 	.word	0x00007d90


	//   ....[9]....
        /*010c*/ 	.word	0x00008120


	//   ....[10]....
        /*0110*/ 	.word	0x000083f0


	//   ....[11]....
        /*0114*/ 	.word	0x00008630


	//   ....[12]....
        /*0118*/ 	.word	0x000088a0


	//   ....[13]....
        /*011c*/ 	.word	0x00008b80


	//   ....[14]....
        /*0120*/ 	.word	0x00008da0


	//   ....[15]....
        /*0124*/ 	.word	0x00008f30


	//   ....[16]....
        /*0128*/ 	.word	0x0000bf40


	//   ....[17]....
        /*012c*/ 	.word	0x0000c0b0


	//   ....[18]....
        /*0130*/ 	.word	0x0000c120


	//   ....[19]....
        /*0134*/ 	.word	0x0000c190


	//----- nvinfo : EIATTR_REG_RECONFIG
	.align		4
.L_691:
        /*0138*/ 	.byte	0x01, 0x54
	.zero		2


	//----- nvinfo : EIATTR_SYSCALL_OFFSETS
	.align		4
        /*013c*/ 	.byte	0x04, 0x46
        /*013e*/ 	.short	(.L_693 - .L_692)


	//   ....[0]....
.L_692:
        /*0140*/ 	.word	0x00001170


	//   ....[1]....
        /*0144*/ 	.word	0x00001260


	//   ....[2]....
        /*0148*/ 	.word	0x000013c0


	//   ....[3]....
        /*014c*/ 	.word	0x000014b0


	//   ....[4]....
        /*0150*/ 	.word	0x00001730


	//----- nvinfo : EIATTR_MBARRIER_INSTR_OFFSETS
	.align		4
.L_693:
        /*0154*/ 	.byte	0x04, 0x39
        /*0156*/ 	.short	(.L_695 - .L_694)


	//   ....[0]....
.L_694:
        /*0158*/ 	.word	0x00000290
        /*015c*/ 	.word	0x000000ff
        /*0160*/ 	.word	0x00026800
        /*0164*/ 	.short	0x0100
        /*0166*/ 	.byte	0x06
	.zero		1


	//   ....[1]....
        /*0168*/ 	.word	0x00000390
        /*016c*/ 	.word	0x000000ff
        /*0170*/ 	.word	0x00026810
        /*0174*/ 	.short	0x0100
        /*0176*/ 	.byte	0x08
	.zero		1


	//   ....[2]....
        /*0178*/ 	.word	0x000003a0
        /*017c*/ 	.word	0x000000ff
        /*0180*/ 	.word	0x00026820
        /*0184*/ 	.short	0x0100
        /*0186*/ 	.byte	0x08
	.zero		1


	//   ....[3]....
        /*0188*/ 	.word	0x000003b0
        /*018c*/ 	.word	0x000000ff
        /*0190*/ 	.word	0x00026818
        /*0194*/ 	.short	0x0100
        /*0196*/ 	.byte	0x08
	.zero		1


	//   ....[4]....
        /*0198*/ 	.word	0x000003c0
        /*019c*/ 	.word	0x000000ff
        /*01a0*/ 	.word	0x00026828
        /*01a4*/ 	.short	0x0100
        /*01a6*/ 	.byte	0x08
	.zero		1


	//   ....[5]....
        /*01a8*/ 	.word	0x000004f0
        /*01ac*/ 	.word	0x000000ff
        /*01b0*/ 	.word	0x00026830
        /*01b4*/ 	.short	0x0100
        /*01b6*/ 	.byte	0x08
	.zero		1


	//   ....[6]....
        /*01b8*/ 	.word	0x00000500
        /*01bc*/ 	.word	0x000000ff
        /*01c0*/ 	.word	0x00026840
        /*01c4*/ 	.short	0x0100
        /*01c6*/ 	.byte	0x08
	.zero		1


	//   ....[7]....
        /*01c8*/ 	.word	0x00000510
        /*01cc*/ 	.word	0x000000ff
        /*01d0*/ 	.word	0x00026838
        /*01d4*/ 	.short	0x0100
        /*01d6*/ 	.byte	0x08
	.zero		1


	//   ....[8]....
        /*01d8*/ 	.word	0x00000520
        /*01dc*/ 	.word	0x000000ff
        /*01e0*/ 	.word	0x00026848
        /*01e4*/ 	.short	0x0100
        /*01e6*/ 	.byte	0x08
	.zero		1


	//   ....[9]....
        /*01e8*/ 	.word	0x00001550
        /*01ec*/ 	.word	0x000000ed
        /*01f0*/ 	.word	0x00026800
        /*01f4*/ 	.short	0x010a
        /*01f6*/ 	.byte	0x3f
	.zero		1


	//   ....[10]....
        /*01f8*/ 	.word	0x000015f0
        /*01fc*/ 	.word	0x000000ed
        /*0200*/ 	.word	0x00026800
        /*0204*/ 	.short	0x010a
        /*0206*/ 	.byte	0x3f
	.zero		1


	//   ....[11]....
        /*0208*/ 	.word	0x00001f80
        /*020c*/ 	.word	0x000000ff
        /*0210*/ 	.word	0x00026810
        /*0214*/ 	.short	0x010a
        /*0216*/ 	.byte	0x07
	.zero		1


	//   ....[12]....
        /*0218*/ 	.word	0x00001fc0
        /*021c*/ 	.word	0x000000ff
        /*0220*/ 	.word	0x00026810
        /*0224*/ 	.short	0x010a
        /*0226*/ 	.byte	0x07
	.zero		1


	//   ....[13]....
        /*0228*/ 	.word	0x00002400
        /*022c*/ 	.word	0x000000ff
        /*0230*/ 	.word	0x00026830
        /*0234*/ 	.short	0x010a
        /*0236*/ 	.byte	0x07
	.zero		1


	//   ....[14]....
        /*0238*/ 	.word	0x00002730
        /*023c*/ 	.word	0x000000ff
        /*0240*/ 	.word	0x00026830
        /*0244*/ 	.short	0x010a
        /*0246*/ 	.byte	0x07
	.zero		1


	//   ....[15]....
        /*0248*/ 	.word	0x00004d10
        /*024c*/ 	.word	0x000000ff
        /*0250*/ 	.word	0x00000000
        /*0254*/ 	.short	0x0101
        /*0256*/ 	.byte	0x0a
	.zero		1


	//   ....[16]....
        /*0258*/ 	.word	0x00005020
        /*025c*/ 	.word	0x000000ff
        /*0260*/ 	.word	0x00000000
        /*0264*/ 	.short	0x0101
        /*0266*/ 	.byte	0x07
	.zero		1


	//   ....[17]....
        /*0268*/ 	.word	0x00009c30
        /*026c*/ 	.word	0x0000000f
        /*0270*/ 	.word	0x00026820
        /*0274*/ 	.short	0x010a
        /*0276*/ 	.byte	0x3f
	.zero		1


	//   ....[18]....
        /*0278*/ 	.word	0x0000a540
        /*027c*/ 	.word	0x0000000f
        /*0280*/ 	.word	0x00026840
        /*0284*/ 	.short	0x010a
        /*0286*/ 	.byte	0x3f
	.zero		1


	//   ....[19]....
        /*0288*/ 	.word	0x0000a880
        /*028c*/ 	.word	0x0000000f
        /*0290*/ 	.word	0x00026828
        /*0294*/ 	.short	0x010a
        /*0296*/ 	.byte	0x3f
	.zero		1


	//   ....[20]....
        /*0298*/ 	.word	0x0000abc0
        /*029c*/ 	.word	0x0000000f
        /*02a0*/ 	.word	0x00026848
        /*02a4*/ 	.short	0x010a
        /*02a6*/ 	.byte	0x3f
	.zero		1


	//   ....[21]....
        /*02a8*/ 	.word	0x0000aea0
        /*02ac*/ 	.word	0x0000000f
        /*02b0*/ 	.word	0x00026820
        /*02b4*/ 	.short	0x010a
        /*02b6*/ 	.byte	0x3f
	.zero		1


	//   ....[22]....
        /*02b8*/ 	.word	0x0000b250
        /*02bc*/ 	.word	0x0000000f
        /*02c0*/ 	.word	0x00026840
        /*02c4*/ 	.short	0x010a
        /*02c6*/ 	.byte	0x3f
	.zero		1


	//   ....[23]....
        /*02c8*/ 	.word	0x0000b560
        /*02cc*/ 	.word	0x0000000f
        /*02d0*/ 	.word	0x00026828
        /*02d4*/ 	.short	0x010a
        /*02d6*/ 	.byte	0x3f
	.zero		1


	//   ....[24]....
        /*02d8*/ 	.word	0x0000b8e0
        /*02dc*/ 	.word	0x00000003
        /*02e0*/ 	.word	0x00026840
        /*02e4*/ 	.short	0x010a
        /*02e6*/ 	.byte	0x3f
	.zero		1


	//   ....[25]....
        /*02e8*/ 	.word	0x0000bdb0
        /*02ec*/ 	.word	0x00000007
        /*02f0*/ 	.word	0x00000000
        /*02f4*/ 	.short	0x010a
        /*02f6*/ 	.byte	0x3f
	.zero		1


	//   ....[26]....
        /*02f8*/ 	.word	0x0000be00
        /*02fc*/ 	.word	0x00000003
        /*0300*/ 	.word	0x00000000
        /*0304*/ 	.short	0x010a
        /*0306*/ 	.byte	0x3f
	.zero		1


	//   ....[27]....
        /*0308*/ 	.word	0x0000be60
        /*030c*/ 	.word	0x00000005
        /*0310*/ 	.word	0x00000000
        /*0314*/ 	.short	0x010a
        /*0316*/ 	.byte	0x3f
	.zero		1


	//   ....[28]....
        /*0318*/ 	.word	0x0000be90
        /*031c*/ 	.word	0x00000003
        /*0320*/ 	.word	0x00000000
        /*0324*/ 	.short	0x010a
        /*0326*/ 	.byte	0x3f
	.zero		1


	//   ....[29]....
        /*0328*/ 	.word	0x0000bf70
        /*032c*/ 	.word	0x000000ed
        /*0330*/ 	.word	0x00026800
        /*0334*/ 	.short	0x010a
        /*0336*/ 	.byte	0x3f
	.zero		1


	//   ....[30]....
        /*0338*/ 	.word	0x0000bfd0
        /*033c*/ 	.word	0x00000005
        /*0340*/ 	.word	0x00026810
        /*0344*/ 	.short	0x010a
        /*0346*/ 	.byte	0x3f
	.zero		1


	//   ....[31]....
        /*0348*/ 	.word	0x0000c030
        /*034c*/ 	.word	0x00000079
        /*0350*/ 	.word	0x00026830
        /*0354*/ 	.short	0x010a
        /*0356*/ 	.byte	0x3f
	.zero		1


	//   ....[32]....
        /*0358*/ 	.word	0x0000c1d0
        /*035c*/ 	.word	0x0000000f
        /*0360*/ 	.word	0x00026820
        /*0364*/ 	.short	0x010a
        /*0366*/ 	.byte	0x3f
	.zero		1


	//   ....[33]....
        /*0368*/ 	.word	0x0000c220
        /*036c*/ 	.word	0x0000000f
        /*0370*/ 	.word	0x00026840
        /*0374*/ 	.short	0x010a
        /*0376*/ 	.byte	0x3f
	.zero		1


	//   ....[34]....
        /*0378*/ 	.word	0x0000c270
        /*037c*/ 	.word	0x0000000f
        /*0380*/ 	.word	0x00026828
        /*0384*/ 	.short	0x010a
        /*0386*/ 	.byte	0x3f
	.zero		1


	//   ....[35]....
        /*0388*/ 	.word	0x0000c2c0
        /*038c*/ 	.word	0x0000000f
        /*0390*/ 	.word	0x00026848
        /*0394*/ 	.short	0x010a
        /*0396*/ 	.byte	0x3f
	.zero		1


	//   ....[36]....
        /*0398*/ 	.word	0x0000c320
        /*039c*/ 	.word	0x0000000f
        /*03a0*/ 	.word	0x00026820
        /*03a4*/ 	.short	0x010a
        /*03a6*/ 	.byte	0x3f
	.zero		1


	//   ....[37]....
        /*03a8*/ 	.word	0x0000c370
        /*03ac*/ 	.word	0x0000000f
        /*03b0*/ 	.word	0x00026840
        /*03b4*/ 	.short	0x010a
        /*03b6*/ 	.byte	0x3f
	.zero		1


	//   ....[38]....
        /*03b8*/ 	.word	0x0000c3c0
        /*03bc*/ 	.word	0x0000000f
        /*03c0*/ 	.word	0x00026828
        /*03c4*/ 	.short	0x010a
        /*03c6*/ 	.byte	0x3f
	.zero		1


	//   ....[39]....
        /*03c8*/ 	.word	0x0000c410
        /*03cc*/ 	.word	0x00000003
        /*03d0*/ 	.word	0x00026840
        /*03d4*/ 	.short	0x010a
        /*03d6*/ 	.byte	0x3f
	.zero		1


	//   ....[40]....
        /*03d8*/ 	.word	0x0000c4e0
        /*03dc*/ 	.word	0x00000007
        /*03e0*/ 	.word	0x00000000
        /*03e4*/ 	.short	0x010a
        /*03e6*/ 	.byte	0x3f
	.zero		1


	//   ....[41]....
        /*03e8*/ 	.word	0x0000c530
        /*03ec*/ 	.word	0x00000003
        /*03f0*/ 	.word	0x00000000
        /*03f4*/ 	.short	0x010a
        /*03f6*/ 	.byte	0x3f
	.zero		1


	//   ....[42]....
        /*03f8*/ 	.word	0x0000c580
        /*03fc*/ 	.word	0x00000005
        /*0400*/ 	.word	0x00000000
        /*0404*/ 	.short	0x010a
        /*0406*/ 	.byte	0x3f
	.zero		1


	//----- nvinfo : EIATTR_NUM_MBARRIERS
	.align		4
.L_695:
        /*0408*/ 	.byte	0x03, 0x38
        /*040a*/ 	.short	0x0009


	//----- nvinfo : EIATTR_EXIT_INSTR_OFFSETS
	.align		4
        /*040c*/ 	.byte	0x04, 0x1c
        /*040e*/ 	.short	(.L_697 - .L_696)


	//   ....[0]....
.L_696:
        /*0410*/ 	.word	0x0000bee0


	//----- nvinfo : EIATTR_MAX_THREADS
	.align		4
.L_697:
        /*0414*/ 	.byte	0x04, 0x05
        /*0416*/ 	.short	(.L_699 - .L_698)
.L_698:
        /*0418*/ 	.word	0x00000180
        /*041c*/ 	.word	0x00000001
        /*0420*/ 	.word	0x00000001


	//----- nvinfo : EIATTR_CRS_STACK_SIZE
	.align		4
.L_699:
        /*0424*/ 	.byte	0x04, 0x1e
        /*0426*/ 	.short	(.L_701 - .L_700)
.L_700:
        /*0428*/ 	.word	0x00000000


	//----- nvinfo : EIATTR_CBANK_PARAM_SIZE
	.align		4
.L_701:
        /*042c*/ 	.byte	0x03, 0x19
        /*042e*/ 	.short	0x06f0


	//----- nvinfo : EIATTR_PARAM_CBANK
	.align		4
        /*0430*/ 	.byte	0x04, 0x0a
        /*0432*/ 	.short	(.L_703 - .L_702)
	.align		4
.L_702:
        /*0434*/ 	.word	index@(.nv.constant0._ZN7cutlass13device_kernelIN5flash11enable_sm90INS1_16FlashAttnBwdSm90INS1_25CollectiveMainloopBwdSm90ILi2ELi2ELi2EN4cute5tupleIJNS5_1CILi1EEES8_S8_EEENS6_IJNS7_ILi64EEENS7_ILi128EEENS7_ILi96EEEEEENS_10bfloat16_tEfNS_4arch4Sm90ELb0ELb1ELb1ELb1ELb1ELb1ELb0ELb0ELi2ELi1ELi2ELi1ELb1EEENS1_21CollectiveEpilogueBwdISD_SE_SG_Li256ELb1ELb0ELi1EEENS1_19SingleTileSchedulerILb1ELb0ELb0ELi128EEEEEEEEEvNT_6ParamsE)
        /*0438*/ 	.short	0x0210
        /*043a*/ 	.short	0x06f0


	//----- nvinfo : EIATTR_SW_WAR
	.align		4
.L_703:
        /*043c*/ 	.byte	0x04, 0x36
        /*043e*/ 	.short	(.L_705 - .L_704)
.L_704:
        /*0440*/ 	.word	0x00000008
.L_705:


//--------------------- .nv.info._ZN7cutlass13device_kernelIN5flash11enable_sm90INS1_16FlashAttnBwdSm90INS1_25CollectiveMainloopBwdSm90ILi2ELi2ELi2EN4cute5tupleIJNS5_1CILi1EEES8_S8_EEENS6_IJNS7_ILi64EEENS7_ILi128EEENS7_ILi96EEEEEENS_10bfloat16_tEfNS_4arch4Sm90ELb0ELb1ELb1ELb1ELb0ELb1ELb0ELb0ELi2ELi1ELi2ELi1ELb1EEENS1_24CollectiveEpilogueBwdGQAISD_fSG_Li256ELb1ELb0EEENS1_19SingleTileSchedulerILb1ELb0ELb0ELi128EEEEEEEEEvNT_6ParamsE --------------------------
	.section	.nv.info._ZN7cutlass13device_kernelIN5flash11enable_sm90INS1_16FlashAttnBwdSm90INS1_25CollectiveMainloopBwdSm90ILi2ELi2ELi2EN4cute5tupleIJNS5_1CILi1EEES8_S8_EEENS6_IJNS7_ILi64EEENS7_ILi128EEENS7_ILi96EEEEEENS_10bfloat16_tEfNS_4arch4Sm90ELb0ELb1ELb1ELb1ELb0ELb1ELb0ELb0ELi2ELi1ELi2ELi1ELb1EEENS1_24CollectiveEpilogueBwdGQAISD_fSG_Li256ELb1ELb0EEENS1_19SingleTileSchedulerILb1ELb0ELb0ELi128EEEEEEEEEvNT_6ParamsE,"",@"SHT_CUDA_INFO"
	.sectionflags	@""
	.align	4


	//----- nvinfo : EIATTR_CUDA_API_VERSION
	.align		4
        /*0000*/ 	.byte	0x04, 0x37
        /*0002*/ 	.short	(.L_707 - .L_706)
.L_706:
        /*0004*/ 	.word	0x00000082


	//----- nvinfo : EIATTR_KPARAM_INFO
	.align		4
.L_707:
        /*0008*/ 	.byte	0x04, 0x17
        /*000a*/ 	.short	(.L_709 - .L_708)
.L_708:
        /*000c*/ 	.word	0x00000000
        /*0010*/ 	.short	0x0000
        /*0012*/ 	.short	0x0070
        /*0014*/ 	.byte	0x00, 0xf0, 0x01, 0x1a


	//----- nvinfo : EIATTR_SPARSE_MMA_MASK
	.align		4
.L_709:
        /*0018*/ 	.byte	0x03, 0x50
        /*001a*/ 	.short	0x0000


	//----- nvinfo : EIATTR_MAXREG_COUNT
	.align		4
        /*001c*/ 	.byte	0x03, 0x1b
        /*001e*/ 	.short	0x00a8


	//----- nvinfo : EIATTR_NUM_BARRIERS
	.align		4
        /*0020*/ 	.byte	0x02, 0x4c
        /*0022*/ 	.byte	0x10
	.zero		1


	//----- nvinfo : EIATTR_EXTERNS
	.align		4
        /*0024*/ 	.byte	0x04, 0x0f
        /*0026*/ 	.short	(.L_711 - .L_710)


	//   ....[0]....
	.align		4
.L_710:
        /*0028*/ 	.word	index@(__assertfail)


	//----- nvinfo : EIATTR_ANNOTATIONS
	.align		4
.L_711:
        /*002c*/ 	.byte	0x04, 0x55
        /*002e*/ 	.short	(.L_713 - .L_712)


	//   ....[0]....
.L_712:
        /*0030*/ 	.word	0x00000001
        /*0034*/ 	.byte	0x30, 0x1b, 0x00, 0x00, 0x01, 0x00, 0x00, 0x00, 0x20, 0x2d, 0x00, 0x00, 0x01, 0x00, 0x00, 0x00
        /*0044*/ 	.byte	0x90, 0x80, 0x00, 0x00, 0x01, 0x00, 0x00, 0x00, 0x20, 0x83, 0x00, 0x00, 0x01, 0x00, 0x00, 0x00
        /*0054*/ 	.byte	0x60, 0x90, 0x00, 0x00, 0x01, 0x00, 0x00, 0x00, 0x80, 0x90, 0x00, 0x00, 0x01, 0x00, 0x00, 0x00
        /*0064*/ 	.byte	0x60, 0x94, 0x00, 0x00


	//----- nvinfo : EIATTR_MERCURY_ISA_VERSION
	.align		4
.L_713:
        /*0068*/ 	.byte	0x03, 0x5f
        /*006a*/ 	.short	0x0101


	//----- nvinfo : EIATTR_INT_WARP_WIDE_INSTR_OFFSETS
	.align		4
        /*006c*/ 	.byte	0x04, 0x31
        /*006e*/ 	.short	(.L_715 - .L_714)


	//   ....[0]....
.L_714:
        /*0070*/ 	.word	0x00000190


	//   ....[1]....
        /*0074*/ 	.word	0x000001c0


	//----- nvinfo : EIATTR_COOP_GROUP_MASK_REGIDS
	.align		4
.L_715:
        /*0078*/ 	.byte	0x04, 0x29
        /*007a*/ 	.short	(.L_717 - .L_716)


	//   ....[0]....
.L_716:
        /*007c*/ 	.word	0xffffffff


	//   ....[1]....
        /*0080*/ 	.word	0xffffffff


	//   ....[2]....
        /*0084*/ 	.word	0xffffffff


	//   ....[3]....
        /*0088*/ 	.word	0xffffffff


	//   ....[4]....
        /*008c*/ 	.word	0xffffffff


	//   ....[5]....
        /*0090*/ 	.word	0xffffffff


	//   ....[6]....
        /*0094*/ 	.word	0xffffffff


	//   ....[7]....
        /*0098*/ 	.word	0x0500000f


	//----- nvinfo : EIATTR_COOP_GROUP_INSTR_OFFSETS
	.align		4
.L_717:
        /*009c*/ 	.byte	0x04, 0x28
        /*009e*/ 	.short	(.L_719 - .L_718)


	//   ....[0]....
.L_718:
        /*00a0*/ 	.word	0x00000070


	//   ....[1]....
        /*00a4*/ 	.word	0x000001a0


	//   ....[2]....
        /*00a8*/ 	.word	0x000001f0


	//   ....[3]....
        /*00ac*/ 	.word	0x000003e0


	//   ....[4]....
        /*00b0*/ 	.word	0x00000620


	//   ....[5]....
        /*00b4*/ 	.word	0x00001510


	//   ....[6]....
        /*00b8*/ 	.word	0x00005cd0


	//   ....[7]....
        /*00bc*/ 	.word	0x00009da0


	//----- nvinfo : EIATTR_REG_RECONFIG
	.align		4
.L_719:
        /*00c0*/ 	.byte	0x01, 0x54
	.zero		2


	//----- nvinfo : EIATTR_SYSCALL_OFFSETS
	.align		4
        /*00c4*/ 	.byte	0x04, 0x46
        /*00c6*/ 	.short	(.L_721 - .L_720)


	//   ....[0]....
.L_720:
        /*00c8*/ 	.word	0x00001170


	//   ....[1]....
        /*00cc*/ 	.word	0x00001260


	//   ....[2]....
        /*00d0*/ 	.word	0x000013c0


	//   ....[3]....
        /*00d4*/ 	.word	0x000014b0


	//   ....[4]....
        /*00d8*/ 	.word	0x00001730


	//----- nvinfo : EIATTR_MBARRIER_INSTR_OFFSETS
	.align		4
.L_721:
        /*00dc*/ 	.byte	0x04, 0x39
        /*00de*/ 	.short	(.L_723 - .L_722)


	//   ....[0]....
.L_722:
        /*00e0*/ 	.word	0x00000290
        /*00e4*/ 	.word	0x000000ff
        /*00e8*/ 	.word	0x00026800
        /*00ec*/ 	.short	0x0100
        /*00ee*/ 	.byte	0x06
	.zero		1


	//   ....[1]....
        /*00f0*/ 	.word	0x00000390
        /*00f4*/ 	.word	0x000000ff
        /*00f8*/ 	.word	0x00026810
        /*00fc*/ 	.short	0x0100
        /*00fe*/ 	.byte	0x08
	.zero		1


	//   ....[2]....
        /*0100*/ 	.word	0x000003a0
        /*0104*/ 	.word	0x000000ff
        /*0108*/ 	.word	0x00026820
        /*010c*/ 	.short	0x0100
        /*010e*/ 	.byte	0x08
	.zero		1


	//   ....[3]....
        /*0110*/ 	.word	0x000003b0
        /*0114*/ 	.word	0x000000ff
        /*0118*/ 	.word	0x00026818
        /*011c*/ 	.short	0x0100
        /*011e*/ 	.byte	0x08
	.zero		1


	//   ....[4]....
        /*0120*/ 	.word	0x000003c0
        /*0124*/ 	.word	0x000000ff
        /*0128*/ 	.word	0x00026828
        /*012c*/ 	.short	0x0100
        /*012e*/ 	.byte	0x08
	.zero		1


	//   ....[5]....
        /*0130*/ 	.word	0x000004f0
        /*0134*/ 	.word	0x000000ff
        /*0138*/ 	.word	0x00026830
        /*013c*/ 	.short	0x0100
        /*013e*/ 	.byte	0x08
	.zero		1


	//   ....[6]....
        /*0140*/ 	.word	0x00000500
        /*0144*/ 	.word	0x000000ff
        /*0148*/ 	.word	0x00026840
        /*014c*/ 	.short	0x0100
        /*014e*/ 	.byte	0x08
	.zero		1


	//   ....[7]....
        /*0150*/ 	.word	0x00000510
        /*0154*/ 	.word	0x000000ff
        /*0158*/ 	.word	0x00026838
        /*015c*/ 	.short	0x0100
        /*015e*/ 	.byte	0x08
	.zero		1


	//   ....[8]....
        /*0160*/ 	.word	0x00000520
        /*0164*/ 	.word	0x000000ff
        /*0168*/ 	.word	0x00026848
        /*016c*/ 	.short	0x0100
        /*016e*/ 	.byte	0x08
	.zero		1


	//   ....[9]....
        /*0170*/ 	.word	0x00001550
        /*0174*/ 	.word	0x000000ed
        /*0178*/ 	.word	0x00026800
        /*017c*/ 	.short	0x010a
        /*017e*/ 	.byte	0x3f
	.zero		1


	//   ....[10]....
        /*0180*/ 	.word	0x000015f0
        /*0184*/ 	.word	0x000000ed
        /*0188*/ 	.word	0x00026800
        /*018c*/ 	.short	0x010a
        /*018e*/ 	.byte	0x3f
	.zero		1


	//   ....[11]....
        /*0190*/ 	.word	0x00001f80
        /*0194*/ 	.word	0x000000ff
        /*0198*/ 	.word	0x00026810
        /*019c*/ 	.short	0x010a
        /*019e*/ 	.byte	0x07
	.zero		1


	//   ....[12]....
        /*01a0*/ 	.word	0x00001fc0
        /*01a4*/ 	.word	0x000000ff
        /*01a8*/ 	.word	0x00026810
        /*01ac*/ 	.short	0x010a
        /*01ae*/ 	.byte	0x07
	.zero		1


	//   ....[13]....
        /*01b0*/ 	.word	0x00002400
        /*01b4*/ 	.word	0x000000ff
        /*01b8*/ 	.word	0x00026830
        /*01bc*/ 	.short	0x010a
        /*01be*/ 	.byte	0x07
	.zero		1


	//   ....[14]....
        /*01c0*/ 	.word	0x00002730
        /*01c4*/ 	.word	0x000000ff
        /*01c8*/ 	.word	0x00026830
        /*01cc*/ 	.short	0x010a
        /*01ce*/ 	.byte	0x07
	.zero		1


	//   ....[15]....
        /*01d0*/ 	.word	0x00004d10
        /*01d4*/ 	.word	0x000000ff
        /*01d8*/ 	.word	0x00000000
        /*01dc*/ 	.short	0x0101
        /*01de*/ 	.byte	0x0a
	.zero		1


	//   ....[16]....
        /*01e0*/ 	.word	0x00005020
        /*01e4*/ 	.word	0x000000ff
        /*01e8*/ 	.word	0x00000000
        /*01ec*/ 	.short	0x0101
        /*01ee*/ 	.byte	0x07
	.zero		1


	//   ....[17]....
        /*01f0*/ 	.word	0x00007a90
        /*01f4*/ 	.word	0x0000000f
        /*01f8*/ 	.word	0x00026820
        /*01fc*/ 	.short	0x010a
        /*01fe*/ 	.byte	0x3f
	.zero		1


	//   ....[18]....
        /*0200*/ 	.word	0x000083a0
        /*0204*/ 	.word	0x0000000f
        /*0208*/ 	.word	0x00026840
        /*020c*/ 	.short	0x010a
        /*020e*/ 	.byte	0x3f
	.zero		1


	//   ....[19]....
        /*0210*/ 	.word	0x000086e0
        /*0214*/ 	.word	0x0000000f
        /*0218*/ 	.word	0x00026828
        /*021c*/ 	.short	0x010a
        /*021e*/ 	.byte	0x3f
	.zero		1


	//   ....[20]....
        /*0220*/ 	.word	0x00008a20
        /*0224*/ 	.word	0x0000000f
        /*0228*/ 	.word	0x00026848
        /*022c*/ 	.short	0x010a
        /*022e*/ 	.byte	0x3f
	.zero		1


	//   ....[21]....
        /*0230*/ 	.word	0x00008d00
        /*0234*/ 	.word	0x0000000f
        /*0238*/ 	.word	0x00026820
        /*023c*/ 	.short	0x010a
        /*023e*/ 	.byte	0x3f
	.zero		1


	//   ....[22]....
        /*0240*/ 	.word	0x000090b0
        /*0244*/ 	.word	0x0000000f
        /*0248*/ 	.word	0x00026840
        /*024c*/ 	.short	0x010a
        /*024e*/ 	.byte	0x3f
	.zero		1


	//   ....[23]....
        /*0250*/ 	.word	0x000093c0
        /*0254*/ 	.word	0x0000000f
        /*0258*/ 	.word	0x00026828
        /*025c*/ 	.short	0x010a
        /*025e*/ 	.byte	0x3f
	.zero		1


	//   ....[24]....
        /*0260*/ 	.word	0x00009740
        /*0264*/ 	.word	0x00000003
        /*0268*/ 	.word	0x00026840
        /*026c*/ 	.short	0x010a
        /*026e*/ 	.byte	0x3f
	.zero		1


	//   ....[25]....
        /*0270*/ 	.word	0x00009c10
        /*0274*/ 	.word	0x00000007
        /*0278*/ 	.word	0x00000000
        /*027c*/ 	.short	0x010a
        /*027e*/ 	.byte	0x3f
	.zero		1


	//   ....[26]....
        /*0280*/ 	.word	0x00009c60
        /*0284*/ 	.word	0x00000003
        /*0288*/ 	.word	0x00000000
        /*028c*/ 	.short	0x010a
        /*028e*/ 	.byte	0x3f
	.zero		1


	//   ....[27]....
        /*0290*/ 	.word	0x00009cc0
        /*0294*/ 	.word	0x00000005
        /*0298*/ 	.word	0x00000000
        /*029c*/ 	.short	0x010a
        /*029e*/ 	.byte	0x3f
	.zero		1


	//   ....[28]....
        /*02a0*/ 	.word	0x00009cf0
        /*02a4*/ 	.word	0x00000003
        /*02a8*/ 	.word	0x00000000
        /*02ac*/ 	.short	0x010a
        /*02ae*/ 	.byte	0x3f
	.zero		1


	//   ....[29]....
        /*02b0*/ 	.word	0x00009dd0
        /*02b4*/ 	.word	0x000000ed
        /*02b8*/ 	.word	0x00026800
        /*02bc*/ 	.short	0x010a
        /*02be*/ 	.byte	0x3f
	.zero		1


	//   ....[30]....
        /*02c0*/ 	.word	0x00009e30
        /*02c4*/ 	.word	0x00000005
        /*02c8*/ 	.word	0x00026810
        /*02cc*/ 	.short	0x010a
        /*02ce*/ 	.byte	0x3f
	.zero		1


	//   ....[31]....
        /*02d0*/ 	.word	0x00009e90
        /*02d4*/ 	.word	0x00000079
        /*02d8*/ 	.word	0x00026830
        /*02dc*/ 	.short	0x010a
        /*02de*/ 	.byte	0x3f
	.zero		1


	//   ....[32]....
        /*02e0*/ 	.word	0x00009ee0
        /*02e4*/ 	.word	0x0000000f
        /*02e8*/ 	.word	0x00026820
        /*02ec*/ 	.short	0x010a
        /*02ee*/ 	.byte	0x3f
	.zero		1


	//   ....[33]....
        /*02f0*/ 	.word	0x00009f30
        /*02f4*/ 	.word	0x0000000f
        /*02f8*/ 	.word	0x00026840
        /*02fc*/ 	.short	0x010a
        /*02fe*/ 	.byte	0x3f
	.zero		1


	//   ....[34]....
        /*0300*/ 	.word	0x00009f80
        /*0304*/ 	.word	0x0000000f
        /*0308*/ 	.word	0x00026828
        /*030c*/ 	.short	0x010a
        /*030e*/ 	.byte	0x3f
	.zero		1


	//   ....[35]....
        /*0310*/ 	.word	0x00009fd0
        /*0314*/ 	.word	0x0000000f
        /*0318*/ 	.word	0x00026848
        /*031c*/ 	.short	0x010a
        /*031e*/ 	.byte	0x3f
	.zero		1


	//   ....[36]....
        /*0320*/ 	.word	0x0000a030
        /*0324*/ 	.word	0x0000000f
        /*0328*/ 	.word	0x00026820
        /*032c*/ 	.short	0x010a
        /*032e*/ 	.byte	0x3f
	.zero		1


	//   ....[37]....
        /*0330*/ 	.word	0x0000a080
        /*0334*/ 	.word	0x0000000f
        /*0338*/ 	.word	0x00026840
        /*033c*/ 	.short	0x010a
        /*033e*/ 	.byte	0x3f
	.zero		1


	//   ....[38]....
        /*0340*/ 	.word	0x0000a0d0
        /*0344*/ 	.word	0x0000000f
        /*0348*/ 	.word	0x00026828
        /*034c*/ 	.short	0x010a
        /*034e*/ 	.byte	0x3f
	.zero		1


	//   ....[39]....
        /*0350*/ 	.word	0x0000a120
        /*0354*/ 	.word	0x00000003
        /*0358*/ 	.word	0x00026840
        /*035c*/ 	.short	0x010a
        /*035e*/ 	.byte	0x3f
	.zero		1


	//   ....[40]....
        /*0360*/ 	.word	0x0000a1f0
        /*0364*/ 	.word	0x00000007
        /*0368*/ 	.word	0x00000000
        /*036c*/ 	.short	0x010a
        /*036e*/ 	.byte	0x3f
	.zero		1


	//   ....[41]....
        /*0370*/ 	.word	0x0000a240
        /*0374*/ 	.word	0x00000003
        /*0378*/ 	.word	0x00000000
        /*037c*/ 	.short	0x010a
        /*037e*/ 	.byte	0x3f
	.zero		1


	//   ....[42]....
        /*0380*/ 	.word	0x0000a290
        /*0384*/ 	.word	0x00000005
        /*0388*/ 	.word	0x00000000
        /*038c*/ 	.short	0x010a
        /*038e*/ 	.byte	0x3f
	.zero		1


	//----- nvinfo : EIATTR_NUM_MBARRIERS
	.align		4
.L_723:
        /*0390*/ 	.byte	0x03, 0x38
        /*0392*/ 	.short	0x0009


	//----- nvinfo : EIATTR_EXIT_INSTR_OFFSETS
	.align		4
        /*0394*/ 	.byte	0x04, 0x1c
        /*0396*/ 	.short	(.L_725 - .L_724)


	//   ....[0]....
.L_724:
        /*0398*/ 	.word	0x00009d40


	//----- nvinfo : EIATTR_MAX_THREADS
	.align		4
.L_725:
        /*039c*/ 	.byte	0x04, 0x05
        /*039e*/ 	.short	(.L_727 - .L_726)
.L_726:
        /*03a0*/ 	.word	0x00000180
        /*03a4*/ 	.word	0x00000001
        /*03a8*/ 	.word	0x00000001


	//----- nvinfo : EIATTR_CRS_STACK_SIZE
	.align		4
.L_727:
        /*03ac*/ 	.byte	0x04, 0x1e
        /*03ae*/ 	.short	(.L_729 - .L_728)
.L_728:
        /*03b0*/ 	.word	0x00000000


	//----- nvinfo : EIATTR_CBANK_PARAM_SIZE
	.align		4
.L_729:
        /*03b4*/ 	.byte	0x03, 0x19
        /*03b6*/ 	.short	0x06f0


	//----- nvinfo : EIATTR_PARAM_CBANK
	.align		4
        /*03b8*/ 	.byte	0x04, 0x0a
        /*03ba*/ 	.short	(.L_731 - .L_730)
	.align		4
.L_730:
        /*03bc*/ 	.word	index@(.nv.constant0._ZN7cutlass13device_kernelIN5flash11enable_sm90INS1_16FlashAttnBwdSm90INS1_25CollectiveMainloopBwdSm90ILi2ELi2ELi2EN4cute5tupleIJNS5_1CILi1EEES8_S8_EEENS6_IJNS7_ILi64EEENS7_ILi128EEENS7_ILi96EEEEEENS_10bfloat16_tEfNS_4arch4Sm90ELb0ELb1ELb1ELb1ELb0ELb1ELb0ELb0ELi2ELi1ELi2ELi1ELb1EEENS1_24CollectiveEpilogueBwdGQAISD_fSG_Li256ELb1ELb0EEENS1_19SingleTileSchedulerILb1ELb0ELb0ELi128EEEEEEEEEvNT_6ParamsE)
        /*03c0*/ 	.short	0x0210
        /*03c2*/ 	.short	0x06f0


	//----- nvinfo : EIATTR_SW_WAR
	.align		4
.L_731:
        /*03c4*/ 	.byte	0x04, 0x36
        /*03c6*/ 	.short	(.L_733 - .L_732)
.L_732:
        /*03c8*/ 	.word	0x00000008
.L_733:


//--------------------- .nv.info._ZN7cutlass13device_kernelIN5flash11enable_sm90INS1_16FlashAttnBwdSm90INS1_25CollectiveMainloopBwdSm90ILi2ELi2ELi2EN4cute5tupleIJNS5_1CILi1EEES8_S8_EEENS6_IJNS7_ILi64EEENS7_ILi128EEENS7_ILi96EEEEEENS_10bfloat16_tEfNS_4arch4Sm90ELb0ELb1ELb1ELb1ELb1ELb1ELb0ELb0ELi2ELi1ELi2ELi1ELb1EEENS1_24CollectiveEpilogueBwdGQAISD_fSG_Li256ELb1ELb1EEENS1_19SingleTileSchedulerILb1ELb0ELb0ELi128EEEEEEEEEvNT_6ParamsE --------------------------
	.section	.nv.info._ZN7cutlass13device_kernelIN5flash11enable_sm90INS1_16FlashAttnBwdSm90INS1_25CollectiveMainloopBwdSm90ILi2ELi2ELi2EN4cute5tupleIJNS5_1CILi1EEES8_S8_EEENS6_IJNS7_ILi64EEENS7_ILi128EEENS7_ILi96EEEEEENS_10bfloat16_tEfNS_4arch4Sm90ELb0ELb1ELb1ELb1ELb1ELb1ELb0ELb0ELi2ELi1ELi2ELi1ELb1EEENS1_24CollectiveEpilogueBwdGQAISD_fSG_Li256ELb1ELb1EEENS1_19SingleTileSchedulerILb1ELb0ELb0ELi128EEEEEEEEEvNT_6ParamsE,"",@"SHT_CUDA_INFO"
	.sectionflags	@""
	.align	4


	//----- nvinfo : EIATTR_CUDA_API_VERSION
	.align		4
        /*0000*/ 	.byte	0x04, 0x37
        /*0002*/ 	.short	(.L_735 - .L_734)
.L_734:
        /*0004*/ 	.word	0x00000082


	//----- nvinfo : EIATTR_KPARAM_INFO
	.align		4
.L_735:
        /*0008*/ 	.byte	0x04, 0x17
        /*000a*/ 	.short	(.L_737 - .L_736)
.L_736:
        /*000c*/ 	.word	0x00000000
        /*0010*/ 	.short	0x0000
        /*0012*/ 	.short	0x0070
        /*0014*/ 	.byte	0x00, 0xf0, 0x01, 0x1a


	//----- nvinfo : EIATTR_SPARSE_MMA_MASK
	.align		4
.L_737:
        /*0018*/ 	.byte	0x03, 0x50
        /*001a*/ 	.short	0x0000


	//----- nvinfo : EIATTR_MAXREG_COUNT
	.align		4
        /*001c*/ 	.byte	0x03, 0x1b
        /*001e*/ 	.short	0x00a8


	//----- nvinfo : EIATTR_NUM_BARRIERS
	.align		4
        /*0020*/ 	.byte	0x02, 0x4c
        /*0022*/ 	.byte	0x10
	.zero		1


	//----- nvinfo : EIATTR_EXTERNS
	.align		4
        /*0024*/ 	.byte	0x04, 0x0f
        /*0026*/ 	.short	(.L_739 - .L_738)


	//   ....[0]....
	.align		4
.L_738:
        /*0028*/ 	.word	index@(__assertfail)


	//----- nvinfo : EIATTR_ANNOTATIONS
	.align		4
.L_739:
        /*002c*/ 	.byte	0x04, 0x55
        /*002e*/ 	.short	(.L_741 - .L_740)


	//   ....[0]....
.L_740:
        /*0030*/ 	.word	0x00000001
        /*0034*/ 	.byte	0x30, 0x1b, 0x00, 0x00, 0x01, 0x00, 0x00, 0x00, 0x20, 0x2d, 0x00, 0x00, 0x01, 0x00, 0x00, 0x00
        /*0044*/ 	.byte	0x80, 0x94, 0x00, 0x00, 0x01, 0x00, 0x00, 0x00, 0x10, 0x97, 0x00, 0x00, 0x01, 0x00, 0x00, 0x00
        /*0054*/ 	.byte	0x50, 0xa4, 0x00, 0x00, 0x01, 0x00, 0x00, 0x00, 0x70, 0xa4, 0x00, 0x00, 0x01, 0x00, 0x00, 0x00
        /*0064*/ 	.byte	0x50, 0xa8, 0x00, 0x00


	//----- nvinfo : EIATTR_MERCURY_ISA_VERSION
	.align		4
.L_741:
        /*0068*/ 	.byte	0x03, 0x5f
        /*006a*/ 	.short	0x0101


	//----- nvinfo : EIATTR_INT_WARP_WIDE_INSTR_OFFSETS
	.align		4
        /*006c*/ 	.byte	0x04, 0x31
        /*006e*/ 	.short	(.L_743 - .L_742)


	//   ....[0]....
.L_742:
        /*0070*/ 	.word	0x00000190


	//   ....[1]....
        /*0074*/ 	.word	0x000001c0


	//   ....[2]....
        /*0078*/ 	.word	0x000070b0


	//   ....[3]....
        /*007c*/ 	.word	0x00007710


	//   ....[4]....
        /*0080*/ 	.word	0x00007bc0


	//   ....[5]....
        /*0084*/ 	.word	0x00007e90


	//   ....[6]....
        /*0088*/ 	.word	0x000080f0


	//   ....[7]....
        /*008c*/ 	.word	0x00008280


	//----- nvinfo : EIATTR_COOP_GROUP_MASK_REGIDS
	.align		4
.L_743:
        /*0090*/ 	.byte	0x04, 0x29
        /*0092*/ 	.short	(.L_745 - .L_744)


	//   ....[0]....
.L_744:
        /*0094*/ 	.word	0xffffffff


	//   ....[1]....
        /*0098*/ 	.word	0xffffffff


	//   ....[2]....
        /*009c*/ 	.word	0xffffffff


	//   ....[3]....
        /*00a0*/ 	.word	0xffffffff


	//   ....[4]....
        /*00a4*/ 	.word	0xffffffff


	//   ....[5]....
        /*00a8*/ 	.word	0xffffffff


	//   ....[6]....
        /*00ac*/ 	.word	0xffffffff


	//   ....[7]....
        /*00b0*/ 	.word	0xffffffff


	//   ....[8]....
        /*00b4*/ 	.word	0xffffffff


	//   ....[9]....
        /*00b8*/ 	.word	0xffffffff


	//   ....[10]....
        /*00bc*/ 	.word	0xffffffff


	//   ....[11]....
        /*00c0*/ 	.word	0xffffffff


	//   ....[12]....
        /*00c4*/ 	.word	0xffffffff


	//   ....[13]....
        /*00c8*/ 	.word	0xffffffff


	//   ....[14]....
        /*00cc*/ 	.word	0xffffffff


	//   ....[15]....
        /*00d0*/ 	.word	0xffffffff


	//   ....[16]....
        /*00d4*/ 	.word	0xffffffff


	//   ....[17]....
        /*00d8*/ 	.word	0xffffffff


	//   ....[18]....
        /*00dc*/ 	.word	0xffffffff


	//   ....[19]....
        /*00e0*/ 	.word	0xffffffff


	//   ....[20]....
        /*00e4*/ 	.word	0x0500000f


	//   ....[21]....
        /*00e8*/ 	.word	0x0500000f


	//   ....[22]....
        /*00ec*/ 	.word	0x0500000f


	//   ....[23]....
        /*00f0*/ 	.word	0x0500000f


	//   ....[24]....
        /*00f4*/ 	.word	0x0500000f


	//   ....[25]....
        /*00f8*/ 	.word	0x0500000f


	//----- nvinfo : EIATTR_COOP_GROUP_INSTR_OFFSETS
	.align		4
.L_745:
        /*00fc*/ 	.byte	0x04, 0x28
        /*00fe*/ 	.short	(.L_747 - .L_746)


	//   ....[0]....
.L_746:
        /*0100*/ 	.word	0x00000070


	//   ....[1]....
        /*0104*/ 	.word	0x000001a0


	//   ....[2]....
        /*0108*/ 	.word	0x000001f0


	//   ....[3]....
        /*010c*/ 	.word	0x000003e0


	//   ....[4]....
        /*0110*/ 	.word	0x00000620


	//   ....[5]....
        /*0114*/ 	.word	0x00001510


	//   ....[6]....
        /*0118*/ 	.word	0x00005ae0


	//   ....[7]....
        /*011c*/ 	.word	0x00005c70


	//   ....[8]....
        /*0120*/ 	.word	0x00005f20


	//   ....[9]....
        /*0124*/ 	.word	0x000060b0


	//   ....[10]....
        /*0128*/ 	.word	0x000061c0


	//   ....[11]....
        /*012c*/ 	.word	0x00006cb0


	//   ....[12]....
        /*0130*/ 	.word	0x00006fe0


	//   ....[13]....
        /*0134*/ 	.word	0x00007370


	//   ....[14]....
        /*0138*/ 	.word	0x00007640


	//   ....[15]....
        /*013c*/ 	.word	0x00007880


	//   ....[16]....
        /*0140*/ 	.word	0x00007af0


	//   ....[17]....
        /*0144*/ 	.word	0x00007dd0


	//   ....[18]....
        /*0148*/ 	.word	0x00007ff0


	//   ....[19]....
        /*014c*/ 	.word	0x00008180


	//   ....[20]....
        /*0150*/ 	.word	0x0000b190


	//   ....[21]....
        /*0154*/ 	.word	0x0000b300


	//   ....[22]....
        /*0158*/ 	.word	0x0000b370


	//   ....[23]....
        /*015c*/ 	.word	0x0000b3e0


	//   ....[24]....
        /*0160*/ 	.word	0x0000b450


	//   ....[25]....
        /*0164*/ 	.word	0x0000b4c0


	//----- nvinfo : EIATTR_REG_RECONFIG
	.align		4
.L_747:
        /*0168*/ 	.byte	0x01, 0x54
	.zero		2


	//----- nvinfo : EIATTR_SYSCALL_OFFSETS
	.align		4
        /*016c*/ 	.byte	0x04, 0x46
        /*016e*/ 	.short	(.L_749 - .L_748)


	//   ....[0]....
.L_748:
        /*0170*/ 	.word	0x00001170


	//   ....[1]....
        /*0174*/ 	.word	0x00001260


	//   ....[2]....
        /*0178*/ 	.word	0x000013c0


	//   ....[3]....
        /*017c*/ 	.word	0x000014b0


	//   ....[4]....
        /*0180*/ 	.word	0x00001730


	//----- nvinfo : EIATTR_MBARRIER_INSTR_OFFSETS
	.align		4
.L_749:
        /*0184*/ 	.byte	0x04, 0x39
        /*0186*/ 	.short	(.L_751 - .L_750)


	//   ....[0]....
.L_750:
        /*0188*/ 	.word	0x00000290
        /*018c*/ 	.word	0x000000ff
        /*0190*/ 	.word	0x00026800
        /*0194*/ 	.short	0x0100
        /*0196*/ 	.byte	0x06
	.zero		1


	//   ....[1]....
        /*0198*/ 	.word	0x00000390
        /*019c*/ 	.word	0x000000ff
        /*01a0*/ 	.word	0x00026810
        /*01a4*/ 	.short	0x0100
        /*01a6*/ 	.byte	0x08
	.zero		1


	//   ....[2]....
        /*01a8*/ 	.word	0x000003a0
        /*01ac*/ 	.word	0x000000ff
        /*01b0*/ 	.word	0x00026820
        /*01b4*/ 	.short	0x0100
        /*01b6*/ 	.byte	0x08
	.zero		1


	//   ....[3]....
        /*01b8*/ 	.word	0x000003b0
        /*01bc*/ 	.word	0x000000ff
        /*01c0*/ 	.word	0x00026818
        /*01c4*/ 	.short	0x0100
        /*01c6*/ 	.byte	0x08
	.zero		1


	//   ....[4]....
        /*01c8*/ 	.word	0x000003c0
        /*01cc*/ 	.word	0x000000ff
        /*01d0*/ 	.word	0x00026828
        /*01d4*/ 	.short	0x0100
        /*01d6*/ 	.byte	0x08
	.zero		1


	//   ....[5]....
        /*01d8*/ 	.word	0x000004f0
        /*01dc*/ 	.word	0x000000ff
        /*01e0*/ 	.word	0x00026830
        /*01e4*/ 	.short	0x0100
        /*01e6*/ 	.byte	0x08
	.zero		1


	//   ....[6]....
        /*01e8*/ 	.word	0x00000500
        /*01ec*/ 	.word	0x000000ff
        /*01f0*/ 	.word	0x00026840
        /*01f4*/ 	.short	0x0100
        /*01f6*/ 	.byte	0x08
	.zero		1


	//   ....[7]....
        /*01f8*/ 	.word	0x00000510
        /*01fc*/ 	.word	0x000000ff
        /*0200*/ 	.word	0x00026838
        /*0204*/ 	.short	0x0100
        /*0206*/ 	.byte	0x08
	.zero		1


	//   ....[8]....
        /*0208*/ 	.word	0x00000520
        /*020c*/ 	.word	0x000000ff
        /*0210*/ 	.word	0x00026848
        /*0214*/ 	.short	0x0100
        /*0216*/ 	.byte	0x08
	.zero		1


	//   ....[9]....
        /*0218*/ 	.word	0x00001550
        /*021c*/ 	.word	0x000000ed
        /*0220*/ 	.word	0x00026800
        /*0224*/ 	.short	0x010a
        /*0226*/ 	.byte	0x3f
	.zero		1


	//   ....[10]....
        /*0228*/ 	.word	0x000015f0
        /*022c*/ 	.word	0x000000ed
        /*0230*/ 	.word	0x00026800
        /*0234*/ 	.short	0x010a
        /*0236*/ 	.byte	0x3f
	.zero		1


	//   ....[11]....
        /*0238*/ 	.word	0x00001f80
        /*023c*/ 	.word	0x000000ff
        /*0240*/ 	.word	0x00026810
        /*0244*/ 	.short	0x010a
        /*0246*/ 	.byte	0x07
	.zero		1


	//   ....[12]....
        /*0248*/ 	.word	0x00001fc0
        /*024c*/ 	.word	0x000000ff
        /*0250*/ 	.word	0x00026810
        /*0254*/ 	.short	0x010a
        /*0256*/ 	.byte	0x07
	.zero		1


	//   ....[13]....
        /*0258*/ 	.word	0x00002400
        /*025c*/ 	.word	0x000000ff
        /*0260*/ 	.word	0x00026830
        /*0264*/ 	.short	0x010a
        /*0266*/ 	.byte	0x07
	.zero		1


	//   ....[14]....
        /*0268*/ 	.word	0x00002730
        /*026c*/ 	.word	0x000000ff
        /*0270*/ 	.word	0x00026830
        /*0274*/ 	.short	0x010a
        /*0276*/ 	.byte	0x07
	.zero		1


	//   ....[15]....
        /*0278*/ 	.word	0x00004d10
        /*027c*/ 	.word	0x000000ff
        /*0280*/ 	.word	0x00000000
        /*0284*/ 	.short	0x0101
        /*0286*/ 	.byte	0x0a
	.zero		1


	//   ....[16]....
        /*0288*/ 	.word	0x00005020
        /*028c*/ 	.word	0x000000ff
        /*0290*/ 	.word	0x00000000
        /*0294*/ 	.short	0x0101
        /*0296*/ 	.byte	0x07
	.zero		1


	//   ....[17]....
        /*0298*/ 	.word	0x00008e80
        /*029c*/ 	.word	0x0000000f
        /*02a0*/ 	.word	0x00026820
        /*02a4*/ 	.short	0x010a
        /*02a6*/ 	.byte	0x3f
	.zero		1


	//   ....[18]....
        /*02a8*/ 	.word	0x00009790
        /*02ac*/ 	.word	0x0000000f
        /*02b0*/ 	.word	0x00026840
        /*02b4*/ 	.short	0x010a
        /*02b6*/ 	.byte	0x3f
	.zero		1


	//   ....[19]....
        /*02b8*/ 	.word	0x00009ad0
        /*02bc*/ 	.word	0x0000000f
        /*02c0*/ 	.word	0x00026828
        /*02c4*/ 	.short	0x010a
        /*02c6*/ 	.byte	0x3f
	.zero		1


	//   ....[20]....
        /*02c8*/ 	.word	0x00009e10
        /*02cc*/ 	.word	0x0000000f
        /*02d0*/ 	.word	0x00026848
        /*02d4*/ 	.short	0x010a
        /*02d6*/ 	.byte	0x3f
	.zero		1


	//   ....[21]....
        /*02d8*/ 	.word	0x0000a0f0
        /*02dc*/ 	.word	0x0000000f
        /*02e0*/ 	.word	0x00026820
        /*02e4*/ 	.short	0x010a
        /*02e6*/ 	.byte	0x3f
	.zero		1


	//   ....[22]....
        /*02e8*/ 	.word	0x0000a4a0
        /*02ec*/ 	.word	0x0000000f
        /*02f0*/ 	.word	0x00026840
        /*02f4*/ 	.short	0x010a
        /*02f6*/ 	.byte	0x3f
	.zero		1


	//   ....[23]....
        /*02f8*/ 	.word	0x0000a7b0
        /*02fc*/ 	.word	0x0000000f
        /*0300*/ 	.word	0x00026828
        /*0304*/ 	.short	0x010a
        /*0306*/ 	.byte	0x3f
	.zero		1


	//   ....[24]....
        /*0308*/ 	.word	0x0000ab30
        /*030c*/ 	.word	0x00000003
        /*0310*/ 	.word	0x00026840
        /*0314*/ 	.short	0x010a
        /*0316*/ 	.byte	0x3f
	.zero		1


	//   ....[25]....
        /*0318*/ 	.word	0x0000b000
        /*031c*/ 	.word	0x00000007
        /*0320*/ 	.word	0x00000000
        /*0324*/ 	.short	0x010a
        /*0326*/ 	.byte	0x3f
	.zero		1


	//   ....[26]....
        /*0328*/ 	.word	0x0000b050
        /*032c*/ 	.word	0x00000003
        /*0330*/ 	.word	0x00000000
        /*0334*/ 	.short	0x010a
        /*0336*/ 	.byte	0x3f
	.zero		1


	//   ....[27]....
        /*0338*/ 	.word	0x0000b0b0
        /*033c*/ 	.word	0x00000005
        /*0340*/ 	.word	0x00000000
        /*0344*/ 	.short	0x010a
        /*0346*/ 	.byte	0x3f
	.zero		1


	//   ....[28]....
        /*0348*/ 	.word	0x0000b0e0
        /*034c*/ 	.word	0x00000003
        /*0350*/ 	.word	0x00000000
        /*0354*/ 	.short	0x010a
        /*0356*/ 	.byte	0x3f
	.zero		1


	//   ....[29]....
        /*0358*/ 	.word	0x0000b1c0
        /*035c*/ 	.word	0x000000ed
        /*0360*/ 	.word	0x00026800
        /*0364*/ 	.short	0x010a
        /*0366*/ 	.byte	0x3f
	.zero		1


	//   ....[30]....
        /*0368*/ 	.word	0x0000b220
        /*036c*/ 	.word	0x00000005
        /*0370*/ 	.word	0x00026810
        /*0374*/ 	.short	0x010a
        /*0376*/ 	.byte	0x3f
	.zero		1


	//   ....[31]....
        /*0378*/ 	.word	0x0000b280
        /*037c*/ 	.word	0x00000079
        /*0380*/ 	.word	0x00026830
        /*0384*/ 	.short	0x010a
        /*0386*/ 	.byte	0x3f
	.zero		1


	//   ....[32]....
        /*0388*/ 	.word	0x0000b500
        /*038c*/ 	.word	0x0000000f
        /*0390*/ 	.word	0x00026820
        /*0394*/ 	.short	0x010a
        /*0396*/ 	.byte	0x3f
	.zero		1


	//   ....[33]....
        /*0398*/ 	.word	0x0000b550
        /*039c*/ 	.word	0x0000000f
        /*03a0*/ 	.word	0x00026840
        /*03a4*/ 	.short	0x010a
        /*03a6*/ 	.byte	0x3f
	.zero		1


	//   ....[34]....
        /*03a8*/ 	.word	0x0000b5a0
        /*03ac*/ 	.word	0x0000000f
        /*03b0*/ 	.word	0x00026828
        /*03b4*/ 	.short	0x010a
        /*03b6*/ 	.byte	0x3f
	.zero		1


	//   ....[35]....
        /*03b8*/ 	.word	0x0000b5f0
        /*03bc*/ 	.word	0x0000000f
        /*03c0*/ 	.word	0x00026848
        /*03c4*/ 	.short	0x010a
        /*03c6*/ 	.byte	0x3f
	.zero		1


	//   ....[36]....
        /*03c8*/ 	.word	0x0000b650
        /*03cc*/ 	.word	0x0000000f
        /*03d0*/ 	.word	0x00026820
        /*03d4*/ 	.short	0x010a
        /*03d6*/ 	.byte	0x3f
	.zero		1


	//   ....[37]....
        /*03d8*/ 	.word	0x0000b6a0
        /*03dc*/ 	.word	0x0000000f
        /*03e0*/ 	.word	0x00026840
        /*03e4*/ 	.short	0x010a
        /*03e6*/ 	.byte	0x3f
	.zero		1


	//   ....[38]....
        /*03e8*/ 	.word	0x0000b6f0
        /*03ec*/ 	.word	0x0000000f
        /*03f0*/ 	.word	0x00026828
        /*03f4*/ 	.short	0x010a
        /*03f6*/ 	.byte	0x3f
	.zero		1


	//   ....[39]....
        /*03f8*/ 	.word	0x0000b740
        /*03fc*/ 	.word	0x00000003
        /*0400*/ 	.word	0x00026840
        /*0404*/ 	.short	0x010a
        /*0406*/ 	.byte	0x3f
	.zero		1


	//   ....[40]....
        /*0408*/ 	.word	0x0000b810
        /*040c*/ 	.word	0x00000007
        /*0410*/ 	.word	0x00000000
        /*0414*/ 	.short	0x010a
        /*0416*/ 	.byte	0x3f
	.zero		1


	//   ....[41]....
        /*0418*/ 	.word	0x0000b860
        /*041c*/ 	.word	0x00000003
        /*0420*/ 	.word	0x00000000
        /*0424*/ 	.short	0x010a
        /*0426*/ 	.byte	0x3f
	.zero		1


	//   ....[42]....
        /*0428*/ 	.word	0x0000b8b0
        /*042c*/ 	.word	0x00000005
        /*0430*/ 	.word	0x00000000
        /*0434*/ 	.short	0x010a
        /*0436*/ 	.byte	0x3f
	.zero		1


	//----- nvinfo : EIATTR_NUM_MBARRIERS
	.align		4
.L_751:
        /*0438*/ 	.byte	0x03, 0x38
        /*043a*/ 	.short	0x0009


	//----- nvinfo : EIATTR_EXIT_INSTR_OFFSETS
	.align		4
        /*043c*/ 	.byte	0x04, 0x1c
        /*043e*/ 	.short	(.L_753 - .L_752)


	//   ....[0]....
.L_752:
        /*0440*/ 	.word	0x0000b130


	//----- nvinfo : EIATTR_MAX_THREADS
	.align		4
.L_753:
        /*0444*/ 	.byte	0x04, 0x05
        /*0446*/ 	.short	(.L_755 - .L_754)
.L_754:
        /*0448*/ 	.word	0x00000180
        /*044c*/ 	.word	0x00000001
        /*0450*/ 	.word	0x00000001


	//----- nvinfo : EIATTR_CRS_STACK_SIZE
	.align		4
.L_755:
        /*0454*/ 	.byte	0x04, 0x1e
        /*0456*/ 	.short	(.L_757 - .L_756)
.L_756:
        /*0458*/ 	.word	0x00000000


	//----- nvinfo : EIATTR_CBANK_PARAM_SIZE
	.align		4
.L_757:
        /*045c*/ 	.byte	0x03, 0x19
        /*045e*/ 	.short	0x06f0


	//----- nvinfo : EIATTR_PARAM_CBANK
	.align		4
        /*0460*/ 	.byte	0x04, 0x0a
        /*0462*/ 	.short	(.L_759 - .L_758)
	.align		4
.L_758:
        /*0464*/ 	.word	index@(.nv.constant0._ZN7cutlass13device_kernelIN5flash11enable_sm90INS1_16FlashAttnBwdSm90INS1_25CollectiveMainloopBwdSm90ILi2ELi2ELi2EN4cute5tupleIJNS5_1CILi1EEES8_S8_EEENS6_IJNS7_ILi64EEENS7_ILi128EEENS7_ILi96EEEEEENS_10bfloat16_tEfNS_4arch4Sm90ELb0ELb1ELb1ELb1ELb1ELb1ELb0ELb0ELi2ELi1ELi2ELi1ELb1EEENS1_24CollectiveEpilogueBwdGQAISD_fSG_Li256ELb1ELb1EEENS1_19SingleTileSchedulerILb1ELb0ELb0ELi128EEEEEEEEEvNT_6ParamsE)
        /*0468*/ 	.short	0x0210
        /*046a*/ 	.short	0x06f0


	//----- nvinfo : EIATTR_SW_WAR
	.align		4
.L_759:
        /*046c*/ 	.byte	0x04, 0x36
        /*046e*/ 	.short	(.L_761 - .L_760)
.L_760:
        /*0470*/ 	.word	0x00000008
.L_761:


//--------------------- .nv.info._ZN7cutlass13device_kernelIN5flash11enable_sm90INS1_16FlashAttnBwdSm90INS1_25CollectiveMainloopBwdSm90ILi2ELi2ELi2EN4cute5tupleIJNS5_1CILi1EEES8_S8_EEENS6_IJNS7_ILi64EEENS7_ILi128EEENS7_ILi96EEEEEENS_10bfloat16_tEfNS_4arch4Sm90ELb1ELb0ELb1ELb0ELb0ELb1ELb0ELb0ELi2ELi1ELi2ELi1ELb1EEENS1_21CollectiveEpilogueBwdISD_SE_SG_Li256ELb0ELb0ELi1EEENS1_25SingleTileBwdLPTSchedulerILb0ELi128ELb0EEEEEEEEEvNT_6ParamsE --------------------------
	.section	.nv.info._ZN7cutlass13device_kernelIN5flash11enable_sm90INS1_16FlashAttnBwdSm90INS1_25CollectiveMainloopBwdSm90ILi2ELi2ELi2EN4cute5tupleIJNS5_1CILi1EEES8_S8_EEENS6_IJNS7_ILi64EEENS7_ILi128EEENS7_ILi96EEEEEENS_10bfloat16_tEfNS_4arch4Sm90ELb1ELb0ELb1ELb0ELb0ELb1ELb0ELb0ELi2ELi1ELi2ELi1ELb1EEENS1_21CollectiveEpilogueBwdISD_SE_SG_Li256ELb0ELb0ELi1EEENS1_25SingleTileBwdLPTSchedulerILb0ELi128ELb0EEEEEEEEEvNT_6ParamsE,"",@"SHT_CUDA_INFO"
	.sectionflags	@""
	.align	4


	//----- nvinfo : EIATTR_CUDA_API_VERSION
	.align		4
        /*0000*/ 	.byte	0x04, 0x37
        /*0002*/ 	.short	(.L_763 - .L_762)
.L_762:
        /*0004*/ 	.word	0x00000082


	//----- nvinfo : EIATTR_KPARAM_INFO
	.align		4
.L_763:
        /*0008*/ 	.byte	0x04, 0x17
        /*000a*/ 	.short	(.L_765 - .L_764)
.L_764:
        /*000c*/ 	.word	0x00000000
        /*0010*/ 	.short	0x0000
        /*0012*/ 	.short	0x0070
        /*0014*/ 	.byte	0x00, 0xf0, 0x01, 0x24


	//----- nvinfo : EIATTR_SPARSE_MMA_MASK
	.align		4
.L_765:
        /*0018*/ 	.byte	0x03, 0x50
        /*001a*/ 	.short	0x0000


	//----- nvinfo : EIATTR_MAXREG_COUNT
	.align		4
        /*001c*/ 	.byte	0x03, 0x1b
        /*001e*/ 	.short	0x00a8


	//----- nvinfo : EIATTR_NUM_BARRIERS
	.align		4
        /*0020*/ 	.byte	0x02, 0x4c
        /*0022*/ 	.byte	0x10
	.zero		1


	//----- nvinfo : EIATTR_EXTERNS
	.align		4
        /*0024*/ 	.byte	0x04, 0x0f
        /*0026*/ 	.short	(.L_767 - .L_766)


	//   ....[0]....
	.align		4
.L_766:
        /*0028*/ 	.word	index@(__assertfail)


	//----- nvinfo : EIATTR_ANNOTATIONS
	.align		4
.L_767:
        /*002c*/ 	.byte	0x04, 0x55
        /*002e*/ 	.short	(.L_769 - .L_768)


	//   ....[0]....
.L_768:
        /*0030*/ 	.word	0x00000001
        /*0034*/ 	.byte	0x30, 0x81, 0x00, 0x00, 0x01, 0x00, 0x00, 0x00, 0xe0, 0x8d, 0x00, 0x00


	//----- nvinfo : EIATTR_MERCURY_ISA_VERSION
	.align		4
.L_769:
        /*0040*/ 	.byte	0x03, 0x5f
        /*0042*/ 	.short	0x0101


	//----- nvinfo : EIATTR_INT_WARP_WIDE_INSTR_OFFSETS
	.align		4
        /*0044*/ 	.byte	0x04, 0x31
        /*0046*/ 	.short	(.L_771 - .L_770)


	//   ....[0]....
.L_770:
        /*0048*/ 	.word	0x000001f0


	//   ....[1]....
        /*004c*/ 	.word	0x00000220


	//----- nvinfo : EIATTR_COOP_GROUP_MASK_REGIDS
	.align		4
.L_771:
        /*0050*/ 	.byte	0x04, 0x29
        /*0052*/ 	.short	(.L_773 - .L_772)


	//   ....[0]....
.L_772:
        /*0054*/ 	.word	0xffffffff


	//   ....[1]....
        /*0058*/ 	.word	0xffffffff


	//   ....[2]....
        /*005c*/ 	.word	0xffffffff


	//   ....[3]....
        /*0060*/ 	.word	0xffffffff


	//   ....[4]....
        /*0064*/ 	.word	0xffffffff


	//   ....[5]....
        /*0068*/ 	.word	0xffffffff


	//   ....[6]....
        /*006c*/ 	.word	0xffffffff


	//   ....[7]....
        /*0070*/ 	.word	0xffffffff


	//   ....[8]....
        /*0074*/ 	.word	0x0500000f


	//----- nvinfo : EIATTR_COOP_GROUP_INSTR_OFFSETS
	.align		4
.L_773:
        /*0078*/ 	.byte	0x04, 0x28
        /*007a*/ 	.short	(.L_775 - .L_774)


	//   ....[0]....
.L_774:
        /*007c*/ 	.word	0x00000070


	//   ....[1]....
        /*0080*/ 	.word	0x00000200


	//   ....[2]....
        /*0084*/ 	.word	0x00000250


	//   ....[3]....
        /*0088*/ 	.word	0x00000440


	//   ....[4]....
        /*008c*/ 	.word	0x00000670


	//   ....[5]....
        /*0090*/ 	.word	0x00001230


	//   ....[6]....
        /*0094*/ 	.word	0x00005730


	//   ....[7]....
        /*0098*/ 	.word	0x00006460


	//   ....[8]....
        /*009c*/ 	.word	0x00009b00


	//----- nvinfo : EIATTR_REG_RECONFIG
	.align		4
.L_775:
        /*00a0*/ 	.byte	0x01, 0x54
	.zero		2


	//----- nvinfo : EIATTR_SYSCALL_OFFSETS
	.align		4
        /*00a4*/ 	.byte	0x04, 0x46
        /*00a6*/ 	.short	(.L_777 - .L_776)


	//   ....[0]....
.L_776:
        /*00a8*/ 	.word	0x00000e90


	//   ....[1]....
        /*00ac*/ 	.word	0x00000f80


	//   ....[2]....
        /*00b0*/ 	.word	0x000010e0


	//   ....[3]....
        /*00b4*/ 	.word	0x000011d0


	//   ....[4]....
        /*00b8*/ 	.word	0x00001450


	//   ....[5]....
        /*00bc*/ 	.word	0x00004f60


	//   ....[6]....
        /*00c0*/ 	.word	0x000050a0


	//   ....[7]....
        /*00c4*/ 	.word	0x000051c0


	//   ....[8]....
        /*00c8*/ 	.word	0x000052e0


	//----- nvinfo : EIATTR_MBARRIER_INSTR_OFFSETS
	.align		4
.L_777:
        /*00cc*/ 	.byte	0x04, 0x39
        /*00ce*/ 	.short	(.L_779 - .L_778)


	//   ....[0]....
.L_778:
        /*00d0*/ 	.word	0x000002f0
        /*00d4*/ 	.word	0x000000ff
        /*00d8*/ 	.word	0x00026800
        /*00dc*/ 	.short	0x0100
        /*00de*/ 	.byte	0x06
	.zero		1


	//   ....[1]....
        /*00e0*/ 	.word	0x000003f0
        /*00e4*/ 	.word	0x000000ff
        /*00e8*/ 	.word	0x00026810
        /*00ec*/ 	.short	0x0100
        /*00ee*/ 	.byte	0x08
	.zero		1


	//   ....[2]....
        /*00f0*/ 	.word	0x00000400
        /*00f4*/ 	.word	0x000000ff
        /*00f8*/ 	.word	0x00026820
        /*00fc*/ 	.short	0x0100
        /*00fe*/ 	.byte	0x08
	.zero		1


	//   ....[3]....
        /*0100*/ 	.word	0x00000410
        /*0104*/ 	.word	0x000000ff
        /*0108*/ 	.word	0x00026818
        /*010c*/ 	.short	0x0100
        /*010e*/ 	.byte	0x08
	.zero		1


	//   ....[4]....
        /*0110*/ 	.word	0x00000420
        /*0114*/ 	.word	0x000000ff
        /*0118*/ 	.word	0x00026828
        /*011c*/ 	.short	0x0100
        /*011e*/ 	.byte	0x08
	.zero		1


	//   ....[5]....
        /*0120*/ 	.word	0x00000550
        /*0124*/ 	.word	0x000000ff
        /*0128*/ 	.word	0x00026830
        /*012c*/ 	.short	0x0100
        /*012e*/ 	.byte	0x08
	.zero		1


	//   ....[6]....
        /*0130*/ 	.word	0x00000560
        /*0134*/ 	.word	0x000000ff
        /*0138*/ 	.word	0x00026840
        /*013c*/ 	.short	0x0100
        /*013e*/ 	.byte	0x08
	.zero		1


	//   ....[7]....
        /*0140*/ 	.word	0x00000570
        /*0144*/ 	.word	0x000000ff
        /*0148*/ 	.word	0x00026838
        /*014c*/ 	.short	0x0100
        /*014e*/ 	.byte	0x08
	.zero		1


	//   ....[8]....
        /*0150*/ 	.word	0x00000580
        /*0154*/ 	.word	0x000000ff
        /*0158*/ 	.word	0x00026848
        /*015c*/ 	.short	0x0100
        /*015e*/ 	.byte	0x08
	.zero		1


	//   ....[9]....
        /*0160*/ 	.word	0x00001270
        /*0164*/ 	.word	0x000000eb
        /*0168*/ 	.word	0x00026800
        /*016c*/ 	.short	0x010a
        /*016e*/ 	.byte	0x3f
	.zero		1


	//   ....[10]....
        /*0170*/ 	.word	0x00001310
        /*0174*/ 	.word	0x000000eb
        /*0178*/ 	.word	0x00026800
        /*017c*/ 	.short	0x010a
        /*017e*/ 	.byte	0x3f
	.zero		1


	//   ....[11]....
        /*0180*/ 	.word	0x00001ca0
        /*0184*/ 	.word	0x000000ff
        /*0188*/ 	.word	0x00026810
        /*018c*/ 	.short	0x010a
        /*018e*/ 	.byte	0x09
	.zero		1


	//   ....[12]....
        /*0190*/ 	.word	0x00001ce0
        /*0194*/ 	.word	0x000000ff
        /*0198*/ 	.word	0x00026810
        /*019c*/ 	.short	0x010a
        /*019e*/ 	.byte	0x09
	.zero		1


	//   ....[13]....
        /*01a0*/ 	.word	0x00002120
        /*01a4*/ 	.word	0x000000ff
        /*01a8*/ 	.word	0x00026830
        /*01ac*/ 	.short	0x010a
        /*01ae*/ 	.byte	0x09
	.zero		1


	//   ....[14]....
        /*01b0*/ 	.word	0x00002450
        /*01b4*/ 	.word	0x000000ff
        /*01b8*/ 	.word	0x00026830
        /*01bc*/ 	.short	0x010a
        /*01be*/ 	.byte	0x09
	.zero		1


	//   ....[15]....
        /*01c0*/ 	.word	0x00004780
        /*01c4*/ 	.word	0x000000ff
        /*01c8*/ 	.word	0x00000000
        /*01cc*/ 	.short	0x0101
        /*01ce*/ 	.byte	0x0c
	.zero		1


	//   ....[16]....
        /*01d0*/ 	.word	0x00004a90
        /*01d4*/ 	.word	0x000000ff
        /*01d8*/ 	.word	0x00000000
        /*01dc*/ 	.short	0x0101
        /*01de*/ 	.byte	0x09
	.zero		1


	//   ....[17]....
        /*01e0*/ 	.word	0x000078b0
        /*01e4*/ 	.word	0x00000010
        /*01e8*/ 	.word	0x00026820
        /*01ec*/ 	.short	0x010a
        /*01ee*/ 	.byte	0x3f
	.zero		1


	//   ....[18]....
        /*01f0*/ 	.word	0x000081c0
        /*01f4*/ 	.word	0x00000010
        /*01f8*/ 	.word	0x00026840
        /*01fc*/ 	.short	0x010a
        /*01fe*/ 	.byte	0x3f
	.zero		1


	//   ....[19]....
        /*0200*/ 	.word	0x000084d0
        /*0204*/ 	.word	0x00000010
        /*0208*/ 	.word	0x00026828
        /*020c*/ 	.short	0x010a
        /*020e*/ 	.byte	0x3f
	.zero		1


	//   ....[20]....
        /*0210*/ 	.word	0x000087e0
        /*0214*/ 	.word	0x00000010
        /*0218*/ 	.word	0x00026848
        /*021c*/ 	.short	0x010a
        /*021e*/ 	.byte	0x3f
	.zero		1


	//   ....[21]....
        /*0220*/ 	.word	0x00008aa0
        /*0224*/ 	.word	0x00000010
        /*0228*/ 	.word	0x00026820
        /*022c*/ 	.short	0x010a
        /*022e*/ 	.byte	0x3f
	.zero		1


	//   ....[22]....
        /*0230*/ 	.word	0x00008e40
        /*0234*/ 	.word	0x00000010
        /*0238*/ 	.word	0x00026840
        /*023c*/ 	.short	0x010a
        /*023e*/ 	.byte	0x3f
	.zero		1


	//   ....[23]....
        /*0240*/ 	.word	0x00009120
        /*0244*/ 	.word	0x00000010
        /*0248*/ 	.word	0x00026828
        /*024c*/ 	.short	0x010a
        /*024e*/ 	.byte	0x3f
	.zero		1


	//   ....[24]....
        /*0250*/ 	.word	0x000094b0
        /*0254*/ 	.word	0x00000003
        /*0258*/ 	.word	0x00026840
        /*025c*/ 	.short	0x010a
        /*025e*/ 	.byte	0x3f
	.zero		1


	//   ....[25]....
        /*0260*/ 	.word	0x00009960
        /*0264*/ 	.word	0x00000006
        /*0268*/ 	.word	0x00000000
        /*026c*/ 	.short	0x010a
        /*026e*/ 	.byte	0x3f
	.zero		1


	//   ....[26]....
        /*0270*/ 	.word	0x000099c0
        /*0274*/ 	.word	0x00000003
        /*0278*/ 	.word	0x00000000
        /*027c*/ 	.short	0x010a
        /*027e*/ 	.byte	0x3f
	.zero		1


	//   ....[27]....
        /*0280*/ 	.word	0x00009a20
        /*0284*/ 	.word	0x00000000
        /*0288*/ 	.word	0x00000000
        /*028c*/ 	.short	0x010a
        /*028e*/ 	.byte	0x3f
	.zero		1


	//   ....[28]....
        /*0290*/ 	.word	0x00009a50
        /*0294*/ 	.word	0x00000003
        /*0298*/ 	.word	0x00000000
        /*029c*/ 	.short	0x010a
        /*029e*/ 	.byte	0x3f
	.zero		1


	//   ....[29]....
        /*02a0*/ 	.word	0x00009b30
        /*02a4*/ 	.word	0x000000eb
        /*02a8*/ 	.word	0x00026800
        /*02ac*/ 	.short	0x010a
        /*02ae*/ 	.byte	0x3f
	.zero		1


	//   ....[30]....
        /*02b0*/ 	.word	0x00009b90
        /*02b4*/ 	.word	0x00000005
        /*02b8*/ 	.word	0x00026810
        /*02bc*/ 	.short	0x010a
        /*02be*/ 	.byte	0x3f
	.zero		1


	//   ....[31]....
        /*02c0*/ 	.word	0x00009bf0
        /*02c4*/ 	.word	0x00000079
        /*02c8*/ 	.word	0x00026830
        /*02cc*/ 	.short	0x010a
        /*02ce*/ 	.byte	0x3f
	.zero		1


	//   ....[32]....
        /*02d0*/ 	.word	0x00009c40
        /*02d4*/ 	.word	0x00000010
        /*02d8*/ 	.word	0x00026820
        /*02dc*/ 	.short	0x010a
        /*02de*/ 	.byte	0x3f
	.zero		1


	//   ....[33]....
        /*02e0*/ 	.word	0x00009c90
        /*02e4*/ 	.word	0x00000010
        /*02e8*/ 	.word	0x00026840
        /*02ec*/ 	.short	0x010a
        /*02ee*/ 	.byte	0x3f
	.zero		1


	//   ....[34]....
        /*02f0*/ 	.word	0x00009ce0
        /*02f4*/ 	.word	0x00000010
        /*02f8*/ 	.word	0x00026828
        /*02fc*/ 	.short	0x010a
        /*02fe*/ 	.byte	0x3f
	.zero		1


	//   ....[35]....
        /*0300*/ 	.word	0x00009d30
        /*0304*/ 	.word	0x00000010
        /*0308*/ 	.word	0x00026848
        /*030c*/ 	.short	0x010a
        /*030e*/ 	.byte	0x3f
	.zero		1


	//   ....[36]....
        /*0310*/ 	.word	0x00009d90
        /*0314*/ 	.word	0x00000010
        /*0318*/ 	.word	0x00026820
        /*031c*/ 	.short	0x010a
        /*031e*/ 	.byte	0x3f
	.zero		1


	//   ....[37]....
        /*0320*/ 	.word	0x00009de0
        /*0324*/ 	.word	0x00000010
        /*0328*/ 	.word	0x00026840
        /*032c*/ 	.short	0x010a
        /*032e*/ 	.byte	0x3f
	.zero		1


	//   ....[38]....
        /*0330*/ 	.word	0x00009e30
        /*0334*/ 	.word	0x00000010
        /*0338*/ 	.word	0x00026828
        /*033c*/ 	.short	0x010a
        /*033e*/ 	.byte	0x3f
	.zero		1


	//   ....[39]....
        /*0340*/ 	.word	0x00009e80
        /*0344*/ 	.word	0x00000003
        /*0348*/ 	.word	0x00026840
        /*034c*/ 	.short	0x010a
        /*034e*/ 	.byte	0x3f
	.zero		1


	//   ....[40]....
        /*0350*/ 	.word	0x00009f50
        /*0354*/ 	.word	0x00000006
        /*0358*/ 	.word	0x00000000
        /*035c*/ 	.short	0x010a
        /*035e*/ 	.byte	0x3f
	.zero		1


	//   ....[41]....
        /*0360*/ 	.word	0x00009fa0
        /*0364*/ 	.word	0x00000003
        /*0368*/ 	.word	0x00000000
        /*036c*/ 	.short	0x010a
        /*036e*/ 	.byte	0x3f
	.zero		1


	//   ....[42]....
        /*0370*/ 	.word	0x00009ff0
        /*0374*/ 	.word	0x00000000
        /*0378*/ 	.word	0x00000000
        /*037c*/ 	.short	0x010a
        /*037e*/ 	.byte	0x3f
	.zero		1


	//----- nvinfo : EIATTR_NUM_MBARRIERS
	.align		4
.L_779:
        /*0380*/ 	.byte	0x03, 0x38
        /*0382*/ 	.short	0x0009


	//----- nvinfo : EIATTR_EXIT_INSTR_OFFSETS
	.align		4
        /*0384*/ 	.byte	0x04, 0x1c
        /*0386*/ 	.short	(.L_781 - .L_780)


	//   ....[0]....
.L_780:
        /*0388*/ 	.word	0x00000920


	//   ....[1]....
        /*038c*/ 	.word	0x00005c30


	//   ....[2]....
        /*0390*/ 	.word	0x00006410


	//   ....[3]....
        /*0394*/ 	.word	0x00009aa0


	//----- nvinfo : EIATTR_MAX_THREADS
	.align		4
.L_781:
        /*0398*/ 	.byte	0x04, 0x05
        /*039a*/ 	.short	(.L_783 - .L_782)
.L_782:
        /*039c*/ 	.word	0x00000180
        /*03a0*/ 	.word	0x00000001
        /*03a4*/ 	.word	0x00000001


	//----- nvinfo : EIATTR_CRS_STACK_SIZE
	.align		4
.L_783:
        /*03a8*/ 	.byte	0x04, 0x1e
        /*03aa*/ 	.short	(.L_785 - .L_784)
.L_784:
        /*03ac*/ 	.word	0x00000000


	//----- nvinfo : EIATTR_CBANK_PARAM_SIZE
	.align		4
.L_785:
        /*03b0*/ 	.byte	0x03, 0x19
        /*03b2*/ 	.short	0x0970


	//----- nvinfo : EIATTR_PARAM_CBANK
	.align		4
        /*03b4*/ 	.byte	0x04, 0x0a
        /*03b6*/ 	.short	(.L_787 - .L_786)
	.align		4
.L_786:
        /*03b8*/ 	.word	index@(.nv.constant0._ZN7cutlass13device_kernelIN5flash11enable_sm90INS1_16FlashAttnBwdSm90INS1_25CollectiveMainloopBwdSm90ILi2ELi2ELi2EN4cute5tupleIJNS5_1CILi1EEES8_S8_EEENS6_IJNS7_ILi64EEENS7_ILi128EEENS7_ILi96EEEEEENS_10bfloat16_tEfNS_4arch4Sm90ELb1ELb0ELb1ELb0ELb0ELb1ELb0ELb0ELi2ELi1ELi2ELi1ELb1EEENS1_21CollectiveEpilogueBwdISD_SE_SG_Li256ELb0ELb0ELi1EEENS1_25SingleTileBwdLPTSchedulerILb0ELi128ELb0EEEEEEEEEvNT_6ParamsE)
        /*03bc*/ 	.short	0x0210
        /*03be*/ 	.short	0x0970


	//----- nvinfo : EIATTR_SW_WAR
	.align		4
.L_787:
        /*03c0*/ 	.byte	0x04, 0x36
        /*03c2*/ 	.short	(.L_789 - .L_788)
.L_788:
        /*03c4*/ 	.word	0x00000008
.L_789:


//--------------------- .nv.info._ZN7cutlass13device_kernelIN5flash11enable_sm90INS1_16FlashAttnBwdSm90INS1_25CollectiveMainloopBwdSm90ILi2ELi2ELi2EN4cute5tupleIJNS5_1CILi1EEES8_S8_EEENS6_IJNS7_ILi64EEENS7_ILi128EEENS7_ILi96EEEEEENS_10bfloat16_tEfNS_4arch4Sm90ELb1ELb0ELb1ELb0ELb1ELb1ELb0ELb0ELi2ELi1ELi2ELi1ELb1EEENS1_21CollectiveEpilogueBwdISD_SE_SG_Li256ELb0ELb0ELi1EEENS1_25SingleTileBwdLPTSchedulerILb0ELi128ELb1EEEEEEEEEvNT_6ParamsE --------------------------
	.section	.nv.info._ZN7cutlass13device_kernelIN5flash11enable_sm90INS1_16FlashAttnBwdSm90INS1_25CollectiveMainloopBwdSm90ILi2ELi2ELi2EN4cute5tupleIJNS5_1CILi1EEES8_S8_EEENS6_IJNS7_ILi64EEENS7_ILi128EEENS7_ILi96EEEEEENS_10bfloat16_tEfNS_4arch4Sm90ELb1ELb0ELb1ELb0ELb1ELb1ELb0ELb0ELi2ELi1ELi2ELi1ELb1EEENS1_21CollectiveEpilogueBwdISD_SE_SG_Li256ELb0ELb0ELi1EEENS1_25SingleTileBwdLPTSchedulerILb0ELi128ELb1EEEEEEEEEvNT_6ParamsE,"",@"SHT_CUDA_INFO"
	.sectionflags	@""
	.align	4


	//----- nvinfo : EIATTR_CUDA_API_VERSION
	.align		4
        /*0000*/ 	.byte	0x04, 0x37
        /*0002*/ 	.short	(.L_791 - .L_790)
.L_790:
        /*0004*/ 	.word	0x00000082


	//----- nvinfo : EIATTR_KPARAM_INFO
	.align		4
.L_791:
        /*0008*/ 	.byte	0x04, 0x17
        /*000a*/ 	.short	(.L_793 - .L_792)
.L_792:
        /*000c*/ 	.word	0x00000000
        /*0010*/ 	.short	0x0000
        /*0012*/ 	.short	0x0070
        /*0014*/ 	.byte	0x00, 0xf0, 0x01, 0x24


	//----- nvinfo : EIATTR_SPARSE_MMA_MASK
	.align		4
.L_793:
        /*0018*/ 	.byte	0x03, 0x50
        /*001a*/ 	.short	0x0000


	//----- nvinfo : EIATTR_MAXREG_COUNT
	.align		4
        /*001c*/ 	.byte	0x03, 0x1b
        /*001e*/ 	.short	0x00a8


	//----- nvinfo : EIATTR_NUM_BARRIERS
	.align		4
        /*0020*/ 	.byte	0x02, 0x4c
        /*0022*/ 	.byte	0x10
	.zero		1


	//----- nvinfo : EIATTR_EXTERNS
	.align		4
        /*0024*/ 	.byte	0x04, 0x0f
        /*0026*/ 	.short	(.L_795 - .L_794)


	//   ....[0]....
	.align		4
.L_794:
        /*0028*/ 	.word	index@(__assertfail)


	//----- nvinfo : EIATTR_ANNOTATIONS
	.align		4
.L_795:
        /*002c*/ 	.byte	0x04, 0x55
        /*002e*/ 	.short	(.L_797 - .L_796)


	//   ....[0]....
.L_796:
        /*0030*/ 	.word	0x00000001
        /*0034*/ 	.byte	0x90, 0x8b, 0x00, 0x00, 0x01, 0x00, 0x00, 0x00, 0x40, 0x98, 0x00, 0x00


	//----- nvinfo : EIATTR_MERCURY_ISA_VERSION
	.align		4
.L_797:
        /*0040*/ 	.byte	0x03, 0x5f
        /*0042*/ 	.short	0x0101


	//----- nvinfo : EIATTR_INT_WARP_WIDE_INSTR_OFFSETS
	.align		4
        /*0044*/ 	.byte	0x04, 0x31
        /*0046*/ 	.short	(.L_799 - .L_798)


	//   ....[0]....
.L_798:
        /*0048*/ 	.word	0x000001f0


	//   ....[1]....
        /*004c*/ 	.word	0x00000220


	//   ....[2]....
        /*0050*/ 	.word	0x00007090


	//   ....[3]....
        /*0054*/ 	.word	0x00007700


	//   ....[4]....
        /*0058*/ 	.word	0x00007c20


	//----- nvinfo : EIATTR_COOP_GROUP_MASK_REGIDS
	.align		4
.L_799:
        /*005c*/ 	.byte	0x04, 0x29
        /*005e*/ 	.short	(.L_801 - .L_800)


	//   ....[0]....
.L_800:
        /*0060*/ 	.word	0xffffffff


	//   ....[1]....
        /*0064*/ 	.word	0xffffffff


	//   ....[2]....
        /*0068*/ 	.word	0xffffffff


	//   ....[3]....
        /*006c*/ 	.word	0xffffffff


	//   ....[4]....
        /*0070*/ 	.word	0xffffffff


	//   ....[5]....
        /*0074*/ 	.word	0xffffffff


	//   ....[6]....
        /*0078*/ 	.word	0xffffffff


	//   ....[7]....
        /*007c*/ 	.word	0xffffffff


	//   ....[8]....
        /*0080*/ 	.word	0xffffffff


	//   ....[9]....
        /*0084*/ 	.word	0xffffffff


	//   ....[10]....
        /*0088*/ 	.word	0xffffffff


	//   ....[11]....
        /*008c*/ 	.word	0xffffffff


	//   ....[12]....
        /*0090*/ 	.word	0xffffffff


	//   ....[13]....
        /*0094*/ 	.word	0xffffffff


	//   ....[14]....
        /*0098*/ 	.word	0x0500000f


	//   ....[15]....
        /*009c*/ 	.word	0x0500000f


	//   ....[16]....
        /*00a0*/ 	.word	0x0500000f


	//   ....[17]....
        /*00a4*/ 	.word	0x0500000f


	//----- nvinfo : EIATTR_COOP_GROUP_INSTR_OFFSETS
	.align		4
.L_801:
        /*00a8*/ 	.byte	0x04, 0x28
        /*00aa*/ 	.short	(.L_803 - .L_802)


	//   ....[0]....
.L_802:
        /*00ac*/ 	.word	0x00000070


	//   ....[1]....
        /*00b0*/ 	.word	0x00000200


	//   ....[2]....
        /*00b4*/ 	.word	0x00000250


	//   ....[3]....
        /*00b8*/ 	.word	0x00000440


	//   ....[4]....
        /*00bc*/ 	.word	0x00000680


	//   ....[5]....
        /*00c0*/ 	.word	0x00001270


	//   ....[6]....
        /*00c4*/ 	.word	0x00005750


	//   ....[7]....
        /*00c8*/ 	.word	0x000064c0


	//   ....[8]....
        /*00cc*/ 	.word	0x00006c90


	//   ....[9]....
        /*00d0*/ 	.word	0x00006fc0


	//   ....[10]....
        /*00d4*/ 	.word	0x00007380


	//   ....[11]....
        /*00d8*/ 	.word	0x00007630


	//   ....[12]....
        /*00dc*/ 	.word	0x000078e0


	//   ....[13]....
        /*00e0*/ 	.word	0x00007b50


	//   ....[14]....
        /*00e4*/ 	.word	0x0000a560


	//   ....[15]....
        /*00e8*/ 	.word	0x0000a6d0


	//   ....[16]....
        /*00ec*/ 	.word	0x0000a740


	//   ....[17]....
        /*00f0*/ 	.word	0x0000a7b0


	//----- nvinfo : EIATTR_REG_RECONFIG
	.align		4
.L_803:
        /*00f4*/ 	.byte	0x01, 0x54
	.zero		2


	//----- nvinfo : EIATTR_SYSCALL_OFFSETS
	.align		4
        /*00f8*/ 	.byte	0x04, 0x46
        /*00fa*/ 	.short	(.L_805 - .L_804)


	//   ....[0]....
.L_804:
        /*00fc*/ 	.word	0x00000ed0


	//   ....[1]....
        /*0100*/ 	.word	0x00000fc0


	//   ....[2]....
        /*0104*/ 	.word	0x00001120


	//   ....[3]....
        /*0108*/ 	.word	0x00001210


	//   ....[4]....
        /*010c*/ 	.word	0x00001490


	//   ....[5]....
        /*0110*/ 	.word	0x00004f80


	//   ....[6]....
        /*0114*/ 	.word	0x000050c0


	//   ....[7]....
        /*0118*/ 	.word	0x000051e0


	//   ....[8]....
        /*011c*/ 	.word	0x00005300


	//----- nvinfo : EIATTR_MBARRIER_INSTR_OFFSETS
	.align		4
.L_805:
        /*0120*/ 	.byte	0x04, 0x39
        /*0122*/ 	.short	(.L_807 - .L_806)


	//   ....[0]....
.L_806:
        /*0124*/ 	.word	0x000002f0
        /*0128*/ 	.word	0x000000ff
        /*012c*/ 	.word	0x00026800
        /*0130*/ 	.short	0x0100
        /*0132*/ 	.byte	0x06
	.zero		1


	//   ....[1]....
        /*0134*/ 	.word	0x000003f0
        /*0138*/ 	.word	0x000000ff
        /*013c*/ 	.word	0x00026810
        /*0140*/ 	.short	0x0100
        /*0142*/ 	.byte	0x08
	.zero		1


	//   ....[2]....
        /*0144*/ 	.word	0x00000400
        /*0148*/ 	.word	0x000000ff
        /*014c*/ 	.word	0x00026820
        /*0150*/ 	.short	0x0100
        /*0152*/ 	.byte	0x08
	.zero		1


	//   ....[3]....
        /*0154*/ 	.word	0x00000410
        /*0158*/ 	.word	0x000000ff
        /*015c*/ 	.word	0x00026818
        /*0160*/ 	.short	0x0100
        /*0162*/ 	.byte	0x08
	.zero		1


	//   ....[4]....
        /*0164*/ 	.word	0x00000420
        /*0168*/ 	.word	0x000000ff
        /*016c*/ 	.word	0x00026828
        /*0170*/ 	.short	0x0100
        /*0172*/ 	.byte	0x08
	.zero		1


	//   ....[5]....
        /*0174*/ 	.word	0x00000550
        /*0178*/ 	.word	0x000000ff
        /*017c*/ 	.word	0x00026830
        /*0180*/ 	.short	0x0100
        /*0182*/ 	.byte	0x08
	.zero		1


	//   ....[6]....
        /*0184*/ 	.word	0x00000560
        /*0188*/ 	.word	0x000000ff
        /*018c*/ 	.word	0x00026840
        /*0190*/ 	.short	0x0100
        /*0192*/ 	.byte	0x08
	.zero		1


	//   ....[7]....
        /*0194*/ 	.word	0x00000570
        /*0198*/ 	.word	0x000000ff
        /*019c*/ 	.word	0x00026838
        /*01a0*/ 	.short	0x0100
        /*01a2*/ 	.byte	0x08
	.zero		1


	//   ....[8]....
        /*01a4*/ 	.word	0x00000580
        /*01a8*/ 	.word	0x000000ff
        /*01ac*/ 	.word	0x00026848
        /*01b0*/ 	.short	0x0100
        /*01b2*/ 	.byte	0x08
	.zero		1


	//   ....[9]....
        /*01b4*/ 	.word	0x000012b0
        /*01b8*/ 	.word	0x000000eb
        /*01bc*/ 	.word	0x00026800
        /*01c0*/ 	.short	0x010a
        /*01c2*/ 	.byte	0x3f
	.zero		1


	//   ....[10]....
        /*01c4*/ 	.word	0x00001350
        /*01c8*/ 	.word	0x000000eb
        /*01cc*/ 	.word	0x00026800
        /*01d0*/ 	.short	0x010a
        /*01d2*/ 	.byte	0x3f
	.zero		1


	//   ....[11]....
        /*01d4*/ 	.word	0x00001ce0
        /*01d8*/ 	.word	0x000000ff
        /*01dc*/ 	.word	0x00026810
        /*01e0*/ 	.short	0x010a
        /*01e2*/ 	.byte	0x08
	.zero		1


	//   ....[12]....
        /*01e4*/ 	.word	0x00001d20
        /*01e8*/ 	.word	0x000000ff
        /*01ec*/ 	.word	0x00026810
        /*01f0*/ 	.short	0x010a
        /*01f2*/ 	.byte	0x08
	.zero		1


	//   ....[13]....
        /*01f4*/ 	.word	0x00002160
        /*01f8*/ 	.word	0x000000ff
        /*01fc*/ 	.word	0x00026830
        /*0200*/ 	.short	0x010a
        /*0202*/ 	.byte	0x08
	.zero		1


	//   ....[14]....
        /*0204*/ 	.word	0x00002490
        /*0208*/ 	.word	0x000000ff
        /*020c*/ 	.word	0x00026830
        /*0210*/ 	.short	0x010a
        /*0212*/ 	.byte	0x08
	.zero		1


	//   ....[15]....
        /*0214*/ 	.word	0x000047c0
        /*0218*/ 	.word	0x000000ff
        /*021c*/ 	.word	0x00000000
        /*0220*/ 	.short	0x0101
        /*0222*/ 	.byte	0x0c
	.zero		1


	//   ....[16]....
        /*0224*/ 	.word	0x00004ab0
        /*0228*/ 	.word	0x000000ff
        /*022c*/ 	.word	0x00000000
        /*0230*/ 	.short	0x0101
        /*0232*/ 	.byte	0x08
	.zero		1


	//   ....[17]....
        /*0234*/ 	.word	0x00008310
        /*0238*/ 	.word	0x00000010
        /*023c*/ 	.word	0x00026820
        /*0240*/ 	.short	0x010a
        /*0242*/ 	.byte	0x3f
	.zero		1


	//   ....[18]....
        /*0244*/ 	.word	0x00008c20
        /*0248*/ 	.word	0x00000010
        /*024c*/ 	.word	0x00026840
        /*0250*/ 	.short	0x010a
        /*0252*/ 	.byte	0x3f
	.zero		1


	//   ....[19]....
        /*0254*/ 	.word	0x00008f30
        /*0258*/ 	.word	0x00000010
        /*025c*/ 	.word	0x00026828
        /*0260*/ 	.short	0x010a
        /*0262*/ 	.byte	0x3f
	.zero		1


	//   ....[20]....
        /*0264*/ 	.word	0x00009240
        /*0268*/ 	.word	0x00000010
        /*026c*/ 	.word	0x00026848
        /*0270*/ 	.short	0x010a
        /*0272*/ 	.byte	0x3f
	.zero		1


	//   ....[21]....
        /*0274*/ 	.word	0x00009500
        /*0278*/ 	.word	0x00000010
        /*027c*/ 	.word	0x00026820
        /*0280*/ 	.short	0x010a
        /*0282*/ 	.byte	0x3f
	.zero		1


	//   ....[22]....
        /*0284*/ 	.word	0x000098a0
        /*0288*/ 	.word	0x00000010
        /*028c*/ 	.word	0x00026840
        /*0290*/ 	.short	0x010a
        /*0292*/ 	.byte	0x3f
	.zero		1


	//   ....[23]....
        /*0294*/ 	.word	0x00009b80
        /*0298*/ 	.word	0x00000010
        /*029c*/ 	.word	0x00026828
        /*02a0*/ 	.short	0x010a
        /*02a2*/ 	.byte	0x3f
	.zero		1


	//   ....[24]....
        /*02a4*/ 	.word	0x00009f10
        /*02a8*/ 	.word	0x00000003
        /*02ac*/ 	.word	0x00026840
        /*02b0*/ 	.short	0x010a
        /*02b2*/ 	.byte	0x3f
	.zero		1


	//   ....[25]....
        /*02b4*/ 	.word	0x0000a3c0
        /*02b8*/ 	.word	0x00000006
        /*02bc*/ 	.word	0x00000000
        /*02c0*/ 	.short	0x010a
        /*02c2*/ 	.byte	0x3f
	.zero		1


	//   ....[26]....
        /*02c4*/ 	.word	0x0000a420
        /*02c8*/ 	.word	0x00000003
        /*02cc*/ 	.word	0x00000000
        /*02d0*/ 	.short	0x010a
        /*02d2*/ 	.byte	0x3f
	.zero		1


	//   ....[27]....
        /*02d4*/ 	.word	0x0000a480
        /*02d8*/ 	.word	0x00000000
        /*02dc*/ 	.word	0x00000000
        /*02e0*/ 	.short	0x010a
        /*02e2*/ 	.byte	0x3f
	.zero		1


	//   ....[28]....
        /*02e4*/ 	.word	0x0000a4b0
        /*02e8*/ 	.word	0x00000003
        /*02ec*/ 	.word	0x00000000
        /*02f0*/ 	.short	0x010a
        /*02f2*/ 	.byte	0x3f
	.zero		1


	//   ....[29]....
        /*02f4*/ 	.word	0x0000a590
        /*02f8*/ 	.word	0x000000eb
        /*02fc*/ 	.word	0x00026800
        /*0300*/ 	.short	0x010a
        /*0302*/ 	.byte	0x3f
	.zero		1


	//   ....[30]....
        /*0304*/ 	.word	0x0000a5f0
        /*0308*/ 	.word	0x00000005
        /*030c*/ 	.word	0x00026810
        /*0310*/ 	.short	0x010a
        /*0312*/ 	.byte	0x3f
	.zero		1


	//   ....[31]....
        /*0314*/ 	.word	0x0000a650
        /*0318*/ 	.word	0x00000079
        /*031c*/ 	.word	0x00026830
        /*0320*/ 	.short	0x010a
        /*0322*/ 	.byte	0x3f
	.zero		1


	//   ....[32]....
        /*0324*/ 	.word	0x0000a7f0
        /*0328*/ 	.word	0x00000010
        /*032c*/ 	.word	0x00026820
        /*0330*/ 	.short	0x010a
        /*0332*/ 	.byte	0x3f
	.zero		1


	//   ....[33]....
        /*0334*/ 	.word	0x0000a840
        /*0338*/ 	.word	0x00000010
        /*033c*/ 	.word	0x00026840
        /*0340*/ 	.short	0x010a
        /*0342*/ 	.byte	0x3f
	.zero		1


	//   ....[34]....
        /*0344*/ 	.word	0x0000a890
        /*0348*/ 	.word	0x00000010
        /*034c*/ 	.word	0x00026828
        /*0350*/ 	.short	0x010a
        /*0352*/ 	.byte	0x3f
	.zero		1


	//   ....[35]....
        /*0354*/ 	.word	0x0000a8e0
        /*0358*/ 	.word	0x00000010
        /*035c*/ 	.word	0x00026848
        /*0360*/ 	.short	0x010a
        /*0362*/ 	.byte	0x3f
	.zero		1


	//   ....[36]....
        /*0364*/ 	.word	0x0000a940
        /*0368*/ 	.word	0x00000010
        /*036c*/ 	.word	0x00026820
        /*0370*/ 	.short	0x010a
        /*0372*/ 	.byte	0x3f
	.zero		1


	//   ....[37]....
        /*0374*/ 	.word	0x0000a990
        /*0378*/ 	.word	0x00000010
        /*037c*/ 	.word	0x00026840
        /*0380*/ 	.short	0x010a
        /*0382*/ 	.byte	0x3f
	.zero		1


	//   ....[38]....
        /*0384*/ 	.word	0x0000a9e0
        /*0388*/ 	.word	0x00000010
        /*038c*/ 	.word	0x00026828
        /*0390*/ 	.short	0x010a
        /*0392*/ 	.byte	0x3f
	.zero		1


	//   ....[39]....
        /*0394*/ 	.word	0x0000aa30
        /*0398*/ 	.word	0x00000003
        /*039c*/ 	.word	0x00026840
        /*03a0*/ 	.short	0x010a
        /*03a2*/ 	.byte	0x3f
	.zero		1


	//   ....[40]....
        /*03a4*/ 	.word	0x0000ab00
        /*03a8*/ 	.word	0x00000006
        /*03ac*/ 	.word	0x00000000
        /*03b0*/ 	.short	0x010a
        /*03b2*/ 	.byte	0x3f
	.zero		1


	//   ....[41]....
        /*03b4*/ 	.word	0x0000ab50
        /*03b8*/ 	.word	0x00000003
        /*03bc*/ 	.word	0x00000000
        /*03c0*/ 	.short	0x010a
        /*03c2*/ 	.byte	0x3f
	.zero		1


	//   ....[42]....
        /*03c4*/ 	.word	0x0000aba0
        /*03c8*/ 	.word	0x00000000
        /*03cc*/ 	.word	0x00000000
        /*03d0*/ 	.short	0x010a
        /*03d2*/ 	.byte	0x3f
	.zero		1


	//----- nvinfo : EIATTR_NUM_MBARRIERS
	.align		4
.L_807:
        /*03d4*/ 	.byte	0x03, 0x38
        /*03d6*/ 	.short	0x0009


	//----- nvinfo : EIATTR_EXIT_INSTR_OFFSETS
	.align		4
        /*03d8*/ 	.byte	0x04, 0x1c
        /*03da*/ 	.short	(.L_809 - .L_808)


	//   ....[0]....
.L_808:
        /*03dc*/ 	.word	0x00000960


	//   ....[1]....
        /*03e0*/ 	.word	0x00005c80


	//   ....[2]....
        /*03e4*/ 	.word	0x00006470


	//   ....[3]....
        /*03e8*/ 	.word	0x0000a500


	//----- nvinfo : EIATTR_MAX_THREADS
	.align		4
.L_809:
        /*03ec*/ 	.byte	0x04, 0x05
        /*03ee*/ 	.short	(.L_811 - .L_810)
.L_810:
        /*03f0*/ 	.word	0x00000180
        /*03f4*/ 	.word	0x00000001
        /*03f8*/ 	.word	0x00000001


	//----- nvinfo : EIATTR_CRS_STACK_SIZE
	.align		4
.L_811:
        /*03fc*/ 	.byte	0x04, 0x1e
        /*03fe*/ 	.short	(.L_813 - .L_812)
.L_812:
        /*0400*/ 	.word	0x00000000


	//----- nvinfo : EIATTR_CBANK_PARAM_SIZE
	.align		4
.L_813:
        /*0404*/ 	.byte	0x03, 0x19
        /*0406*/ 	.short	0x0970


	//----- nvinfo : EIATTR_PARAM_CBANK
	.align		4
        /*0408*/ 	.byte	0x04, 0x0a
        /*040a*/ 	.short	(.L_815 - .L_814)
	.align		4
.L_814:
        /*040c*/ 	.word	index@(.nv.constant0._ZN7cutlass13device_kernelIN5flash11enable_sm90INS1_16FlashAttnBwdSm90INS1_25CollectiveMainloopBwdSm90ILi2ELi2ELi2EN4cute5tupleIJNS5_1CILi1EEES8_S8_EEENS6_IJNS7_ILi64EEENS7_ILi128EEENS7_ILi96EEEEEENS_10bfloat16_tEfNS_4arch4Sm90ELb1ELb0ELb1ELb0ELb1ELb1ELb0ELb0ELi2ELi1ELi2ELi1ELb1EEENS1_21CollectiveEpilogueBwdISD_SE_SG_Li256ELb0ELb0ELi1EEENS1_25SingleTileBwdLPTSchedulerILb0ELi128ELb1EEEEEEEEEvNT_6ParamsE)
        /*0410*/ 	.short	0x0210
        /*0412*/ 	.short	0x0970


	//----- nvinfo : EIATTR_SW_WAR
	.align		4
.L_815:
        /*0414*/ 	.byte	0x04, 0x36
        /*0416*/ 	.short	(.L_817 - .L_816)
.L_816:
        /*0418*/ 	.word	0x00000008
.L_817:


//--------------------- .nv.info._ZN7cutlass13device_kernelIN5flash11enable_sm90INS1_16FlashAttnBwdSm90INS1_25CollectiveMainloopBwdSm90ILi2ELi2ELi2EN4cute5tupleIJNS5_1CILi1EEES8_S8_EEENS6_IJNS7_ILi64EEENS7_ILi128EEENS7_ILi96EEEEEENS_10bfloat16_tEfNS_4arch4Sm90ELb1ELb0ELb1ELb0ELb0ELb1ELb0ELb0ELi2ELi1ELi2ELi1ELb1EEENS1_24CollectiveEpilogueBwdGQAISD_fSG_Li256ELb0ELb0EEENS1_25SingleTileBwdLPTSchedulerILb0ELi128ELb0EEEEEEEEEvNT_6ParamsE --------------------------
	.section	.nv.info._ZN7cutlass13device_kernelIN5flash11enable_sm90INS1_16FlashAttnBwdSm90INS1_25CollectiveMainloopBwdSm90ILi2ELi2ELi2EN4cute5tupleIJNS5_1CILi1EEES8_S8_EEENS6_IJNS7_ILi64EEENS7_ILi128EEENS7_ILi96EEEEEENS_10bfloat16_tEfNS_4arch4Sm90ELb1ELb0ELb1ELb0ELb0ELb1ELb0ELb0ELi2ELi1ELi2ELi1ELb1EEENS1_24CollectiveEpilogueBwdGQAISD_fSG_Li256ELb0ELb0EEENS1_25SingleTileBwdLPTSchedulerILb0ELi128ELb0EEEEEEEEEvNT_6ParamsE,"",@"SHT_CUDA_INFO"
	.sectionflags	@""
	.align	4


	//----- nvinfo : EIATTR_CUDA_API_VERSION
	.align		4
        /*0000*/ 	.byte	0x04, 0x37
        /*0002*/ 	.short	(.L_819 - .L_818)
.L_818:
        /*0004*/ 	.word	0x00000082


	//----- nvinfo : EIATTR_KPARAM_INFO
	.align		4
.L_819:
        /*0008*/ 	.byte	0x04, 0x17
        /*000a*/ 	.short	(.L_821 - .L_820)
.L_820:
        /*000c*/ 	.word	0x00000000
        /*0010*/ 	.short	0x0000
        /*0012*/ 	.short	0x0070
        /*0014*/ 	.byte	0x00, 0xf0, 0x01, 0x1c


	//----- nvinfo : EIATTR_SPARSE_MMA_MASK
	.align		4
.L_821:
        /*0018*/ 	.byte	0x03, 0x50
        /*001a*/ 	.short	0x0000


	//----- nvinfo : EIATTR_MAXREG_COUNT
	.align		4
        /*001c*/ 	.byte	0x03, 0x1b
        /*001e*/ 	.short	0x00a8


	//----- nvinfo : EIATTR_NUM_BARRIERS
	.align		4
        /*0020*/ 	.byte	0x02, 0x4c
        /*0022*/ 	.byte	0x10
	.zero		1


	//----- nvinfo : EIATTR_EXTERNS
	.align		4
        /*0024*/ 	.byte	0x04, 0x0f
        /*0026*/ 	.short	(.L_823 - .L_822)


	//   ....[0]....
	.align		4
.L_822:
        /*0028*/ 	.word	index@(__assertfail)


	//----- nvinfo : EIATTR_ANNOTATIONS
	.align		4
.L_823:
        /*002c*/ 	.byte	0x04, 0x55
        /*002e*/ 	.short	(.L_825 - .L_824)


	//   ....[0]....
.L_824:
        /*0030*/ 	.word	0x00000001
        /*0034*/ 	.byte	0x20, 0x72, 0x00, 0x00, 0x01, 0x00, 0x00, 0x00, 0xd0, 0x7e, 0x00, 0x00


	//----- nvinfo : EIATTR_MERCURY_ISA_VERSION
	.align		4
.L_825:
        /*0040*/ 	.byte	0x03, 0x5f
        /*0042*/ 	.short	0x0101


	//----- nvinfo : EIATTR_INT_WARP_WIDE_INSTR_OFFSETS
	.align		4
        /*0044*/ 	.byte	0x04, 0x31
        /*0046*/ 	.short	(.L_827 - .L_826)


	//   ....[0]....
.L_826:
        /*0048*/ 	.word	0x00000190


	//   ....[1]....
        /*004c*/ 	.word	0x000001c0


	//----- nvinfo : EIATTR_COOP_GROUP_MASK_REGIDS
	.align		4
.L_827:
        /*0050*/ 	.byte	0x04, 0x29
        /*0052*/ 	.short	(.L_829 - .L_828)


	//   ....[0]....
.L_828:
        /*0054*/ 	.word	0xffffffff


	//   ....[1]....
        /*0058*/ 	.word	0xffffffff


	//   ....[2]....
        /*005c*/ 	.word	0xffffffff


	//   ....[3]....
        /*0060*/ 	.word	0xffffffff


	//   ....[4]....
        /*0064*/ 	.word	0xffffffff


	//   ....[5]....
        /*0068*/ 	.word	0xffffffff


	//   ....[6]....
        /*006c*/ 	.word	0xffffffff


	//   ....[7]....
        /*0070*/ 	.word	0x0500000f


	//----- nvinfo : EIATTR_COOP_GROUP_INSTR_OFFSETS
	.align		4
.L_829:
        /*0074*/ 	.byte	0x04, 0x28
        /*0076*/ 	.short	(.L_831 - .L_830)


	//   ....[0]....
.L_830:
        /*0078*/ 	.word	0x00000070


	//   ....[1]....
        /*007c*/ 	.word	0x000001a0


	//   ....[2]....
        /*0080*/ 	.word	0x000001f0


	//   ....[3]....
        /*0084*/ 	.word	0x000003e0


	//   ....[4]....
        /*0088*/ 	.word	0x00000620


	//   ....[5]....
        /*008c*/ 	.word	0x000011e0


	//   ....[6]....
        /*0090*/ 	.word	0x00005560


	//   ....[7]....
        /*0094*/ 	.word	0x00008bf0


	//----- nvinfo : EIATTR_REG_RECONFIG
	.align		4
.L_831:
        /*0098*/ 	.byte	0x01, 0x54
	.zero		2


	//----- nvinfo : EIATTR_SYSCALL_OFFSETS
	.align		4
        /*009c*/ 	.byte	0x04, 0x46
        /*009e*/ 	.short	(.L_833 - .L_832)


	//   ....[0]....
.L_832:
        /*00a0*/ 	.word	0x00000e40


	//   ....[1]....
        /*00a4*/ 	.word	0x00000f30


	//   ....[2]....
        /*00a8*/ 	.word	0x00001090


	//   ....[3]....
        /*00ac*/ 	.word	0x00001180


	//   ....[4]....
        /*00b0*/ 	.word	0x00001400


	//----- nvinfo : EIATTR_MBARRIER_INSTR_OFFSETS
	.align		4
.L_833:
        /*00b4*/ 	.byte	0x04, 0x39
        /*00b6*/ 	.short	(.L_835 - .L_834)


	//   ....[0]....
.L_834:
        /*00b8*/ 	.word	0x00000290
        /*00bc*/ 	.word	0x000000ff
        /*00c0*/ 	.word	0x00026800
        /*00c4*/ 	.short	0x0100
        /*00c6*/ 	.byte	0x06
	.zero		1


	//   ....[1]....
        /*00c8*/ 	.word	0x00000390
        /*00cc*/ 	.word	0x000000ff
        /*00d0*/ 	.word	0x00026810
        /*00d4*/ 	.short	0x0100
        /*00d6*/ 	.byte	0x08
	.zero		1


	//   ....[2]....
        /*00d8*/ 	.word	0x000003a0
        /*00dc*/ 	.word	0x000000ff
        /*00e0*/ 	.word	0x00026820
        /*00e4*/ 	.short	0x0100
        /*00e6*/ 	.byte	0x08
	.zero		1


	//   ....[3]....
        /*00e8*/ 	.word	0x000003b0
        /*00ec*/ 	.word	0x000000ff
        /*00f0*/ 	.word	0x00026818
        /*00f4*/ 	.short	0x0100
        /*00f6*/ 	.byte	0x08
	.zero		1


	//   ....[4]....
        /*00f8*/ 	.word	0x000003c0
        /*00fc*/ 	.word	0x000000ff
        /*0100*/ 	.word	0x00026828
        /*0104*/ 	.short	0x0100
        /*0106*/ 	.byte	0x08
	.zero		1


	//   ....[5]....
        /*0108*/ 	.word	0x000004f0
        /*010c*/ 	.word	0x000000ff
        /*0110*/ 	.word	0x00026830
        /*0114*/ 	.short	0x0100
        /*0116*/ 	.byte	0x08
	.zero		1


	//   ....[6]....
        /*0118*/ 	.word	0x00000500
        /*011c*/ 	.word	0x000000ff
        /*0120*/ 	.word	0x00026840
        /*0124*/ 	.short	0x0100
        /*0126*/ 	.byte	0x08
	.zero		1


	//   ....[7]....
        /*0128*/ 	.word	0x00000510
        /*012c*/ 	.word	0x000000ff
        /*0130*/ 	.word	0x00026838
        /*0134*/ 	.short	0x0100
        /*0136*/ 	.byte	0x08
	.zero		1


	//   ....[8]....
        /*0138*/ 	.word	0x00000520
        /*013c*/ 	.word	0x000000ff
        /*0140*/ 	.word	0x00026848
        /*0144*/ 	.short	0x0100
        /*0146*/ 	.byte	0x08
	.zero		1


	//   ....[9]....
        /*0148*/ 	.word	0x00001220
        /*014c*/ 	.word	0x000000eb
        /*0150*/ 	.word	0x00026800
        /*0154*/ 	.short	0x010a
        /*0156*/ 	.byte	0x3f
	.zero		1


	//   ....[10]....
        /*0158*/ 	.word	0x000012c0
        /*015c*/ 	.word	0x000000eb
        /*0160*/ 	.word	0x00026800
        /*0164*/ 	.short	0x010a
        /*0166*/ 	.byte	0x3f
	.zero		1


	//   ....[11]....
        /*0168*/ 	.word	0x00001c50
        /*016c*/ 	.word	0x000000ff
        /*0170*/ 	.word	0x00026810
        /*0174*/ 	.short	0x010a
        /*0176*/ 	.byte	0x09
	.zero		1


	//   ....[12]....
        /*0178*/ 	.word	0x00001c90
        /*017c*/ 	.word	0x000000ff
        /*0180*/ 	.word	0x00026810
        /*0184*/ 	.short	0x010a
        /*0186*/ 	.byte	0x09
	.zero		1


	//   ....[13]....
        /*0188*/ 	.word	0x000020d0
        /*018c*/ 	.word	0x000000ff
        /*0190*/ 	.word	0x00026830
        /*0194*/ 	.short	0x010a
        /*0196*/ 	.byte	0x09
	.zero		1


	//   ....[14]....
        /*0198*/ 	.word	0x00002400
        /*019c*/ 	.word	0x000000ff
        /*01a0*/ 	.word	0x00026830
        /*01a4*/ 	.short	0x010a
        /*01a6*/ 	.byte	0x09
	.zero		1


	//   ....[15]....
        /*01a8*/ 	.word	0x00004730
        /*01ac*/ 	.word	0x000000ff
        /*01b0*/ 	.word	0x00000000
        /*01b4*/ 	.short	0x0101
        /*01b6*/ 	.byte	0x0c
	.zero		1


	//   ....[16]....
        /*01b8*/ 	.word	0x00004a20
        /*01bc*/ 	.word	0x000000ff
        /*01c0*/ 	.word	0x00000000
        /*01c4*/ 	.short	0x0101
        /*01c6*/ 	.byte	0x09
	.zero		1


	//   ....[17]....
        /*01c8*/ 	.word	0x000069b0
        /*01cc*/ 	.word	0x00000010
        /*01d0*/ 	.word	0x00026820
        /*01d4*/ 	.short	0x010a
        /*01d6*/ 	.byte	0x3f
	.zero		1


	//   ....[18]....
        /*01d8*/ 	.word	0x000072b0
        /*01dc*/ 	.word	0x00000010
        /*01e0*/ 	.word	0x00026840
        /*01e4*/ 	.short	0x010a
        /*01e6*/ 	.byte	0x3f
	.zero		1


	//   ....[19]....
        /*01e8*/ 	.word	0x000075c0
        /*01ec*/ 	.word	0x00000010
        /*01f0*/ 	.word	0x00026828
        /*01f4*/ 	.short	0x010a
        /*01f6*/ 	.byte	0x3f
	.zero		1


	//   ....[20]....
        /*01f8*/ 	.word	0x000078d0
        /*01fc*/ 	.word	0x00000010
        /*0200*/ 	.word	0x00026848
        /*0204*/ 	.short	0x010a
        /*0206*/ 	.byte	0x3f
	.zero		1


	//   ....[21]....
        /*0208*/ 	.word	0x00007b90
        /*020c*/ 	.word	0x00000010
        /*0210*/ 	.word	0x00026820
        /*0214*/ 	.short	0x010a
        /*0216*/ 	.byte	0x3f
	.zero		1


	//   ....[22]....
        /*0218*/ 	.word	0x00007f30
        /*021c*/ 	.word	0x00000010
        /*0220*/ 	.word	0x00026840
        /*0224*/ 	.short	0x010a
        /*0226*/ 	.byte	0x3f
	.zero		1


	//   ....[23]....
        /*0228*/ 	.word	0x00008210
        /*022c*/ 	.word	0x00000010
        /*0230*/ 	.word	0x00026828
        /*0234*/ 	.short	0x010a
        /*0236*/ 	.byte	0x3f
	.zero		1


	//   ....[24]....
        /*0238*/ 	.word	0x000085a0
        /*023c*/ 	.word	0x00000003
        /*0240*/ 	.word	0x00026840
        /*0244*/ 	.short	0x010a
        /*0246*/ 	.byte	0x3f
	.zero		1


	//   ....[25]....
        /*0248*/ 	.word	0x00008a50
        /*024c*/ 	.word	0x00000006
        /*0250*/ 	.word	0x00000000
        /*0254*/ 	.short	0x010a
        /*0256*/ 	.byte	0x3f
	.zero		1


	//   ....[26]....
        /*0258*/ 	.word	0x00008ab0
        /*025c*/ 	.word	0x00000003
        /*0260*/ 	.word	0x00000000
        /*0264*/ 	.short	0x010a
        /*0266*/ 	.byte	0x3f
	.zero		1


	//   ....[27]....
        /*0268*/ 	.word	0x00008b10
        /*026c*/ 	.word	0x00000000
        /*0270*/ 	.word	0x00000000
        /*0274*/ 	.short	0x010a
        /*0276*/ 	.byte	0x3f
	.zero		1


	//   ....[28]....
        /*0278*/ 	.word	0x00008b40
        /*027c*/ 	.word	0x00000003
        /*0280*/ 	.word	0x00000000
        /*0284*/ 	.short	0x010a
        /*0286*/ 	.byte	0x3f
	.zero		1


	//   ....[29]....
        /*0288*/ 	.word	0x00008c20
        /*028c*/ 	.word	0x000000eb
        /*0290*/ 	.word	0x00026800
        /*0294*/ 	.short	0x010a
        /*0296*/ 	.byte	0x3f
	.zero		1


	//   ....[30]....
        /*0298*/ 	.word	0x00008c80
        /*029c*/ 	.word	0x00000005
        /*02a0*/ 	.word	0x00026810
        /*02a4*/ 	.short	0x010a
        /*02a6*/ 	.byte	0x3f
	.zero		1


	//   ....[31]....
        /*02a8*/ 	.word	0x00008ce0
        /*02ac*/ 	.word	0x00000079
        /*02b0*/ 	.word	0x00026830
        /*02b4*/ 	.short	0x010a
        /*02b6*/ 	.byte	0x3f
	.zero		1


	//   ....[32]....
        /*02b8*/ 	.word	0x00008d30
        /*02bc*/ 	.word	0x00000010
        /*02c0*/ 	.word	0x00026820
        /*02c4*/ 	.short	0x010a
        /*02c6*/ 	.byte	0x3f
	.zero		1


	//   ....[33]....
        /*02c8*/ 	.word	0x00008d80
        /*02cc*/ 	.word	0x00000010
        /*02d0*/ 	.word	0x00026840
        /*02d4*/ 	.short	0x010a
        /*02d6*/ 	.byte	0x3f
	.zero		1


	//   ....[34]....
        /*02d8*/ 	.word	0x00008dd0
        /*02dc*/ 	.word	0x00000010
        /*02e0*/ 	.word	0x00026828
        /*02e4*/ 	.short	0x010a
        /*02e6*/ 	.byte	0x3f
	.zero		1


	//   ....[35]....
        /*02e8*/ 	.word	0x00008e20
        /*02ec*/ 	.word	0x00000010
        /*02f0*/ 	.word	0x00026848
        /*02f4*/ 	.short	0x010a
        /*02f6*/ 	.byte	0x3f
	.zero		1


	//   ....[36]....
        /*02f8*/ 	.word	0x00008e80
        /*02fc*/ 	.word	0x00000010
        /*0300*/ 	.word	0x00026820
        /*0304*/ 	.short	0x010a
        /*0306*/ 	.byte	0x3f
	.zero		1


	//   ....[37]....
        /*0308*/ 	.word	0x00008ed0
        /*030c*/ 	.word	0x00000010
        /*0310*/ 	.word	0x00026840
        /*0314*/ 	.short	0x010a
        /*0316*/ 	.byte	0x3f
	.zero		1


	//   ....[38]....
        /*0318*/ 	.word	0x00008f20
        /*031c*/ 	.word	0x00000010
        /*0320*/ 	.word	0x00026828
        /*0324*/ 	.short	0x010a
        /*0326*/ 	.byte	0x3f
	.zero		1


	//   ....[39]....
        /*0328*/ 	.word	0x00008f70
        /*032c*/ 	.word	0x00000003
        /*0330*/ 	.word	0x00026840
        /*0334*/ 	.short	0x010a
        /*0336*/ 	.byte	0x3f
	.zero		1


	//   ....[40]....
        /*0338*/ 	.word	0x00009040
        /*033c*/ 	.word	0x00000006
        /*0340*/ 	.word	0x00000000
        /*0344*/ 	.short	0x010a
        /*0346*/ 	.byte	0x3f
	.zero		1


	//   ....[41]....
        /*0348*/ 	.word	0x00009090
        /*034c*/ 	.word	0x00000003
        /*0350*/ 	.word	0x00000000
        /*0354*/ 	.short	0x010a
        /*0356*/ 	.byte	0x3f
	.zero		1


	//   ....[42]....
        /*0358*/ 	.word	0x000090e0
        /*035c*/ 	.word	0x00000000
        /*0360*/ 	.word	0x00000000
        /*0364*/ 	.short	0x010a
        /*0366*/ 	.byte	0x3f
	.zero		1


	//----- nvinfo : EIATTR_NUM_MBARRIERS
	.align		4
.L_835:
        /*0368*/ 	.byte	0x03, 0x38
        /*036a*/ 	.short	0x0009


	//----- nvinfo : EIATTR_EXIT_INSTR_OFFSETS
	.align		4
        /*036c*/ 	.byte	0x04, 0x1c
        /*036e*/ 	.short	(.L_837 - .L_836)


	//   ....[0]....
.L_836:
        /*0370*/ 	.word	0x00008b90


	//----- nvinfo : EIATTR_MAX_THREADS
	.align		4
.L_837:
        /*0374*/ 	.byte	0x04, 0x05
        /*0376*/ 	.short	(.L_839 - .L_838)
.L_838:
        /*0378*/ 	.word	0x00000180
        /*037c*/ 	.word	0x00000001
        /*0380*/ 	.word	0x00000001


	//----- nvinfo : EIATTR_CRS_STACK_SIZE
	.align		4
.L_839:
        /*0384*/ 	.byte	0x04, 0x1e
        /*0386*/ 	.short	(.L_841 - .L_840)
.L_840:
        /*0388*/ 	.word	0x00000000


	//----- nvinfo : EIATTR_CBANK_PARAM_SIZE
	.align		4
.L_841:
        /*038c*/ 	.byte	0x03, 0x19
        /*038e*/ 	.short	0x0770


	//----- nvinfo : EIATTR_PARAM_CBANK
	.align		4
        /*0390*/ 	.byte	0x04, 0x0a
        /*0392*/ 	.short	(.L_843 - .L_842)
	.align		4
.L_842:
        /*0394*/ 	.word	index@(.nv.constant0._ZN7cutlass13device_kernelIN5flash11enable_sm90INS1_16FlashAttnBwdSm90INS1_25CollectiveMainloopBwdSm90ILi2ELi2ELi2EN4cute5tupleIJNS5_1CILi1EEES8_S8_EEENS6_IJNS7_ILi64EEENS7_ILi128EEENS7_ILi96EEEEEENS_10bfloat16_tEfNS_4arch4Sm90ELb1ELb0ELb1ELb0ELb0ELb1ELb0ELb0ELi2ELi1ELi2ELi1ELb1EEENS1_24CollectiveEpilogueBwdGQAISD_fSG_Li256ELb0ELb0EEENS1_25SingleTileBwdLPTSchedulerILb0ELi128ELb0EEEEEEEEEvNT_6ParamsE)
        /*0398*/ 	.short	0x0210
        /*039a*/ 	.short	0x0770


	//----- nvinfo : EIATTR_SW_WAR
	.align		4
.L_843:
        /*039c*/ 	.byte	0x04, 0x36
        /*039e*/ 	.short	(.L_845 - .L_844)
.L_844:
        /*03a0*/ 	.word	0x00000008
.L_845:


//--------------------- .nv.info._ZN7cutlass13device_kernelIN5flash11enable_sm90INS1_16FlashAttnBwdSm90INS1_25CollectiveMainloopBwdSm90ILi2ELi2ELi2EN4cute5tupleIJNS5_1CILi1EEES8_S8_EEENS6_IJNS7_ILi64EEENS7_ILi128EEENS7_ILi96EEEEEENS_10bfloat16_tEfNS_4arch4Sm90ELb1ELb0ELb1ELb0ELb1ELb1ELb0ELb0ELi2ELi1ELi2ELi1ELb1EEENS1_24CollectiveEpilogueBwdGQAISD_fSG_Li256ELb0ELb1EEENS1_25SingleTileBwdLPTSchedulerILb0ELi128ELb1EEEEEEEEEvNT_6ParamsE --------------------------
	.section	.nv.info._ZN7cutlass13device_kernelIN5flash11enable_sm90INS1_16FlashAttnBwdSm90INS1_25CollectiveMainloopBwdSm90ILi2ELi2ELi2EN4cute5tupleIJNS5_1CILi1EEES8_S8_EEENS6_IJNS7_ILi64EEENS7_ILi128EEENS7_ILi96EEEEEENS_10bfloat16_tEfNS_4arch4Sm90ELb1ELb0ELb1ELb0ELb1ELb1ELb0ELb0ELi2ELi1ELi2ELi1ELb1EEENS1_24CollectiveEpilogueBwdGQAISD_fSG_Li256ELb0ELb1EEENS1_25SingleTileBwdLPTSchedulerILb0ELi128ELb1EEEEEEEEEvNT_6ParamsE,"",@"SHT_CUDA_INFO"
	.sectionflags	@""
	.align	4


	//----- nvinfo : EIATTR_CUDA_API_VERSION
	.align		4
        /*0000*/ 	.byte	0x04, 0x37
        /*0002*/ 	.short	(.L_847 - .L_846)
.L_846:
        /*0004*/ 	.word	0x00000082


	//----- nvinfo : EIATTR_KPARAM_INFO
	.align		4
.L_847:
        /*0008*/ 	.byte	0x04, 0x17
        /*000a*/ 	.short	(.L_849 - .L_848)
.L_848:
        /*000c*/ 	.word	0x00000000
        /*0010*/ 	.short	0x0000
        /*0012*/ 	.short	0x0070
        /*0014*/ 	.byte	0x00, 0xf0, 0x01, 0x1c


	//----- nvinfo : EIATTR_SPARSE_MMA_MASK
	.align		4
.L_849:
        /*0018*/ 	.byte	0x03, 0x50
        /*001a*/ 	.short	0x0000


	//----- nvinfo : EIATTR_MAXREG_COUNT
	.align		4
        /*001c*/ 	.byte	0x03, 0x1b
        /*001e*/ 	.short	0x00a8


	//----- nvinfo : EIATTR_NUM_BARRIERS
	.align		4
        /*0020*/ 	.byte	0x02, 0x4c
        /*0022*/ 	.byte	0x10
	.zero		1


	//----- nvinfo : EIATTR_EXTERNS
	.align		4
        /*0024*/ 	.byte	0x04, 0x0f
        /*0026*/ 	.short	(.L_851 - .L_850)


	//   ....[0]....
	.align		4
.L_850:
        /*0028*/ 	.word	index@(__assertfail)


	//----- nvinfo : EIATTR_ANNOTATIONS
	.align		4
.L_851:
        /*002c*/ 	.byte	0x04, 0x55
        /*002e*/ 	.short	(.L_853 - .L_852)


	//   ....[0]....
.L_852:
        /*0030*/ 	.word	0x00000001
        /*0034*/ 	.byte	0x60, 0x81, 0x00, 0x00, 0x01, 0x00, 0x00, 0x00, 0x10, 0x8e, 0x00, 0x00


	//----- nvinfo : EIATTR_MERCURY_ISA_VERSION
	.align		4
.L_853:
        /*0040*/ 	.byte	0x03, 0x5f
        /*0042*/ 	.short	0x0101


	//----- nvinfo : EIATTR_INT_WARP_WIDE_INSTR_OFFSETS
	.align		4
        /*0044*/ 	.byte	0x04, 0x31
        /*0046*/ 	.short	(.L_855 - .L_854)


	//   ....[0]....
.L_854:
        /*0048*/ 	.word	0x00000190


	//   ....[1]....
        /*004c*/ 	.word	0x000001c0


	//   ....[2]....
        /*0050*/ 	.word	0x00006670


	//   ....[3]....
        /*0054*/ 	.word	0x00006ce0


	//   ....[4]....
        /*0058*/ 	.word	0x00007200


	//----- nvinfo : EIATTR_COOP_GROUP_MASK_REGIDS
	.align		4
.L_855:
        /*005c*/ 	.byte	0x04, 0x29
        /*005e*/ 	.short	(.L_857 - .L_856)


	//   ....[0]....
.L_856:
        /*0060*/ 	.word	0xffffffff


	//   ....[1]....
        /*0064*/ 	.word	0xffffffff


	//   ....[2]....
        /*0068*/ 	.word	0xffffffff


	//   ....[3]....
        /*006c*/ 	.word	0xffffffff


	//   ....[4]....
        /*0070*/ 	.word	0xffffffff


	//   ....[5]....
        /*0074*/ 	.word	0xffffffff


	//   ....[6]....
        /*0078*/ 	.word	0xffffffff


	//   ....[7]....
        /*007c*/ 	.word	0xffffffff


	//   ....[8]....
        /*0080*/ 	.word	0xffffffff


	//   ....[9]....
        /*0084*/ 	.word	0xffffffff


	//   ....[10]....
        /*0088*/ 	.word	0xffffffff


	//   ....[11]....
        /*008c*/ 	.word	0xffffffff


	//   ....[12]....
        /*0090*/ 	.word	0xffffffff


	//   ....[13]....
        /*0094*/ 	.word	0xffffffff


	//   ....[14]....
        /*0098*/ 	.word	0xffffffff


	//   ....[15]....
        /*009c*/ 	.word	0xffffffff


	//   ....[16]....
        /*00a0*/ 	.word	0xffffffff


	//   ....[17]....
        /*00a4*/ 	.word	0x0500000f


	//   ....[18]....
        /*00a8*/ 	.word	0x0500000f


	//   ....[19]....
        /*00ac*/ 	.word	0x0500000f


	//   ....[20]....
        /*00b0*/ 	.word	0x0500000f


	//   ....[21]....
        /*00b4*/ 	.word	0x0500000f


	//   ....[22]....
        /*00b8*/ 	.word	0x0500000f


	//----- nvinfo : EIATTR_COOP_GROUP_INSTR_OFFSETS
	.align		4
.L_857:
        /*00bc*/ 	.byte	0x04, 0x28
        /*00be*/ 	.short	(.L_859 - .L_858)


	//   ....[0]....
.L_858:
        /*00c0*/ 	.word	0x00000070


	//   ....[1]....
        /*00c4*/ 	.word	0x000001a0


	//   ....[2]....
        /*00c8*/ 	.word	0x000001f0


	//   ....[3]....
        /*00cc*/ 	.word	0x000003e0


	//   ....[4]....
        /*00d0*/ 	.word	0x00000630


	//   ....[5]....
        /*00d4*/ 	.word	0x00001220


	//   ....[6]....
        /*00d8*/ 	.word	0x000053d0


	//   ....[7]....
        /*00dc*/ 	.word	0x00005550


	//   ....[8]....
        /*00e0*/ 	.word	0x00005800


	//   ....[9]....
        /*00e4*/ 	.word	0x00005990


	//   ....[10]....
        /*00e8*/ 	.word	0x00005aa0


	//   ....[11]....
        /*00ec*/ 	.word	0x00006270


	//   ....[12]....
        /*00f0*/ 	.word	0x000065a0


	//   ....[13]....
        /*00f4*/ 	.word	0x00006960


	//   ....[14]....
        /*00f8*/ 	.word	0x00006c10


	//   ....[15]....
        /*00fc*/ 	.word	0x00006ec0


	//   ....[16]....
        /*0100*/ 	.word	0x00007130


	//   ....[17]....
        /*0104*/ 	.word	0x00009b30


	//   ....[18]....
        /*0108*/ 	.word	0x00009ca0


	//   ....[19]....
        /*010c*/ 	.word	0x00009d10


	//   ....[20]....
        /*0110*/ 	.word	0x00009d80


	//   ....[21]....
        /*0114*/ 	.word	0x00009df0


	//   ....[22]....
        /*0118*/ 	.word	0x00009e60


	//----- nvinfo : EIATTR_REG_RECONFIG
	.align		4
.L_859:
        /*011c*/ 	.byte	0x01, 0x54
	.zero		2


	//----- nvinfo : EIATTR_SYSCALL_OFFSETS
	.align		4
        /*0120*/ 	.byte	0x04, 0x46
        /*0122*/ 	.short	(.L_861 - .L_860)


	//   ....[0]....
.L_860:
        /*0124*/ 	.word	0x00000e80


	//   ....[1]....
        /*0128*/ 	.word	0x00000f70


	//   ....[2]....
        /*012c*/ 	.word	0x000010d0


	//   ....[3]....
        /*0130*/ 	.word	0x000011c0


	//   ....[4]....
        /*0134*/ 	.word	0x00001440


	//----- nvinfo : EIATTR_MBARRIER_INSTR_OFFSETS
	.align		4
.L_861:
        /*0138*/ 	.byte	0x04, 0x39
        /*013a*/ 	.short	(.L_863 - .L_862)


	//   ....[0]....
.L_862:
        /*013c*/ 	.word	0x00000290
        /*0140*/ 	.word	0x000000ff
        /*0144*/ 	.word	0x00026800
        /*0148*/ 	.short	0x0100
        /*014a*/ 	.byte	0x06
	.zero		1


	//   ....[1]....
        /*014c*/ 	.word	0x00000390
        /*0150*/ 	.word	0x000000ff
        /*0154*/ 	.word	0x00026810
        /*0158*/ 	.short	0x0100
        /*015a*/ 	.byte	0x08
	.zero		1


	//   ....[2]....
        /*015c*/ 	.word	0x000003a0
        /*0160*/ 	.word	0x000000ff
        /*0164*/ 	.word	0x00026820
        /*0168*/ 	.short	0x0100
        /*016a*/ 	.byte	0x08
	.zero		1


	//   ....[3]....
        /*016c*/ 	.word	0x000003b0
        /*0170*/ 	.word	0x000000ff
        /*0174*/ 	.word	0x00026818
        /*0178*/ 	.short	0x0100
        /*017a*/ 	.byte	0x08
	.zero		1


	//   ....[4]....
        /*017c*/ 	.word	0x000003c0
        /*0180*/ 	.word	0x000000ff
        /*0184*/ 	.word	0x00026828
        /*0188*/ 	.short	0x0100
        /*018a*/ 	.byte	0x08
	.zero		1


	//   ....[5]....
        /*018c*/ 	.word	0x000004f0
        /*0190*/ 	.word	0x000000ff
        /*0194*/ 	.word	0x00026830
        /*0198*/ 	.short	0x0100
        /*019a*/ 	.byte	0x08
	.zero		1


	//   ....[6]....
        /*019c*/ 	.word	0x00000500
        /*01a0*/ 	.word	0x000000ff
        /*01a4*/ 	.word	0x00026840
        /*01a8*/ 	.short	0x0100
        /*01aa*/ 	.byte	0x08
	.zero		1


	//   ....[7]....
        /*01ac*/ 	.word	0x00000510
        /*01b0*/ 	.word	0x000000ff
        /*01b4*/ 	.word	0x00026838
        /*01b8*/ 	.short	0x0100
        /*01ba*/ 	.byte	0x08
	.zero		1


	//   ....[8]....
        /*01bc*/ 	.word	0x00000520
        /*01c0*/ 	.word	0x000000ff
        /*01c4*/ 	.word	0x00026848
        /*01c8*/ 	.short	0x0100
        /*01ca*/ 	.byte	0x08
	.zero		1


	//   ....[9]....
        /*01cc*/ 	.word	0x00001260
        /*01d0*/ 	.word	0x000000eb
        /*01d4*/ 	.word	0x00026800
        /*01d8*/ 	.short	0x010a
        /*01da*/ 	.byte	0x3f
	.zero		1


	//   ....[10]....
        /*01dc*/ 	.word	0x00001300
        /*01e0*/ 	.word	0x000000eb
        /*01e4*/ 	.word	0x00026800
        /*01e8*/ 	.short	0x010a
        /*01ea*/ 	.byte	0x3f
	.zero		1


	//   ....[11]....
        /*01ec*/ 	.word	0x00001c90
        /*01f0*/ 	.word	0x000000ff
        /*01f4*/ 	.word	0x00026810
        /*01f8*/ 	.short	0x010a
        /*01fa*/ 	.byte	0x09
	.zero		1


	//   ....[12]....
        /*01fc*/ 	.word	0x00001cd0
        /*0200*/ 	.word	0x000000ff
        /*0204*/ 	.word	0x00026810
        /*0208*/ 	.short	0x010a
        /*020a*/ 	.byte	0x09
	.zero		1


	//   ....[13]....
        /*020c*/ 	.word	0x00002110
        /*0210*/ 	.word	0x000000ff
        /*0214*/ 	.word	0x00026830
        /*0218*/ 	.short	0x010a
        /*021a*/ 	.byte	0x09
	.zero		1


	//   ....[14]....
        /*021c*/ 	.word	0x00002440
        /*0220*/ 	.word	0x000000ff
        /*0224*/ 	.word	0x00026830
        /*0228*/ 	.short	0x010a
        /*022a*/ 	.byte	0x09
	.zero		1


	//   ....[15]....
        /*022c*/ 	.word	0x00004770
        /*0230*/ 	.word	0x000000ff
        /*0234*/ 	.word	0x00000000
        /*0238*/ 	.short	0x0101
        /*023a*/ 	.byte	0x0a
	.zero		1


	//   ....[16]....
        /*023c*/ 	.word	0x00004a50
        /*0240*/ 	.word	0x000000ff
        /*0244*/ 	.word	0x00000000
        /*0248*/ 	.short	0x0101
        /*024a*/ 	.byte	0x09
	.zero		1


	//   ....[17]....
        /*024c*/ 	.word	0x000078f0
        /*0250*/ 	.word	0x00000010
        /*0254*/ 	.word	0x00026820
        /*0258*/ 	.short	0x010a
        /*025a*/ 	.byte	0x3f
	.zero		1


	//   ....[18]....
        /*025c*/ 	.word	0x000081f0
        /*0260*/ 	.word	0x00000010
        /*0264*/ 	.word	0x00026840
        /*0268*/ 	.short	0x010a
        /*026a*/ 	.byte	0x3f
	.zero		1


	//   ....[19]....
        /*026c*/ 	.word	0x00008500
        /*0270*/ 	.word	0x00000010
        /*0274*/ 	.word	0x00026828
        /*0278*/ 	.short	0x010a
        /*027a*/ 	.byte	0x3f
	.zero		1


	//   ....[20]....
        /*027c*/ 	.word	0x00008810
        /*0280*/ 	.word	0x00000010
        /*0284*/ 	.word	0x00026848
        /*0288*/ 	.short	0x010a
        /*028a*/ 	.byte	0x3f
	.zero		1


	//   ....[21]....
        /*028c*/ 	.word	0x00008ad0
        /*0290*/ 	.word	0x00000010
        /*0294*/ 	.word	0x00026820
        /*0298*/ 	.short	0x010a
        /*029a*/ 	.byte	0x3f
	.zero		1


	//   ....[22]....
        /*029c*/ 	.word	0x00008e70
        /*02a0*/ 	.word	0x00000010
        /*02a4*/ 	.word	0x00026840
        /*02a8*/ 	.short	0x010a
        /*02aa*/ 	.byte	0x3f
	.zero		1


	//   ....[23]....
        /*02ac*/ 	.word	0x00009150
        /*02b0*/ 	.word	0x00000010
        /*02b4*/ 	.word	0x00026828
        /*02b8*/ 	.short	0x010a
        /*02ba*/ 	.byte	0x3f
	.zero		1


	//   ....[24]....
        /*02bc*/ 	.word	0x000094e0
        /*02c0*/ 	.word	0x00000003
        /*02c4*/ 	.word	0x00026840
        /*02c8*/ 	.short	0x010a
        /*02ca*/ 	.byte	0x3f
	.zero		1


	//   ....[25]....
        /*02cc*/ 	.word	0x00009990
        /*02d0*/ 	.word	0x00000006
        /*02d4*/ 	.word	0x00000000
        /*02d8*/ 	.short	0x010a
        /*02da*/ 	.byte	0x3f
	.zero		1


	//   ....[26]....
        /*02dc*/ 	.word	0x000099f0
        /*02e0*/ 	.word	0x00000003
        /*02e4*/ 	.word	0x00000000
        /*02e8*/ 	.short	0x010a
        /*02ea*/ 	.byte	0x3f
	.zero		1


	//   ....[27]....
        /*02ec*/ 	.word	0x00009a50
        /*02f0*/ 	.word	0x00000000
        /*02f4*/ 	.word	0x00000000
        /*02f8*/ 	.short	0x010a
        /*02fa*/ 	.byte	0x3f
	.zero		1


	//   ....[28]....
        /*02fc*/ 	.word	0x00009a80
        /*0300*/ 	.word	0x00000003
        /*0304*/ 	.word	0x00000000
        /*0308*/ 	.short	0x010a
        /*030a*/ 	.byte	0x3f
	.zero		1


	//   ....[29]....
        /*030c*/ 	.word	0x00009b60
        /*0310*/ 	.word	0x000000eb
        /*0314*/ 	.word	0x00026800
        /*0318*/ 	.short	0x010a
        /*031a*/ 	.byte	0x3f
	.zero		1


	//   ....[30]....
        /*031c*/ 	.word	0x00009bc0
        /*0320*/ 	.word	0x00000005
        /*0324*/ 	.word	0x00026810
        /*0328*/ 	.short	0x010a
        /*032a*/ 	.byte	0x3f
	.zero		1


	//   ....[31]....
        /*032c*/ 	.word	0x00009c20
        /*0330*/ 	.word	0x00000079
        /*0334*/ 	.word	0x00026830
        /*0338*/ 	.short	0x010a
        /*033a*/ 	.byte	0x3f
	.zero		1


	//   ....[32]....
        /*033c*/ 	.word	0x00009ea0
        /*0340*/ 	.word	0x00000010
        /*0344*/ 	.word	0x00026820
        /*0348*/ 	.short	0x010a
        /*034a*/ 	.byte	0x3f
	.zero		1


	//   ....[33]....
        /*034c*/ 	.word	0x00009ef0
        /*0350*/ 	.word	0x00000010
        /*0354*/ 	.word	0x00026840
        /*0358*/ 	.short	0x010a
        /*035a*/ 	.byte	0x3f
	.zero		1


	//   ....[34]....
        /*035c*/ 	.word	0x00009f40
        /*0360*/ 	.word	0x00000010
        /*0364*/ 	.word	0x00026828
        /*0368*/ 	.short	0x010a
        /*036a*/ 	.byte	0x3f
	.zero		1


	//   ....[35]....
        /*036c*/ 	.word	0x00009f90
        /*0370*/ 	.word	0x00000010
        /*0374*/ 	.word	0x00026848
        /*0378*/ 	.short	0x010a
        /*037a*/ 	.byte	0x3f
	.zero		1


	//   ....[36]....
        /*037c*/ 	.word	0x00009ff0
        /*0380*/ 	.word	0x00000010
        /*0384*/ 	.word	0x00026820
        /*0388*/ 	.short	0x010a
        /*038a*/ 	.byte	0x3f
	.zero		1


	//   ....[37]....
        /*038c*/ 	.word	0x0000a040
        /*0390*/ 	.word	0x00000010
        /*0394*/ 	.word	0x00026840
        /*0398*/ 	.short	0x010a
        /*039a*/ 	.byte	0x3f
	.zero		1


	//   ....[38]....
        /*039c*/ 	.word	0x0000a090
        /*03a0*/ 	.word	0x00000010
        /*03a4*/ 	.word	0x00026828
        /*03a8*/ 	.short	0x010a
        /*03aa*/ 	.byte	0x3f
	.zero		1


	//   ....[39]....
        /*03ac*/ 	.word	0x0000a0e0
        /*03b0*/ 	.word	0x00000003
        /*03b4*/ 	.word	0x00026840
        /*03b8*/ 	.short	0x010a
        /*03ba*/ 	.byte	0x3f
	.zero		1


	//   ....[40]....
        /*03bc*/ 	.word	0x0000a1b0
        /*03c0*/ 	.word	0x00000006
        /*03c4*/ 	.word	0x00000000
        /*03c8*/ 	.short	0x010a
        /*03ca*/ 	.byte	0x3f
	.zero		1


	//   ....[41]....
        /*03cc*/ 	.word	0x0000a200
        /*03d0*/ 	.word	0x00000003
        /*03d4*/ 	.word	0x00000000
        /*03d8*/ 	.short	0x010a
        /*03da*/ 	.byte	0x3f
	.zero		1


	//   ....[42]....
        /*03dc*/ 	.word	0x0000a250
        /*03e0*/ 	.word	0x00000000
        /*03e4*/ 	.word	0x00000000
        /*03e8*/ 	.short	0x010a
        /*03ea*/ 	.byte	0x3f
	.zero		1


	//----- nvinfo : EIATTR_NUM_MBARRIERS
	.align		4
.L_863:
        /*03ec*/ 	.byte	0x03, 0x38
        /*03ee*/ 	.short	0x0009


	//----- nvinfo : EIATTR_EXIT_INSTR_OFFSETS
	.align		4
        /*03f0*/ 	.byte	0x04, 0x1c
        /*03f2*/ 	.short	(.L_865 - .L_864)


	//   ....[0]....
.L_864:
        /*03f4*/ 	.word	0x00009ad0


	//----- nvinfo : EIATTR_MAX_THREADS
	.align		4
.L_865:
        /*03f8*/ 	.byte	0x04, 0x05
        /*03fa*/ 	.short	(.L_867 - .L_866)
.L_866:
        /*03fc*/ 	.word	0x00000180
        /*0400*/ 	.word	0x00000001
        /*0404*/ 	.word	0x00000001


	//----- nvinfo : EIATTR_CRS_STACK_SIZE
	.align		4
.L_867:
        /*0408*/ 	.byte	0x04, 0x1e
        /*040a*/ 	.short	(.L_869 - .L_868)
.L_868:
        /*040c*/ 	.word	0x00000000


	//----- nvinfo : EIATTR_CBANK_PARAM_SIZE
	.align		4
.L_869:
        /*0410*/ 	.byte	0x03, 0x19
        /*0412*/ 	.short	0x0770


	//----- nvinfo : EIATTR_PARAM_CBANK
	.align		4
        /*0414*/ 	.byte	0x04, 0x0a
        /*0416*/ 	.short	(.L_871 - .L_870)
	.align		4
.L_870:
        /*0418*/ 	.word	index@(.nv.constant0._ZN7cutlass13device_kernelIN5flash11enable_sm90INS1_16FlashAttnBwdSm90INS1_25CollectiveMainloopBwdSm90ILi2ELi2ELi2EN4cute5tupleIJNS5_1CILi1EEES8_S8_EEENS6_IJNS7_ILi64EEENS7_ILi128EEENS7_ILi96EEEEEENS_10bfloat16_tEfNS_4arch4Sm90ELb1ELb0ELb1ELb0ELb1ELb1ELb0ELb0ELi2ELi1ELi2ELi1ELb1EEENS1_24CollectiveEpilogueBwdGQAISD_fSG_Li256ELb0ELb1EEENS1_25SingleTileBwdLPTSchedulerILb0ELi128ELb1EEEEEEEEEvNT_6ParamsE)
        /*041c*/ 	.short	0x0210
        /*041e*/ 	.short	0x0770


	//----- nvinfo : EIATTR_SW_WAR
	.align		4
.L_871:
        /*0420*/ 	.byte	0x04, 0x36
        /*0422*/ 	.short	(.L_873 - .L_872)
.L_872:
        /*0424*/ 	.word	0x00000008
.L_873:


//--------------------- .nv.info._ZN7cutlass13device_kernelIN5flash11enable_sm90INS1_16FlashAttnBwdSm90INS1_25CollectiveMainloopBwdSm90ILi2ELi2ELi2EN4cute5tupleIJNS5_1CILi1EEES8_S8_EEENS6_IJNS7_ILi64EEENS7_ILi128EEENS7_ILi96EEEEEENS_10bfloat16_tEfNS_4arch4Sm90ELb1ELb0ELb1ELb1ELb0ELb1ELb0ELb0ELi2ELi1ELi2ELi1ELb1EEENS1_21CollectiveEpilogueBwdISD_SE_SG_Li256ELb1ELb0ELi1EEENS1_25SingleTileBwdLPTSchedulerILb1ELi128ELb0EEEEEEEEEvNT_6ParamsE --------------------------
	.section	.nv.info._ZN7cutlass13device_kernelIN5flash11enable_sm90INS1_16FlashAttnBwdSm90INS1_25CollectiveMainloopBwdSm90ILi2ELi2ELi2EN4cute5tupleIJNS5_1CILi1EEES8_S8_EEENS6_IJNS7_ILi64EEENS7_ILi128EEENS7_ILi96EEEEEENS_10bfloat16_tEfNS_4arch4Sm90ELb1ELb0ELb1ELb1ELb0ELb1ELb0ELb0ELi2ELi1ELi2ELi1ELb1EEENS1_21CollectiveEpilogueBwdISD_SE_SG_Li256ELb1ELb0ELi1EEENS1_25SingleTileBwdLPTSchedulerILb1ELi128ELb0EEEEEEEEEvNT_6ParamsE,"",@"SHT_CUDA_INFO"
	.sectionflags	@""
	.align	4


	//----- nvinfo : EIATTR_CUDA_API_VERSION
	.align		4
        /*0000*/ 	.byte	0x04, 0x37
        /*0002*/ 	.short	(.L_875 - .L_874)
.L_874:
        /*0004*/ 	.word	0x00000082


	//----- nvinfo : EIATTR_KPARAM_INFO
	.align		4
.L_875:
        /*0008*/ 	.byte	0x04, 0x17
        /*000a*/ 	.short	(.L_877 - .L_876)
.L_876:
        /*000c*/ 	.word	0x00000000
        /*0010*/ 	.short	0x0000
        /*0012*/ 	.short	0x0070
        /*0014*/ 	.byte	0x00, 0xf0, 0x01, 0x1a


	//----- nvinfo : EIATTR_SPARSE_MMA_MASK
	.align		4
.L_877:
        /*0018*/ 	.byte	0x03, 0x50
        /*001a*/ 	.short	0x0000


	//----- nvinfo : EIATTR_MAXREG_COUNT
	.align		4
        /*001c*/ 	.byte	0x03, 0x1b
        /*001e*/ 	.short	0x00a8


	//----- nvinfo : EIATTR_NUM_BARRIERS
	.align		4
        /*0020*/ 	.byte	0x02, 0x4c
        /*0022*/ 	.byte	0x10
	.zero		1


	//----- nvinfo : EIATTR_EXTERNS
	.align		4
        /*0024*/ 	.byte	0x04, 0x0f
        /*0026*/ 	.short	(.L_879 - .L_878)


	//   ....[0]....
	.align		4
.L_878:
        /*0028*/ 	.word	index@(__assertfail)


	//----- nvinfo : EIATTR_ANNOTATIONS
	.align		4
.L_879:
        /*002c*/ 	.byte	0x04, 0x55
        /*002e*/ 	.short	(.L_881 - .L_880)


	//   ....[0]....
.L_880:
        /*0030*/ 	.word	0x00000001
        /*0034*/ 	.byte	0x50, 0x94, 0x00, 0x00, 0x01, 0x00, 0x00, 0x00, 0x80, 0x98, 0x00, 0x00, 0x01, 0x00, 0x00, 0x00
        /*0044*/ 	.byte	0xa0, 0xa5, 0x00, 0x00, 0x01, 0x00, 0x00, 0x00, 0xc0, 0xa5, 0x00, 0x00, 0x01, 0x00, 0x00, 0x00
        /*0054*/ 	.byte	0xa0, 0xa9, 0x00, 0x00


	//----- nvinfo : EIATTR_MERCURY_ISA_VERSION
	.align		4
.L_881:
        /*0058*/ 	.byte	0x03, 0x5f
        /*005a*/ 	.short	0x0101


	//----- nvinfo : EIATTR_INT_WARP_WIDE_INSTR_OFFSETS
	.align		4
        /*005c*/ 	.byte	0x04, 0x31
        /*005e*/ 	.short	(.L_883 - .L_882)


	//   ....[0]....
.L_882:
        /*0060*/ 	.word	0x00000190


	//   ....[1]....
        /*0064*/ 	.word	0x000001c0


	//----- nvinfo : EIATTR_COOP_GROUP_MASK_REGIDS
	.align		4
.L_883:
        /*0068*/ 	.byte	0x04, 0x29
        /*006a*/ 	.short	(.L_885 - .L_884)


	//   ....[0]....
.L_884:
        /*006c*/ 	.word	0xffffffff


	//   ....[1]....
        /*0070*/ 	.word	0xffffffff


	//   ....[2]....
        /*0074*/ 	.word	0xffffffff


	//   ....[3]....
        /*0078*/ 	.word	0xffffffff


	//   ....[4]....
        /*007c*/ 	.word	0xffffffff


	//   ....[5]....
        /*0080*/ 	.word	0xffffffff


	//   ....[6]....
        /*0084*/ 	.word	0xffffffff


	//   ....[7]....
        /*0088*/ 	.word	0x0500000f


	//----- nvinfo : EIATTR_COOP_GROUP_INSTR_OFFSETS
	.align		4
.L_885:
        /*008c*/ 	.byte	0x04, 0x28
        /*008e*/ 	.short	(.L_887 - .L_886)


	//   ....[0]....
.L_886:
        /*0090*/ 	.word	0x00000070


	//   ....[1]....
        /*0094*/ 	.word	0x000001a0


	//   ....[2]....
        /*0098*/ 	.word	0x000001f0


	//   ....[3]....
        /*009c*/ 	.word	0x000003e0


	//   ....[4]....
        /*00a0*/ 	.word	0x00000630


	//   ....[5]....
        /*00a4*/ 	.word	0x00001710


	//   ....[6]....
        /*00a8*/ 	.word	0x00006ed0


	//   ....[7]....
        /*00ac*/ 	.word	0x0000b2e0


	//----- nvinfo : EIATTR_REG_RECONFIG
	.align		4
.L_887:
        /*00b0*/ 	.byte	0x01, 0x54
	.zero		2


	//----- nvinfo : EIATTR_SYSCALL_OFFSETS
	.align		4
        /*00b4*/ 	.byte	0x04, 0x46
        /*00b6*/ 	.short	(.L_889 - .L_888)


	//   ....[0]....
.L_888:
        /*00b8*/ 	.word	0x00001370


	//   ....[1]....
        /*00bc*/ 	.word	0x00001460


	//   ....[2]....
        /*00c0*/ 	.word	0x000015c0


	//   ....[3]....
        /*00c4*/ 	.word	0x000016b0


	//   ....[4]....
        /*00c8*/ 	.word	0x00001930


	//----- nvinfo : EIATTR_MBARRIER_INSTR_OFFSETS
	.align		4
.L_889:
        /*00cc*/ 	.byte	0x04, 0x39
        /*00ce*/ 	.short	(.L_891 - .L_890)


	//   ....[0]....
.L_890:
        /*00d0*/ 	.word	0x00000290
        /*00d4*/ 	.word	0x000000ff
        /*00d8*/ 	.word	0x00026800
        /*00dc*/ 	.short	0x0100
        /*00de*/ 	.byte	0x06
	.zero		1


	//   ....[1]....
        /*00e0*/ 	.word	0x00000390
        /*00e4*/ 	.word	0x000000ff
        /*00e8*/ 	.word	0x00026810
        /*00ec*/ 	.short	0x0100
        /*00ee*/ 	.byte	0x08
	.zero		1


	//   ....[2]....
        /*00f0*/ 	.word	0x000003a0
        /*00f4*/ 	.word	0x000000ff
        /*00f8*/ 	.word	0x00026820
        /*00fc*/ 	.short	0x0100
        /*00fe*/ 	.byte	0x08
	.zero		1


	//   ....[3]....
        /*0100*/ 	.word	0x000003b0
        /*0104*/ 	.word	0x000000ff
        /*0108*/ 	.word	0x00026818
        /*010c*/ 	.short	0x0100
        /*010e*/ 	.byte	0x08
	.zero		1


	//   ....[4]....
        /*0110*/ 	.word	0x000003c0
        /*0114*/ 	.word	0x000000ff
        /*0118*/ 	.word	0x00026828
        /*011c*/ 	.short	0x0100
        /*011e*/ 	.byte	0x08
	.zero		1


	//   ....[5]....
        /*0120*/ 	.word	0x000004f0
        /*0124*/ 	.word	0x000000ff
        /*0128*/ 	.word	0x00026830
        /*012c*/ 	.short	0x0100
        /*012e*/ 	.byte	0x08
	.zero		1


	//   ....[6]....
        /*0130*/ 	.word	0x00000500
        /*0134*/ 	.word	0x000000ff
        /*0138*/ 	.word	0x00026840
        /*013c*/ 	.short	0x0100
        /*013e*/ 	.byte	0x08
	.zero		1


	//   ....[7]....
        /*0140*/ 	.word	0x00000510
        /*0144*/ 	.word	0x000000ff
        /*0148*/ 	.word	0x00026838
        /*014c*/ 	.short	0x0100
        /*014e*/ 	.byte	0x08
	.zero		1


	//   ....[8]....
        /*0150*/ 	.word	0x00000520
        /*0154*/ 	.word	0x000000ff
        /*0158*/ 	.word	0x00026848
        /*015c*/ 	.short	0x0100
        /*015e*/ 	.byte	0x08
	.zero		1


	//   ....[9]....
        /*0160*/ 	.word	0x00001750
        /*0164*/ 	.word	0x000000eb
        /*0168*/ 	.word	0x00026800
        /*016c*/ 	.short	0x010a
        /*016e*/ 	.byte	0x3f
	.zero		1


	//   ....[10]....
        /*0170*/ 	.word	0x000017f0
        /*0174*/ 	.word	0x000000eb
        /*0178*/ 	.word	0x00026800
        /*017c*/ 	.short	0x010a
        /*017e*/ 	.byte	0x3f
	.zero		1


	//   ....[11]....
        /*0180*/ 	.word	0x00002160
        /*0184*/ 	.word	0x000000ff
        /*0188*/ 	.word	0x00026810
        /*018c*/ 	.short	0x010a
        /*018e*/ 	.byte	0x07
	.zero		1


	//   ....[12]....
        /*0190*/ 	.word	0x000021a0
        /*0194*/ 	.word	0x000000ff
        /*0198*/ 	.word	0x00026810
        /*019c*/ 	.short	0x010a
        /*019e*/ 	.byte	0x07
	.zero		1


	//   ....[13]....
        /*01a0*/ 	.word	0x000025e0
        /*01a4*/ 	.word	0x000000ff
        /*01a8*/ 	.word	0x00026830
        /*01ac*/ 	.short	0x010a
        /*01ae*/ 	.byte	0x07
	.zero		1


	//   ....[14]....
        /*01b0*/ 	.word	0x00002910
        /*01b4*/ 	.word	0x000000ff
        /*01b8*/ 	.word	0x00026830
        /*01bc*/ 	.short	0x010a
        /*01be*/ 	.byte	0x07
	.zero		1


	//   ....[15]....
        /*01c0*/ 	.word	0x00004c40
        /*01c4*/ 	.word	0x000000ff
        /*01c8*/ 	.word	0x00000000
        /*01cc*/ 	.short	0x0101
        /*01ce*/ 	.byte	0x08
	.zero		1


	//   ....[16]....
        /*01d0*/ 	.word	0x00004f20
        /*01d4*/ 	.word	0x000000ff
        /*01d8*/ 	.word	0x00000000
        /*01dc*/ 	.short	0x0101
        /*01de*/ 	.byte	0x07
	.zero		1


	//   ....[17]....
        /*01e0*/ 	.word	0x00009020
        /*01e4*/ 	.word	0x0000000f
        /*01e8*/ 	.word	0x00026820
        /*01ec*/ 	.short	0x010a
        /*01ee*/ 	.byte	0x3f
	.zero		1


	//   ....[18]....
        /*01f0*/ 	.word	0x000098e0
        /*01f4*/ 	.word	0x0000000f
        /*01f8*/ 	.word	0x00026840
        /*01fc*/ 	.short	0x010a
        /*01fe*/ 	.byte	0x3f
	.zero		1


	//   ....[19]....
        /*0200*/ 	.word	0x00009c20
        /*0204*/ 	.word	0x0000000f
        /*0208*/ 	.word	0x00026828
        /*020c*/ 	.short	0x010a
        /*020e*/ 	.byte	0x3f
	.zero		1


	//   ....[20]....
        /*0210*/ 	.word	0x00009f60
        /*0214*/ 	.word	0x0000000f
        /*0218*/ 	.word	0x00026848
        /*021c*/ 	.short	0x010a
        /*021e*/ 	.byte	0x3f
	.zero		1


	//   ....[21]....
        /*0220*/ 	.word	0x0000a240
        /*0224*/ 	.word	0x0000000f
        /*0228*/ 	.word	0x00026820
        /*022c*/ 	.short	0x010a
        /*022e*/ 	.byte	0x3f
	.zero		1


	//   ....[22]....
        /*0230*/ 	.word	0x0000a5f0
        /*0234*/ 	.word	0x0000000f
        /*0238*/ 	.word	0x00026840
        /*023c*/ 	.short	0x010a
        /*023e*/ 	.byte	0x3f
	.zero		1


	//   ....[23]....
        /*0240*/ 	.word	0x0000a900
        /*0244*/ 	.word	0x0000000f
        /*0248*/ 	.word	0x00026828
        /*024c*/ 	.short	0x010a
        /*024e*/ 	.byte	0x3f
	.zero		1


	//   ....[24]....
        /*0250*/ 	.word	0x0000ac80
        /*0254*/ 	.word	0x00000003
        /*0258*/ 	.word	0x00026840
        /*025c*/ 	.short	0x010a
        /*025e*/ 	.byte	0x3f
	.zero		1


	//   ....[25]....
        /*0260*/ 	.word	0x0000b150
        /*0264*/ 	.word	0x00000007
        /*0268*/ 	.word	0x00000000
        /*026c*/ 	.short	0x010a
        /*026e*/ 	.byte	0x3f
	.zero		1


	//   ....[26]....
        /*0270*/ 	.word	0x0000b1a0
        /*0274*/ 	.word	0x00000003
        /*0278*/ 	.word	0x00000000
        /*027c*/ 	.short	0x010a
        /*027e*/ 	.byte	0x3f
	.zero		1


	//   ....[27]....
        /*0280*/ 	.word	0x0000b200
        /*0284*/ 	.word	0x00000005
        /*0288*/ 	.word	0x00000000
        /*028c*/ 	.short	0x010a
        /*028e*/ 	.byte	0x3f
	.zero		1


	//   ....[28]....
        /*0290*/ 	.word	0x0000b230
        /*0294*/ 	.word	0x00000003
        /*0298*/ 	.word	0x00000000
        /*029c*/ 	.short	0x010a
        /*029e*/ 	.byte	0x3f
	.zero		1


	//   ....[29]....
        /*02a0*/ 	.word	0x0000b310
        /*02a4*/ 	.word	0x000000eb
        /*02a8*/ 	.word	0x00026800
        /*02ac*/ 	.short	0x010a
        /*02ae*/ 	.byte	0x3f
	.zero		1


	//   ....[30]....
        /*02b0*/ 	.word	0x0000b370
        /*02b4*/ 	.word	0x00000005
        /*02b8*/ 	.word	0x00026810
        /*02bc*/ 	.short	0x010a
        /*02be*/ 	.byte	0x3f
	.zero		1


	//   ....[31]....
        /*02c0*/ 	.word	0x0000b3d0
        /*02c4*/ 	.word	0x00000079
        /*02c8*/ 	.word	0x00026830
        /*02cc*/ 	.short	0x010a
        /*02ce*/ 	.byte	0x3f
	.zero		1


	//   ....[32]....
        /*02d0*/ 	.word	0x0000b420
        /*02d4*/ 	.word	0x0000000f
        /*02d8*/ 	.word	0x00026820
        /*02dc*/ 	.short	0x010a
        /*02de*/ 	.byte	0x3f
	.zero		1


	//   ....[33]....
        /*02e0*/ 	.word	0x0000b470
        /*02e4*/ 	.word	0x0000000f
        /*02e8*/ 	.word	0x00026840
        /*02ec*/ 	.short	0x010a
        /*02ee*/ 	.byte	0x3f
	.zero		1


	//   ....[34]....
        /*02f0*/ 	.word	0x0000b4c0
        /*02f4*/ 	.word	0x0000000f
        /*02f8*/ 	.word	0x00026828
        /*02fc*/ 	.short	0x010a
        /*02fe*/ 	.byte	0x3f
	.zero		1


	//   ....[35]....
        /*0300*/ 	.word	0x0000b510
        /*0304*/ 	.word	0x0000000f
        /*0308*/ 	.word	0x00026848
        /*030c*/ 	.short	0x010a
        /*030e*/ 	.byte	0x3f
	.zero		1


	//   ....[36]....
        /*0310*/ 	.word	0x0000b570
        /*0314*/ 	.word	0x0000000f
        /*0318*/ 	.word	0x00026820
        /*031c*/ 	.short	0x010a
        /*031e*/ 	.byte	0x3f
	.zero		1


	//   ....[37]....
        /*0320*/ 	.word	0x0000b5c0
        /*0324*/ 	.word	0x0000000f
        /*0328*/ 	.word	0x00026840
        /*032c*/ 	.short	0x010a
        /*032e*/ 	.byte	0x3f
	.zero		1


	//   ....[38]....
        /*0330*/ 	.word	0x0000b610
        /*0334*/ 	.word	0x0000000f
        /*0338*/ 	.word	0x00026828
        /*033c*/ 	.short	0x010a
        /*033e*/ 	.byte	0x3f
	.zero		1


	//   ....[39]....
        /*0340*/ 	.word	0x0000b660
        /*0344*/ 	.word	0x00000003
        /*0348*/ 	.word	0x00026840
        /*034c*/ 	.short	0x010a
        /*034e*/ 	.byte	0x3f
	.zero		1


	//   ....[40]....
        /*0350*/ 	.word	0x0000b730
        /*0354*/ 	.word	0x00000007
        /*0358*/ 	.word	0x00000000
        /*035c*/ 	.short	0x010a
        /*035e*/ 	.byte	0x3f
	.zero		1


	//   ....[41]....
        /*0360*/ 	.word	0x0000b780
        /*0364*/ 	.word	0x00000003
        /*0368*/ 	.word	0x00000000
        /*036c*/ 	.short	0x010a
        /*036e*/ 	.byte	0x3f
	.zero		1


	//   ....[42]....
        /*0370*/ 	.word	0x0000b7d0
        /*0374*/ 	.word	0x00000005
        /*0378*/ 	.word	0x00000000
        /*037c*/ 	.short	0x010a
        /*037e*/ 	.byte	0x3f
	.zero		1


	//----- nvinfo : EIATTR_NUM_MBARRIERS
	.align		4
.L_891:
        /*0380*/ 	.byte	0x03, 0x38
        /*0382*/ 	.short	0x0009


	//----- nvinfo : EIATTR_EXIT_INSTR_OFFSETS
	.align		4
        /*0384*/ 	.byte	0x04, 0x1c
        /*0386*/ 	.short	(.L_893 - .L_892)


	//   ....[0]....
.L_892:
        /*0388*/ 	.word	0x0000b280


	//----- nvinfo : EIATTR_MAX_THREADS
	.align		4
.L_893:
        /*038c*/ 	.byte	0x04, 0x05
        /*038e*/ 	.short	(.L_895 - .L_894)
.L_894:
        /*0390*/ 	.word	0x00000180
        /*0394*/ 	.word	0x00000001
        /*0398*/ 	.word	0x00000001


	//----- nvinfo : EIATTR_CRS_STACK_SIZE
	.align		4
.L_895:
        /*039c*/ 	.byte	0x04, 0x1e
        /*039e*/ 	.short	(.L_897 - .L_896)
.L_896:
        /*03a0*/ 	.word	0x00000000


	//----- nvinfo : EIATTR_CBANK_PARAM_SIZE
	.align		4
.L_897:
        /*03a4*/ 	.byte	0x03, 0x19
        /*03a6*/ 	.short	0x06f0


	//----- nvinfo : EIATTR_PARAM_CBANK
	.align		4
        /*03a8*/ 	.byte	0x04, 0x0a
        /*03aa*/ 	.short	(.L_899 - .L_898)
	.align		4
.L_898:
        /*03ac*/ 	.word	index@(.nv.constant0._ZN7cutlass13device_kernelIN5flash11enable_sm90INS1_16FlashAttnBwdSm90INS1_25CollectiveMainloopBwdSm90ILi2ELi2ELi2EN4cute5tupleIJNS5_1CILi1EEES8_S8_EEENS6_IJNS7_ILi64EEENS7_ILi128EEENS7_ILi96EEEEEENS_10bfloat16_tEfNS_4arch4Sm90ELb1ELb0ELb1ELb1ELb0ELb1ELb0ELb0ELi2ELi1ELi2ELi1ELb1EEENS1_21CollectiveEpilogueBwdISD_SE_SG_Li256ELb1ELb0ELi1EEENS1_25SingleTileBwdLPTSchedulerILb1ELi128ELb0EEEEEEEEEvNT_6ParamsE)
        /*03b0*/ 	.short	0x0210
        /*03b2*/ 	.short	0x06f0


	//----- nvinfo : EIATTR_SW_WAR
	.align		4
.L_899:
        /*03b4*/ 	.byte	0x04, 0x36
        /*03b6*/ 	.short	(.L_901 - .L_900)
.L_900:
        /*03b8*/ 	.word	0x00000008
.L_901:


//--------------------- .nv.info._ZN7cutlass13device_kernelIN5flash11enable_sm90INS1_16FlashAttnBwdSm90INS1_25CollectiveMainloopBwdSm90ILi2ELi2ELi2EN4cute5tupleIJNS5_1CILi1EEES8_S8_EEENS6_IJNS7_ILi64EEENS7_ILi128EEENS7_ILi96EEEEEENS_10bfloat16_tEfNS_4arch4Sm90ELb1ELb0ELb1ELb1ELb1ELb1ELb0ELb0ELi2ELi1ELi2ELi1ELb1EEENS1_21CollectiveEpilogueBwdISD_SE_SG_Li256ELb1ELb0ELi1EEENS1_25SingleTileBwdLPTSchedulerILb1ELi128ELb1EEEEEEEEEvNT_6ParamsE --------------------------
	.section	.nv.info._ZN7cutlass13device_kernelIN5flash11enable_sm90INS1_16FlashAttnBwdSm90INS1_25CollectiveMainloopBwdSm90ILi2ELi2ELi2EN4cute5tupleIJNS5_1CILi1EEES8_S8_EEENS6_IJNS7_ILi64EEENS7_ILi128EEENS7_ILi96EEEEEENS_10bfloat16_tEfNS_4arch4Sm90ELb1ELb0ELb1ELb1ELb1ELb1ELb0ELb0ELi2ELi1ELi2ELi1ELb1EEENS1_21CollectiveEpilogueBwdISD_SE_SG_Li256ELb1ELb0ELi1EEENS1_25SingleTileBwdLPTSchedulerILb1ELi128ELb1EEEEEEEEEvNT_6ParamsE,"",@"SHT_CUDA_INFO"
	.sectionflags	@""
	.align	4


	//----- nvinfo : EIATTR_CUDA_API_VERSION
	.align		4
        /*0000*/ 	.byte	0x04, 0x37
        /*0002*/ 	.short	(.L_903 - .L_902)
.L_902:
        /*0004*/ 	.word	0x00000082


	//----- nvinfo : EIATTR_KPARAM_INFO
	.align		4
.L_903:
        /*0008*/ 	.byte	0x04, 0x17
        /*000a*/ 	.short	(.L_905 - .L_904)
.L_904:
        /*000c*/ 	.word	0x00000000
        /*0010*/ 	.short	0x0000
        /*0012*/ 	.short	0x0070
        /*0014*/ 	.byte	0x00, 0xf0, 0x01, 0x1a


	//----- nvinfo : EIATTR_SPARSE_MMA_MASK
	.align		4
.L_905:
        /*0018*/ 	.byte	0x03, 0x50
        /*001a*/ 	.short	0x0000


	//----- nvinfo : EIATTR_MAXREG_COUNT
	.align		4
        /*001c*/ 	.byte	0x03, 0x1b
        /*001e*/ 	.short	0x00a8


	//----- nvinfo : EIATTR_NUM_BARRIERS
	.align		4
        /*0020*/ 	.byte	0x02, 0x4c
        /*0022*/ 	.byte	0x10
	.zero		1


	//----- nvinfo : EIATTR_EXTERNS
	.align		4
        /*0024*/ 	.byte	0x04, 0x0f
        /*0026*/ 	.short	(.L_907 - .L_906)


	//   ....[0]....
	.align		4
.L_906:
        /*0028*/ 	.word	index@(__assertfail)


	//----- nvinfo : EIATTR_ANNOTATIONS
	.align		4
.L_907:
        /*002c*/ 	.byte	0x04, 0x55
        /*002e*/ 	.short	(.L_909 - .L_908)


	//   ....[0]....
.L_908:
        /*0030*/ 	.word	0x00000001
        /*0034*/ 	.byte	0x60, 0x9d, 0x00, 0x00, 0x01, 0x00, 0x00, 0x00, 0x90, 0xa1, 0x00, 0x00, 0x01, 0x00, 0x00, 0x00
        /*0044*/ 	.byte	0xb0, 0xae, 0x00, 0x00, 0x01, 0x00, 0x00, 0x00, 0xd0, 0xae, 0x00, 0x00, 0x01, 0x00, 0x00, 0x00
        /*0054*/ 	.byte	0xb0, 0xb2, 0x00, 0x00


	//----- nvinfo : EIATTR_MERCURY_ISA_VERSION
	.align		4
.L_909:
        /*0058*/ 	.byte	0x03, 0x5f
        /*005a*/ 	.short	0x0101


	//----- nvinfo : EIATTR_INT_WARP_WIDE_INSTR_OFFSETS
	.align		4
        /*005c*/ 	.byte	0x04, 0x31
        /*005e*/ 	.short	(.L_911 - .L_910)


	//   ....[0]....
.L_910:
        /*0060*/ 	.word	0x00000190


	//   ....[1]....
        /*0064*/ 	.word	0x000001c0


	//   ....[2]....
        /*0068*/ 	.word	0x000080a0


	//   ....[3]....
        /*006c*/ 	.word	0x00008750


	//   ....[4]....
        /*0070*/ 	.word	0x00008c70


	//----- nvinfo : EIATTR_COOP_GROUP_MASK_REGIDS
	.align		4
.L_911:
        /*0074*/ 	.byte	0x04, 0x29
        /*0076*/ 	.short	(.L_913 - .L_912)


	//   ....[0]....
.L_912:
        /*0078*/ 	.word	0xffffffff


	//   ....[1]....
        /*007c*/ 	.word	0xffffffff


	//   ....[2]....
        /*0080*/ 	.word	0xffffffff


	//   ....[3]....
        /*0084*/ 	.word	0xffffffff


	//   ....[4]....
        /*0088*/ 	.word	0xffffffff


	//   ....[5]....
        /*008c*/ 	.word	0xffffffff


	//   ....[6]....
        /*0090*/ 	.word	0xffffffff


	//   ....[7]....
        /*0094*/ 	.word	0xffffffff


	//   ....[8]....
        /*0098*/ 	.word	0xffffffff


	//   ....[9]....
        /*009c*/ 	.word	0xffffffff


	//   ....[10]....
        /*00a0*/ 	.word	0xffffffff


	//   ....[11]....
        /*00a4*/ 	.word	0xffffffff


	//   ....[12]....
        /*00a8*/ 	.word	0xffffffff


	//   ....[13]....
        /*00ac*/ 	.word	0x0500000f


	//   ....[14]....
        /*00b0*/ 	.word	0x0500000f


	//   ....[15]....
        /*00b4*/ 	.word	0x0500000f


	//   ....[16]....
        /*00b8*/ 	.word	0x0500000f


	//----- nvinfo : EIATTR_COOP_GROUP_INSTR_OFFSETS
	.align		4
.L_913:
        /*00bc*/ 	.byte	0x04, 0x28
        /*00be*/ 	.short	(.L_915 - .L_914)


	//   ....[0]....
.L_914:
        /*00c0*/ 	.word	0x00000070


	//   ....[1]....
        /*00c4*/ 	.word	0x000001a0


	//   ....[2]....
        /*00c8*/ 	.word	0x000001f0


	//   ....[3]....
        /*00cc*/ 	.word	0x000003e0


	//   ....[4]....
        /*00d0*/ 	.word	0x00000630


	//   ....[5]....
        /*00d4*/ 	.word	0x00001730


	//   ....[6]....
        /*00d8*/ 	.word	0x00006ef0


	//   ....[7]....
        /*00dc*/ 	.word	0x00007ca0


	//   ....[8]....
        /*00e0*/ 	.word	0x00007fd0


	//   ....[9]....
        /*00e4*/ 	.word	0x000083d0


	//   ....[10]....
        /*00e8*/ 	.word	0x00008680


	//   ....[11]....
        /*00ec*/ 	.word	0x00008930


	//   ....[12]....
        /*00f0*/ 	.word	0x00008ba0


	//   ....[13]....
        /*00f4*/ 	.word	0x0000bbf0


	//   ....[14]....
        /*00f8*/ 	.word	0x0000bd60


	//   ....[15]....
        /*00fc*/ 	.word	0x0000bdd0


	//   ....[16]....
        /*0100*/ 	.word	0x0000be40


	//----- nvinfo : EIATTR_REG_RECONFIG
	.align		4
.L_915:
        /*0104*/ 	.byte	0x01, 0x54
	.zero		2


	//----- nvinfo : EIATTR_SYSCALL_OFFSETS
	.align		4
        /*0108*/ 	.byte	0x04, 0x46
        /*010a*/ 	.short	(.L_917 - .L_916)


	//   ....[0]....
.L_916:
        /*010c*/ 	.word	0x00001390


	//   ....[1]....
        /*0110*/ 	.word	0x00001480


	//   ....[2]....
        /*0114*/ 	.word	0x000015e0


	//   ....[3]....
        /*0118*/ 	.word	0x000016d0


	//   ....[4]....
        /*011c*/ 	.word	0x00001950


	//----- nvinfo : EIATTR_MBARRIER_INSTR_OFFSETS
	.align		4
.L_917:
        /*0120*/ 	.byte	0x04, 0x39
        /*0122*/ 	.short	(.L_919 - .L_918)


	//   ....[0]....
.L_918:
        /*0124*/ 	.word	0x00000290
        /*0128*/ 	.word	0x000000ff
        /*012c*/ 	.word	0x00026800
        /*0130*/ 	.short	0x0100
        /*0132*/ 	.byte	0x06
	.zero		1


	//   ....[1]....
        /*0134*/ 	.word	0x00000390
        /*0138*/ 	.word	0x000000ff
        /*013c*/ 	.word	0x00026810
        /*0140*/ 	.short	0x0100
        /*0142*/ 	.byte	0x08
	.zero		1


	//   ....[2]....
        /*0144*/ 	.word	0x000003a0
        /*0148*/ 	.word	0x000000ff
        /*014c*/ 	.word	0x00026820
        /*0150*/ 	.short	0x0100
        /*0152*/ 	.byte	0x08
	.zero		1


	//   ....[3]....
        /*0154*/ 	.word	0x000003b0
        /*0158*/ 	.word	0x000000ff
        /*015c*/ 	.word	0x00026818
        /*0160*/ 	.short	0x0100
        /*0162*/ 	.byte	0x08
	.zero		1


	//   ....[4]....
        /*0164*/ 	.word	0x000003c0
        /*0168*/ 	.word	0x000000ff
        /*016c*/ 	.word	0x00026828
        /*0170*/ 	.short	0x0100
        /*0172*/ 	.byte	0x08
	.zero		1


	//   ....[5]....
        /*0174*/ 	.word	0x000004f0
        /*0178*/ 	.word	0x000000ff
        /*017c*/ 	.word	0x00026830
        /*0180*/ 	.short	0x0100
        /*0182*/ 	.byte	0x08
	.zero		1


	//   ....[6]....
        /*0184*/ 	.word	0x00000500
        /*0188*/ 	.word	0x000000ff
        /*018c*/ 	.word	0x00026840
        /*0190*/ 	.short	0x0100
        /*0192*/ 	.byte	0x08
	.zero		1


	//   ....[7]....
        /*0194*/ 	.word	0x00000510
        /*0198*/ 	.word	0x000000ff
        /*019c*/ 	.word	0x00026838
        /*01a0*/ 	.short	0x0100
        /*01a2*/ 	.byte	0x08
	.zero		1


	//   ....[8]....
        /*01a4*/ 	.word	0x00000520
        /*01a8*/ 	.word	0x000000ff
        /*01ac*/ 	.word	0x00026848
        /*01b0*/ 	.short	0x0100
        /*01b2*/ 	.byte	0x08
	.zero		1


	//   ....[9]....
        /*01b4*/ 	.word	0x00001770
        /*01b8*/ 	.word	0x000000eb
        /*01bc*/ 	.word	0x00026800
        /*01c0*/ 	.short	0x010a
        /*01c2*/ 	.byte	0x3f
	.zero		1


	//   ....[10]....
        /*01c4*/ 	.word	0x00001810
        /*01c8*/ 	.word	0x000000eb
        /*01cc*/ 	.word	0x00026800
        /*01d0*/ 	.short	0x010a
        /*01d2*/ 	.byte	0x3f
	.zero		1


	//   ....[11]....
        /*01d4*/ 	.word	0x00002180
        /*01d8*/ 	.word	0x000000ff
        /*01dc*/ 	.word	0x00026810
        /*01e0*/ 	.short	0x010a
        /*01e2*/ 	.byte	0x07
	.zero		1


	//   ....[12]....
        /*01e4*/ 	.word	0x000021c0
        /*01e8*/ 	.word	0x000000ff
        /*01ec*/ 	.word	0x00026810
        /*01f0*/ 	.short	0x010a
        /*01f2*/ 	.byte	0x07
	.zero		1


	//   ....[13]....
        /*01f4*/ 	.word	0x00002600
        /*01f8*/ 	.word	0x000000ff
        /*01fc*/ 	.word	0x00026830
        /*0200*/ 	.short	0x010a
        /*0202*/ 	.byte	0x07
	.zero		1


	//   ....[14]....
        /*0204*/ 	.word	0x00002930
        /*0208*/ 	.word	0x000000ff
        /*020c*/ 	.word	0x00026830
        /*0210*/ 	.short	0x010a
        /*0212*/ 	.byte	0x07
	.zero		1


	//   ....[15]....
        /*0214*/ 	.word	0x00004c60
        /*0218*/ 	.word	0x000000ff
        /*021c*/ 	.word	0x00000000
        /*0220*/ 	.short	0x0101
        /*0222*/ 	.byte	0x08
	.zero		1


	//   ....[16]....
        /*0224*/ 	.word	0x00004f40
        /*0228*/ 	.word	0x000000ff
        /*022c*/ 	.word	0x00000000
        /*0230*/ 	.short	0x0101
        /*0232*/ 	.byte	0x07
	.zero		1


	//   ....[17]....
        /*0234*/ 	.word	0x00009930
        /*0238*/ 	.word	0x0000000f
        /*023c*/ 	.word	0x00026820
        /*0240*/ 	.short	0x010a
        /*0242*/ 	.byte	0x3f
	.zero		1


	//   ....[18]....
        /*0244*/ 	.word	0x0000a1f0
        /*0248*/ 	.word	0x0000000f
        /*024c*/ 	.word	0x00026840
        /*0250*/ 	.short	0x010a
        /*0252*/ 	.byte	0x3f
	.zero		1


	//   ....[19]....
        /*0254*/ 	.word	0x0000a530
        /*0258*/ 	.word	0x0000000f
        /*025c*/ 	.word	0x00026828
        /*0260*/ 	.short	0x010a
        /*0262*/ 	.byte	0x3f
	.zero		1


	//   ....[20]....
        /*0264*/ 	.word	0x0000a870
        /*0268*/ 	.word	0x0000000f
        /*026c*/ 	.word	0x00026848
        /*0270*/ 	.short	0x010a
        /*0272*/ 	.byte	0x3f
	.zero		1


	//   ....[21]....
        /*0274*/ 	.word	0x0000ab50
        /*0278*/ 	.word	0x0000000f
        /*027c*/ 	.word	0x00026820
        /*0280*/ 	.short	0x010a
        /*0282*/ 	.byte	0x3f
	.zero		1


	//   ....[22]....
        /*0284*/ 	.word	0x0000af00
        /*0288*/ 	.word	0x0000000f
        /*028c*/ 	.word	0x00026840
        /*0290*/ 	.short	0x010a
        /*0292*/ 	.byte	0x3f
	.zero		1


	//   ....[23]....
        /*0294*/ 	.word	0x0000b210
        /*0298*/ 	.word	0x0000000f
        /*029c*/ 	.word	0x00026828
        /*02a0*/ 	.short	0x010a
        /*02a2*/ 	.byte	0x3f
	.zero		1


	//   ....[24]....
        /*02a4*/ 	.word	0x0000b590
        /*02a8*/ 	.word	0x00000003
        /*02ac*/ 	.word	0x00026840
        /*02b0*/ 	.short	0x010a
        /*02b2*/ 	.byte	0x3f
	.zero		1


	//   ....[25]....
        /*02b4*/ 	.word	0x0000ba60
        /*02b8*/ 	.word	0x00000007
        /*02bc*/ 	.word	0x00000000
        /*02c0*/ 	.short	0x010a
        /*02c2*/ 	.byte	0x3f
	.zero		1


	//   ....[26]....
        /*02c4*/ 	.word	0x0000bab0
        /*02c8*/ 	.word	0x00000003
        /*02cc*/ 	.word	0x00000000
        /*02d0*/ 	.short	0x010a
        /*02d2*/ 	.byte	0x3f
	.zero		1


	//   ....[27]....
        /*02d4*/ 	.word	0x0000bb10
        /*02d8*/ 	.word	0x00000005
        /*02dc*/ 	.word	0x00000000
        /*02e0*/ 	.short	0x010a
        /*02e2*/ 	.byte	0x3f
	.zero		1


	//   ....[28]....
        /*02e4*/ 	.word	0x0000bb40
        /*02e8*/ 	.word	0x00000003
        /*02ec*/ 	.word	0x00000000
        /*02f0*/ 	.short	0x010a
        /*02f2*/ 	.byte	0x3f
	.zero		1


	//   ....[29]....
        /*02f4*/ 	.word	0x0000bc20
        /*02f8*/ 	.word	0x000000eb
        /*02fc*/ 	.word	0x00026800
        /*0300*/ 	.short	0x010a
        /*0302*/ 	.byte	0x3f
	.zero		1


	//   ....[30]....
        /*0304*/ 	.word	0x0000bc80
        /*0308*/ 	.word	0x00000005
        /*030c*/ 	.word	0x00026810
        /*0310*/ 	.short	0x010a
        /*0312*/ 	.byte	0x3f
	.zero		1


	//   ....[31]....
        /*0314*/ 	.word	0x0000bce0
        /*0318*/ 	.word	0x00000079
        /*031c*/ 	.word	0x00026830
        /*0320*/ 	.short	0x010a
        /*0322*/ 	.byte	0x3f
	.zero		1


	//   ....[32]....
        /*0324*/ 	.word	0x0000be80
        /*0328*/ 	.word	0x0000000f
        /*032c*/ 	.word	0x00026820
        /*0330*/ 	.short	0x010a
        /*0332*/ 	.byte	0x3f
	.zero		1


	//   ....[33]....
        /*0334*/ 	.word	0x0000bed0
        /*0338*/ 	.word	0x0000000f
        /*033c*/ 	.word	0x00026840
        /*0340*/ 	.short	0x010a
        /*0342*/ 	.byte	0x3f
	.zero		1


	//   ....[34]....
        /*0344*/ 	.word	0x0000bf20
        /*0348*/ 	.word	0x0000000f
        /*034c*/ 	.word	0x00026828
        /*0350*/ 	.short	0x010a
        /*0352*/ 	.byte	0x3f
	.zero		1


	//   ....[35]....
        /*0354*/ 	.word	0x0000bf70
        /*0358*/ 	.word	0x0000000f
        /*035c*/ 	.word	0x00026848
        /*0360*/ 	.short	0x010a
        /*0362*/ 	.byte	0x3f
	.zero		1


	//   ....[36]....
        /*0364*/ 	.word	0x0000bfd0
        /*0368*/ 	.word	0x0000000f
        /*036c*/ 	.word	0x00026820
        /*0370*/ 	.short	0x010a
        /*0372*/ 	.byte	0x3f
	.zero		1


	//   ....[37]....
        /*0374*/ 	.word	0x0000c020
        /*0378*/ 	.word	0x0000000f
        /*037c*/ 	.word	0x00026840
        /*0380*/ 	.short	0x010a
        /*0382*/ 	.byte	0x3f
	.zero		1


	//   ....[38]....
        /*0384*/ 	.word	0x0000c070
        /*0388*/ 	.word	0x0000000f
        /*038c*/ 	.word	0x00026828
        /*0390*/ 	.short	0x010a
        /*0392*/ 	.byte	0x3f
	.zero		1


	//   ....[39]....
        /*0394*/ 	.word	0x0000c0c0
        /*0398*/ 	.word	0x00000003
        /*039c*/ 	.word	0x00026840
        /*03a0*/ 	.short	0x010a
        /*03a2*/ 	.byte	0x3f
	.zero		1


	//   ....[40]....
        /*03a4*/ 	.word	0x0000c190
        /*03a8*/ 	.word	0x00000007
        /*03ac*/ 	.word	0x00000000
        /*03b0*/ 	.short	0x010a
        /*03b2*/ 	.byte	0x3f
	.zero		1


	//   ....[41]....
        /*03b4*/ 	.word	0x0000c1e0
        /*03b8*/ 	.word	0x00000003
        /*03bc*/ 	.word	0x00000000
        /*03c0*/ 	.short	0x010a
        /*03c2*/ 	.byte	0x3f
	.zero		1


	//   ....[42]....
        /*03c4*/ 	.word	0x0000c230
        /*03c8*/ 	.word	0x00000005
        /*03cc*/ 	.word	0x00000000
        /*03d0*/ 	.short	0x010a
        /*03d2*/ 	.byte	0x3f
	.zero		1


	//----- nvinfo : EIATTR_NUM_MBARRIERS
	.align		4
.L_919:
        /*03d4*/ 	.byte	0x03, 0x38
        /*03d6*/ 	.short	0x0009


	//----- nvinfo : EIATTR_EXIT_INSTR_OFFSETS
	.align		4
        /*03d8*/ 	.byte	0x04, 0x1c
        /*03da*/ 	.short	(.L_921 - .L_920)


	//   ....[0]....
.L_920:
        /*03dc*/ 	.word	0x0000bb90


	//----- nvinfo : EIATTR_MAX_THREADS
	.align		4
.L_921:
        /*03e0*/ 	.byte	0x04, 0x05
        /*03e2*/ 	.short	(.L_923 - .L_922)
.L_922:
        /*03e4*/ 	.word	0x00000180
        /*03e8*/ 	.word	0x00000001
        /*03ec*/ 	.word	0x00000001


	//----- nvinfo : EIATTR_CRS_STACK_SIZE
	.align		4
.L_923:
        /*03f0*/ 	.byte	0x04, 0x1e
        /*03f2*/ 	.short	(.L_925 - .L_924)
.L_924:
        /*03f4*/ 	.word	0x00000000


	//----- nvinfo : EIATTR_CBANK_PARAM_SIZE
	.align		4
.L_925:
        /*03f8*/ 	.byte	0x03, 0x19
        /*03fa*/ 	.short	0x06f0


	//----- nvinfo : EIATTR_PARAM_CBANK
	.align		4
        /*03fc*/ 	.byte	0x04, 0x0a
        /*03fe*/ 	.short	(.L_927 - .L_926)
	.align		4
.L_926:
        /*0400*/ 	.word	index@(.nv.constant0._ZN7cutlass13device_kernelIN5flash11enable_sm90INS1_16FlashAttnBwdSm90INS1_25CollectiveMainloopBwdSm90ILi2ELi2ELi2EN4cute5tupleIJNS5_1CILi1EEES8_S8_EEENS6_IJNS7_ILi64EEENS7_ILi128EEENS7_ILi96EEEEEENS_10bfloat16_tEfNS_4arch4Sm90ELb1ELb0ELb1ELb1ELb1ELb1ELb0ELb0ELi2ELi1ELi2ELi1ELb1EEENS1_21CollectiveEpilogueBwdISD_SE_SG_Li256ELb1ELb0ELi1EEENS1_25SingleTileBwdLPTSchedulerILb1ELi128ELb1EEEEEEEEEvNT_6ParamsE)
        /*0404*/ 	.short	0x0210
        /*0406*/ 	.short	0x06f0


	//----- nvinfo : EIATTR_SW_WAR
	.align		4
.L_927:
        /*0408*/ 	.byte	0x04, 0x36
        /*040a*/ 	.short	(.L_929 - .L_928)
.L_928:
        /*040c*/ 	.word	0x00000008
.L_929:


//--------------------- .nv.info._ZN7cutlass13device_kernelIN5flash11enable_sm90INS1_16FlashAttnBwdSm90INS1_25CollectiveMainloopBwdSm90ILi2ELi2ELi2EN4cute5tupleIJNS5_1CILi1EEES8_S8_EEENS6_IJNS7_ILi64EEENS7_ILi128EEENS7_ILi96EEEEEENS_10bfloat16_tEfNS_4arch4Sm90ELb1ELb0ELb1ELb1ELb0ELb1ELb0ELb0ELi2ELi1ELi2ELi1ELb1EEENS1_24CollectiveEpilogueBwdGQAISD_fSG_Li256ELb1ELb0EEENS1_25SingleTileBwdLPTSchedulerILb1ELi128ELb0EEEEEEEEEvNT_6ParamsE --------------------------
	.section	.nv.info._ZN7cutlass13device_kernelIN5flash11enable_sm90INS1_16FlashAttnBwdSm90INS1_25CollectiveMainloopBwdSm90ILi2ELi2ELi2EN4cute5tupleIJNS5_1CILi1EEES8_S8_EEENS6_IJNS7_ILi64EEENS7_ILi128EEENS7_ILi96EEEEEENS_10bfloat16_tEfNS_4arch4Sm90ELb1ELb0ELb1ELb1ELb0ELb1ELb0ELb0ELi2ELi1ELi2ELi1ELb1EEENS1_24CollectiveEpilogueBwdGQAISD_fSG_Li256ELb1ELb0EEENS1_25SingleTileBwdLPTSchedulerILb1ELi128ELb0EEEEEEEEEvNT_6ParamsE,"",@"SHT_CUDA_INFO"
	.sectionflags	@""
	.align	4


	//----- nvinfo : EIATTR_CUDA_API_VERSION
	.align		4
        /*0000*/ 	.byte	0x04, 0x37
        /*0002*/ 	.short	(.L_931 - .L_930)
.L_930:
        /*0004*/ 	.word	0x00000082


	//----- nvinfo : EIATTR_KPARAM_INFO
	.align		4
.L_931:
        /*0008*/ 	.byte	0x04, 0x17
        /*000a*/ 	.short	(.L_933 - .L_932)
.L_932:
        /*000c*/ 	.word	0x00000000
        /*0010*/ 	.short	0x0000
        /*0012*/ 	.short	0x0070
        /*0014*/ 	.byte	0x00, 0xf0, 0x01, 0x1c


	//----- nvinfo : EIATTR_SPARSE_MMA_MASK
	.align		4
.L_933:
        /*0018*/ 	.byte	0x03, 0x50
        /*001a*/ 	.short	0x0000


	//----- nvinfo : EIATTR_MAXREG_COUNT
	.align		4
        /*001c*/ 	.byte	0x03, 0x1b
        /*001e*/ 	.short	0x00a8


	//----- nvinfo : EIATTR_NUM_BARRIERS
	.align		4
        /*0020*/ 	.byte	0x02, 0x4c
        /*0022*/ 	.byte	0x10
	.zero		1


	//----- nvinfo : EIATTR_EXTERNS
	.align		4
        /*0024*/ 	.byte	0x04, 0x0f
        /*0026*/ 	.short	(.L_935 - .L_934)


	//   ....[0]....
	.align		4
.L_934:
        /*0028*/ 	.word	index@(__assertfail)


	//----- nvinfo : EIATTR_ANNOTATIONS
	.align		4
.L_935:
        /*002c*/ 	.byte	0x04, 0x55
        /*002e*/ 	.short	(.L_937 - .L_936)


	//   ....[0]....
.L_936:
        /*0030*/ 	.word	0x00000001
        /*0034*/ 	.byte	0x20, 0x81, 0x00, 0x00, 0x01, 0x00, 0x00, 0x00, 0x50, 0x85, 0x00, 0x00, 0x01, 0x00, 0x00, 0x00
        /*0044*/ 	.byte	0x70, 0x92, 0x00, 0x00, 0x01, 0x00, 0x00, 0x00, 0x90, 0x92, 0x00, 0x00, 0x01, 0x00, 0x00, 0x00
        /*0054*/ 	.byte	0x70, 0x96, 0x00, 0x00


	//----- nvinfo : EIATTR_MERCURY_ISA_VERSION
	.align		4
.L_937:
        /*0058*/ 	.byte	0x03, 0x5f
        /*005a*/ 	.short	0x0101


	//----- nvinfo : EIATTR_INT_WARP_WIDE_INSTR_OFFSETS
	.align		4
        /*005c*/ 	.byte	0x04, 0x31
        /*005e*/ 	.short	(.L_939 - .L_938)


	//   ....[0]....
.L_938:
        /*0060*/ 	.word	0x00000190


	//   ....[1]....
        /*0064*/ 	.word	0x000001c0


	//----- nvinfo : EIATTR_COOP_GROUP_MASK_REGIDS
	.align		4
.L_939:
        /*0068*/ 	.byte	0x04, 0x29
        /*006a*/ 	.short	(.L_941 - .L_940)


	//   ....[0]....
.L_940:
        /*006c*/ 	.word	0xffffffff


	//   ....[1]....
        /*0070*/ 	.word	0xffffffff


	//   ....[2]....
        /*0074*/ 	.word	0xffffffff


	//   ....[3]....
        /*0078*/ 	.word	0xffffffff


	//   ....[4]....
        /*007c*/ 	.word	0xffffffff


	//   ....[5]....
        /*0080*/ 	.word	0xffffffff


	//   ....[6]....
        /*0084*/ 	.word	0xffffffff


	//   ....[7]....
        /*0088*/ 	.word	0x0500000f


	//----- nvinfo : EIATTR_COOP_GROUP_INSTR_OFFSETS
	.align		4
.L_941:
        /*008c*/ 	.byte	0x04, 0x28
        /*008e*/ 	.short	(.L_943 - .L_942)


	//   ....[0]....
.L_942:
        /*0090*/ 	.word	0x00000070


	//   ....[1]....
        /*0094*/ 	.word	0x000001a0


	//   ....[2]....
        /*0098*/ 	.word	0x000001f0


	//   ....[3]....
        /*009c*/ 	.word	0x000003e0


	//   ....[4]....
        /*00a0*/ 	.word	0x00000630


	//   ....[5]....
        /*00a4*/ 	.word	0x00001700


	//   ....[6]....
        /*00a8*/ 	.word	0x00005ba0


	//   ....[7]....
        /*00ac*/ 	.word	0x00009fb0


	//----- nvinfo : EIATTR_REG_RECONFIG
	.align		4
.L_943:
        /*00b0*/ 	.byte	0x01, 0x54
	.zero		2


	//----- nvinfo : EIATTR_SYSCALL_OFFSETS
	.align		4
        /*00b4*/ 	.byte	0x04, 0x46
        /*00b6*/ 	.short	(.L_945 - .L_944)


	//   ....[0]....
.L_944:
        /*00b8*/ 	.word	0x00001360


	//   ....[1]....
        /*00bc*/ 	.word	0x00001450


	//   ....[2]....
        /*00c0*/ 	.word	0x000015b0


	//   ....[3]....
        /*00c4*/ 	.word	0x000016a0


	//   ....[4]....
        /*00c8*/ 	.word	0x00001920


	//----- nvinfo : EIATTR_MBARRIER_INSTR_OFFSETS
	.align		4
.L_945:
        /*00cc*/ 	.byte	0x04, 0x39
        /*00ce*/ 	.short	(.L_947 - .L_946)


	//   ....[0]....
.L_946:
        /*00d0*/ 	.word	0x00000290
        /*00d4*/ 	.word	0x000000ff
        /*00d8*/ 	.word	0x00026800
        /*00dc*/ 	.short	0x0100
        /*00de*/ 	.byte	0x06
	.zero		1


	//   ....[1]....
        /*00e0*/ 	.word	0x00000390
        /*00e4*/ 	.word	0x000000ff
        /*00e8*/ 	.word	0x00026810
        /*00ec*/ 	.short	0x0100
        /*00ee*/ 	.byte	0x08
	.zero		1


	//   ....[2]....
        /*00f0*/ 	.word	0x000003a0
        /*00f4*/ 	.word	0x000000ff
        /*00f8*/ 	.word	0x00026820
        /*00fc*/ 	.short	0x0100
        /*00fe*/ 	.byte	0x08
	.zero		1


	//   ....[3]....
        /*0100*/ 	.word	0x000003b0
        /*0104*/ 	.word	0x000000ff
        /*0108*/ 	.word	0x00026818
        /*010c*/ 	.short	0x0100
        /*010e*/ 	.byte	0x08
	.zero		1


	//   ....[4]....
        /*0110*/ 	.word	0x000003c0
        /*0114*/ 	.word	0x000000ff
        /*0118*/ 	.word	0x00026828
        /*011c*/ 	.short	0x0100
        /*011e*/ 	.byte	0x08
	.zero		1


	//   ....[5]....
        /*0120*/ 	.word	0x000004f0
        /*0124*/ 	.word	0x000000ff
        /*0128*/ 	.word	0x00026830
        /*012c*/ 	.short	0x0100
        /*012e*/ 	.byte	0x08
	.zero		1


	//   ....[6]....
        /*0130*/ 	.word	0x00000500
        /*0134*/ 	.word	0x000000ff
        /*0138*/ 	.word	0x00026840
        /*013c*/ 	.short	0x0100
        /*013e*/ 	.byte	0x08
	.zero		1


	//   ....[7]....
        /*0140*/ 	.word	0x00000510
        /*0144*/ 	.word	0x000000ff
        /*0148*/ 	.word	0x00026838
        /*014c*/ 	.short	0x0100
        /*014e*/ 	.byte	0x08
	.zero		1


	//   ....[8]....
        /*0150*/ 	.word	0x00000520
        /*0154*/ 	.word	0x000000ff
        /*0158*/ 	.word	0x00026848
        /*015c*/ 	.short	0x0100
        /*015e*/ 	.byte	0x08
	.zero		1


	//   ....[9]....
        /*0160*/ 	.word	0x00001740
        /*0164*/ 	.word	0x000000eb
        /*0168*/ 	.word	0x00026800
        /*016c*/ 	.short	0x010a
        /*016e*/ 	.byte	0x3f
	.zero		1


	//   ....[10]....
        /*0170*/ 	.word	0x000017e0
        /*0174*/ 	.word	0x000000eb
        /*0178*/ 	.word	0x00026800
        /*017c*/ 	.short	0x010a
        /*017e*/ 	.byte	0x3f
	.zero		1


	//   ....[11]....
        /*0180*/ 	.word	0x00002150
        /*0184*/ 	.word	0x000000ff
        /*0188*/ 	.word	0x00026810
        /*018c*/ 	.short	0x010a
        /*018e*/ 	.byte	0x08
	.zero		1


	//   ....[12]....
        /*0190*/ 	.word	0x00002190
        /*0194*/ 	.word	0x000000ff
        /*0198*/ 	.word	0x00026810
        /*019c*/ 	.short	0x010a
        /*019e*/ 	.byte	0x08
	.zero		1


	//   ....[13]....
        /*01a0*/ 	.word	0x000025d0
        /*01a4*/ 	.word	0x000000ff
        /*01a8*/ 	.word	0x00026830
        /*01ac*/ 	.short	0x010a
        /*01ae*/ 	.byte	0x08
	.zero		1


	//   ....[14]....
        /*01b0*/ 	.word	0x00002900
        /*01b4*/ 	.word	0x000000ff
        /*01b8*/ 	.word	0x00026830
        /*01bc*/ 	.short	0x010a
        /*01be*/ 	.byte	0x08
	.zero		1


	//   ....[15]....
        /*01c0*/ 	.word	0x00004c30
        /*01c4*/ 	.word	0x000000ff
        /*01c8*/ 	.word	0x00000000
        /*01cc*/ 	.short	0x0101
        /*01ce*/ 	.byte	0x0a
	.zero		1


	//   ....[16]....
        /*01d0*/ 	.word	0x00004f10
        /*01d4*/ 	.word	0x000000ff
        /*01d8*/ 	.word	0x00000000
        /*01dc*/ 	.short	0x0101
        /*01de*/ 	.byte	0x08
	.zero		1


	//   ....[17]....
        /*01e0*/ 	.word	0x00007cf0
        /*01e4*/ 	.word	0x0000000f
        /*01e8*/ 	.word	0x00026820
        /*01ec*/ 	.short	0x010a
        /*01ee*/ 	.byte	0x3f
	.zero		1


	//   ....[18]....
        /*01f0*/ 	.word	0x000085b0
        /*01f4*/ 	.word	0x0000000f
        /*01f8*/ 	.word	0x00026840
        /*01fc*/ 	.short	0x010a
        /*01fe*/ 	.byte	0x3f
	.zero		1


	//   ....[19]....
        /*0200*/ 	.word	0x000088f0
        /*0204*/ 	.word	0x0000000f
        /*0208*/ 	.word	0x00026828
        /*020c*/ 	.short	0x010a
        /*020e*/ 	.byte	0x3f
	.zero		1


	//   ....[20]....
        /*0210*/ 	.word	0x00008c30
        /*0214*/ 	.word	0x0000000f
        /*0218*/ 	.word	0x00026848
        /*021c*/ 	.short	0x010a
        /*021e*/ 	.byte	0x3f
	.zero		1


	//   ....[21]....
        /*0220*/ 	.word	0x00008f10
        /*0224*/ 	.word	0x0000000f
        /*0228*/ 	.word	0x00026820
        /*022c*/ 	.short	0x010a
        /*022e*/ 	.byte	0x3f
	.zero		1


	//   ....[22]....
        /*0230*/ 	.word	0x000092c0
        /*0234*/ 	.word	0x0000000f
        /*0238*/ 	.word	0x00026840
        /*023c*/ 	.short	0x010a
        /*023e*/ 	.byte	0x3f
	.zero		1


	//   ....[23]....
        /*0240*/ 	.word	0x000095d0
        /*0244*/ 	.word	0x0000000f
        /*0248*/ 	.word	0x00026828
        /*024c*/ 	.short	0x010a
        /*024e*/ 	.byte	0x3f
	.zero		1


	//   ....[24]....
        /*0250*/ 	.word	0x00009950
        /*0254*/ 	.word	0x00000003
        /*0258*/ 	.word	0x00026840
        /*025c*/ 	.short	0x010a
        /*025e*/ 	.byte	0x3f
	.zero		1


	//   ....[25]....
        /*0260*/ 	.word	0x00009e20
        /*0264*/ 	.word	0x00000007
        /*0268*/ 	.word	0x00000000
        /*026c*/ 	.short	0x010a
        /*026e*/ 	.byte	0x3f
	.zero		1


	//   ....[26]....
        /*0270*/ 	.word	0x00009e70
        /*0274*/ 	.word	0x00000003
        /*0278*/ 	.word	0x00000000
        /*027c*/ 	.short	0x010a
        /*027e*/ 	.byte	0x3f
	.zero		1


	//   ....[27]....
        /*0280*/ 	.word	0x00009ed0
        /*0284*/ 	.word	0x00000005
        /*0288*/ 	.word	0x00000000
        /*028c*/ 	.short	0x010a
        /*028e*/ 	.byte	0x3f
	.zero		1


	//   ....[28]....
        /*0290*/ 	.word	0x00009f00
        /*0294*/ 	.word	0x00000003
        /*0298*/ 	.word	0x00000000
        /*029c*/ 	.short	0x010a
        /*029e*/ 	.byte	0x3f
	.zero		1


	//   ....[29]....
        /*02a0*/ 	.word	0x00009fe0
        /*02a4*/ 	.word	0x000000eb
        /*02a8*/ 	.word	0x00026800
        /*02ac*/ 	.short	0x010a
        /*02ae*/ 	.byte	0x3f
	.zero		1


	//   ....[30]....
        /*02b0*/ 	.word	0x0000a040
        /*02b4*/ 	.word	0x00000005
        /*02b8*/ 	.word	0x00026810
        /*02bc*/ 	.short	0x010a
        /*02be*/ 	.byte	0x3f
	.zero		1


	//   ....[31]....
        /*02c0*/ 	.word	0x0000a0a0
        /*02c4*/ 	.word	0x00000079
        /*02c8*/ 	.word	0x00026830
        /*02cc*/ 	.short	0x010a
        /*02ce*/ 	.byte	0x3f
	.zero		1


	//   ....[32]....
        /*02d0*/ 	.word	0x0000a0f0
        /*02d4*/ 	.word	0x0000000f
        /*02d8*/ 	.word	0x00026820
        /*02dc*/ 	.short	0x010a
        /*02de*/ 	.byte	0x3f
	.zero		1


	//   ....[33]....
        /*02e0*/ 	.word	0x0000a140
        /*02e4*/ 	.word	0x0000000f
        /*02e8*/ 	.word	0x00026840
        /*02ec*/ 	.short	0x010a
        /*02ee*/ 	.byte	0x3f
	.zero		1


	//   ....[34]....
        /*02f0*/ 	.word	0x0000a190
        /*02f4*/ 	.word	0x0000000f
        /*02f8*/ 	.word	0x00026828
        /*02fc*/ 	.short	0x010a
        /*02fe*/ 	.byte	0x3f
	.zero		1


	//   ....[35]....
        /*0300*/ 	.word	0x0000a1e0
        /*0304*/ 	.word	0x0000000f
        /*0308*/ 	.word	0x00026848
        /*030c*/ 	.short	0x010a
        /*030e*/ 	.byte	0x3f
	.zero		1


	//   ....[36]....
        /*0310*/ 	.word	0x0000a240
        /*0314*/ 	.word	0x0000000f
        /*0318*/ 	.word	0x00026820
        /*031c*/ 	.short	0x010a
        /*031e*/ 	.byte	0x3f
	.zero		1


	//   ....[37]....
        /*0320*/ 	.word	0x0000a290
        /*0324*/ 	.word	0x0000000f
        /*0328*/ 	.word	0x00026840
        /*032c*/ 	.short	0x010a
        /*032e*/ 	.byte	0x3f
	.zero		1


	//   ....[38]....
        /*0330*/ 	.word	0x0000a2e0
        /*0334*/ 	.word	0x0000000f
        /*0338*/ 	.word	0x00026828
        /*033c*/ 	.short	0x010a
        /*033e*/ 	.byte	0x3f
	.zero		1


	//   ....[39]....
        /*0340*/ 	.word	0x0000a330
        /*0344*/ 	.word	0x00000003
        /*0348*/ 	.word	0x00026840
        /*034c*/ 	.short	0x010a
        /*034e*/ 	.byte	0x3f
	.zero		1


	//   ....[40]....
        /*0350*/ 	.word	0x0000a400
        /*0354*/ 	.word	0x00000007
        /*0358*/ 	.word	0x00000000
        /*035c*/ 	.short	0x010a
        /*035e*/ 	.byte	0x3f
	.zero		1


	//   ....[41]....
        /*0360*/ 	.word	0x0000a450
        /*0364*/ 	.word	0x00000003
        /*0368*/ 	.word	0x00000000
        /*036c*/ 	.short	0x010a
        /*036e*/ 	.byte	0x3f
	.zero		1


	//   ....[42]....
        /*0370*/ 	.word	0x0000a4a0
        /*0374*/ 	.word	0x00000005
        /*0378*/ 	.word	0x00000000
        /*037c*/ 	.short	0x010a
        /*037e*/ 	.byte	0x3f
	.zero		1


	//----- nvinfo : EIATTR_NUM_MBARRIERS
	.align		4
.L_947:
        /*0380*/ 	.byte	0x03, 0x38
        /*0382*/ 	.short	0x0009


	//----- nvinfo : EIATTR_EXIT_INSTR_OFFSETS
	.align		4
        /*0384*/ 	.byte	0x04, 0x1c
        /*0386*/ 	.short	(.L_949 - .L_948)


	//   ....[0]....
.L_948:
        /*0388*/ 	.word	0x00009f50


	//----- nvinfo : EIATTR_MAX_THREADS
	.align		4
.L_949:
        /*038c*/ 	.byte	0x04, 0x05
        /*038e*/ 	.short	(.L_951 - .L_950)
.L_950:
        /*0390*/ 	.word	0x00000180
        /*0394*/ 	.word	0x00000001
        /*0398*/ 	.word	0x00000001


	//----- nvinfo : EIATTR_CRS_STACK_SIZE
	.align		4
.L_951:
        /*039c*/ 	.byte	0x04, 0x1e
        /*039e*/ 	.short	(.L_953 - .L_952)
.L_952:
        /*03a0*/ 	.word	0x00000000


	//----- nvinfo : EIATTR_CBANK_PARAM_SIZE
	.align		4
.L_953:
        /*03a4*/ 	.byte	0x03, 0x19
        /*03a6*/ 	.short	0x0770


	//----- nvinfo : EIATTR_PARAM_CBANK
	.align		4
        /*03a8*/ 	.byte	0x04, 0x0a
        /*03aa*/ 	.short	(.L_955 - .L_954)
	.align		4
.L_954:
        /*03ac*/ 	.word	index@(.nv.constant0._ZN7cutlass13device_kernelIN5flash11enable_sm90INS1_16FlashAttnBwdSm90INS1_25CollectiveMainloopBwdSm90ILi2ELi2ELi2EN4cute5tupleIJNS5_1CILi1EEES8_S8_EEENS6_IJNS7_ILi64EEENS7_ILi128EEENS7_ILi96EEEEEENS_10bfloat16_tEfNS_4arch4Sm90ELb1ELb0ELb1ELb1ELb0ELb1ELb0ELb0ELi2ELi1ELi2ELi1ELb1EEENS1_24CollectiveEpilogueBwdGQAISD_fSG_Li256ELb1ELb0EEENS1_25SingleTileBwdLPTSchedulerILb1ELi128ELb0EEEEEEEEEvNT_6ParamsE)
        /*03b0*/ 	.short	0x0210
        /*03b2*/ 	.short	0x0770


	//----- nvinfo : EIATTR_SW_WAR
	.align		4
.L_955:
        /*03b4*/ 	.byte	0x04, 0x36
        /*03b6*/ 	.short	(.L_957 - .L_956)
.L_956:
        /*03b8*/ 	.word	0x00000008
.L_957:


//--------------------- .nv.info._ZN7cutlass13device_kernelIN5flash11enable_sm90INS1_16FlashAttnBwdSm90INS1_25CollectiveMainloopBwdSm90ILi2ELi2ELi2EN4cute5tupleIJNS5_1CILi1EEES8_S8_EEENS6_IJNS7_ILi64EEENS7_ILi128EEENS7_ILi96EEEEEENS_10bfloat16_tEfNS_4arch4Sm90ELb1ELb0ELb1ELb1ELb1ELb1ELb0ELb0ELi2ELi1ELi2ELi1ELb1EEENS1_24CollectiveEpilogueBwdGQAISD_fSG_Li256ELb1ELb1EEENS1_25SingleTileBwdLPTSchedulerILb1ELi128ELb1EEEEEEEEEvNT_6ParamsE --------------------------
	.section	.nv.info._ZN7cutlass13device_kernelIN5flash11enable_sm90INS1_16FlashAttnBwdSm90INS1_25CollectiveMainloopBwdSm90ILi2ELi2ELi2EN4cute5tupleIJNS5_1CILi1EEES8_S8_EEENS6_IJNS7_ILi64EEENS7_ILi128EEENS7_ILi96EEEEEENS_10bfloat16_tEfNS_4arch4Sm90ELb1ELb0ELb1ELb1ELb1ELb1ELb0ELb0ELi2ELi1ELi2ELi1ELb1EEENS1_24CollectiveEpilogueBwdGQAISD_fSG_Li256ELb1ELb1EEENS1_25SingleTileBwdLPTSchedulerILb1ELi128ELb1EEEEEEEEEvNT_6ParamsE,"",@"SHT_CUDA_INFO"
	.sectionflags	@""
	.align	4


	//----- nvinfo : EIATTR_CUDA_API_VERSION
	.align		4
        /*0000*/ 	.byte	0x04, 0x37
        /*0002*/ 	.short	(.L_959 - .L_958)
.L_958:
        /*0004*/ 	.word	0x00000082


	//----- nvinfo : EIATTR_KPARAM_INFO
	.align		4
.L_959:
        /*0008*/ 	.byte	0x04, 0x17
        /*000a*/ 	.short	(.L_961 - .L_960)
.L_960:
        /*000c*/ 	.word	0x00000000
        /*0010*/ 	.short	0x0000
        /*0012*/ 	.short	0x0070
        /*0014*/ 	.byte	0x00, 0xf0, 0x01, 0x1c


	//----- nvinfo : EIATTR_SPARSE_MMA_MASK
	.align		4
.L_961:
        /*0018*/ 	.byte	0x03, 0x50
        /*001a*/ 	.short	0x0000


	//----- nvinfo : EIATTR_MAXREG_COUNT
	.align		4
        /*001c*/ 	.byte	0x03, 0x1b
        /*001e*/ 	.short	0x00a8


	//----- nvinfo : EIATTR_NUM_BARRIERS
	.align		4
        /*0020*/ 	.byte	0x02, 0x4c
        /*0022*/ 	.byte	0x10
	.zero		1


	//----- nvinfo : EIATTR_EXTERNS
	.align		4
        /*0024*/ 	.byte	0x04, 0x0f
        /*0026*/ 	.short	(.L_963 - .L_962)


	//   ....[0]....
	.align		4
.L_962:
        /*0028*/ 	.word	index@(__assertfail)


	//----- nvinfo : EIATTR_ANNOTATIONS
	.align		4
.L_963:
        /*002c*/ 	.byte	0x04, 0x55
        /*002e*/ 	.short	(.L_965 - .L_964)


	//   ....[0]....
.L_964:
        /*0030*/ 	.word	0x00000001
        /*0034*/ 	.byte	0x10, 0x8f, 0x00, 0x00, 0x01, 0x00, 0x00, 0x00, 0x40, 0x93, 0x00, 0x00, 0x01, 0x00, 0x00, 0x00
        /*0044*/ 	.byte	0x60, 0xa0, 0x00, 0x00, 0x01, 0x00, 0x00, 0x00, 0x80, 0xa0, 0x00, 0x00, 0x01, 0x00, 0x00, 0x00
        /*0054*/ 	.byte	0x60, 0xa4, 0x00, 0x00


	//----- nvinfo : EIATTR_MERCURY_ISA_VERSION
	.align		4
.L_965:
        /*0058*/ 	.byte	0x03, 0x5f
        /*005a*/ 	.short	0x0101


	//----- nvinfo : EIATTR_INT_WARP_WIDE_INSTR_OFFSETS
	.align		4
        /*005c*/ 	.byte	0x04, 0x31
        /*005e*/ 	.short	(.L_967 - .L_966)


	//   ....[0]....
.L_966:
        /*0060*/ 	.word	0x00000190


	//   ....[1]....
        /*0064*/ 	.word	0x000001c0


	//   ....[2]....
        /*0068*/ 	.word	0x00007250


	//   ....[3]....
        /*006c*/ 	.word	0x00007900


	//   ....[4]....
        /*0070*/ 	.word	0x00007e20


	//----- nvinfo : EIATTR_COOP_GROUP_MASK_REGIDS
	.align		4
.L_967:
        /*0074*/ 	.byte	0x04, 0x29
        /*0076*/ 	.short	(.L_969 - .L_968)


	//   ....[0]....
.L_968:
        /*0078*/ 	.word	0xffffffff


	//   ....[1]....
        /*007c*/ 	.word	0xffffffff


	//   ....[2]....
        /*0080*/ 	.word	0xffffffff


	//   ....[3]....
        /*0084*/ 	.word	0xffffffff


	//   ....[4]....
        /*0088*/ 	.word	0xffffffff


	//   ....[5]....
        /*008c*/ 	.word	0xffffffff


	//   ....[6]....
        /*0090*/ 	.word	0xffffffff


	//   ....[7]....
        /*0094*/ 	.word	0xffffffff


	//   ....[8]....
        /*0098*/ 	.word	0xffffffff


	//   ....[9]....
        /*009c*/ 	.word	0xffffffff


	//   ....[10]....
        /*00a0*/ 	.word	0xffffffff


	//   ....[11]....
        /*00a4*/ 	.word	0xffffffff


	//   ....[12]....
        /*00a8*/ 	.word	0xffffffff


	//   ....[13]....
        /*00ac*/ 	.word	0xffffffff


	//   ....[14]....
        /*00b0*/ 	.word	0xffffffff


	//   ....[15]....
        /*00b4*/ 	.word	0xffffffff


	//   ....[16]....
        /*00b8*/ 	.word	0xffffffff


	//   ....[17]....
        /*00bc*/ 	.word	0x0500000f


	//   ....[18]....
        /*00c0*/ 	.word	0x0500000f


	//   ....[19]....
        /*00c4*/ 	.word	0x0500000f


	//   ....[20]....
        /*00c8*/ 	.word	0x0500000f


	//   ....[21]....
        /*00cc*/ 	.word	0x0500000f


	//   ....[22]....
        /*00d0*/ 	.word	0x0500000f


	//----- nvinfo : EIATTR_COOP_GROUP_INSTR_OFFSETS
	.align		4
.L_969:
        /*00d4*/ 	.byte	0x04, 0x28
        /*00d6*/ 	.short	(.L_971 - .L_970)


	//   ....[0]....
.L_970:
        /*00d8*/ 	.word	0x00000070


	//   ....[1]....
        /*00dc*/ 	.word	0x000001a0


	//   ....[2]....
        /*00e0*/ 	.word	0x000001f0


	//   ....[3]....
        /*00e4*/ 	.word	0x000003e0


	//   ....[4]....
        /*00e8*/ 	.word	0x00000630


	//   ....[5]....
        /*00ec*/ 	.word	0x00001720


	//   ....[6]....
        /*00f0*/ 	.word	0x000059d0


	//   ....[7]....
        /*00f4*/ 	.word	0x00005b50


	//   ....[8]....
        /*00f8*/ 	.word	0x00005e00


	//   ....[9]....
        /*00fc*/ 	.word	0x00005f90


	//   ....[10]....
        /*0100*/ 	.word	0x000060a0


	//   ....[11]....
        /*0104*/ 	.word	0x00006e50


	//   ....[12]....
        /*0108*/ 	.word	0x00007180


	//   ....[13]....
        /*010c*/ 	.word	0x00007580


	//   ....[14]....
        /*0110*/ 	.word	0x00007830


	//   ....[15]....
        /*0114*/ 	.word	0x00007ae0


	//   ....[16]....
        /*0118*/ 	.word	0x00007d50


	//   ....[17]....
        /*011c*/ 	.word	0x0000ada0


	//   ....[18]....
        /*0120*/ 	.word	0x0000af10


	//   ....[19]....
        /*0124*/ 	.word	0x0000af80


	//   ....[20]....
        /*0128*/ 	.word	0x0000aff0


	//   ....[21]....
        /*012c*/ 	.word	0x0000b060


	//   ....[22]....
        /*0130*/ 	.word	0x0000b0d0


	//----- nvinfo : EIATTR_REG_RECONFIG
	.align		4
.L_971:
        /*0134*/ 	.byte	0x01, 0x54
	.zero		2


	//----- nvinfo : EIATTR_SYSCALL_OFFSETS
	.align		4
        /*0138*/ 	.byte	0x04, 0x46
        /*013a*/ 	.short	(.L_973 - .L_972)


	//   ....[0]....
.L_972:
        /*013c*/ 	.word	0x00001380


	//   ....[1]....
        /*0140*/ 	.word	0x00001470


	//   ....[2]....
        /*0144*/ 	.word	0x000015d0


	//   ....[3]....
        /*0148*/ 	.word	0x000016c0


	//   ....[4]....
        /*014c*/ 	.word	0x00001940


	//----- nvinfo : EIATTR_MBARRIER_INSTR_OFFSETS
	.align		4
.L_973:
        /*0150*/ 	.byte	0x04, 0x39
        /*0152*/ 	.short	(.L_975 - .L_974)


	//   ....[0]....
.L_974:
        /*0154*/ 	.word	0x00000290
        /*0158*/ 	.word	0x000000ff
        /*015c*/ 	.word	0x00026800
        /*0160*/ 	.short	0x0100
        /*0162*/ 	.byte	0x06
	.zero		1


	//   ....[1]....
        /*0164*/ 	.word	0x00000390
        /*0168*/ 	.word	0x000000ff
        /*016c*/ 	.word	0x00026810
        /*0170*/ 	.short	0x0100
        /*0172*/ 	.byte	0x08
	.zero		1


	//   ....[2]....
        /*0174*/ 	.word	0x000003a0
        /*0178*/ 	.word	0x000000ff
        /*017c*/ 	.word	0x00026820
        /*0180*/ 	.short	0x0100
        /*0182*/ 	.byte	0x08
	.zero		1


	//   ....[3]....
        /*0184*/ 	.word	0x000003b0
        /*0188*/ 	.word	0x000000ff
        /*018c*/ 	.word	0x00026818
        /*0190*/ 	.short	0x0100
        /*0192*/ 	.byte	0x08
	.zero		1


	//   ....[4]....
        /*0194*/ 	.word	0x000003c0
        /*0198*/ 	.word	0x000000ff
        /*019c*/ 	.word	0x00026828
        /*01a0*/ 	.short	0x0100
        /*01a2*/ 	.byte	0x08
	.zero		1


	//   ....[5]....
        /*01a4*/ 	.word	0x000004f0
        /*01a8*/ 	.word	0x000000ff
        /*01ac*/ 	.word	0x00026830
        /*01b0*/ 	.short	0x0100
        /*01b2*/ 	.byte	0x08
	.zero		1


	//   ....[6]....
        /*01b4*/ 	.word	0x00000500
        /*01b8*/ 	.word	0x000000ff
        /*01bc*/ 	.word	0x00026840
        /*01c0*/ 	.short	0x0100
        /*01c2*/ 	.byte	0x08
	.zero		1


	//   ....[7]....
        /*01c4*/ 	.word	0x00000510
        /*01c8*/ 	.word	0x000000ff
        /*01cc*/ 	.word	0x00026838
        /*01d0*/ 	.short	0x0100
        /*01d2*/ 	.byte	0x08
	.zero		1


	//   ....[8]....
        /*01d4*/ 	.word	0x00000520
        /*01d8*/ 	.word	0x000000ff
        /*01dc*/ 	.word	0x00026848
        /*01e0*/ 	.short	0x0100
        /*01e2*/ 	.byte	0x08
	.zero		1


	//   ....[9]....
        /*01e4*/ 	.word	0x00001760
        /*01e8*/ 	.word	0x000000eb
        /*01ec*/ 	.word	0x00026800
        /*01f0*/ 	.short	0x010a
        /*01f2*/ 	.byte	0x3f
	.zero		1


	//   ....[10]....
        /*01f4*/ 	.word	0x00001800
        /*01f8*/ 	.word	0x000000eb
        /*01fc*/ 	.word	0x00026800
        /*0200*/ 	.short	0x010a
        /*0202*/ 	.byte	0x3f
	.zero		1


	//   ....[11]....
        /*0204*/ 	.word	0x00002170
        /*0208*/ 	.word	0x000000ff
        /*020c*/ 	.word	0x00026810
        /*0210*/ 	.short	0x010a
        /*0212*/ 	.byte	0x08
	.zero		1


	//   ....[12]....
        /*0214*/ 	.word	0x000021b0
        /*0218*/ 	.word	0x000000ff
        /*021c*/ 	.word	0x00026810
        /*0220*/ 	.short	0x010a
        /*0222*/ 	.byte	0x08
	.zero		1


	//   ....[13]....
        /*0224*/ 	.word	0x000025f0
        /*0228*/ 	.word	0x000000ff
        /*022c*/ 	.word	0x00026830
        /*0230*/ 	.short	0x010a
        /*0232*/ 	.byte	0x08
	.zero		1


	//   ....[14]....
        /*0234*/ 	.word	0x00002920
        /*0238*/ 	.word	0x000000ff
        /*023c*/ 	.word	0x00026830
        /*0240*/ 	.short	0x010a
        /*0242*/ 	.byte	0x08
	.zero		1


	//   ....[15]....
        /*0244*/ 	.word	0x00004c50
        /*0248*/ 	.word	0x000000ff
        /*024c*/ 	.word	0x00000000
        /*0250*/ 	.short	0x0101
        /*0252*/ 	.byte	0x0a
	.zero		1


	//   ....[16]....
        /*0254*/ 	.word	0x00004f30
        /*0258*/ 	.word	0x000000ff
        /*025c*/ 	.word	0x00000000
        /*0260*/ 	.short	0x0101
        /*0262*/ 	.byte	0x08
	.zero		1


	//   ....[17]....
        /*0264*/ 	.word	0x00008ae0
        /*0268*/ 	.word	0x0000000f
        /*026c*/ 	.word	0x00026820
        /*0270*/ 	.short	0x010a
        /*0272*/ 	.byte	0x3f
	.zero		1


	//   ....[18]....
        /*0274*/ 	.word	0x000093a0
        /*0278*/ 	.word	0x0000000f
        /*027c*/ 	.word	0x00026840
        /*0280*/ 	.short	0x010a
        /*0282*/ 	.byte	0x3f
	.zero		1


	//   ....[19]....
        /*0284*/ 	.word	0x000096e0
        /*0288*/ 	.word	0x0000000f
        /*028c*/ 	.word	0x00026828
        /*0290*/ 	.short	0x010a
        /*0292*/ 	.byte	0x3f
	.zero		1


	//   ....[20]....
        /*0294*/ 	.word	0x00009a20
        /*0298*/ 	.word	0x0000000f
        /*029c*/ 	.word	0x00026848
        /*02a0*/ 	.short	0x010a
        /*02a2*/ 	.byte	0x3f
	.zero		1


	//   ....[21]....
        /*02a4*/ 	.word	0x00009d00
        /*02a8*/ 	.word	0x0000000f
        /*02ac*/ 	.word	0x00026820
        /*02b0*/ 	.short	0x010a
        /*02b2*/ 	.byte	0x3f
	.zero		1


	//   ....[22]....
        /*02b4*/ 	.word	0x0000a0b0
        /*02b8*/ 	.word	0x0000000f
        /*02bc*/ 	.word	0x00026840
        /*02c0*/ 	.short	0x010a
        /*02c2*/ 	.byte	0x3f
	.zero		1


	//   ....[23]....
        /*02c4*/ 	.word	0x0000a3c0
        /*02c8*/ 	.word	0x0000000f
        /*02cc*/ 	.word	0x00026828
        /*02d0*/ 	.short	0x010a
        /*02d2*/ 	.byte	0x3f
	.zero		1


	//   ....[24]....
        /*02d4*/ 	.word	0x0000a740
        /*02d8*/ 	.word	0x00000003
        /*02dc*/ 	.word	0x00026840
        /*02e0*/ 	.short	0x010a
        /*02e2*/ 	.byte	0x3f
	.zero		1


	//   ....[25]....
        /*02e4*/ 	.word	0x0000ac10
        /*02e8*/ 	.word	0x00000007
        /*02ec*/ 	.word	0x00000000
        /*02f0*/ 	.short	0x010a
        /*02f2*/ 	.byte	0x3f
	.zero		1


	//   ....[26]....
        /*02f4*/ 	.word	0x0000ac60
        /*02f8*/ 	.word	0x00000003
        /*02fc*/ 	.word	0x00000000
        /*0300*/ 	.short	0x010a
        /*0302*/ 	.byte	0x3f
	.zero		1


	//   ....[27]....
        /*0304*/ 	.word	0x0000acc0
        /*0308*/ 	.word	0x00000005
        /*030c*/ 	.word	0x00000000
        /*0310*/ 	.short	0x010a
        /*0312*/ 	.byte	0x3f
	.zero		1


	//   ....[28]....
        /*0314*/ 	.word	0x0000acf0
        /*0318*/ 	.word	0x00000003
        /*031c*/ 	.word	0x00000000
        /*0320*/ 	.short	0x010a
        /*0322*/ 	.byte	0x3f
	.zero		1


	//   ....[29]....
        /*0324*/ 	.word	0x0000add0
        /*0328*/ 	.word	0x000000eb
        /*032c*/ 	.word	0x00026800
        /*0330*/ 	.short	0x010a
        /*0332*/ 	.byte	0x3f
	.zero		1


	//   ....[30]....
        /*0334*/ 	.word	0x0000ae30
        /*0338*/ 	.word	0x00000005
        /*033c*/ 	.word	0x00026810
        /*0340*/ 	.short	0x010a
        /*0342*/ 	.byte	0x3f
	.zero		1


	//   ....[31]....
        /*0344*/ 	.word	0x0000ae90
        /*0348*/ 	.word	0x00000079
        /*034c*/ 	.word	0x00026830
        /*0350*/ 	.short	0x010a
        /*0352*/ 	.byte	0x3f
	.zero		1


	//   ....[32]....
        /*0354*/ 	.word	0x0000b110
        /*0358*/ 	.word	0x0000000f
        /*035c*/ 	.word	0x00026820
        /*0360*/ 	.short	0x010a
        /*0362*/ 	.byte	0x3f
	.zero		1


	//   ....[33]....
        /*0364*/ 	.word	0x0000b160
        /*0368*/ 	.word	0x0000000f
        /*036c*/ 	.word	0x00026840
        /*0370*/ 	.short	0x010a
        /*0372*/ 	.byte	0x3f
	.zero		1


	//   ....[34]....
        /*0374*/ 	.word	0x0000b1b0
        /*0378*/ 	.word	0x0000000f
        /*037c*/ 	.word	0x00026828
        /*0380*/ 	.short	0x010a
        /*0382*/ 	.byte	0x3f
	.zero		1


	//   ....[35]....
        /*0384*/ 	.word	0x0000b200
        /*0388*/ 	.word	0x0000000f
        /*038c*/ 	.word	0x00026848
        /*0390*/ 	.short	0x010a
        /*0392*/ 	.byte	0x3f
	.zero		1


	//   ....[36]....
        /*0394*/ 	.word	0x0000b260
        /*0398*/ 	.word	0x0000000f
        /*039c*/ 	.word	0x00026820
        /*03a0*/ 	.short	0x010a
        /*03a2*/ 	.byte	0x3f
	.zero		1


	//   ....[37]....
        /*03a4*/ 	.word	0x0000b2b0
        /*03a8*/ 	.word	0x0000000f
        /*03ac*/ 	.word	0x00026840
        /*03b0*/ 	.short	0x010a
        /*03b2*/ 	.byte	0x3f
	.zero		1


	//   ....[38]....
        /*03b4*/ 	.word	0x0000b300
        /*03b8*/ 	.word	0x0000000f
        /*03bc*/ 	.word	0x00026828
        /*03c0*/ 	.short	0x010a
        /*03c2*/ 	.byte	0x3f
	.zero		1


	//   ....[39]....
        /*03c4*/ 	.word	0x0000b350
        /*03c8*/ 	.word	0x00000003
        /*03cc*/ 	.word	0x00026840
        /*03d0*/ 	.short	0x010a
        /*03d2*/ 	.byte	0x3f
	.zero		1


	//   ....[40]....
        /*03d4*/ 	.word	0x0000b420
        /*03d8*/ 	.word	0x00000007
        /*03dc*/ 	.word	0x00000000
        /*03e0*/ 	.short	0x010a
        /*03e2*/ 	.byte	0x3f
	.zero		1


	//   ....[41]....
        /*03e4*/ 	.word	0x0000b470
        /*03e8*/ 	.word	0x00000003
        /*03ec*/ 	.word	0x00000000
        /*03f0*/ 	.short	0x010a
        /*03f2*/ 	.byte	0x3f
	.zero		1


	//   ....[42]....
        /*03f4*/ 	.word	0x0000b4c0
        /*03f8*/ 	.word	0x00000005
        /*03fc*/ 	.word	0x00000000
        /*0400*/ 	.short	0x010a
        /*0402*/ 	.byte	0x3f
	.zero		1


	//----- nvinfo : EIATTR_NUM_MBARRIERS
	.align		4
.L_975:
        /*0404*/ 	.byte	0x03, 0x38
        /*0406*/ 	.short	0x0009


	//----- nvinfo : EIATTR_EXIT_INSTR_OFFSETS
	.align		4
        /*0408*/ 	.byte	0x04, 0x1c
        /*040a*/ 	.short	(.L_977 - .L_976)


	//   ....[0]....
.L_976:
        /*040c*/ 	.word	0x0000ad40


	//----- nvinfo : EIATTR_MAX_THREADS
	.align		4
.L_977:
        /*0410*/ 	.byte	0x04, 0x05
        /*0412*/ 	.short	(.L_979 - .L_978)
.L_978:
        /*0414*/ 	.word	0x00000180
        /*0418*/ 	.word	0x00000001
        /*041c*/ 	.word	0x00000001


	//----- nvinfo : EIATTR_CRS_STACK_SIZE
	.align		4
.L_979:
        /*0420*/ 	.byte	0x04, 0x1e
        /*0422*/ 	.short	(.L_981 - .L_980)
.L_980:
        /*0424*/ 	.word	0x00000000


	//----- nvinfo : EIATTR_CBANK_PARAM_SIZE
	.align		4
.L_981:
        /*0428*/ 	.byte	0x03, 0x19
        /*042a*/ 	.short	0x0770


	//----- nvinfo : EIATTR_PARAM_CBANK
	.align		4
        /*042c*/ 	.byte	0x04, 0x0a
        /*042e*/ 	.short	(.L_983 - .L_982)
	.align		4
.L_982:
        /*0430*/ 	.word	index@(.nv.constant0._ZN7cutlass13device_kernelIN5flash11enable_sm90INS1_16FlashAttnBwdSm90INS1_25CollectiveMainloopBwdSm90ILi2ELi2ELi2EN4cute5tupleIJNS5_1CILi1EEES8_S8_EEENS6_IJNS7_ILi64EEENS7_ILi128EEENS7_ILi96EEEEEENS_10bfloat16_tEfNS_4arch4Sm90ELb1ELb0ELb1ELb1ELb1ELb1ELb0ELb0ELi2ELi1ELi2ELi1ELb1EEENS1_24CollectiveEpilogueBwdGQAISD_fSG_Li256ELb1ELb1EEENS1_25SingleTileBwdLPTSchedulerILb1ELi128ELb1EEEEEEEEEvNT_6ParamsE)
        /*0434*/ 	.short	0x0210
        /*0436*/ 	.short	0x0770


	//----- nvinfo : EIATTR_SW_WAR
	.align		4
.L_983:
        /*0438*/ 	.byte	0x04, 0x36
        /*043a*/ 	.short	(.L_985 - .L_984)
.L_984:
        /*043c*/ 	.word	0x00000008
.L_985:


//--------------------- .nv.info._ZN7cutlass13device_kernelIN5flash11enable_sm90INS1_16FlashAttnBwdSm90INS1_25CollectiveMainloopBwdSm90ILi2ELi2ELi2EN4cute5tupleIJNS5_1CILi1EEES8_S8_EEENS6_IJNS7_ILi64EEENS7_ILi128EEENS7_ILi96EEEEEENS_10bfloat16_tEfNS_4arch4Sm90ELb0ELb0ELb0ELb0ELb0ELb1ELb0ELb0ELi2ELi1ELi2ELi1ELb1EEENS1_21CollectiveEpilogueBwdISD_SE_SG_Li256ELb0ELb0ELi1EEENS1_19SingleTileSchedulerILb0ELb0ELb0ELi128EEEEEEEEEvNT_6ParamsE --------------------------
	.section	.nv.info._ZN7cutlass13device_kernelIN5flash11enable_sm90INS1_16FlashAttnBwdSm90INS1_25CollectiveMainloopBwdSm90ILi2ELi2ELi2EN4cute5tupleIJNS5_1CILi1EEES8_S8_EEENS6_IJNS7_ILi64EEENS7_ILi128EEENS7_ILi96EEEEEENS_10bfloat16_tEfNS_4arch4Sm90ELb0ELb0ELb0ELb0ELb0ELb1ELb0ELb0ELi2ELi1ELi2ELi1ELb1EEENS1_21CollectiveEpilogueBwdISD_SE_SG_Li256ELb0ELb0ELi1EEENS1_19SingleTileSchedulerILb0ELb0ELb0ELi128EEEEEEEEEvNT_6ParamsE,"",@"SHT_CUDA_INFO"
	.sectionflags	@""
	.align	4


	//----- nvinfo : EIATTR_CUDA_API_VERSION
	.align		4
        /*0000*/ 	.byte	0x04, 0x37
        /*0002*/ 	.short	(.L_987 - .L_986)
.L_986:
        /*0004*/ 	.word	0x00000082


	//----- nvinfo : EIATTR_KPARAM_INFO
	.align		4
.L_987:
        /*0008*/ 	.byte	0x04, 0x17
        /*000a*/ 	.short	(.L_989 - .L_988)
.L_988:
        /*000c*/ 	.word	0x00000000
        /*0010*/ 	.short	0x0000
        /*0012*/ 	.short	0x0070
        /*0014*/ 	.byte	0x00, 0xf0, 0x01, 0x24


	//----- nvinfo : EIATTR_SPARSE_MMA_MASK
	.align		4
.L_989:
        /*0018*/ 	.byte	0x03, 0x50
        /*001a*/ 	.short	0x0000


	//----- nvinfo : EIATTR_MAXREG_COUNT
	.align		4
        /*001c*/ 	.byte	0x03, 0x1b
        /*001e*/ 	.short	0x00a8


	//----- nvinfo : EIATTR_NUM_BARRIERS
	.align		4
        /*0020*/ 	.byte	0x02, 0x4c
        /*0022*/ 	.byte	0x10
	.zero		1


	//----- nvinfo : EIATTR_EXTERNS
	.align		4
        /*0024*/ 	.byte	0x04, 0x0f
        /*0026*/ 	.short	(.L_991 - .L_990)


	//   ....[0]....
	.align		4
.L_990:
        /*0028*/ 	.word	index@(__assertfail)


	//----- nvinfo : EIATTR_MERCURY_ISA_VERSION
	.align		4
.L_991:
        /*002c*/ 	.byte	0x03, 0x5f
        /*002e*/ 	.short	0x0101


	//----- nvinfo : EIATTR_INT_WARP_WIDE_INSTR_OFFSETS
	.align		4
        /*0030*/ 	.byte	0x04, 0x31
        /*0032*/ 	.short	(.L_993 - .L_992)


	//   ....[0]....
.L_992:
        /*0034*/ 	.word	0x000001e0


	//   ....[1]....
        /*0038*/ 	.word	0x00000210


	//----- nvinfo : EIATTR_COOP_GROUP_MASK_REGIDS
	.align		4
.L_993:
        /*003c*/ 	.byte	0x04, 0x29
        /*003e*/ 	.short	(.L_995 - .L_994)


	//   ....[0]....
.L_994:
        /*0040*/ 	.word	0xffffffff


	//   ....[1]....
        /*0044*/ 	.word	0xffffffff


	//   ....[2]....
        /*0048*/ 	.word	0xffffffff


	//   ....[3]....
        /*004c*/ 	.word	0xffffffff


	//   ....[4]....
        /*0050*/ 	.word	0xffffffff


	//   ....[5]....
        /*0054*/ 	.word	0xffffffff


	//   ....[6]....
        /*0058*/ 	.word	0xffffffff


	//   ....[7]....
        /*005c*/ 	.word	0xffffffff


	//   ....[8]....
        /*0060*/ 	.word	0x0500000f


	//----- nvinfo : EIATTR_COOP_GROUP_INSTR_OFFSETS
	.align		4
.L_995:
        /*0064*/ 	.byte	0x04, 0x28
        /*0066*/ 	.short	(.L_997 - .L_996)


	//   ....[0]....
.L_996:
        /*0068*/ 	.word	0x00000060


	//   ....[1]....
        /*006c*/ 	.word	0x000001f0


	//   ....[2]....
        /*0070*/ 	.word	0x00000240


	//   ....[3]....
        /*0074*/ 	.word	0x00000430


	//   ....[4]....
        /*0078*/ 	.word	0x00000640


	//   ....[5]....
        /*007c*/ 	.word	0x00000b90


	//   ....[6]....
        /*0080*/ 	.word	0x00004440


	//   ....[7]....
        /*0084*/ 	.word	0x00004a40


	//   ....[8]....
        /*0088*/ 	.word	0x000078a0


	//----- nvinfo : EIATTR_REG_RECONFIG
	.align		4
.L_997:
        /*008c*/ 	.byte	0x01, 0x54
	.zero		2


	//----- nvinfo : EIATTR_SYSCALL_OFFSETS
	.align		4
        /*0090*/ 	.byte	0x04, 0x46
        /*0092*/ 	.short	(.L_999 - .L_998)


	//   ....[0]....
.L_998:
        /*0094*/ 	.word	0x000007f0


	//   ....[1]....
        /*0098*/ 	.word	0x000008e0


	//   ....[2]....
        /*009c*/ 	.word	0x00000a40


	//   ....[3]....
        /*00a0*/ 	.word	0x00000b30


	//   ....[4]....
        /*00a4*/ 	.word	0x00000e20


	//   ....[5]....
        /*00a8*/ 	.word	0x00003ee0


	//   ....[6]....
        /*00ac*/ 	.word	0x00004000


	//   ....[7]....
        /*00b0*/ 	.word	0x00004120


	//   ....[8]....
        /*00b4*/ 	.word	0x00004240


	//----- nvinfo : EIATTR_MBARRIER_INSTR_OFFSETS
	.align		4
.L_999:
        /*00b8*/ 	.byte	0x04, 0x39
        /*00ba*/ 	.short	(.L_1001 - .L_1000)


	//   ....[0]....
.L_1000:
        /*00bc*/ 	.word	0x000002e0
        /*00c0*/ 	.word	0x000000ff
        /*00c4*/ 	.word	0x00026800
        /*00c8*/ 	.short	0x0100
        /*00ca*/ 	.byte	0x06
	.zero		1


	//   ....[1]....
        /*00cc*/ 	.word	0x000003e0
        /*00d0*/ 	.word	0x000000ff
        /*00d4*/ 	.word	0x00026810
        /*00d8*/ 	.short	0x0100
        /*00da*/ 	.byte	0x08
	.zero		1


	//   ....[2]....
        /*00dc*/ 	.word	0x000003f0
        /*00e0*/ 	.word	0x000000ff
        /*00e4*/ 	.word	0x00026820
        /*00e8*/ 	.short	0x0100
        /*00ea*/ 	.byte	0x08
	.zero		1


	//   ....[3]....
        /*00ec*/ 	.word	0x00000400
        /*00f0*/ 	.word	0x000000ff
        /*00f4*/ 	.word	0x00026818
        /*00f8*/ 	.short	0x0100
        /*00fa*/ 	.byte	0x08
	.zero		1


	//   ....[4]....
        /*00fc*/ 	.word	0x00000410
        /*0100*/ 	.word	0x000000ff
        /*0104*/ 	.word	0x00026828
        /*0108*/ 	.short	0x0100
        /*010a*/ 	.byte	0x08
	.zero		1


	//   ....[5]....
        /*010c*/ 	.word	0x00000540
        /*0110*/ 	.word	0x000000ff
        /*0114*/ 	.word	0x00026830
        /*0118*/ 	.short	0x0100
        /*011a*/ 	.byte	0x08
	.zero		1


	//   ....[6]....
        /*011c*/ 	.word	0x00000550
        /*0120*/ 	.word	0x000000ff
        /*0124*/ 	.word	0x00026840
        /*0128*/ 	.short	0x0100
        /*012a*/ 	.byte	0x08
	.zero		1


	//   ....[7]....
        /*012c*/ 	.word	0x00000560
        /*0130*/ 	.word	0x000000ff
        /*0134*/ 	.word	0x00026838
        /*0138*/ 	.short	0x0100
        /*013a*/ 	.byte	0x08
	.zero		1


	//   ....[8]....
        /*013c*/ 	.word	0x00000570
        /*0140*/ 	.word	0x000000ff
        /*0144*/ 	.word	0x00026848
        /*0148*/ 	.short	0x0100
        /*014a*/ 	.byte	0x08
	.zero		1


	//   ....[9]....
        /*014c*/ 	.word	0x00000bd0
        /*0150*/ 	.word	0x00000002
        /*0154*/ 	.word	0x00026800
        /*0158*/ 	.short	0x010a
        /*015a*/ 	.byte	0x3f
	.zero		1


	//   ....[10]....
        /*015c*/ 	.word	0x00000cd0
        /*0160*/ 	.word	0x00000002
        /*0164*/ 	.word	0x00026800
        /*0168*/ 	.short	0x010a
        /*016a*/ 	.byte	0x3f
	.zero		1


	//   ....[11]....
        /*016c*/ 	.word	0x00001680
        /*0170*/ 	.word	0x000000ff
        /*0174*/ 	.word	0x00026810
        /*0178*/ 	.short	0x010a
        /*017a*/ 	.byte	0x08
	.zero		1


	//   ....[12]....
        /*017c*/ 	.word	0x000016c0
        /*0180*/ 	.word	0x000000ff
        /*0184*/ 	.word	0x00026810
        /*0188*/ 	.short	0x010a
        /*018a*/ 	.byte	0x08
	.zero		1


	//   ....[13]....
        /*018c*/ 	.word	0x00001b10
        /*0190*/ 	.word	0x000000ff
        /*0194*/ 	.word	0x00026830
        /*0198*/ 	.short	0x010a
        /*019a*/ 	.byte	0x08
	.zero		1


	//   ....[14]....
        /*019c*/ 	.word	0x00001b50
        /*01a0*/ 	.word	0x000000ff
        /*01a4*/ 	.word	0x00026830
        /*01a8*/ 	.short	0x010a
        /*01aa*/ 	.byte	0x08
	.zero		1


	//   ....[15]....
        /*01ac*/ 	.word	0x00003760
        /*01b0*/ 	.word	0x000000ff
        /*01b4*/ 	.word	0x00000000
        /*01b8*/ 	.short	0x0101
        /*01ba*/ 	.byte	0x0a
	.zero		1


	//   ....[16]....
        /*01bc*/ 	.word	0x00003a70
        /*01c0*/ 	.word	0x000000ff
        /*01c4*/ 	.word	0x00000000
        /*01c8*/ 	.short	0x0101
        /*01ca*/ 	.byte	0x08
	.zero		1


	//   ....[17]....
        /*01cc*/ 	.word	0x00005840
        /*01d0*/ 	.word	0x00000000
        /*01d4*/ 	.word	0x00026820
        /*01d8*/ 	.short	0x010a
        /*01da*/ 	.byte	0x3f
	.zero		1


	//   ....[18]....
        /*01dc*/ 	.word	0x00006140
        /*01e0*/ 	.word	0x00000000
        /*01e4*/ 	.word	0x00026840
        /*01e8*/ 	.short	0x010a
        /*01ea*/ 	.byte	0x3f
	.zero		1


	//   ....[19]....
        /*01ec*/ 	.word	0x00006440
        /*01f0*/ 	.word	0x00000000
        /*01f4*/ 	.word	0x00026828
        /*01f8*/ 	.short	0x010a
        /*01fa*/ 	.byte	0x3f
	.zero		1


	//   ....[20]....
        /*01fc*/ 	.word	0x000066c0
        /*0200*/ 	.word	0x00000000
        /*0204*/ 	.word	0x00026848
        /*0208*/ 	.short	0x010a
        /*020a*/ 	.byte	0x3f
	.zero		1


	//   ....[21]....
        /*020c*/ 	.word	0x00006990
        /*0210*/ 	.word	0x00000000
        /*0214*/ 	.word	0x00026820
        /*0218*/ 	.short	0x010a
        /*021a*/ 	.byte	0x3f
	.zero		1


	//   ....[22]....
        /*021c*/ 	.word	0x00006c80
        /*0220*/ 	.word	0x00000000
        /*0224*/ 	.word	0x00026840
        /*0228*/ 	.short	0x010a
        /*022a*/ 	.byte	0x3f
	.zero		1


	//   ....[23]....
        /*022c*/ 	.word	0x00006f60
        /*0230*/ 	.word	0x00000000
        /*0234*/ 	.word	0x00026828
        /*0238*/ 	.short	0x010a
        /*023a*/ 	.byte	0x3f
	.zero		1


	//   ....[24]....
        /*023c*/ 	.word	0x00007240
        /*0240*/ 	.word	0x00000003
        /*0244*/ 	.word	0x00026840
        /*0248*/ 	.short	0x010a
        /*024a*/ 	.byte	0x3f
	.zero		1


	//   ....[25]....
        /*024c*/ 	.word	0x00007700
        /*0250*/ 	.word	0x00000006
        /*0254*/ 	.word	0x00000000
        /*0258*/ 	.short	0x010a
        /*025a*/ 	.byte	0x3f
	.zero		1


	//   ....[26]....
        /*025c*/ 	.word	0x00007760
        /*0260*/ 	.word	0x00000003
        /*0264*/ 	.word	0x00000000
        /*0268*/ 	.short	0x010a
        /*026a*/ 	.byte	0x3f
	.zero		1


	//   ....[27]....
        /*026c*/ 	.word	0x000077c0
        /*0270*/ 	.word	0x00000000
        /*0274*/ 	.word	0x00000000
        /*0278*/ 	.short	0x010a
        /*027a*/ 	.byte	0x3f
	.zero		1


	//   ....[28]....
        /*027c*/ 	.word	0x000077f0
        /*0280*/ 	.word	0x00000003
        /*0284*/ 	.word	0x00000000
        /*0288*/ 	.short	0x010a
        /*028a*/ 	.byte	0x3f
	.zero		1


	//   ....[29]....
        /*028c*/ 	.word	0x000078d0
        /*0290*/ 	.word	0x00000002
        /*0294*/ 	.word	0x00026800
        /*0298*/ 	.short	0x010a
        /*029a*/ 	.byte	0x3f
	.zero		1


	//   ....[30]....
        /*029c*/ 	.word	0x00007930
        /*02a0*/ 	.word	0x00000005
        /*02a4*/ 	.word	0x00026810
        /*02a8*/ 	.short	0x010a
        /*02aa*/ 	.byte	0x3f
	.zero		1


	//   ....[31]....
        /*02ac*/ 	.word	0x00007990
        /*02b0*/ 	.word	0x00000005
        /*02b4*/ 	.word	0x00026830
        /*02b8*/ 	.short	0x010a
        /*02ba*/ 	.byte	0x3f
	.zero		1


	//   ....[32]....
        /*02bc*/ 	.word	0x000079e0
        /*02c0*/ 	.word	0x00000000
        /*02c4*/ 	.word	0x00026820
        /*02c8*/ 	.short	0x010a
        /*02ca*/ 	.byte	0x3f
	.zero		1


	//   ....[33]....
        /*02cc*/ 	.word	0x00007a30
        /*02d0*/ 	.word	0x00000000
        /*02d4*/ 	.word	0x00026840
        /*02d8*/ 	.short	0x010a
        /*02da*/ 	.byte	0x3f
	.zero		1


	//   ....[34]....
        /*02dc*/ 	.word	0x00007a80
        /*02e0*/ 	.word	0x00000000
        /*02e4*/ 	.word	0x00026828
        /*02e8*/ 	.short	0x010a
        /*02ea*/ 	.byte	0x3f
	.zero		1


	//   ....[35]....
        /*02ec*/ 	.word	0x00007ad0
        /*02f0*/ 	.word	0x00000000
        /*02f4*/ 	.word	0x00026848
        /*02f8*/ 	.short	0x010a
        /*02fa*/ 	.byte	0x3f
	.zero		1


	//   ....[36]....
        /*02fc*/ 	.word	0x00007b30
        /*0300*/ 	.word	0x00000000
        /*0304*/ 	.word	0x00026820
        /*0308*/ 	.short	0x010a
        /*030a*/ 	.byte	0x3f
	.zero		1


	//   ....[37]....
        /*030c*/ 	.word	0x00007b80
        /*0310*/ 	.word	0x00000000
        /*0314*/ 	.word	0x00026840
        /*0318*/ 	.short	0x010a
        /*031a*/ 	.byte	0x3f
	.zero		1


	//   ....[38]....
        /*031c*/ 	.word	0x00007bd0
        /*0320*/ 	.word	0x00000000
        /*0324*/ 	.word	0x00026828
        /*0328*/ 	.short	0x010a
        /*032a*/ 	.byte	0x3f
	.zero		1


	//   ....[39]....
        /*032c*/ 	.word	0x00007c20
        /*0330*/ 	.word	0x00000003
        /*0334*/ 	.word	0x00026840
        /*0338*/ 	.short	0x010a
        /*033a*/ 	.byte	0x3f
	.zero		1


	//   ....[40]....
        /*033c*/ 	.word	0x00007d00
        /*0340*/ 	.word	0x00000006
        /*0344*/ 	.word	0x00000000
        /*0348*/ 	.short	0x010a
        /*034a*/ 	.byte	0x3f
	.zero		1


	//   ....[41]....
        /*034c*/ 	.word	0x00007d50
        /*0350*/ 	.word	0x00000003
        /*0354*/ 	.word	0x00000000
        /*0358*/ 	.short	0x010a
        /*035a*/ 	.byte	0x3f
	.zero		1


	//   ....[42]....
        /*035c*/ 	.word	0x00007da0
        /*0360*/ 	.word	0x00000000
        /*0364*/ 	.word	0x00000000
        /*0368*/ 	.short	0x010a
        /*036a*/ 	.byte	0x3f
	.zero		1


	//----- nvinfo : EIATTR_NUM_MBARRIERS
	.align		4
.L_1001:
        /*036c*/ 	.byte	0x03, 0x38
        /*036e*/ 	.short	0x0009


	//----- nvinfo : EIATTR_EXIT_INSTR_OFFSETS
	.align		4
        /*0370*/ 	.byte	0x04, 0x1c
        /*0372*/ 	.short	(.L_1003 - .L_1002)


	//   ....[0]....
.L_1002:
        /*0374*/ 	.word	0x000006a0


	//   ....[1]....
        /*0378*/ 	.word	0x000049f0


	//   ....[2]....
        /*037c*/ 	.word	0x00004a80


	//   ....[3]....
        /*0380*/ 	.word	0x00004ab0


	//   ....[4]....
        /*0384*/ 	.word	0x00004bc0


	//   ....[5]....
        /*0388*/ 	.word	0x00005280


	//   ....[6]....
        /*038c*/ 	.word	0x00005550


	//   ....[7]....
        /*0390*/ 	.word	0x00007840


	//----- nvinfo : EIATTR_MAX_THREADS
	.align		4
.L_1003:
        /*0394*/ 	.byte	0x04, 0x05
        /*0396*/ 	.short	(.L_1005 - .L_1004)
.L_1004:
        /*0398*/ 	.word	0x00000180
        /*039c*/ 	.word	0x00000001
        /*03a0*/ 	.word	0x00000001


	//----- nvinfo : EIATTR_CRS_STACK_SIZE
	.align		4
.L_1005:
        /*03a4*/ 	.byte	0x04, 0x1e
        /*03a6*/ 	.short	(.L_1007 - .L_1006)
.L_1006:
        /*03a8*/ 	.word	0x00000000


	//----- nvinfo : EIATTR_CBANK_PARAM_SIZE
	.align		4
.L_1007:
        /*03ac*/ 	.byte	0x03, 0x19
        /*03ae*/ 	.short	0x0970


	//----- nvinfo : EIATTR_PARAM_CBANK
	.align		4
        /*03b0*/ 	.byte	0x04, 0x0a
        /*03b2*/ 	.short	(.L_1009 - .L_1008)
	.align		4
.L_1008:
        /*03b4*/ 	.word	index@(.nv.constant0._ZN7cutlass13device_kernelIN5flash11enable_sm90INS1_16FlashAttnBwdSm90INS1_25CollectiveMainloopBwdSm90ILi2ELi2ELi2EN4cute5tupleIJNS5_1CILi1EEES8_S8_EEENS6_IJNS7_ILi64EEENS7_ILi128EEENS7_ILi96EEEEEENS_10bfloat16_tEfNS_4arch4Sm90ELb0ELb0ELb0ELb0ELb0ELb1ELb0ELb0ELi2ELi1ELi2ELi1ELb1EEENS1_21CollectiveEpilogueBwdISD_SE_SG_Li256ELb0ELb0ELi1EEENS1_19SingleTileSchedulerILb0ELb0ELb0ELi128EEEEEEEEEvNT_6ParamsE)
        /*03b8*/ 	.short	0x0210
        /*03ba*/ 	.short	0x0970


	//----- nvinfo : EIATTR_SW_WAR
	.align		4
.L_1009:
        /*03bc*/ 	.byte	0x04, 0x36
        /*03be*/ 	.short	(.L_1011 - .L_1010)
.L_1010:
        /*03c0*/ 	.word	0x00000008
.L_1011:


//--------------------- .nv.info._ZN7cutlass13device_kernelIN5flash11enable_sm90INS1_16FlashAttnBwdSm90INS1_25CollectiveMainloopBwdSm90ILi2ELi2ELi2EN4cute5tupleIJNS5_1CILi1EEES8_S8_EEENS6_IJNS7_ILi64EEENS7_ILi128EEENS7_ILi96EEEEEENS_10bfloat16_tEfNS_4arch4Sm90ELb0ELb0ELb0ELb0ELb1ELb1ELb0ELb0ELi2ELi1ELi2ELi1ELb1EEENS1_21CollectiveEpilogueBwdISD_SE_SG_Li256ELb0ELb0ELi1EEENS1_19SingleTileSchedulerILb0ELb0ELb0ELi128EEEEEEEEEvNT_6ParamsE --------------------------
	.section	.nv.info._ZN7cutlass13device_kernelIN5flash11enable_sm90INS1_16FlashAttnBwdSm90INS1_25CollectiveMainloopBwdSm90ILi2ELi2ELi2EN4cute5tupleIJNS5_1CILi1EEES8_S8_EEENS6_IJNS7_ILi64EEENS7_ILi128EEENS7_ILi96EEEEEENS_10bfloat16_tEfNS_4arch4Sm90ELb0ELb0ELb0ELb0ELb1ELb1ELb0ELb0ELi2ELi1ELi2ELi1ELb1EEENS1_21CollectiveEpilogueBwdISD_SE_SG_Li256ELb0ELb0ELi1EEENS1_19SingleTileSchedulerILb0ELb0ELb0ELi128EEEEEEEEEvNT_6ParamsE,"",@"SHT_CUDA_INFO"
	.sectionflags	@""
	.align	4


	//----- nvinfo : EIATTR_CUDA_API_VERSION
	.align		4
        /*0000*/ 	.byte	0x04, 0x37
        /*0002*/ 	.short	(.L_1013 - .L_1012)
.L_1012:
        /*0004*/ 	.word	0x00000082


	//----- nvinfo : EIATTR_KPARAM_INFO
	.align		4
.L_1013:
        /*0008*/ 	.byte	0x04, 0x17
        /*000a*/ 	.short	(.L_1015 - .L_1014)
.L_1014:
        /*000c*/ 	.word	0x00000000
        /*0010*/ 	.short	0x0000
        /*0012*/ 	.short	0x0070
        /*0014*/ 	.byte	0x00, 0xf0, 0x01, 0x24


	//----- nvinfo : EIATTR_SPARSE_MMA_MASK
	.align		4
.L_1015:
        /*0018*/ 	.byte	0x03, 0x50
        /*001a*/ 	.short	0x0000


	//----- nvinfo : EIATTR_MAXREG_COUNT
	.align		4
        /*001c*/ 	.byte	0x03, 0x1b
        /*001e*/ 	.short	0x00a8


	//----- nvinfo : EIATTR_NUM_BARRIERS
	.align		4
        /*0020*/ 	.byte	0x02, 0x4c
        /*0022*/ 	.byte	0x10
	.zero		1


	//----- nvinfo : EIATTR_EXTERNS
	.align		4
        /*0024*/ 	.byte	0x04, 0x0f
        /*0026*/ 	.short	(.L_1017 - .L_1016)


	//   ....[0]....
	.align		4
.L_1016:
        /*0028*/ 	.word	index@(__assertfail)


	//----- nvinfo : EIATTR_MERCURY_ISA_VERSION
	.align		4
.L_1017:
        /*002c*/ 	.byte	0x03, 0x5f
        /*002e*/ 	.short	0x0101


	//----- nvinfo : EIATTR_INT_WARP_WIDE_INSTR_OFFSETS
	.align		4
        /*0030*/ 	.byte	0x04, 0x31
        /*0032*/ 	.short	(.L_1019 - .L_1018)


	//   ....[0]....
.L_1018:
        /*0034*/ 	.word	0x000001e0


	//   ....[1]....
        /*0038*/ 	.word	0x00000210


	//   ....[2]....
        /*003c*/ 	.word	0x000052e0


	//   ....[3]....
        /*0040*/ 	.word	0x00005750


	//   ....[4]....
        /*0044*/ 	.word	0x00005d30


	//----- nvinfo : EIATTR_COOP_GROUP_MASK_REGIDS
	.align		4
.L_1019:
        /*0048*/ 	.byte	0x04, 0x29
        /*004a*/ 	.short	(.L_1021 - .L_1020)


	//   ....[0]....
.L_1020:
        /*004c*/ 	.word	0xffffffff


	//   ....[1]....
        /*0050*/ 	.word	0xffffffff


	//   ....[2]....
        /*0054*/ 	.word	0xffffffff


	//   ....[3]....
        /*0058*/ 	.word	0xffffffff


	//   ....[4]....
        /*005c*/ 	.word	0xffffffff


	//   ....[5]....
        /*0060*/ 	.word	0xffffffff


	//   ....[6]....
        /*0064*/ 	.word	0xffffffff


	//   ....[7]....
        /*0068*/ 	.word	0xffffffff


	//   ....[8]....
        /*006c*/ 	.word	0xffffffff


	//   ....[9]....
        /*0070*/ 	.word	0xffffffff


	//   ....[10]....
        /*0074*/ 	.word	0xffffffff


	//   ....[11]....
        /*0078*/ 	.word	0xffffffff


	//   ....[12]....
        /*007c*/ 	.word	0xffffffff


	//   ....[13]....
        /*0080*/ 	.word	0xffffffff


	//   ....[14]....
        /*0084*/ 	.word	0x0500000f


	//   ....[15]....
        /*0088*/ 	.word	0x0500000f


	//   ....[16]....
        /*008c*/ 	.word	0x0500000f


	//   ....[17]....
        /*0090*/ 	.word	0x0500000f


	//----- nvinfo : EIATTR_COOP_GROUP_INSTR_OFFSETS
	.align		4
.L_1021:
        /*0094*/ 	.byte	0x04, 0x28
        /*0096*/ 	.short	(.L_1023 - .L_1022)


	//   ....[0]....
.L_1022:
        /*0098*/ 	.word	0x00000060


	//   ....[1]....
        /*009c*/ 	.word	0x000001f0


	//   ....[2]....
        /*00a0*/ 	.word	0x00000240


	//   ....[3]....
        /*00a4*/ 	.word	0x00000430


	//   ....[4]....
        /*00a8*/ 	.word	0x00000640


	//   ....[5]....
        /*00ac*/ 	.word	0x00000b90


	//   ....[6]....
        /*00b0*/ 	.word	0x00004440


	//   ....[7]....
        /*00b4*/ 	.word	0x00004a40


	//   ....[8]....
        /*00b8*/ 	.word	0x00004f80


	//   ....[9]....
        /*00bc*/ 	.word	0x00005210


	//   ....[10]....
        /*00c0*/ 	.word	0x00005450


	//   ....[11]....
        /*00c4*/ 	.word	0x00005680


	//   ....[12]....
        /*00c8*/ 	.word	0x00005930


	//   ....[13]....
        /*00cc*/ 	.word	0x00005c60


	//   ....[14]....
        /*00d0*/ 	.word	0x000080e0


	//   ....[15]....
        /*00d4*/ 	.word	0x00008250


	//   ....[16]....
        /*00d8*/ 	.word	0x000082c0


	//   ....[17]....
        /*00dc*/ 	.word	0x00008330


	//----- nvinfo : EIATTR_REG_RECONFIG
	.align		4
.L_1023:
        /*00e0*/ 	.byte	0x01, 0x54
	.zero		2


	//----- nvinfo : EIATTR_SYSCALL_OFFSETS
	.align		4
        /*00e4*/ 	.byte	0x04, 0x46
        /*00e6*/ 	.short	(.L_1025 - .L_1024)


	//   ....[0]....
.L_1024:
        /*00e8*/ 	.word	0x000007f0


	//   ....[1]....
        /*00ec*/ 	.word	0x000008e0


	//   ....[2]....
        /*00f0*/ 	.word	0x00000a40


	//   ....[3]....
        /*00f4*/ 	.word	0x00000b30


	//   ....[4]....
        /*00f8*/ 	.word	0x00000e20


	//   ....[5]....
        /*00fc*/ 	.word	0x00003ee0


	//   ....[6]....
        /*0100*/ 	.word	0x00004000


	//   ....[7]....
        /*0104*/ 	.word	0x00004120


	//   ....[8]....
        /*0108*/ 	.word	0x00004240


	//----- nvinfo : EIATTR_MBARRIER_INSTR_OFFSETS
	.align		4
.L_1025:
        /*010c*/ 	.byte	0x04, 0x39
        /*010e*/ 	.short	(.L_1027 - .L_1026)


	//   ....[0]....
.L_1026:
        /*0110*/ 	.word	0x000002e0
        /*0114*/ 	.word	0x000000ff
        /*0118*/ 	.word	0x00026800
        /*011c*/ 	.short	0x0100
        /*011e*/ 	.byte	0x06
	.zero		1


	//   ....[1]....
        /*0120*/ 	.word	0x000003e0
        /*0124*/ 	.word	0x000000ff
        /*0128*/ 	.word	0x00026810
        /*012c*/ 	.short	0x0100
        /*012e*/ 	.byte	0x08
	.zero		1


	//   ....[2]....
        /*0130*/ 	.word	0x000003f0
        /*0134*/ 	.word	0x000000ff
        /*0138*/ 	.word	0x00026820
        /*013c*/ 	.short	0x0100
        /*013e*/ 	.byte	0x08
	.zero		1


	//   ....[3]....
        /*0140*/ 	.word	0x00000400
        /*0144*/ 	.word	0x000000ff
        /*0148*/ 	.word	0x00026818
        /*014c*/ 	.short	0x0100
        /*014e*/ 	.byte	0x08
	.zero		1


	//   ....[4]....
        /*0150*/ 	.word	0x00000410
        /*0154*/ 	.word	0x000000ff
        /*0158*/ 	.word	0x00026828
        /*015c*/ 	.short	0x0100
        /*015e*/ 	.byte	0x08
	.zero		1


	//   ....[5]....
        /*0160*/ 	.word	0x00000540
        /*0164*/ 	.word	0x000000ff
        /*0168*/ 	.word	0x00026830
        /*016c*/ 	.short	0x0100
        /*016e*/ 	.byte	0x08
	.zero		1


	//   ....[6]....
        /*0170*/ 	.word	0x00000550
        /*0174*/ 	.word	0x000000ff
        /*0178*/ 	.word	0x00026840
        /*017c*/ 	.short	0x0100
        /*017e*/ 	.byte	0x08
	.zero		1


	//   ....[7]....
        /*0180*/ 	.word	0x00000560
        /*0184*/ 	.word	0x000000ff
        /*0188*/ 	.word	0x00026838
        /*018c*/ 	.short	0x0100
        /*018e*/ 	.byte	0x08
	.zero		1


	//   ....[8]....
        /*0190*/ 	.word	0x00000570
        /*0194*/ 	.word	0x000000ff
        /*0198*/ 	.word	0x00026848
        /*019c*/ 	.short	0x0100
        /*019e*/ 	.byte	0x08
	.zero		1


	//   ....[9]....
        /*01a0*/ 	.word	0x00000bd0
        /*01a4*/ 	.word	0x00000002
        /*01a8*/ 	.word	0x00026800
        /*01ac*/ 	.short	0x010a
        /*01ae*/ 	.byte	0x3f
	.zero		1


	//   ....[10]....
        /*01b0*/ 	.word	0x00000cd0
        /*01b4*/ 	.word	0x00000002
        /*01b8*/ 	.word	0x00026800
        /*01bc*/ 	.short	0x010a
        /*01be*/ 	.byte	0x3f
	.zero		1


	//   ....[11]....
        /*01c0*/ 	.word	0x00001680
        /*01c4*/ 	.word	0x000000ff
        /*01c8*/ 	.word	0x00026810
        /*01cc*/ 	.short	0x010a
        /*01ce*/ 	.byte	0x08
	.zero		1


	//   ....[12]....
        /*01d0*/ 	.word	0x000016c0
        /*01d4*/ 	.word	0x000000ff
        /*01d8*/ 	.word	0x00026810
        /*01dc*/ 	.short	0x010a
        /*01de*/ 	.byte	0x08
	.zero		1


	//   ....[13]....
        /*01e0*/ 	.word	0x00001b10
        /*01e4*/ 	.word	0x000000ff
        /*01e8*/ 	.word	0x00026830
        /*01ec*/ 	.short	0x010a
        /*01ee*/ 	.byte	0x08
	.zero		1


	//   ....[14]....
        /*01f0*/ 	.word	0x00001b50
        /*01f4*/ 	.word	0x000000ff
        /*01f8*/ 	.word	0x00026830
        /*01fc*/ 	.short	0x010a
        /*01fe*/ 	.byte	0x08
	.zero		1


	//   ....[15]....
        /*0200*/ 	.word	0x00003760
        /*0204*/ 	.word	0x000000ff
        /*0208*/ 	.word	0x00000000
        /*020c*/ 	.short	0x0101
        /*020e*/ 	.byte	0x0a
	.zero		1


	//   ....[16]....
        /*0210*/ 	.word	0x00003a70
        /*0214*/ 	.word	0x000000ff
        /*0218*/ 	.word	0x00000000
        /*021c*/ 	.short	0x0101
        /*021e*/ 	.byte	0x08
	.zero		1


	//   ....[17]....
        /*0220*/ 	.word	0x00006080
        /*0224*/ 	.word	0x00000000
        /*0228*/ 	.word	0x00026820
        /*022c*/ 	.short	0x010a
        /*022e*/ 	.byte	0x3f
	.zero		1


	//   ....[18]....
        /*0230*/ 	.word	0x00006980
        /*0234*/ 	.word	0x00000000
        /*0238*/ 	.word	0x00026840
        /*023c*/ 	.short	0x010a
        /*023e*/ 	.byte	0x3f
	.zero		1


	//   ....[19]....
        /*0240*/ 	.word	0x00006c80
        /*0244*/ 	.word	0x00000000
        /*0248*/ 	.word	0x00026828
        /*024c*/ 	.short	0x010a
        /*024e*/ 	.byte	0x3f
	.zero		1


	//   ....[20]....
        /*0250*/ 	.word	0x00006f00
        /*0254*/ 	.word	0x00000000
        /*0258*/ 	.word	0x00026848
        /*025c*/ 	.short	0x010a
        /*025e*/ 	.byte	0x3f
	.zero		1


	//   ....[21]....
        /*0260*/ 	.word	0x000071d0
        /*0264*/ 	.word	0x00000000
        /*0268*/ 	.word	0x00026820
        /*026c*/ 	.short	0x010a
        /*026e*/ 	.byte	0x3f
	.zero		1


	//   ....[22]....
        /*0270*/ 	.word	0x000074c0
        /*0274*/ 	.word	0x00000000
        /*0278*/ 	.word	0x00026840
        /*027c*/ 	.short	0x010a
        /*027e*/ 	.byte	0x3f
	.zero		1


	//   ....[23]....
        /*0280*/ 	.word	0x000077a0
        /*0284*/ 	.word	0x00000000
        /*0288*/ 	.word	0x00026828
        /*028c*/ 	.short	0x010a
        /*028e*/ 	.byte	0x3f
	.zero		1


	//   ....[24]....
        /*0290*/ 	.word	0x00007a80
        /*0294*/ 	.word	0x00000003
        /*0298*/ 	.word	0x00026840
        /*029c*/ 	.short	0x010a
        /*029e*/ 	.byte	0x3f
	.zero		1


	//   ....[25]....
        /*02a0*/ 	.word	0x00007f40
        /*02a4*/ 	.word	0x00000006
        /*02a8*/ 	.word	0x00000000
        /*02ac*/ 	.short	0x010a
        /*02ae*/ 	.byte	0x3f
	.zero		1


	//   ....[26]....
        /*02b0*/ 	.word	0x00007fa0
        /*02b4*/ 	.word	0x00000003
        /*02b8*/ 	.word	0x00000000
        /*02bc*/ 	.short	0x010a
        /*02be*/ 	.byte	0x3f
	.zero		1


	//   ....[27]....
        /*02c0*/ 	.word	0x00008000
        /*02c4*/ 	.word	0x00000000
        /*02c8*/ 	.word	0x00000000
        /*02cc*/ 	.short	0x010a
        /*02ce*/ 	.byte	0x3f
	.zero		1


	//   ....[28]....
        /*02d0*/ 	.word	0x00008030
        /*02d4*/ 	.word	0x00000003
        /*02d8*/ 	.word	0x00000000
        /*02dc*/ 	.short	0x010a
        /*02de*/ 	.byte	0x3f
	.zero		1


	//   ....[29]....
        /*02e0*/ 	.word	0x00008110
        /*02e4*/ 	.word	0x00000002
        /*02e8*/ 	.word	0x00026800
        /*02ec*/ 	.short	0x010a
        /*02ee*/ 	.byte	0x3f
	.zero		1


	//   ....[30]....
        /*02f0*/ 	.word	0x00008170
        /*02f4*/ 	.word	0x00000005
        /*02f8*/ 	.word	0x00026810
        /*02fc*/ 	.short	0x010a
        /*02fe*/ 	.byte	0x3f
	.zero		1


	//   ....[31]....
        /*0300*/ 	.word	0x000081d0
        /*0304*/ 	.word	0x00000005
        /*0308*/ 	.word	0x00026830
        /*030c*/ 	.short	0x010a
        /*030e*/ 	.byte	0x3f
	.zero		1


	//   ....[32]....
        /*0310*/ 	.word	0x00008370
        /*0314*/ 	.word	0x00000000
        /*0318*/ 	.word	0x00026820
        /*031c*/ 	.short	0x010a
        /*031e*/ 	.byte	0x3f
	.zero		1


	//   ....[33]....
        /*0320*/ 	.word	0x000083c0
        /*0324*/ 	.word	0x00000000
        /*0328*/ 	.word	0x00026840
        /*032c*/ 	.short	0x010a
        /*032e*/ 	.byte	0x3f
	.zero		1


	//   ....[34]....
        /*0330*/ 	.word	0x00008410
        /*0334*/ 	.word	0x00000000
        /*0338*/ 	.word	0x00026828
        /*033c*/ 	.short	0x010a
        /*033e*/ 	.byte	0x3f
	.zero		1


	//   ....[35]....
        /*0340*/ 	.word	0x00008460
        /*0344*/ 	.word	0x00000000
        /*0348*/ 	.word	0x00026848
        /*034c*/ 	.short	0x010a
        /*034e*/ 	.byte	0x3f
	.zero		1


	//   ....[36]....
        /*0350*/ 	.word	0x000084c0
        /*0354*/ 	.word	0x00000000
        /*0358*/ 	.word	0x00026820
        /*035c*/ 	.short	0x010a
        /*035e*/ 	.byte	0x3f
	.zero		1


	//   ....[37]....
        /*0360*/ 	.word	0x00008510
        /*0364*/ 	.word	0x00000000
        /*0368*/ 	.word	0x00026840
        /*036c*/ 	.short	0x010a
        /*036e*/ 	.byte	0x3f
	.zero		1


	//   ....[38]....
        /*0370*/ 	.word	0x00008560
        /*0374*/ 	.word	0x00000000
        /*0378*/ 	.word	0x00026828
        /*037c*/ 	.short	0x010a
        /*037e*/ 	.byte	0x3f
	.zero		1


	//   ....[39]....
        /*0380*/ 	.word	0x000085b0
        /*0384*/ 	.word	0x00000003
        /*0388*/ 	.word	0x00026840
        /*038c*/ 	.short	0x010a
        /*038e*/ 	.byte	0x3f
	.zero		1


	//   ....[40]....
        /*0390*/ 	.word	0x00008690
        /*0394*/ 	.word	0x00000006
        /*0398*/ 	.word	0x00000000
        /*039c*/ 	.short	0x010a
        /*039e*/ 	.byte	0x3f
	.zero		1


	//   ....[41]....
        /*03a0*/ 	.word	0x000086e0
        /*03a4*/ 	.word	0x00000003
        /*03a8*/ 	.word	0x00000000
        /*03ac*/ 	.short	0x010a
        /*03ae*/ 	.byte	0x3f
	.zero		1


	//   ....[42]....
        /*03b0*/ 	.word	0x00008730
        /*03b4*/ 	.word	0x00000000
        /*03b8*/ 	.word	0x00000000
        /*03bc*/ 	.short	0x010a
        /*03be*/ 	.byte	0x3f
	.zero		1


	//----- nvinfo : EIATTR_NUM_MBARRIERS
	.align		4
.L_1027:
        /*03c0*/ 	.byte	0x03, 0x38
        /*03c2*/ 	.short	0x0009


	//----- nvinfo : EIATTR_EXIT_INSTR_OFFSETS
	.align		4
        /*03c4*/ 	.byte	0x04, 0x1c
        /*03c6*/ 	.short	(.L_1029 - .L_1028)


	//   ....[0]....
.L_1028:
        /*03c8*/ 	.word	0x000006a0


	//   ....[1]....
        /*03cc*/ 	.word	0x000049f0


	//   ....[2]....
        /*03d0*/ 	.word	0x00004a80


	//   ....[3]....
        /*03d4*/ 	.word	0x00004ab0


	//   ....[4]....
        /*03d8*/ 	.word	0x00004c00


	//   ....[5]....
        /*03dc*/ 	.word	0x000057f0


	//   ....[6]....
        /*03e0*/ 	.word	0x00005d90


	//   ....[7]....
        /*03e4*/ 	.word	0x00008080


	//----- nvinfo : EIATTR_MAX_THREADS
	.align		4
.L_1029:
        /*03e8*/ 	.byte	0x04, 0x05
        /*03ea*/ 	.short	(.L_1031 - .L_1030)
.L_1030:
        /*03ec*/ 	.word	0x00000180
        /*03f0*/ 	.word	0x00000001
        /*03f4*/ 	.word	0x00000001


	//----- nvinfo : EIATTR_CRS_STACK_SIZE
	.align		4
.L_1031:
        /*03f8*/ 	.byte	0x04, 0x1e
        /*03fa*/ 	.short	(.L_1033 - .L_1032)
.L_1032:
        /*03fc*/ 	.word	0x00000000


	//----- nvinfo : EIATTR_CBANK_PARAM_SIZE
	.align		4
.L_1033:
        /*0400*/ 	.byte	0x03, 0x19
        /*0402*/ 	.short	0x0970


	//----- nvinfo : EIATTR_PARAM_CBANK
	.align		4
        /*0404*/ 	.byte	0x04, 0x0a
        /*0406*/ 	.short	(.L_1035 - .L_1034)
	.align		4
.L_1034:
        /*0408*/ 	.word	index@(.nv.constant0._ZN7cutlass13device_kernelIN5flash11enable_sm90INS1_16FlashAttnBwdSm90INS1_25CollectiveMainloopBwdSm90ILi2ELi2ELi2EN4cute5tupleIJNS5_1CILi1EEES8_S8_EEENS6_IJNS7_ILi64EEENS7_ILi128EEENS7_ILi96EEEEEENS_10bfloat16_tEfNS_4arch4Sm90ELb0ELb0ELb0ELb0ELb1ELb1ELb0ELb0ELi2ELi1ELi2ELi1ELb1EEENS1_21CollectiveEpilogueBwdISD_SE_SG_Li256ELb0ELb0ELi1EEENS1_19SingleTileSchedulerILb0ELb0ELb0ELi128EEEEEEEEEvNT_6ParamsE)
        /*040c*/ 	.short	0x0210
        /*040e*/ 	.short	0x0970


	//----- nvinfo : EIATTR_SW_WAR
	.align		4
.L_1035:
        /*0410*/ 	.byte	0x04, 0x36
        /*0412*/ 	.short	(.L_1037 - .L_1036)
.L_1036:
        /*0414*/ 	.word	0x00000008
.L_1037:


//--------------------- .nv.info._ZN7cutlass13device_kernelIN5flash11enable_sm90INS1_16FlashAttnBwdSm90INS1_25CollectiveMainloopBwdSm90ILi2ELi2ELi2EN4cute5tupleIJNS5_1CILi1EEES8_S8_EEENS6_IJNS7_ILi64EEENS7_ILi128EEENS7_ILi96EEEEEENS_10bfloat16_tEfNS_4arch4Sm90ELb0ELb0ELb0ELb0ELb0ELb1ELb0ELb0ELi2ELi1ELi2ELi1ELb1EEENS1_24CollectiveEpilogueBwdGQAISD_fSG_Li256ELb0ELb0EEENS1_19SingleTileSchedulerILb0ELb0ELb0ELi128EEEEEEEEEvNT_6ParamsE --------------------------
	.section	.nv.info._ZN7cutlass13device_kernelIN5flash11enable_sm90INS1_16FlashAttnBwdSm90INS1_25CollectiveMainloopBwdSm90ILi2ELi2ELi2EN4cute5tupleIJNS5_1CILi1EEES8_S8_EEENS6_IJNS7_ILi64EEENS7_ILi128EEENS7_ILi96EEEEEENS_10bfloat16_tEfNS_4arch4Sm90ELb0ELb0ELb0ELb0ELb0ELb1ELb0ELb0ELi2ELi1ELi2ELi1ELb1EEENS1_24CollectiveEpilogueBwdGQAISD_fSG_Li256ELb0ELb0EEENS1_19SingleTileSchedulerILb0ELb0ELb0ELi128EEEEEEEEEvNT_6ParamsE,"",@"SHT_CUDA_INFO"
	.sectionflags	@""
	.align	4


	//----- nvinfo : EIATTR_CUDA_API_VERSION
	.align		4
        /*0000*/ 	.byte	0x04, 0x37
        /*0002*/ 	.short	(.L_1039 - .L_1038)
.L_1038:
        /*0004*/ 	.word	0x00000082


	//----- nvinfo : EIATTR_KPARAM_INFO
	.align		4
.L_1039:
        /*0008*/ 	.byte	0x04, 0x17
        /*000a*/ 	.short	(.L_1041 - .L_1040)
.L_1040:
        /*000c*/ 	.word	0x00000000
        /*0010*/ 	.short	0x0000
        /*0012*/ 	.short	0x0070
        /*0014*/ 	.byte	0x00, 0xf0, 0x01, 0x1a


	//----- nvinfo : EIATTR_SPARSE_MMA_MASK
	.align		4
.L_1041:
        /*0018*/ 	.byte	0x03, 0x50
        /*001a*/ 	.short	0x0000


	//----- nvinfo : EIATTR_MAXREG_COUNT
	.align		4
        /*001c*/ 	.byte	0x03, 0x1b
        /*001e*/ 	.short	0x00a8


	//----- nvinfo : EIATTR_NUM_BARRIERS
	.align		4
        /*0020*/ 	.byte	0x02, 0x4c
        /*0022*/ 	.byte	0x10
	.zero		1


	//----- nvinfo : EIATTR_EXTERNS
	.align		4
        /*0024*/ 	.byte	0x04, 0x0f
        /*0026*/ 	.short	(.L_1043 - .L_1042)


	//   ....[0]....
	.align		4
.L_1042:
        /*0028*/ 	.word	index@(__assertfail)


	//----- nvinfo : EIATTR_MERCURY_ISA_VERSION
	.align		4
.L_1043:
        /*002c*/ 	.byte	0x03, 0x5f
        /*002e*/ 	.short	0x0101


	//----- nvinfo : EIATTR_INT_WARP_WIDE_INSTR_OFFSETS
	.align		4
        /*0030*/ 	.byte	0x04, 0x31
        /*0032*/ 	.short	(.L_1045 - .L_1044)


	//   ....[0]....
.L_1044:
        /*0034*/ 	.word	0x00000180


	//   ....[1]....
        /*0038*/ 	.word	0x000001b0


	//----- nvinfo : EIATTR_COOP_GROUP_MASK_REGIDS
	.align		4
.L_1045:
        /*003c*/ 	.byte	0x04, 0x29
        /*003e*/ 	.short	(.L_1047 - .L_1046)


	//   ....[0]....
.L_1046:
        /*0040*/ 	.word	0xffffffff


	//   ....[1]....
        /*0044*/ 	.word	0xffffffff


	//   ....[2]....
        /*0048*/ 	.word	0xffffffff


	//   ....[3]....
        /*004c*/ 	.word	0xffffffff


	//   ....[4]....
        /*0050*/ 	.word	0xffffffff


	//   ....[5]....
        /*0054*/ 	.word	0xffffffff


	//   ....[6]....
        /*0058*/ 	.word	0xffffffff


	//   ....[7]....
        /*005c*/ 	.word	0x0500000f


	//----- nvinfo : EIATTR_COOP_GROUP_INSTR_OFFSETS
	.align		4
.L_1047:
        /*0060*/ 	.byte	0x04, 0x28
        /*0062*/ 	.short	(.L_1049 - .L_1048)


	//   ....[0]....
.L_1048:
        /*0064*/ 	.word	0x00000050


	//   ....[1]....
        /*0068*/ 	.word	0x00000190


	//   ....[2]....
        /*006c*/ 	.word	0x000001e0


	//   ....[3]....
        /*0070*/ 	.word	0x000003d0


	//   ....[4]....
        /*0074*/ 	.word	0x000005e0


	//   ....[5]....
        /*0078*/ 	.word	0x00000b20


	//   ....[6]....
        /*007c*/ 	.word	0x000047d0


	//   ....[7]....
        /*0080*/ 	.word	0x00007670


	//----- nvinfo : EIATTR_REG_RECONFIG
	.align		4
.L_1049:
        /*0084*/ 	.byte	0x01, 0x54
	.zero		2


	//----- nvinfo : EIATTR_SYSCALL_OFFSETS
	.align		4
        /*0088*/ 	.byte	0x04, 0x46
        /*008a*/ 	.short	(.L_1051 - .L_1050)


	//   ....[0]....
.L_1050:
        /*008c*/ 	.word	0x00000780


	//   ....[1]....
        /*0090*/ 	.word	0x00000870


	//   ....[2]....
        /*0094*/ 	.word	0x000009d0


	//   ....[3]....
        /*0098*/ 	.word	0x00000ac0


	//   ....[4]....
        /*009c*/ 	.word	0x00000d40


	//----- nvinfo : EIATTR_MBARRIER_INSTR_OFFSETS
	.align		4
.L_1051:
        /*00a0*/ 	.byte	0x04, 0x39
        /*00a2*/ 	.short	(.L_1053 - .L_1052)


	//   ....[0]....
.L_1052:
        /*00a4*/ 	.word	0x00000280
        /*00a8*/ 	.word	0x000000ff
        /*00ac*/ 	.word	0x00026800
        /*00b0*/ 	.short	0x0100
        /*00b2*/ 	.byte	0x06
	.zero		1


	//   ....[1]....
        /*00b4*/ 	.word	0x00000380
        /*00b8*/ 	.word	0x000000ff
        /*00bc*/ 	.word	0x00026810
        /*00c0*/ 	.short	0x0100
        /*00c2*/ 	.byte	0x08
	.zero		1


	//   ....[2]....
        /*00c4*/ 	.word	0x00000390
        /*00c8*/ 	.word	0x000000ff
        /*00cc*/ 	.word	0x00026820
        /*00d0*/ 	.short	0x0100
        /*00d2*/ 	.byte	0x08
	.zero		1


	//   ....[3]....
        /*00d4*/ 	.word	0x000003a0
        /*00d8*/ 	.word	0x000000ff
        /*00dc*/ 	.word	0x00026818
        /*00e0*/ 	.short	0x0100
        /*00e2*/ 	.byte	0x08
	.zero		1


	//   ....[4]....
        /*00e4*/ 	.word	0x000003b0
        /*00e8*/ 	.word	0x000000ff
        /*00ec*/ 	.word	0x00026828
        /*00f0*/ 	.short	0x0100
        /*00f2*/ 	.byte	0x08
	.zero		1


	//   ....[5]....
        /*00f4*/ 	.word	0x000004e0
        /*00f8*/ 	.word	0x000000ff
        /*00fc*/ 	.word	0x00026830
        /*0100*/ 	.short	0x0100
        /*0102*/ 	.byte	0x08
	.zero		1


	//   ....[6]....
        /*0104*/ 	.word	0x000004f0
        /*0108*/ 	.word	0x000000ff
        /*010c*/ 	.word	0x00026840
        /*0110*/ 	.short	0x0100
        /*0112*/ 	.byte	0x08
	.zero		1


	//   ....[7]....
        /*0114*/ 	.word	0x00000500
        /*0118*/ 	.word	0x000000ff
        /*011c*/ 	.word	0x00026838
        /*0120*/ 	.short	0x0100
        /*0122*/ 	.byte	0x08
	.zero		1


	//   ....[8]....
        /*0124*/ 	.word	0x00000510
        /*0128*/ 	.word	0x000000ff
        /*012c*/ 	.word	0x00026848
        /*0130*/ 	.short	0x0100
        /*0132*/ 	.byte	0x08
	.zero		1


	//   ....[9]....
        /*0134*/ 	.word	0x00000b50
        /*0138*/ 	.word	0x00000012
        /*013c*/ 	.word	0x00026800
        /*0140*/ 	.short	0x010a
        /*0142*/ 	.byte	0x3f
	.zero		1


	//   ....[10]....
        /*0144*/ 	.word	0x00000c00
        /*0148*/ 	.word	0x00000012
        /*014c*/ 	.word	0x00026800
        /*0150*/ 	.short	0x010a
        /*0152*/ 	.byte	0x3f
	.zero		1


	//   ....[11]....
        /*0154*/ 	.word	0x000018d0
        /*0158*/ 	.word	0x000000ff
        /*015c*/ 	.word	0x00026810
        /*0160*/ 	.short	0x010a
        /*0162*/ 	.byte	0x08
	.zero		1


	//   ....[12]....
        /*0164*/ 	.word	0x00001910
        /*0168*/ 	.word	0x000000ff
        /*016c*/ 	.word	0x00026810
        /*0170*/ 	.short	0x010a
        /*0172*/ 	.byte	0x08
	.zero		1


	//   ....[13]....
        /*0174*/ 	.word	0x00001d60
        /*0178*/ 	.word	0x000000ff
        /*017c*/ 	.word	0x00026830
        /*0180*/ 	.short	0x010a
        /*0182*/ 	.byte	0x08
	.zero		1


	//   ....[14]....
        /*0184*/ 	.word	0x00001da0
        /*0188*/ 	.word	0x000000ff
        /*018c*/ 	.word	0x00026830
        /*0190*/ 	.short	0x010a
        /*0192*/ 	.byte	0x08
	.zero		1


	//   ....[15]....
        /*0194*/ 	.word	0x000039e0
        /*0198*/ 	.word	0x000000ff
        /*019c*/ 	.word	0x00000000
        /*01a0*/ 	.short	0x0101
        /*01a2*/ 	.byte	0x0a
	.zero		1


	//   ....[16]....
        /*01a4*/ 	.word	0x00003cc0
        /*01a8*/ 	.word	0x000000ff
        /*01ac*/ 	.word	0x00000000
        /*01b0*/ 	.short	0x0101
        /*01b2*/ 	.byte	0x08
	.zero		1


	//   ....[17]....
        /*01b4*/ 	.word	0x000055d0
        /*01b8*/ 	.word	0x00000000
        /*01bc*/ 	.word	0x00026820
        /*01c0*/ 	.short	0x010a
        /*01c2*/ 	.byte	0x3f
	.zero		1


	//   ....[18]....
        /*01c4*/ 	.word	0x00005f20
        /*01c8*/ 	.word	0x00000000
        /*01cc*/ 	.word	0x00026840
        /*01d0*/ 	.short	0x010a
        /*01d2*/ 	.byte	0x3f
	.zero		1


	//   ....[19]....
        /*01d4*/ 	.word	0x00006220
        /*01d8*/ 	.word	0x00000000
        /*01dc*/ 	.word	0x00026828
        /*01e0*/ 	.short	0x010a
        /*01e2*/ 	.byte	0x3f
	.zero		1


	//   ....[20]....
        /*01e4*/ 	.word	0x000064a0
        /*01e8*/ 	.word	0x00000000
        /*01ec*/ 	.word	0x00026848
        /*01f0*/ 	.short	0x010a
        /*01f2*/ 	.byte	0x3f
	.zero		1


	//   ....[21]....
        /*01f4*/ 	.word	0x00006770
        /*01f8*/ 	.word	0x00000000
        /*01fc*/ 	.word	0x00026820
        /*0200*/ 	.short	0x010a
        /*0202*/ 	.byte	0x3f
	.zero		1


	//   ....[22]....
        /*0204*/ 	.word	0x00006a60
        /*0208*/ 	.word	0x00000000
        /*020c*/ 	.word	0x00026840
        /*0210*/ 	.short	0x010a
        /*0212*/ 	.byte	0x3f
	.zero		1


	//   ....[23]....
        /*0214*/ 	.word	0x00006d40
        /*0218*/ 	.word	0x00000000
        /*021c*/ 	.word	0x00026828
        /*0220*/ 	.short	0x010a
        /*0222*/ 	.byte	0x3f
	.zero		1


	//   ....[24]....
        /*0224*/ 	.word	0x00007020
        /*0228*/ 	.word	0x00000003
        /*022c*/ 	.word	0x00026840
        /*0230*/ 	.short	0x010a
        /*0232*/ 	.byte	0x3f
	.zero		1


	//   ....[25]....
        /*0234*/ 	.word	0x000074d0
        /*0238*/ 	.word	0x00000006
        /*023c*/ 	.word	0x00000000
        /*0240*/ 	.short	0x010a
        /*0242*/ 	.byte	0x3f
	.zero		1


	//   ....[26]....
        /*0244*/ 	.word	0x00007530
        /*0248*/ 	.word	0x00000003
        /*024c*/ 	.word	0x00000000
        /*0250*/ 	.short	0x010a
        /*0252*/ 	.byte	0x3f
	.zero		1


	//   ....[27]....
        /*0254*/ 	.word	0x00007590
        /*0258*/ 	.word	0x00000000
        /*025c*/ 	.word	0x00000000
        /*0260*/ 	.short	0x010a
        /*0262*/ 	.byte	0x3f
	.zero		1


	//   ....[28]....
        /*0264*/ 	.word	0x000075c0
        /*0268*/ 	.word	0x00000003
        /*026c*/ 	.word	0x00000000
        /*0270*/ 	.short	0x010a
        /*0272*/ 	.byte	0x3f
	.zero		1


	//   ....[29]....
        /*0274*/ 	.word	0x000076a0
        /*0278*/ 	.word	0x00000012
        /*027c*/ 	.word	0x00026800
        /*0280*/ 	.short	0x010a
        /*0282*/ 	.byte	0x3f
	.zero		1


	//   ....[30]....
        /*0284*/ 	.word	0x00007700
        /*0288*/ 	.word	0x00000005
        /*028c*/ 	.word	0x00026810
        /*0290*/ 	.short	0x010a
        /*0292*/ 	.byte	0x3f
	.zero		1


	//   ....[31]....
        /*0294*/ 	.word	0x00007760
        /*0298*/ 	.word	0x00000079
        /*029c*/ 	.word	0x00026830
        /*02a0*/ 	.short	0x010a
        /*02a2*/ 	.byte	0x3f
	.zero		1


	//   ....[32]....
        /*02a4*/ 	.word	0x000077b0
        /*02a8*/ 	.word	0x00000000
        /*02ac*/ 	.word	0x00026820
        /*02b0*/ 	.short	0x010a
        /*02b2*/ 	.byte	0x3f
	.zero		1


	//   ....[33]....
        /*02b4*/ 	.word	0x00007800
        /*02b8*/ 	.word	0x00000000
        /*02bc*/ 	.word	0x00026840
        /*02c0*/ 	.short	0x010a
        /*02c2*/ 	.byte	0x3f
	.zero		1


	//   ....[34]....
        /*02c4*/ 	.word	0x00007850
        /*02c8*/ 	.word	0x00000000
        /*02cc*/ 	.word	0x00026828
        /*02d0*/ 	.short	0x010a
        /*02d2*/ 	.byte	0x3f
	.zero		1


	//   ....[35]....
        /*02d4*/ 	.word	0x000078a0
        /*02d8*/ 	.word	0x00000000
        /*02dc*/ 	.word	0x00026848
        /*02e0*/ 	.short	0x010a
        /*02e2*/ 	.byte	0x3f
	.zero		1


	//   ....[36]....
        /*02e4*/ 	.word	0x00007900
        /*02e8*/ 	.word	0x00000000
        /*02ec*/ 	.word	0x00026820
        /*02f0*/ 	.short	0x010a
        /*02f2*/ 	.byte	0x3f
	.zero		1


	//   ....[37]....
        /*02f4*/ 	.word	0x00007950
        /*02f8*/ 	.word	0x00000000
        /*02fc*/ 	.word	0x00026840
        /*0300*/ 	.short	0x010a
        /*0302*/ 	.byte	0x3f
	.zero		1


	//   ....[38]....
        /*0304*/ 	.word	0x000079a0
        /*0308*/ 	.word	0x00000000
        /*030c*/ 	.word	0x00026828
        /*0310*/ 	.short	0x010a
        /*0312*/ 	.byte	0x3f
	.zero		1


	//   ....[39]....
        /*0314*/ 	.word	0x000079f0
        /*0318*/ 	.word	0x00000003
        /*031c*/ 	.word	0x00026840
        /*0320*/ 	.short	0x010a
        /*0322*/ 	.byte	0x3f
	.zero		1


	//   ....[40]....
        /*0324*/ 	.word	0x00007ad0
        /*0328*/ 	.word	0x00000006
        /*032c*/ 	.word	0x00000000
        /*0330*/ 	.short	0x010a
        /*0332*/ 	.byte	0x3f
	.zero		1


	//   ....[41]....
        /*0334*/ 	.word	0x00007b20
        /*0338*/ 	.word	0x00000003
        /*033c*/ 	.word	0x00000000
        /*0340*/ 	.short	0x010a
        /*0342*/ 	.byte	0x3f
	.zero		1


	//   ....[42]....
        /*0344*/ 	.word	0x00007b70
        /*0348*/ 	.word	0x00000000
        /*034c*/ 	.word	0x00000000
        /*0350*/ 	.short	0x010a
        /*0352*/ 	.byte	0x3f
	.zero		1


	//----- nvinfo : EIATTR_NUM_MBARRIERS
	.align		4
.L_1053:
        /*0354*/ 	.byte	0x03, 0x38
        /*0356*/ 	.short	0x0009


	//----- nvinfo : EIATTR_EXIT_INSTR_OFFSETS
	.align		4
        /*0358*/ 	.byte	0x04, 0x1c
        /*035a*/ 	.short	(.L_1055 - .L_1054)


	//   ....[0]....
.L_1054:
        /*035c*/ 	.word	0x00007610


	//----- nvinfo : EIATTR_MAX_THREADS
	.align		4
.L_1055:
        /*0360*/ 	.byte	0x04, 0x05
        /*0362*/ 	.short	(.L_1057 - .L_1056)
.L_1056:
        /*0364*/ 	.word	0x00000180
        /*0368*/ 	.word	0x00000001
        /*036c*/ 	.word	0x00000001


	//----- nvinfo : EIATTR_CRS_STACK_SIZE
	.align		4
.L_1057:
        /*0370*/ 	.byte	0x04, 0x1e
        /*0372*/ 	.short	(.L_1059 - .L_1058)
.L_1058:
        /*0374*/ 	.word	0x00000000


	//----- nvinfo : EIATTR_CBANK_PARAM_SIZE
	.align		4
.L_1059:
        /*0378*/ 	.byte	0x03, 0x19
        /*037a*/ 	.short	0x06f0


	//----- nvinfo : EIATTR_PARAM_CBANK
	.align		4
        /*037c*/ 	.byte	0x04, 0x0a
        /*037e*/ 	.short	(.L_1061 - .L_1060)
	.align		4
.L_1060:
        /*0380*/ 	.word	index@(.nv.constant0._ZN7cutlass13device_kernelIN5flash11enable_sm90INS1_16FlashAttnBwdSm90INS1_25CollectiveMainloopBwdSm90ILi2ELi2ELi2EN4cute5tupleIJNS5_1CILi1EEES8_S8_EEENS6_IJNS7_ILi64EEENS7_ILi128EEENS7_ILi96EEEEEENS_10bfloat16_tEfNS_4arch4Sm90ELb0ELb0ELb0ELb0ELb0ELb1ELb0ELb0ELi2ELi1ELi2ELi1ELb1EEENS1_24CollectiveEpilogueBwdGQAISD_fSG_Li256ELb0ELb0EEENS1_19SingleTileSchedulerILb0ELb0ELb0ELi128EEEEEEEEEvNT_6ParamsE)
        /*0384*/ 	.short	0x0210
        /*0386*/ 	.short	0x06f0


	//----- nvinfo : EIATTR_SW_WAR
	.align		4
.L_1061:
        /*0388*/ 	.byte	0x04, 0x36
        /*038a*/ 	.short	(.L_1063 - .L_1062)
.L_1062:
        /*038c*/ 	.word	0x00000008
.L_1063:


//--------------------- .nv.info._ZN7cutlass13device_kernelIN5flash11enable_sm90INS1_16FlashAttnBwdSm90INS1_25CollectiveMainloopBwdSm90ILi2ELi2ELi2EN4cute5tupleIJNS5_1CILi1EEES8_S8_EEENS6_IJNS7_ILi64EEENS7_ILi128EEENS7_ILi96EEEEEENS_10bfloat16_tEfNS_4arch4Sm90ELb0ELb0ELb0ELb0ELb1ELb1ELb0ELb0ELi2ELi1ELi2ELi1ELb1EEENS1_24CollectiveEpilogueBwdGQAISD_fSG_Li256ELb0ELb1EEENS1_19SingleTileSchedulerILb0ELb0ELb0ELi128EEEEEEEEEvNT_6ParamsE --------------------------
	.section	.nv.info._ZN7cutlass13device_kernelIN5flash11enable_sm90INS1_16FlashAttnBwdSm90INS1_25CollectiveMainloopBwdSm90ILi2ELi2ELi2EN4cute5tupleIJNS5_1CILi1EEES8_S8_EEENS6_IJNS7_ILi64EEENS7_ILi128EEENS7_ILi96EEEEEENS_10bfloat16_tEfNS_4arch4Sm90ELb0ELb0ELb0ELb0ELb1ELb1ELb0ELb0ELi2ELi1ELi2ELi1ELb1EEENS1_24CollectiveEpilogueBwdGQAISD_fSG_Li256ELb0ELb1EEENS1_19SingleTileSchedulerILb0ELb0ELb0ELi128EEEEEEEEEvNT_6ParamsE,"",@"SHT_CUDA_INFO"
	.sectionflags	@""
	.align	4


	//----- nvinfo : EIATTR_CUDA_API_VERSION
	.align		4
        /*0000*/ 	.byte	0x04, 0x37
        /*0002*/ 	.short	(.L_1065 - .L_1064)
.L_1064:
        /*0004*/ 	.word	0x00000082


	//----- nvinfo : EIATTR_KPARAM_INFO
	.align		4
.L_1065:
        /*0008*/ 	.byte	0x04, 0x17
        /*000a*/ 	.short	(.L_1067 - .L_1066)
.L_1066:
        /*000c*/ 	.word	0x00000000
        /*0010*/ 	.short	0x0000
        /*0012*/ 	.short	0x0070
        /*0014*/ 	.byte	0x00, 0xf0, 0x01, 0x1a


	//----- nvinfo : EIATTR_SPARSE_MMA_MASK
	.align		4
.L_1067:
        /*0018*/ 	.byte	0x03, 0x50
        /*001a*/ 	.short	0x0000


	//----- nvinfo : EIATTR_MAXREG_COUNT
	.align		4
        /*001c*/ 	.byte	0x03, 0x1b
        /*001e*/ 	.short	0x00a8


	//----- nvinfo : EIATTR_NUM_BARRIERS
	.align		4
        /*0020*/ 	.byte	0x02, 0x4c
        /*0022*/ 	.byte	0x10
	.zero		1


	//----- nvinfo : EIATTR_EXTERNS
	.align		4
        /*0024*/ 	.byte	0x04, 0x0f
        /*0026*/ 	.short	(.L_1069 - .L_1068)


	//   ....[0]....
	.align		4
.L_1068:
        /*0028*/ 	.word	index@(__assertfail)


	//----- nvinfo : EIATTR_MERCURY_ISA_VERSION
	.align		4
.L_1069:
        /*002c*/ 	.byte	0x03, 0x5f
        /*002e*/ 	.short	0x0101


	//----- nvinfo : EIATTR_INT_WARP_WIDE_INSTR_OFFSETS
	.align		4
        /*0030*/ 	.byte	0x04, 0x31
        /*0032*/ 	.short	(.L_1071 - .L_1070)


	//   ....[0]....
.L_1070:
        /*0034*/ 	.word	0x00000180


	//   ....[1]....
        /*0038*/ 	.word	0x000001b0


	//   ....[2]....
        /*003c*/ 	.word	0x00005550


	//   ....[3]....
        /*0040*/ 	.word	0x000059c0


	//   ....[4]....
        /*0044*/ 	.word	0x00005f90


	//----- nvinfo : EIATTR_COOP_GROUP_MASK_REGIDS
	.align		4
.L_1071:
        /*0048*/ 	.byte	0x04, 0x29
        /*004a*/ 	.short	(.L_1073 - .L_1072)


	//   ....[0]....
.L_1072:
        /*004c*/ 	.word	0xffffffff


	//   ....[1]....
        /*0050*/ 	.word	0xffffffff


	//   ....[2]....
        /*0054*/ 	.word	0xffffffff


	//   ....[3]....
        /*0058*/ 	.word	0xffffffff


	//   ....[4]....
        /*005c*/ 	.word	0xffffffff


	//   ....[5]....
        /*0060*/ 	.word	0xffffffff


	//   ....[6]....
        /*0064*/ 	.word	0xffffffff


	//   ....[7]....
        /*0068*/ 	.word	0xffffffff


	//   ....[8]....
        /*006c*/ 	.word	0xffffffff


	//   ....[9]....
        /*0070*/ 	.word	0xffffffff


	//   ....[10]....
        /*0074*/ 	.word	0xffffffff


	//   ....[11]....
        /*0078*/ 	.word	0xffffffff


	//   ....[12]....
        /*007c*/ 	.word	0xffffffff


	//   ....[13]....
        /*0080*/ 	.word	0xffffffff


	//   ....[14]....
        /*0084*/ 	.word	0xffffffff


	//   ....[15]....
        /*0088*/ 	.word	0xffffffff


	//   ....[16]....
        /*008c*/ 	.word	0xffffffff


	//   ....[17]....
        /*0090*/ 	.word	0x0500000f


	//   ....[18]....
        /*0094*/ 	.word	0x0500000f


	//   ....[19]....
        /*0098*/ 	.word	0x0500000f


	//   ....[20]....
        /*009c*/ 	.word	0x0500000f


	//   ....[21]....
        /*00a0*/ 	.word	0x0500000f


	//   ....[22]....
        /*00a4*/ 	.word	0x0500000f


	//----- nvinfo : EIATTR_COOP_GROUP_INSTR_OFFSETS
	.align		4
.L_1073:
        /*00a8*/ 	.byte	0x04, 0x28
        /*00aa*/ 	.short	(.L_1075 - .L_1074)


	//   ....[0]....
.L_1074:
        /*00ac*/ 	.word	0x00000050


	//   ....[1]....
        /*00b0*/ 	.word	0x00000190


	//   ....[2]....
        /*00b4*/ 	.word	0x000001e0


	//   ....[3]....
        /*00b8*/ 	.word	0x000003d0


	//   ....[4]....
        /*00bc*/ 	.word	0x000005f0


	//   ....[5]....
        /*00c0*/ 	.word	0x00000b30


	//   ....[6]....
        /*00c4*/ 	.word	0x000045c0


	//   ....[7]....
        /*00c8*/ 	.word	0x00004750


	//   ....[8]....
        /*00cc*/ 	.word	0x00004a00


	//   ....[9]....
        /*00d0*/ 	.word	0x00004ba0


	//   ....[10]....
        /*00d4*/ 	.word	0x00004cc0


	//   ....[11]....
        /*00d8*/ 	.word	0x000051f0


	//   ....[12]....
        /*00dc*/ 	.word	0x00005480


	//   ....[13]....
        /*00e0*/ 	.word	0x000056c0


	//   ....[14]....
        /*00e4*/ 	.word	0x000058f0


	//   ....[15]....
        /*00e8*/ 	.word	0x00005ba0


	//   ....[16]....
        /*00ec*/ 	.word	0x00005ed0


	//   ....[17]....
        /*00f0*/ 	.word	0x000083b0


	//   ....[18]....
        /*00f4*/ 	.word	0x00008520


	//   ....[19]....
        /*00f8*/ 	.word	0x00008590


	//   ....[20]....
        /*00fc*/ 	.word	0x00008600


	//   ....[21]....
        /*0100*/ 	.word	0x00008670


	//   ....[22]....
        /*0104*/ 	.word	0x000086e0


	//----- nvinfo : EIATTR_REG_RECONFIG
	.align		4
.L_1075:
        /*0108*/ 	.byte	0x01, 0x54
	.zero		2


	//----- nvinfo : EIATTR_SYSCALL_OFFSETS
	.align		4
        /*010c*/ 	.byte	0x04, 0x46
        /*010e*/ 	.short	(.L_1077 - .L_1076)


	//   ....[0]....
.L_1076:
        /*0110*/ 	.word	0x00000790


	//   ....[1]....
        /*0114*/ 	.word	0x00000880


	//   ....[2]....
        /*0118*/ 	.word	0x000009e0


	//   ....[3]....
        /*011c*/ 	.word	0x00000ad0


	//   ....[4]....
        /*0120*/ 	.word	0x00000d50


	//----- nvinfo : EIATTR_MBARRIER_INSTR_OFFSETS
	.align		4
.L_1077:
        /*0124*/ 	.byte	0x04, 0x39
        /*0126*/ 	.short	(.L_1079 - .L_1078)


	//   ....[0]....
.L_1078:
        /*0128*/ 	.word	0x00000280
        /*012c*/ 	.word	0x000000ff
        /*0130*/ 	.word	0x00026800
        /*0134*/ 	.short	0x0100
        /*0136*/ 	.byte	0x06
	.zero		1


	//   ....[1]....
        /*0138*/ 	.word	0x00000380
        /*013c*/ 	.word	0x000000ff
        /*0140*/ 	.word	0x00026810
        /*0144*/ 	.short	0x0100
        /*0146*/ 	.byte	0x08
	.zero		1


	//   ....[2]....
        /*0148*/ 	.word	0x00000390
        /*014c*/ 	.word	0x000000ff
        /*0150*/ 	.word	0x00026820
        /*0154*/ 	.short	0x0100
        /*0156*/ 	.byte	0x08
	.zero		1


	//   ....[3]....
        /*0158*/ 	.word	0x000003a0
        /*015c*/ 	.word	0x000000ff
        /*0160*/ 	.word	0x00026818
        /*0164*/ 	.short	0x0100
        /*0166*/ 	.byte	0x08
	.zero		1


	//   ....[4]....
        /*0168*/ 	.word	0x000003b0
        /*016c*/ 	.word	0x000000ff
        /*0170*/ 	.word	0x00026828
        /*0174*/ 	.short	0x0100
        /*0176*/ 	.byte	0x08
	.zero		1


	//   ....[5]....
        /*0178*/ 	.word	0x000004e0
        /*017c*/ 	.word	0x000000ff
        /*0180*/ 	.word	0x00026830
        /*0184*/ 	.short	0x0100
        /*0186*/ 	.byte	0x08
	.zero		1


	//   ....[6]....
        /*0188*/ 	.word	0x000004f0
        /*018c*/ 	.word	0x000000ff
        /*0190*/ 	.word	0x00026840
        /*0194*/ 	.short	0x0100
        /*0196*/ 	.byte	0x08
	.zero		1


	//   ....[7]....
        /*0198*/ 	.word	0x00000500
        /*019c*/ 	.word	0x000000ff
        /*01a0*/ 	.word	0x00026838
        /*01a4*/ 	.short	0x0100
        /*01a6*/ 	.byte	0x08
	.zero		1


	//   ....[8]....
        /*01a8*/ 	.word	0x00000510
        /*01ac*/ 	.word	0x000000ff
        /*01b0*/ 	.word	0x00026848
        /*01b4*/ 	.short	0x0100
        /*01b6*/ 	.byte	0x08
	.zero		1


	//   ....[9]....
        /*01b8*/ 	.word	0x00000b60
        /*01bc*/ 	.word	0x00000012
        /*01c0*/ 	.word	0x00026800
        /*01c4*/ 	.short	0x010a
        /*01c6*/ 	.byte	0x3f
	.zero		1


	//   ....[10]....
        /*01c8*/ 	.word	0x00000c10
        /*01cc*/ 	.word	0x00000012
        /*01d0*/ 	.word	0x00026800
        /*01d4*/ 	.short	0x010a
        /*01d6*/ 	.byte	0x3f
	.zero		1


	//   ....[11]....
        /*01d8*/ 	.word	0x000018e0
        /*01dc*/ 	.word	0x000000ff
        /*01e0*/ 	.word	0x00026810
        /*01e4*/ 	.short	0x010a
        /*01e6*/ 	.byte	0x08
	.zero		1


	//   ....[12]....
        /*01e8*/ 	.word	0x00001920
        /*01ec*/ 	.word	0x000000ff
        /*01f0*/ 	.word	0x00026810
        /*01f4*/ 	.short	0x010a
        /*01f6*/ 	.byte	0x08
	.zero		1


	//   ....[13]....
        /*01f8*/ 	.word	0x00001d70
        /*01fc*/ 	.word	0x000000ff
        /*0200*/ 	.word	0x00026830
        /*0204*/ 	.short	0x010a
        /*0206*/ 	.byte	0x08
	.zero		1


	//   ....[14]....
        /*0208*/ 	.word	0x00001db0
        /*020c*/ 	.word	0x000000ff
        /*0210*/ 	.word	0x00026830
        /*0214*/ 	.short	0x010a
        /*0216*/ 	.byte	0x08
	.zero		1


	//   ....[15]....
        /*0218*/ 	.word	0x000039f0
        /*021c*/ 	.word	0x000000ff
        /*0220*/ 	.word	0x00000000
        /*0224*/ 	.short	0x0101
        /*0226*/ 	.byte	0x0a
	.zero		1


	//   ....[16]....
        /*0228*/ 	.word	0x00003cd0
        /*022c*/ 	.word	0x000000ff
        /*0230*/ 	.word	0x00000000
        /*0234*/ 	.short	0x0101
        /*0236*/ 	.byte	0x08
	.zero		1


	//   ....[17]....
        /*0238*/ 	.word	0x000062d0
        /*023c*/ 	.word	0x00000000
        /*0240*/ 	.word	0x00026820
        /*0244*/ 	.short	0x010a
        /*0246*/ 	.byte	0x3f
	.zero		1


	//   ....[18]....
        /*0248*/ 	.word	0x00006c60
        /*024c*/ 	.word	0x00000000
        /*0250*/ 	.word	0x00026840
        /*0254*/ 	.short	0x010a
        /*0256*/ 	.byte	0x3f
	.zero		1


	//   ....[19]....
        /*0258*/ 	.word	0x00006f60
        /*025c*/ 	.word	0x00000000
        /*0260*/ 	.word	0x00026828
        /*0264*/ 	.short	0x010a
        /*0266*/ 	.byte	0x3f
	.zero		1


	//   ....[20]....
        /*0268*/ 	.word	0x000071e0
        /*026c*/ 	.word	0x00000000
        /*0270*/ 	.word	0x00026848
        /*0274*/ 	.short	0x010a
        /*0276*/ 	.byte	0x3f
	.zero		1


	//   ....[21]....
        /*0278*/ 	.word	0x000074b0
        /*027c*/ 	.word	0x00000000
        /*0280*/ 	.word	0x00026820
        /*0284*/ 	.short	0x010a
        /*0286*/ 	.byte	0x3f
	.zero		1


	//   ....[22]....
        /*0288*/ 	.word	0x000077a0
        /*028c*/ 	.word	0x00000000
        /*0290*/ 	.word	0x00026840
        /*0294*/ 	.short	0x010a
        /*0296*/ 	.byte	0x3f
	.zero		1


	//   ....[23]....
        /*0298*/ 	.word	0x00007a80
        /*029c*/ 	.word	0x00000000
        /*02a0*/ 	.word	0x00026828
        /*02a4*/ 	.short	0x010a
        /*02a6*/ 	.byte	0x3f
	.zero		1


	//   ....[24]....
        /*02a8*/ 	.word	0x00007d60
        /*02ac*/ 	.word	0x00000003
        /*02b0*/ 	.word	0x00026840
        /*02b4*/ 	.short	0x010a
        /*02b6*/ 	.byte	0x3f
	.zero		1


	//   ....[25]....
        /*02b8*/ 	.word	0x00008210
        /*02bc*/ 	.word	0x00000006
        /*02c0*/ 	.word	0x00000000
        /*02c4*/ 	.short	0x010a
        /*02c6*/ 	.byte	0x3f
	.zero		1


	//   ....[26]....
        /*02c8*/ 	.word	0x00008270
        /*02cc*/ 	.word	0x00000003
        /*02d0*/ 	.word	0x00000000
        /*02d4*/ 	.short	0x010a
        /*02d6*/ 	.byte	0x3f
	.zero		1


	//   ....[27]....
        /*02d8*/ 	.word	0x000082d0
        /*02dc*/ 	.word	0x00000000
        /*02e0*/ 	.word	0x00000000
        /*02e4*/ 	.short	0x010a
        /*02e6*/ 	.byte	0x3f
	.zero		1


	//   ....[28]....
        /*02e8*/ 	.word	0x00008300
        /*02ec*/ 	.word	0x00000003
        /*02f0*/ 	.word	0x00000000
        /*02f4*/ 	.short	0x010a
        /*02f6*/ 	.byte	0x3f
	.zero		1


	//   ....[29]....
        /*02f8*/ 	.word	0x000083e0
        /*02fc*/ 	.word	0x00000012
        /*0300*/ 	.word	0x00026800
        /*0304*/ 	.short	0x010a
        /*0306*/ 	.byte	0x3f
	.zero		1


	//   ....[30]....
        /*0308*/ 	.word	0x00008440
        /*030c*/ 	.word	0x00000005
        /*0310*/ 	.word	0x00026810
        /*0314*/ 	.short	0x010a
        /*0316*/ 	.byte	0x3f
	.zero		1


	//   ....[31]....
        /*0318*/ 	.word	0x000084a0
        /*031c*/ 	.word	0x00000079
        /*0320*/ 	.word	0x00026830
        /*0324*/ 	.short	0x010a
        /*0326*/ 	.byte	0x3f
	.zero		1


	//   ....[32]....
        /*0328*/ 	.word	0x00008720
        /*032c*/ 	.word	0x00000000
        /*0330*/ 	.word	0x00026820
        /*0334*/ 	.short	0x010a
        /*0336*/ 	.byte	0x3f
	.zero		1


	//   ....[33]....
        /*0338*/ 	.word	0x00008770
        /*033c*/ 	.word	0x00000000
        /*0340*/ 	.word	0x00026840
        /*0344*/ 	.short	0x010a
        /*0346*/ 	.byte	0x3f
	.zero		1


	//   ....[34]....
        /*0348*/ 	.word	0x000087c0
        /*034c*/ 	.word	0x00000000
        /*0350*/ 	.word	0x00026828
        /*0354*/ 	.short	0x010a
        /*0356*/ 	.byte	0x3f
	.zero		1


	//   ....[35]....
        /*0358*/ 	.word	0x00008810
        /*035c*/ 	.word	0x00000000
        /*0360*/ 	.word	0x00026848
        /*0364*/ 	.short	0x010a
        /*0366*/ 	.byte	0x3f
	.zero		1


	//   ....[36]....
        /*0368*/ 	.word	0x00008870
        /*036c*/ 	.word	0x00000000
        /*0370*/ 	.word	0x00026820
        /*0374*/ 	.short	0x010a
        /*0376*/ 	.byte	0x3f
	.zero		1


	//   ....[37]....
        /*0378*/ 	.word	0x000088c0
        /*037c*/ 	.word	0x00000000
        /*0380*/ 	.word	0x00026840
        /*0384*/ 	.short	0x010a
        /*0386*/ 	.byte	0x3f
	.zero		1


	//   ....[38]....
        /*0388*/ 	.word	0x00008910
        /*038c*/ 	.word	0x00000000
        /*0390*/ 	.word	0x00026828
        /*0394*/ 	.short	0x010a
        /*0396*/ 	.byte	0x3f
	.zero		1


	//   ....[39]....
        /*0398*/ 	.word	0x00008960
        /*039c*/ 	.word	0x00000003
        /*03a0*/ 	.word	0x00026840
        /*03a4*/ 	.short	0x010a
        /*03a6*/ 	.byte	0x3f
	.zero		1


	//   ....[40]....
        /*03a8*/ 	.word	0x00008a40
        /*03ac*/ 	.word	0x00000006
        /*03b0*/ 	.word	0x00000000
        /*03b4*/ 	.short	0x010a
        /*03b6*/ 	.byte	0x3f
	.zero		1


	//   ....[41]....
        /*03b8*/ 	.word	0x00008a90
        /*03bc*/ 	.word	0x00000003
        /*03c0*/ 	.word	0x00000000
        /*03c4*/ 	.short	0x010a
        /*03c6*/ 	.byte	0x3f
	.zero		1


	//   ....[42]....
        /*03c8*/ 	.word	0x00008ae0
        /*03cc*/ 	.word	0x00000000
        /*03d0*/ 	.word	0x00000000
        /*03d4*/ 	.short	0x010a
        /*03d6*/ 	.byte	0x3f
	.zero		1


	//----- nvinfo : EIATTR_NUM_MBARRIERS
	.align		4
.L_1079:
        /*03d8*/ 	.byte	0x03, 0x38
        /*03da*/ 	.short	0x0009


	//----- nvinfo : EIATTR_EXIT_INSTR_OFFSETS
	.align		4
        /*03dc*/ 	.byte	0x04, 0x1c
        /*03de*/ 	.short	(.L_1081 - .L_1080)


	//   ....[0]....
.L_1080:
        /*03e0*/ 	.word	0x00008350


	//----- nvinfo : EIATTR_MAX_THREADS
	.align		4
.L_1081:
        /*03e4*/ 	.byte	0x04, 0x05
        /*03e6*/ 	.short	(.L_1083 - .L_1082)
.L_1082:
        /*03e8*/ 	.word	0x00000180
        /*03ec*/ 	.word	0x00000001
        /*03f0*/ 	.word	0x00000001


	//----- nvinfo : EIATTR_CRS_STACK_SIZE
	.align		4
.L_1083:
        /*03f4*/ 	.byte	0x04, 0x1e
        /*03f6*/ 	.short	(.L_1085 - .L_1084)
.L_1084:
        /*03f8*/ 	.word	0x00000000


	//----- nvinfo : EIATTR_CBANK_PARAM_SIZE
	.align		4
.L_1085:
        /*03fc*/ 	.byte	0x03, 0x19
        /*03fe*/ 	.short	0x06f0


	//----- nvinfo : EIATTR_PARAM_CBANK
	.align		4
        /*0400*/ 	.byte	0x04, 0x0a
        /*0402*/ 	.short	(.L_1087 - .L_1086)
	.align		4
.L_1086:
        /*0404*/ 	.word	index@(.nv.constant0._ZN7cutlass13device_kernelIN5flash11enable_sm90INS1_16FlashAttnBwdSm90INS1_25CollectiveMainloopBwdSm90ILi2ELi2ELi2EN4cute5tupleIJNS5_1CILi1EEES8_S8_EEENS6_IJNS7_ILi64EEENS7_ILi128EEENS7_ILi96EEEEEENS_10bfloat16_tEfNS_4arch4Sm90ELb0ELb0ELb0ELb0ELb1ELb1ELb0ELb0ELi2ELi1ELi2ELi1ELb1EEENS1_24CollectiveEpilogueBwdGQAISD_fSG_Li256ELb0ELb1EEENS1_19SingleTileSchedulerILb0ELb0ELb0ELi128EEEEEEEEEvNT_6ParamsE)
        /*0408*/ 	.short	0x0210
        /*040a*/ 	.short	0x06f0


	//----- nvinfo : EIATTR_SW_WAR
	.align		4
.L_1087:
        /*040c*/ 	.byte	0x04, 0x36
        /*040e*/ 	.short	(.L_1089 - .L_1088)
.L_1088:
        /*0410*/ 	.word	0x00000008
.L_1089:


//--------------------- .nv.info._ZN7cutlass13device_kernelIN5flash11enable_sm90INS1_16FlashAttnBwdSm90INS1_25CollectiveMainloopBwdSm90ILi2ELi2ELi2EN4cute5tupleIJNS5_1CILi1EEES8_S8_EEENS6_IJNS7_ILi64EEENS7_ILi128EEENS7_ILi96EEEEEENS_10bfloat16_tEfNS_4arch4Sm90ELb0ELb0ELb0ELb1ELb0ELb1ELb0ELb0ELi2ELi1ELi2ELi1ELb1EEENS1_21CollectiveEpilogueBwdISD_SE_SG_Li256ELb1ELb0ELi1EEENS1_19SingleTileSchedulerILb1ELb0ELb0ELi128EEEEEEEEEvNT_6ParamsE --------------------------
	.section	.nv.info._ZN7cutlass13device_kernelIN5flash11enable_sm90INS1_16FlashAttnBwdSm90INS1_25CollectiveMainloopBwdSm90ILi2ELi2ELi2EN4cute5tupleIJNS5_1CILi1EEES8_S8_EEENS6_IJNS7_ILi64EEENS7_ILi128EEENS7_ILi96EEEEEENS_10bfloat16_tEfNS_4arch4Sm90ELb0ELb0ELb0ELb1ELb0ELb1ELb0ELb0ELi2ELi1ELi2ELi1ELb1EEENS1_21CollectiveEpilogueBwdISD_SE_SG_Li256ELb1ELb0ELi1EEENS1_19SingleTileSchedulerILb1ELb0ELb0ELi128EEEEEEEEEvNT_6ParamsE,"",@"SHT_CUDA_INFO"
	.sectionflags	@""
	.align	4


	//----- nvinfo : EIATTR_CUDA_API_VERSION
	.align		4
        /*0000*/ 	.byte	0x04, 0x37
        /*0002*/ 	.short	(.L_1091 - .L_1090)
.L_1090:
        /*0004*/ 	.word	0x00000082


	//----- nvinfo : EIATTR_KPARAM_INFO
	.align		4
.L_1091:
        /*0008*/ 	.byte	0x04, 0x17
        /*000a*/ 	.short	(.L_1093 - .L_1092)
.L_1092:
        /*000c*/ 	.word	0x00000000
        /*0010*/ 	.short	0x0000
        /*0012*/ 	.short	0x0070
        /*0014*/ 	.byte	0x00, 0xf0, 0x01, 0x1a


	//----- nvinfo : EIATTR_SPARSE_MMA_MASK
	.align		4
.L_1093:
        /*0018*/ 	.byte	0x03, 0x50
        /*001a*/ 	.short	0x0000


	//----- nvinfo : EIATTR_MAXREG_COUNT
	.align		4
        /*001c*/ 	.byte	0x03, 0x1b
        /*001e*/ 	.short	0x00a8


	//----- nvinfo : EIATTR_NUM_BARRIERS
	.align		4
        /*0020*/ 	.byte	0x02, 0x4c
        /*0022*/ 	.byte	0x10
	.zero		1


	//----- nvinfo : EIATTR_EXTERNS
	.align		4
        /*0024*/ 	.byte	0x04, 0x0f
        /*0026*/ 	.short	(.L_1095 - .L_1094)


	//   ....[0]....
	.align		4
.L_1094:
        /*0028*/ 	.word	index@(__assertfail)


	//----- nvinfo : EIATTR_MERCURY_ISA_VERSION
	.align		4
.L_1095:
        /*002c*/ 	.byte	0x03, 0x5f
        /*002e*/ 	.short	0x0101


	//----- nvinfo : EIATTR_INT_WARP_WIDE_INSTR_OFFSETS
	.align		4
        /*0030*/ 	.byte	0x04, 0x31
        /*0032*/ 	.short	(.L_1097 - .L_1096)


	//   ....[0]....
.L_1096:
        /*0034*/ 	.word	0x00000180


	//   ....[1]....
        /*0038*/ 	.word	0x000001b0


	//----- nvinfo : EIATTR_COOP_GROUP_MASK_REGIDS
	.align		4
.L_1097:
        /*003c*/ 	.byte	0x04, 0x29
        /*003e*/ 	.short	(.L_1099 - .L_1098)


	//   ....[0]....
.L_1098:
        /*0040*/ 	.word	0xffffffff


	//   ....[1]....
        /*0044*/ 	.word	0xffffffff


	//   ....[2]....
        /*0048*/ 	.word	0xffffffff


	//   ....[3]....
        /*004c*/ 	.word	0xffffffff


	//   ....[4]....
        /*0050*/ 	.word	0xffffffff


	//   ....[5]....
        /*0054*/ 	.word	0xffffffff


	//   ....[6]....
        /*0058*/ 	.word	0xffffffff


	//   ....[7]....
        /*005c*/ 	.word	0x0500000f


	//----- nvinfo : EIATTR_COOP_GROUP_INSTR_OFFSETS
	.align		4
.L_1099:
        /*0060*/ 	.byte	0x04, 0x28
        /*0062*/ 	.short	(.L_1101 - .L_1100)


	//   ....[0]....
.L_1100:
        /*0064*/ 	.word	0x00000050


	//   ....[1]....
        /*0068*/ 	.word	0x00000190


	//   ....[2]....
        /*006c*/ 	.word	0x000001e0


	//   ....[3]....
        /*0070*/ 	.word	0x000003d0


	//   ....[4]....
        /*0074*/ 	.word	0x00000600


	//   ....[5]....
        /*0078*/ 	.word	0x00001360


	//   ....[6]....
        /*007c*/ 	.word	0x000060e0


	//   ....[7]....
        /*0080*/ 	.word	0x00009a20


	//----- nvinfo : EIATTR_REG_RECONFIG
	.align		4
.L_1101:
        /*0084*/ 	.byte	0x01, 0x54
	.zero		2


	//----- nvinfo : EIATTR_SYSCALL_OFFSETS
	.align		4
        /*0088*/ 	.byte	0x04, 0x46
        /*008a*/ 	.short	(.L_1103 - .L_1102)


	//   ....[0]....
.L_1102:
        /*008c*/ 	.word	0x00000fc0


	//   ....[1]....
        /*0090*/ 	.word	0x000010b0


	//   ....[2]....
        /*0094*/ 	.word	0x00001210


	//   ....[3]....
        /*0098*/ 	.word	0x00001300


	//   ....[4]....
        /*009c*/ 	.word	0x00001570


	//----- nvinfo : EIATTR_MBARRIER_INSTR_OFFSETS
	.align		4
.L_1103:
        /*00a0*/ 	.byte	0x04, 0x39
        /*00a2*/ 	.short	(.L_1105 - .L_1104)


	//   ....[0]....
.L_1104:
        /*00a4*/ 	.word	0x00000280
        /*00a8*/ 	.word	0x000000ff
        /*00ac*/ 	.word	0x00026800
        /*00b0*/ 	.short	0x0100
        /*00b2*/ 	.byte	0x06
	.zero		1


	//   ....[1]....
        /*00b4*/ 	.word	0x00000380
        /*00b8*/ 	.word	0x000000ff
        /*00bc*/ 	.word	0x00026810
        /*00c0*/ 	.short	0x0100
        /*00c2*/ 	.byte	0x08
	.zero		1


	//   ....[2]....
        /*00c4*/ 	.word	0x00000390
        /*00c8*/ 	.word	0x000000ff
        /*00cc*/ 	.word	0x00026820
        /*00d0*/ 	.short	0x0100
        /*00d2*/ 	.byte	0x08
	.zero		1


	//   ....[3]....
        /*00d4*/ 	.word	0x000003a0
        /*00d8*/ 	.word	0x000000ff
        /*00dc*/ 	.word	0x00026818
        /*00e0*/ 	.short	0x0100
        /*00e2*/ 	.byte	0x08
	.zero		1


	//   ....[4]....
        /*00e4*/ 	.word	0x000003b0
        /*00e8*/ 	.word	0x000000ff
        /*00ec*/ 	.word	0x00026828
        /*00f0*/ 	.short	0x0100
        /*00f2*/ 	.byte	0x08
	.zero		1


	//   ....[5]....
        /*00f4*/ 	.word	0x000004e0
        /*00f8*/ 	.word	0x000000ff
        /*00fc*/ 	.word	0x00026830
        /*0100*/ 	.short	0x0100
        /*0102*/ 	.byte	0x08
	.zero		1


	//   ....[6]....
        /*0104*/ 	.word	0x000004f0
        /*0108*/ 	.word	0x000000ff
        /*010c*/ 	.word	0x00026840
        /*0110*/ 	.short	0x0100
        /*0112*/ 	.byte	0x08
	.zero		1


	//   ....[7]....
        /*0114*/ 	.word	0x00000500
        /*0118*/ 	.word	0x000000ff
        /*011c*/ 	.word	0x00026838
        /*0120*/ 	.short	0x0100
        /*0122*/ 	.byte	0x08
	.zero		1


	//   ....[8]....
        /*0124*/ 	.word	0x00000510
        /*0128*/ 	.word	0x000000ff
        /*012c*/ 	.word	0x00026848
        /*0130*/ 	.short	0x0100
        /*0132*/ 	.byte	0x08
	.zero		1


	//   ....[9]....
        /*0134*/ 	.word	0x000013a0
        /*0138*/ 	.word	0x00000012
        /*013c*/ 	.word	0x00026800
        /*0140*/ 	.short	0x010a
        /*0142*/ 	.byte	0x3f
	.zero		1


	//   ....[10]....
        /*0144*/ 	.word	0x00001430
        /*0148*/ 	.word	0x00000012
        /*014c*/ 	.word	0x00026800
        /*0150*/ 	.short	0x010a
        /*0152*/ 	.byte	0x3f
	.zero		1


	//   ....[11]....
        /*0154*/ 	.word	0x00001dd0
        /*0158*/ 	.word	0x000000ff
        /*015c*/ 	.word	0x00026810
        /*0160*/ 	.short	0x010a
        /*0162*/ 	.byte	0x08
	.zero		1


	//   ....[12]....
        /*0164*/ 	.word	0x00001e10
        /*0168*/ 	.word	0x000000ff
        /*016c*/ 	.word	0x00026810
        /*0170*/ 	.short	0x010a
        /*0172*/ 	.byte	0x08
	.zero		1


	//   ....[13]....
        /*0174*/ 	.word	0x00002260
        /*0178*/ 	.word	0x000000ff
        /*017c*/ 	.word	0x00026830
        /*0180*/ 	.short	0x010a
        /*0182*/ 	.byte	0x08
	.zero		1


	//   ....[14]....
        /*0184*/ 	.word	0x000022a0
        /*0188*/ 	.word	0x000000ff
        /*018c*/ 	.word	0x00026830
        /*0190*/ 	.short	0x010a
        /*0192*/ 	.byte	0x08
	.zero		1


	//   ....[15]....
        /*0194*/ 	.word	0x00003eb0
        /*0198*/ 	.word	0x000000ff
        /*019c*/ 	.word	0x00000000
        /*01a0*/ 	.short	0x0101
        /*01a2*/ 	.byte	0x0a
	.zero		1


	//   ....[16]....
        /*01a4*/ 	.word	0x00004190
        /*01a8*/ 	.word	0x000000ff
        /*01ac*/ 	.word	0x00000000
        /*01b0*/ 	.short	0x0101
        /*01b2*/ 	.byte	0x08
	.zero		1


	//   ....[17]....
        /*01b4*/ 	.word	0x00007970
        /*01b8*/ 	.word	0x00000000
        /*01bc*/ 	.word	0x00026820
        /*01c0*/ 	.short	0x010a
        /*01c2*/ 	.byte	0x3f
	.zero		1


	//   ....[18]....
        /*01c4*/ 	.word	0x00008240
        /*01c8*/ 	.word	0x00000000
        /*01cc*/ 	.word	0x00026840
        /*01d0*/ 	.short	0x010a
        /*01d2*/ 	.byte	0x3f
	.zero		1


	//   ....[19]....
        /*01d4*/ 	.word	0x00008550
        /*01d8*/ 	.word	0x00000000
        /*01dc*/ 	.word	0x00026828
        /*01e0*/ 	.short	0x010a
        /*01e2*/ 	.byte	0x3f
	.zero		1


	//   ....[20]....
        /*01e4*/ 	.word	0x000087f0
        /*01e8*/ 	.word	0x00000000
        /*01ec*/ 	.word	0x00026848
        /*01f0*/ 	.short	0x010a
        /*01f2*/ 	.byte	0x3f
	.zero		1


	//   ....[21]....
        /*01f4*/ 	.word	0x00008ae0
        /*01f8*/ 	.word	0x00000000
        /*01fc*/ 	.word	0x00026820
        /*0200*/ 	.short	0x010a
        /*0202*/ 	.byte	0x3f
	.zero		1


	//   ....[22]....
        /*0204*/ 	.word	0x00008de0
        /*0208*/ 	.word	0x00000000
        /*020c*/ 	.word	0x00026840
        /*0210*/ 	.short	0x010a
        /*0212*/ 	.byte	0x3f
	.zero		1


	//   ....[23]....
        /*0214*/ 	.word	0x000090d0
        /*0218*/ 	.word	0x00000000
        /*021c*/ 	.word	0x00026828
        /*0220*/ 	.short	0x010a
        /*0222*/ 	.byte	0x3f
	.zero		1


	//   ....[24]....
        /*0224*/ 	.word	0x000093c0
        /*0228*/ 	.word	0x00000003
        /*022c*/ 	.word	0x00026840
        /*0230*/ 	.short	0x010a
        /*0232*/ 	.byte	0x3f
	.zero		1


	//   ....[25]....
        /*0234*/ 	.word	0x00009880
        /*0238*/ 	.word	0x00000006
        /*023c*/ 	.word	0x00000000
        /*0240*/ 	.short	0x010a
        /*0242*/ 	.byte	0x3f
	.zero		1


	//   ....[26]....
        /*0244*/ 	.word	0x000098e0
        /*0248*/ 	.word	0x00000003
        /*024c*/ 	.word	0x00000000
        /*0250*/ 	.short	0x010a
        /*0252*/ 	.byte	0x3f
	.zero		1


	//   ....[27]....
        /*0254*/ 	.word	0x00009940
        /*0258*/ 	.word	0x00000000
        /*025c*/ 	.word	0x00000000
        /*0260*/ 	.short	0x010a
        /*0262*/ 	.byte	0x3f
	.zero		1


	//   ....[28]....
        /*0264*/ 	.word	0x00009970
        /*0268*/ 	.word	0x00000003
        /*026c*/ 	.word	0x00000000
        /*0270*/ 	.short	0x010a
        /*0272*/ 	.byte	0x3f
	.zero		1


	//   ....[29]....
        /*0274*/ 	.word	0x00009a50
        /*0278*/ 	.word	0x00000012
        /*027c*/ 	.word	0x00026800
        /*0280*/ 	.short	0x010a
        /*0282*/ 	.byte	0x3f
	.zero		1


	//   ....[30]....
        /*0284*/ 	.word	0x00009ab0
        /*0288*/ 	.word	0x00000005
        /*028c*/ 	.word	0x00026810
        /*0290*/ 	.short	0x010a
        /*0292*/ 	.byte	0x3f
	.zero		1


	//   ....[31]....
        /*0294*/ 	.word	0x00009b10
        /*0298*/ 	.word	0x00000005
        /*029c*/ 	.word	0x00026830
        /*02a0*/ 	.short	0x010a
        /*02a2*/ 	.byte	0x3f
	.zero		1


	//   ....[32]....
        /*02a4*/ 	.word	0x00009b60
        /*02a8*/ 	.word	0x00000000
        /*02ac*/ 	.word	0x00026820
        /*02b0*/ 	.short	0x010a
        /*02b2*/ 	.byte	0x3f
	.zero		1


	//   ....[33]....
        /*02b4*/ 	.word	0x00009bb0
        /*02b8*/ 	.word	0x00000000
        /*02bc*/ 	.word	0x00026840
        /*02c0*/ 	.short	0x010a
        /*02c2*/ 	.byte	0x3f
	.zero		1


	//   ....[34]....
        /*02c4*/ 	.word	0x00009c00
        /*02c8*/ 	.word	0x00000000
        /*02cc*/ 	.word	0x00026828
        /*02d0*/ 	.short	0x010a
        /*02d2*/ 	.byte	0x3f
	.zero		1


	//   ....[35]....
        /*02d4*/ 	.word	0x00009c50
        /*02d8*/ 	.word	0x00000000
        /*02dc*/ 	.word	0x00026848
        /*02e0*/ 	.short	0x010a
        /*02e2*/ 	.byte	0x3f
	.zero		1


	//   ....[36]....
        /*02e4*/ 	.word	0x00009cb0
        /*02e8*/ 	.word	0x00000000
        /*02ec*/ 	.word	0x00026820
        /*02f0*/ 	.short	0x010a
        /*02f2*/ 	.byte	0x3f
	.zero		1


	//   ....[37]....
        /*02f4*/ 	.word	0x00009d00
        /*02f8*/ 	.word	0x00000000
        /*02fc*/ 	.word	0x00026840
        /*0300*/ 	.short	0x010a
        /*0302*/ 	.byte	0x3f
	.zero		1


	//   ....[38]....
        /*0304*/ 	.word	0x00009d50
        /*0308*/ 	.word	0x00000000
        /*030c*/ 	.word	0x00026828
        /*0310*/ 	.short	0x010a
        /*0312*/ 	.byte	0x3f
	.zero		1


	//   ....[39]....
        /*0314*/ 	.word	0x00009da0
        /*0318*/ 	.word	0x00000003
        /*031c*/ 	.word	0x00026840
        /*0320*/ 	.short	0x010a
        /*0322*/ 	.byte	0x3f
	.zero		1


	//   ....[40]....
        /*0324*/ 	.word	0x00009e80
        /*0328*/ 	.word	0x00000006
        /*032c*/ 	.word	0x00000000
        /*0330*/ 	.short	0x010a
        /*0332*/ 	.byte	0x3f
	.zero		1


	//   ....[41]....
        /*0334*/ 	.word	0x00009ed0
        /*0338*/ 	.word	0x00000003
        /*033c*/ 	.word	0x00000000
        /*0340*/ 	.short	0x010a
        /*0342*/ 	.byte	0x3f
	.zero		1


	//   ....[42]....
        /*0344*/ 	.word	0x00009f20
        /*0348*/ 	.word	0x00000000
        /*034c*/ 	.word	0x00000000
        /*0350*/ 	.short	0x010a
        /*0352*/ 	.byte	0x3f
	.zero		1


	//----- nvinfo : EIATTR_NUM_MBARRIERS
	.align		4
.L_1105:
        /*0354*/ 	.byte	0x03, 0x38
        /*0356*/ 	.short	0x0009


	//----- nvinfo : EIATTR_EXIT_INSTR_OFFSETS
	.align		4
        /*0358*/ 	.byte	0x04, 0x1c
        /*035a*/ 	.short	(.L_1107 - .L_1106)


	//   ....[0]....
.L_1106:
        /*035c*/ 	.word	0x000099c0


	//----- nvinfo : EIATTR_MAX_THREADS
	.align		4
.L_1107:
        /*0360*/ 	.byte	0x04, 0x05
        /*0362*/ 	.short	(.L_1109 - .L_1108)
.L_1108:
        /*0364*/ 	.word	0x00000180
        /*0368*/ 	.word	0x00000001
        /*036c*/ 	.word	0x00000001


	//----- nvinfo : EIATTR_CRS_STACK_SIZE
	.align		4
.L_1109:
        /*0370*/ 	.byte	0x04, 0x1e
        /*0372*/ 	.short	(.L_1111 - .L_1110)
.L_1110:
        /*0374*/ 	.word	0x00000000


	//----- nvinfo : EIATTR_CBANK_PARAM_SIZE
	.align		4
.L_1111:
        /*0378*/ 	.byte	0x03, 0x19
        /*037a*/ 	.short	0x06f0


	//----- nvinfo : EIATTR_PARAM_CBANK
	.align		4
        /*037c*/ 	.byte	0x04, 0x0a
        /*037e*/ 	.short	(.L_1113 - .L_1112)
	.align		4
.L_1112:
        /*0380*/ 	.word	index@(.nv.constant0._ZN7cutlass13device_kernelIN5flash11enable_sm90INS1_16FlashAttnBwdSm90INS1_25CollectiveMainloopBwdSm90ILi2ELi2ELi2EN4cute5tupleIJNS5_1CILi1EEES8_S8_EEENS6_IJNS7_ILi64EEENS7_ILi128EEENS7_ILi96EEEEEENS_10bfloat16_tEfNS_4arch4Sm90ELb0ELb0ELb0ELb1ELb0ELb1ELb0ELb0ELi2ELi1ELi2ELi1ELb1EEENS1_21CollectiveEpilogueBwdISD_SE_SG_Li256ELb1ELb0ELi1EEENS1_19SingleTileSchedulerILb1ELb0ELb0ELi128EEEEEEEEEvNT_6ParamsE)
        /*0384*/ 	.short	0x0210
        /*0386*/ 	.short	0x06f0


	//----- nvinfo : EIATTR_SW_WAR
	.align		4
.L_1113:
        /*0388*/ 	.byte	0x04, 0x36
        /*038a*/ 	.short	(.L_1115 - .L_1114)
.L_1114:
        /*038c*/ 	.word	0x00000008
.L_1115:


//--------------------- .nv.info._ZN7cutlass13device_kernelIN5flash11enable_sm90INS1_16FlashAttnBwdSm90INS1_25CollectiveMainloopBwdSm90ILi2ELi2ELi2EN4cute5tupleIJNS5_1CILi1EEES8_S8_EEENS6_IJNS7_ILi64EEENS7_ILi128EEENS7_ILi96EEEEEENS_10bfloat16_tEfNS_4arch4Sm90ELb0ELb0ELb0ELb1ELb1ELb1ELb0ELb0ELi2ELi1ELi2ELi1ELb1EEENS1_21CollectiveEpilogueBwdISD_SE_SG_Li256ELb1ELb0ELi1EEENS1_19SingleTileSchedulerILb1ELb0ELb0ELi128EEEEEEEEEvNT_6ParamsE --------------------------
	.section	.nv.info._ZN7cutlass13device_kernelIN5flash11enable_sm90INS1_16FlashAttnBwdSm90INS1_25CollectiveMainloopBwdSm90ILi2ELi2ELi2EN4cute5tupleIJNS5_1CILi1EEES8_S8_EEENS6_IJNS7_ILi64EEENS7_ILi128EEENS7_ILi96EEEEEENS_10bfloat16_tEfNS_4arch4Sm90ELb0ELb0ELb0ELb1ELb1ELb1ELb0ELb0ELi2ELi1ELi2ELi1ELb1EEENS1_21CollectiveEpilogueBwdISD_SE_SG_Li256ELb1ELb0ELi1EEENS1_19SingleTileSchedulerILb1ELb0ELb0ELi128EEEEEEEEEvNT_6ParamsE,"",@"SHT_CUDA_INFO"
	.sectionflags	@""
	.align	4


	//----- nvinfo : EIATTR_CUDA_API_VERSION
	.align		4
        /*0000*/ 	.byte	0x04, 0x37
        /*0002*/ 	.short	(.L_1117 - .L_1116)
.L_1116:
        /*0004*/ 	.word	0x00000082


	//----- nvinfo : EIATTR_KPARAM_INFO
	.align		4
.L_1117:
        /*0008*/ 	.byte	0x04, 0x17
        /*000a*/ 	.short	(.L_1119 - .L_1118)
.L_1118:
        /*000c*/ 	.word	0x00000000
        /*0010*/ 	.short	0x0000
        /*0012*/ 	.short	0x0070
        /*0014*/ 	.byte	0x00, 0xf0, 0x01, 0x1a


	//----- nvinfo : EIATTR_SPARSE_MMA_MASK
	.align		4
.L_1119:
        /*0018*/ 	.byte	0x03, 0x50
        /*001a*/ 	.short	0x0000


	//----- nvinfo : EIATTR_MAXREG_COUNT
	.align		4
        /*001c*/ 	.byte	0x03, 0x1b
        /*001e*/ 	.short	0x00a8


	//----- nvinfo : EIATTR_NUM_BARRIERS
	.align		4
        /*0020*/ 	.byte	0x02, 0x4c
        /*0022*/ 	.byte	0x10
	.zero		1


	//----- nvinfo : EIATTR_EXTERNS
	.align		4
        /*0024*/ 	.byte	0x04, 0x0f
        /*0026*/ 	.short	(.L_1121 - .L_1120)


	//   ....[0]....
	.align		4
.L_1120:
        /*0028*/ 	.word	index@(__assertfail)


	//----- nvinfo : EIATTR_MERCURY_ISA_VERSION
	.align		4
.L_1121:
        /*002c*/ 	.byte	0x03, 0x5f
        /*002e*/ 	.short	0x0101


	//----- nvinfo : EIATTR_INT_WARP_WIDE_INSTR_OFFSETS
	.align		4
        /*0030*/ 	.byte	0x04, 0x31
        /*0032*/ 	.short	(.L_1123 - .L_1122)


	//   ....[0]....
.L_1122:
        /*0034*/ 	.word	0x00000180


	//   ....[1]....
        /*0038*/ 	.word	0x000001b0


	//   ....[2]....
        /*003c*/ 	.word	0x00006e10


	//   ....[3]....
        /*0040*/ 	.word	0x00007280


	//   ....[4]....
        /*0044*/ 	.word	0x00007850


	//----- nvinfo : EIATTR_COOP_GROUP_MASK_REGIDS
	.align		4
.L_1123:
        /*0048*/ 	.byte	0x04, 0x29
        /*004a*/ 	.short	(.L_1125 - .L_1124)


	//   ....[0]....
.L_1124:
        /*004c*/ 	.word	0xffffffff


	//   ....[1]....
        /*0050*/ 	.word	0xffffffff


	//   ....[2]....
        /*0054*/ 	.word	0xffffffff


	//   ....[3]....
        /*0058*/ 	.word	0xffffffff


	//   ....[4]....
        /*005c*/ 	.word	0xffffffff


	//   ....[5]....
        /*0060*/ 	.word	0xffffffff


	//   ....[6]....
        /*0064*/ 	.word	0xffffffff


	//   ....[7]....
        /*0068*/ 	.word	0xffffffff


	//   ....[8]....
        /*006c*/ 	.word	0xffffffff


	//   ....[9]....
        /*0070*/ 	.word	0xffffffff


	//   ....[10]....
        /*0074*/ 	.word	0xffffffff


	//   ....[11]....
        /*0078*/ 	.word	0xffffffff


	//   ....[12]....
        /*007c*/ 	.word	0xffffffff


	//   ....[13]....
        /*0080*/ 	.word	0x0500000f


	//   ....[14]....
        /*0084*/ 	.word	0x0500000f


	//   ....[15]....
        /*0088*/ 	.word	0x0500000f


	//   ....[16]....
        /*008c*/ 	.word	0x0500000f


	//----- nvinfo : EIATTR_COOP_GROUP_INSTR_OFFSETS
	.align		4
.L_1125:
        /*0090*/ 	.byte	0x04, 0x28
        /*0092*/ 	.short	(.L_1127 - .L_1126)


	//   ....[0]....
.L_1126:
        /*0094*/ 	.word	0x00000050


	//   ....[1]....
        /*0098*/ 	.word	0x00000190


	//   ....[2]....
        /*009c*/ 	.word	0x000001e0


	//   ....[3]....
        /*00a0*/ 	.word	0x000003d0


	//   ....[4]....
        /*00a4*/ 	.word	0x00000600


	//   ....[5]....
        /*00a8*/ 	.word	0x00001360


	//   ....[6]....
        /*00ac*/ 	.word	0x000060e0


	//   ....[7]....
        /*00b0*/ 	.word	0x00006ab0


	//   ....[8]....
        /*00b4*/ 	.word	0x00006d40


	//   ....[9]....
        /*00b8*/ 	.word	0x00006f80


	//   ....[10]....
        /*00bc*/ 	.word	0x000071b0


	//   ....[11]....
        /*00c0*/ 	.word	0x00007460


	//   ....[12]....
        /*00c4*/ 	.word	0x00007790


	//   ....[13]....
        /*00c8*/ 	.word	0x0000a270


	//   ....[14]....
        /*00cc*/ 	.word	0x0000a3e0


	//   ....[15]....
        /*00d0*/ 	.word	0x0000a450


	//   ....[16]....
        /*00d4*/ 	.word	0x0000a4c0


	//----- nvinfo : EIATTR_REG_RECONFIG
	.align		4
.L_1127:
        /*00d8*/ 	.byte	0x01, 0x54
	.zero		2


	//----- nvinfo : EIATTR_SYSCALL_OFFSETS
	.align		4
        /*00dc*/ 	.byte	0x04, 0x46
        /*00de*/ 	.short	(.L_1129 - .L_1128)


	//   ....[0]....
.L_1128:
        /*00e0*/ 	.word	0x00000fc0


	//   ....[1]....
        /*00e4*/ 	.word	0x000010b0


	//   ....[2]....
        /*00e8*/ 	.word	0x00001210


	//   ....[3]....
        /*00ec*/ 	.word	0x00001300


	//   ....[4]....
        /*00f0*/ 	.word	0x00001570


	//----- nvinfo : EIATTR_MBARRIER_INSTR_OFFSETS
	.align		4
.L_1129:
        /*00f4*/ 	.byte	0x04, 0x39
        /*00f6*/ 	.short	(.L_1131 - .L_1130)


	//   ....[0]....
.L_1130:
        /*00f8*/ 	.word	0x00000280
        /*00fc*/ 	.word	0x000000ff
        /*0100*/ 	.word	0x00026800
        /*0104*/ 	.short	0x0100
        /*0106*/ 	.byte	0x06
	.zero		1


	//   ....[1]....
        /*0108*/ 	.word	0x00000380
        /*010c*/ 	.word	0x000000ff
        /*0110*/ 	.word	0x00026810
        /*0114*/ 	.short	0x0100
        /*0116*/ 	.byte	0x08
	.zero		1


	//   ....[2]....
        /*0118*/ 	.word	0x00000390
        /*011c*/ 	.word	0x000000ff
        /*0120*/ 	.word	0x00026820
        /*0124*/ 	.short	0x0100
        /*0126*/ 	.byte	0x08
	.zero		1


	//   ....[3]....
        /*0128*/ 	.word	0x000003a0
        /*012c*/ 	.word	0x000000ff
        /*0130*/ 	.word	0x00026818
        /*0134*/ 	.short	0x0100
        /*0136*/ 	.byte	0x08
	.zero		1


	//   ....[4]....
        /*0138*/ 	.word	0x000003b0
        /*013c*/ 	.word	0x000000ff
        /*0140*/ 	.word	0x00026828
        /*0144*/ 	.short	0x0100
        /*0146*/ 	.byte	0x08
	.zero		1


	//   ....[5]....
        /*0148*/ 	.word	0x000004e0
        /*014c*/ 	.word	0x000000ff
        /*0150*/ 	.word	0x00026830
        /*0154*/ 	.short	0x0100
        /*0156*/ 	.byte	0x08
	.zero		1


	//   ....[6]....
        /*0158*/ 	.word	0x000004f0
        /*015c*/ 	.word	0x000000ff
        /*0160*/ 	.word	0x00026840
        /*0164*/ 	.short	0x0100
        /*0166*/ 	.byte	0x08
	.zero		1


	//   ....[7]....
        /*0168*/ 	.word	0x00000500
        /*016c*/ 	.word	0x000000ff
        /*0170*/ 	.word	0x00026838
        /*0174*/ 	.short	0x0100
        /*0176*/ 	.byte	0x08
	.zero		1


	//   ....[8]....
        /*0178*/ 	.word	0x00000510
        /*017c*/ 	.word	0x000000ff
        /*0180*/ 	.word	0x00026848
        /*0184*/ 	.short	0x0100
        /*0186*/ 	.byte	0x08
	.zero		1


	//   ....[9]....
        /*0188*/ 	.word	0x000013a0
        /*018c*/ 	.word	0x00000012
        /*0190*/ 	.word	0x00026800
        /*0194*/ 	.short	0x010a
        /*0196*/ 	.byte	0x3f
	.zero		1


	//   ....[10]....
        /*0198*/ 	.word	0x00001430
        /*019c*/ 	.word	0x00000012
        /*01a0*/ 	.word	0x00026800
        /*01a4*/ 	.short	0x010a
        /*01a6*/ 	.byte	0x3f
	.zero		1


	//   ....[11]....
        /*01a8*/ 	.word	0x00001dd0
        /*01ac*/ 	.word	0x000000ff
        /*01b0*/ 	.word	0x00026810
        /*01b4*/ 	.short	0x010a
        /*01b6*/ 	.byte	0x08
	.zero		1


	//   ....[12]....
        /*01b8*/ 	.word	0x00001e10
        /*01bc*/ 	.word	0x000000ff
        /*01c0*/ 	.word	0x00026810
        /*01c4*/ 	.short	0x010a
        /*01c6*/ 	.byte	0x08
	.zero		1


	//   ....[13]....
        /*01c8*/ 	.word	0x00002260
        /*01cc*/ 	.word	0x000000ff
        /*01d0*/ 	.word	0x00026830
        /*01d4*/ 	.short	0x010a
        /*01d6*/ 	.byte	0x08
	.zero		1


	//   ....[14]....
        /*01d8*/ 	.word	0x000022a0
        /*01dc*/ 	.word	0x000000ff
        /*01e0*/ 	.word	0x00026830
        /*01e4*/ 	.short	0x010a
        /*01e6*/ 	.byte	0x08
	.zero		1


	//   ....[15]....
        /*01e8*/ 	.word	0x00003eb0
        /*01ec*/ 	.word	0x000000ff
        /*01f0*/ 	.word	0x00000000
        /*01f4*/ 	.short	0x0101
        /*01f6*/ 	.byte	0x0a
	.zero		1


	//   ....[16]....
        /*01f8*/ 	.word	0x00004190
        /*01fc*/ 	.word	0x000000ff
        /*0200*/ 	.word	0x00000000
        /*0204*/ 	.short	0x0101
        /*0206*/ 	.byte	0x08
	.zero		1


	//   ....[17]....
        /*0208*/ 	.word	0x000081c0
        /*020c*/ 	.word	0x00000000
        /*0210*/ 	.word	0x00026820
        /*0214*/ 	.short	0x010a
        /*0216*/ 	.byte	0x3f
	.zero		1


	//   ....[18]....
        /*0218*/ 	.word	0x00008a90
        /*021c*/ 	.word	0x00000000
        /*0220*/ 	.word	0x00026840
        /*0224*/ 	.short	0x010a
        /*0226*/ 	.byte	0x3f
	.zero		1


	//   ....[19]....
        /*0228*/ 	.word	0x00008da0
        /*022c*/ 	.word	0x00000000
        /*0230*/ 	.word	0x00026828
        /*0234*/ 	.short	0x010a
        /*0236*/ 	.byte	0x3f
	.zero		1


	//   ....[20]....
        /*0238*/ 	.word	0x00009040
        /*023c*/ 	.word	0x00000000
        /*0240*/ 	.word	0x00026848
        /*0244*/ 	.short	0x010a
        /*0246*/ 	.byte	0x3f
	.zero		1


	//   ....[21]....
        /*0248*/ 	.word	0x00009330
        /*024c*/ 	.word	0x00000000
        /*0250*/ 	.word	0x00026820
        /*0254*/ 	.short	0x010a
        /*0256*/ 	.byte	0x3f
	.zero		1


	//   ....[22]....
        /*0258*/ 	.word	0x00009630
        /*025c*/ 	.word	0x00000000
        /*0260*/ 	.word	0x00026840
        /*0264*/ 	.short	0x010a
        /*0266*/ 	.byte	0x3f
	.zero		1


	//   ....[23]....
        /*0268*/ 	.word	0x00009920
        /*026c*/ 	.word	0x00000000
        /*0270*/ 	.word	0x00026828
        /*0274*/ 	.short	0x010a
        /*0276*/ 	.byte	0x3f
	.zero		1


	//   ....[24]....
        /*0278*/ 	.word	0x00009c10
        /*027c*/ 	.word	0x00000003
        /*0280*/ 	.word	0x00026840
        /*0284*/ 	.short	0x010a
        /*0286*/ 	.byte	0x3f
	.zero		1


	//   ....[25]....
        /*0288*/ 	.word	0x0000a0d0
        /*028c*/ 	.word	0x00000006
        /*0290*/ 	.word	0x00000000
        /*0294*/ 	.short	0x010a
        /*0296*/ 	.byte	0x3f
	.zero		1


	//   ....[26]....
        /*0298*/ 	.word	0x0000a130
        /*029c*/ 	.word	0x00000003
        /*02a0*/ 	.word	0x00000000
        /*02a4*/ 	.short	0x010a
        /*02a6*/ 	.byte	0x3f
	.zero		1


	//   ....[27]....
        /*02a8*/ 	.word	0x0000a190
        /*02ac*/ 	.word	0x00000000
        /*02b0*/ 	.word	0x00000000
        /*02b4*/ 	.short	0x010a
        /*02b6*/ 	.byte	0x3f
	.zero		1


	//   ....[28]....
        /*02b8*/ 	.word	0x0000a1c0
        /*02bc*/ 	.word	0x00000003
        /*02c0*/ 	.word	0x00000000
        /*02c4*/ 	.short	0x010a
        /*02c6*/ 	.byte	0x3f
	.zero		1


	//   ....[29]....
        /*02c8*/ 	.word	0x0000a2a0
        /*02cc*/ 	.word	0x00000012
        /*02d0*/ 	.word	0x00026800
        /*02d4*/ 	.short	0x010a
        /*02d6*/ 	.byte	0x3f
	.zero		1


	//   ....[30]....
        /*02d8*/ 	.word	0x0000a300
        /*02dc*/ 	.word	0x00000005
        /*02e0*/ 	.word	0x00026810
        /*02e4*/ 	.short	0x010a
        /*02e6*/ 	.byte	0x3f
	.zero		1


	//   ....[31]....
        /*02e8*/ 	.word	0x0000a360
        /*02ec*/ 	.word	0x00000005
        /*02f0*/ 	.word	0x00026830
        /*02f4*/ 	.short	0x010a
        /*02f6*/ 	.byte	0x3f
	.zero		1


	//   ....[32]....
        /*02f8*/ 	.word	0x0000a500
        /*02fc*/ 	.word	0x00000000
        /*0300*/ 	.word	0x00026820
        /*0304*/ 	.short	0x010a
        /*0306*/ 	.byte	0x3f
	.zero		1


	//   ....[33]....
        /*0308*/ 	.word	0x0000a550
        /*030c*/ 	.word	0x00000000
        /*0310*/ 	.word	0x00026840
        /*0314*/ 	.short	0x010a
        /*0316*/ 	.byte	0x3f
	.zero		1


	//   ....[34]....
        /*0318*/ 	.word	0x0000a5a0
        /*031c*/ 	.word	0x00000000
        /*0320*/ 	.word	0x00026828
        /*0324*/ 	.short	0x010a
        /*0326*/ 	.byte	0x3f
	.zero		1


	//   ....[35]....
        /*0328*/ 	.word	0x0000a5f0
        /*032c*/ 	.word	0x00000000
        /*0330*/ 	.word	0x00026848
        /*0334*/ 	.short	0x010a
        /*0336*/ 	.byte	0x3f
	.zero		1


	//   ....[36]....
        /*0338*/ 	.word	0x0000a650
        /*033c*/ 	.word	0x00000000
        /*0340*/ 	.word	0x00026820
        /*0344*/ 	.short	0x010a
        /*0346*/ 	.byte	0x3f
	.zero		1


	//   ....[37]....
        /*0348*/ 	.word	0x0000a6a0
        /*034c*/ 	.word	0x00000000
        /*0350*/ 	.word	0x00026840
        /*0354*/ 	.short	0x010a
        /*0356*/ 	.byte	0x3f
	.zero		1


	//   ....[38]....
        /*0358*/ 	.word	0x0000a6f0
        /*035c*/ 	.word	0x00000000
        /*0360*/ 	.word	0x00026828
        /*0364*/ 	.short	0x010a
        /*0366*/ 	.byte	0x3f
	.zero		1


	//   ....[39]....
        /*0368*/ 	.word	0x0000a740
        /*036c*/ 	.word	0x00000003
        /*0370*/ 	.word	0x00026840
        /*0374*/ 	.short	0x010a
        /*0376*/ 	.byte	0x3f
	.zero		1


	//   ....[40]....
        /*0378*/ 	.word	0x0000a820
        /*037c*/ 	.word	0x00000006
        /*0380*/ 	.word	0x00000000
        /*0384*/ 	.short	0x010a
        /*0386*/ 	.byte	0x3f
	.zero		1


	//   ....[41]....
        /*0388*/ 	.word	0x0000a870
        /*038c*/ 	.word	0x00000003
        /*0390*/ 	.word	0x00000000
        /*0394*/ 	.short	0x010a
        /*0396*/ 	.byte	0x3f
	.zero		1


	//   ....[42]....
        /*0398*/ 	.word	0x0000a8c0
        /*039c*/ 	.word	0x00000000
        /*03a0*/ 	.word	0x00000000
        /*03a4*/ 	.short	0x010a
        /*03a6*/ 	.byte	0x3f
	.zero		1


	//----- nvinfo : EIATTR_NUM_MBARRIERS
	.align		4
.L_1131:
        /*03a8*/ 	.byte	0x03, 0x38
        /*03aa*/ 	.short	0x0009


	//----- nvinfo : EIATTR_EXIT_INSTR_OFFSETS
	.align		4
        /*03ac*/ 	.byte	0x04, 0x1c
        /*03ae*/ 	.short	(.L_1133 - .L_1132)


	//   ....[0]....
.L_1132:
        /*03b0*/ 	.word	0x0000a210


	//----- nvinfo : EIATTR_MAX_THREADS
	.align		4
.L_1133:
        /*03b4*/ 	.byte	0x04, 0x05
        /*03b6*/ 	.short	(.L_1135 - .L_1134)
.L_1134:
        /*03b8*/ 	.word	0x00000180
        /*03bc*/ 	.word	0x00000001
        /*03c0*/ 	.word	0x00000001


	//----- nvinfo : EIATTR_CRS_STACK_SIZE
	.align		4
.L_1135:
        /*03c4*/ 	.byte	0x04, 0x1e
        /*03c6*/ 	.short	(.L_1137 - .L_1136)
.L_1136:
        /*03c8*/ 	.word	0x00000000


	//----- nvinfo : EIATTR_CBANK_PARAM_SIZE
	.align		4
.L_1137:
        /*03cc*/ 	.byte	0x03, 0x19
        /*03ce*/ 	.short	0x06f0


	//----- nvinfo : EIATTR_PARAM_CBANK
	.align		4
        /*03d0*/ 	.byte	0x04, 0x0a
        /*03d2*/ 	.short	(.L_1139 - .L_1138)
	.align		4
.L_1138:
        /*03d4*/ 	.word	index@(.nv.constant0._ZN7cutlass13device_kernelIN5flash11enable_sm90INS1_16FlashAttnBwdSm90INS1_25CollectiveMainloopBwdSm90ILi2ELi2ELi2EN4cute5tupleIJNS5_1CILi1EEES8_S8_EEENS6_IJNS7_ILi64EEENS7_ILi128EEENS7_ILi96EEEEEENS_10bfloat16_tEfNS_4arch4Sm90ELb0ELb0ELb0ELb1ELb1ELb1ELb0ELb0ELi2ELi1ELi2ELi1ELb1EEENS1_21CollectiveEpilogueBwdISD_SE_SG_Li256ELb1ELb0ELi1EEENS1_19SingleTileSchedulerILb1ELb0ELb0ELi128EEEEEEEEEvNT_6ParamsE)
        /*03d8*/ 	.short	0x0210
        /*03da*/ 	.short	0x06f0


	//----- nvinfo : EIATTR_SW_WAR
	.align		4
.L_1139:
        /*03dc*/ 	.byte	0x04, 0x36
        /*03de*/ 	.short	(.L_1141 - .L_1140)
.L_1140:
        /*03e0*/ 	.word	0x00000008
.L_1141:


//--------------------- .nv.info._ZN7cutlass13device_kernelIN5flash11enable_sm90INS1_16FlashAttnBwdSm90INS1_25CollectiveMainloopBwdSm90ILi2ELi2ELi2EN4cute5tupleIJNS5_1CILi1EEES8_S8_EEENS6_IJNS7_ILi64EEENS7_ILi128EEENS7_ILi96EEEEEENS_10bfloat16_tEfNS_4arch4Sm90ELb0ELb0ELb0ELb1ELb0ELb1ELb0ELb0ELi2ELi1ELi2ELi1ELb1EEENS1_24CollectiveEpilogueBwdGQAISD_fSG_Li256ELb1ELb0EEENS1_19SingleTileSchedulerILb1ELb0ELb0ELi128EEEEEEEEEvNT_6ParamsE --------------------------
	.section	.nv.info._ZN7cutlass13device_kernelIN5flash11enable_sm90INS1_16FlashAttnBwdSm90INS1_25CollectiveMainloopBwdSm90ILi2ELi2ELi2EN4cute5tupleIJNS5_1CILi1EEES8_S8_EEENS6_IJNS7_ILi64EEENS7_ILi128EEENS7_ILi96EEEEEENS_10bfloat16_tEfNS_4arch4Sm90ELb0ELb0ELb0ELb1ELb0ELb1ELb0ELb0ELi2ELi1ELi2ELi1ELb1EEENS1_24CollectiveEpilogueBwdGQAISD_fSG_Li256ELb1ELb0EEENS1_19SingleTileSchedulerILb1ELb0ELb0ELi128EEEEEEEEEvNT_6ParamsE,"",@"SHT_CUDA_INFO"
	.sectionflags	@""
	.align	4


	//----- nvinfo : EIATTR_CUDA_API_VERSION
	.align		4
        /*0000*/ 	.byte	0x04, 0x37
        /*0002*/ 	.short	(.L_1143 - .L_1142)
.L_1142:
        /*0004*/ 	.word	0x00000082


	//----- nvinfo : EIATTR_KPARAM_INFO
	.align		4
.L_1143:
        /*0008*/ 	.byte	0x04, 0x17
        /*000a*/ 	.short	(.L_1145 - .L_1144)
.L_1144:
        /*000c*/ 	.word	0x00000000
        /*0010*/ 	.short	0x0000
        /*0012*/ 	.short	0x0070
        /*0014*/ 	.byte	0x00, 0xf0, 0x01, 0x1a


	//----- nvinfo : EIATTR_SPARSE_MMA_MASK
	.align		4
.L_1145:
        /*0018*/ 	.byte	0x03, 0x50
        /*001a*/ 	.short	0x0000


	//----- nvinfo : EIATTR_MAXREG_COUNT
	.align		4
        /*001c*/ 	.byte	0x03, 0x1b
        /*001e*/ 	.short	0x00a8


	//----- nvinfo : EIATTR_NUM_BARRIERS
	.align		4
        /*0020*/ 	.byte	0x02, 0x4c
        /*0022*/ 	.byte	0x10
	.zero		1


	//----- nvinfo : EIATTR_EXTERNS
	.align		4
        /*0024*/ 	.byte	0x04, 0x0f
        /*0026*/ 	.short	(.L_1147 - .L_1146)


	//   ....[0]....
	.align		4
.L_1146:
        /*0028*/ 	.word	index@(__assertfail)


	//----- nvinfo : EIATTR_MERCURY_ISA_VERSION
	.align		4
.L_1147:
        /*002c*/ 	.byte	0x03, 0x5f
        /*002e*/ 	.short	0x0101


	//----- nvinfo : EIATTR_INT_WARP_WIDE_INSTR_OFFSETS
	.align		4
        /*0030*/ 	.byte	0x04, 0x31
        /*0032*/ 	.short	(.L_1149 - .L_1148)


	//   ....[0]....
.L_1148:
        /*0034*/ 	.word	0x00000180


	//   ....[1]....
        /*0038*/ 	.word	0x000001b0


	//----- nvinfo : EIATTR_COOP_GROUP_MASK_REGIDS
	.align		4
.L_1149:
        /*003c*/ 	.byte	0x04, 0x29
        /*003e*/ 	.short	(.L_1151 - .L_1150)


	//   ....[0]....
.L_1150:
        /*0040*/ 	.word	0xffffffff


	//   ....[1]....
        /*0044*/ 	.word	0xffffffff


	//   ....[2]....
        /*0048*/ 	.word	0xffffffff


	//   ....[3]....
        /*004c*/ 	.word	0xffffffff


	//   ....[4]....
        /*0050*/ 	.word	0xffffffff


	//   ....[5]....
        /*0054*/ 	.word	0xffffffff


	//   ....[6]....
        /*0058*/ 	.word	0xffffffff


	//   ....[7]....
        /*005c*/ 	.word	0x0500000f


	//----- nvinfo : EIATTR_COOP_GROUP_INSTR_OFFSETS
	.align		4
.L_1151:
        /*0060*/ 	.byte	0x04, 0x28
        /*0062*/ 	.short	(.L_1153 - .L_1152)


	//   ....[0]....
.L_1152:
        /*0064*/ 	.word	0x00000050


	//   ....[1]....
        /*0068*/ 	.word	0x00000190


	//   ....[2]....
        /*006c*/ 	.word	0x000001e0


	//   ....[3]....
        /*0070*/ 	.word	0x000003d0


	//   ....[4]....
        /*0074*/ 	.word	0x00000600


	//   ....[5]....
        /*0078*/ 	.word	0x00001350


	//   ....[6]....
        /*007c*/ 	.word	0x00004e70


	//   ....[7]....
        /*0080*/ 	.word	0x000087b0


	//----- nvinfo : EIATTR_REG_RECONFIG
	.align		4
.L_1153:
        /*0084*/ 	.byte	0x01, 0x54
	.zero		2


	//----- nvinfo : EIATTR_SYSCALL_OFFSETS
	.align		4
        /*0088*/ 	.byte	0x04, 0x46
        /*008a*/ 	.short	(.L_1155 - .L_1154)


	//   ....[0]....
.L_1154:
        /*008c*/ 	.word	0x00000fb0


	//   ....[1]....
        /*0090*/ 	.word	0x000010a0


	//   ....[2]....
        /*0094*/ 	.word	0x00001200


	//   ....[3]....
        /*0098*/ 	.word	0x000012f0


	//   ....[4]....
        /*009c*/ 	.word	0x00001560


	//----- nvinfo : EIATTR_MBARRIER_INSTR_OFFSETS
	.align		4
.L_1155:
        /*00a0*/ 	.byte	0x04, 0x39
        /*00a2*/ 	.short	(.L_1157 - .L_1156)


	//   ....[0]....
.L_1156:
        /*00a4*/ 	.word	0x00000280
        /*00a8*/ 	.word	0x000000ff
        /*00ac*/ 	.word	0x00026800
        /*00b0*/ 	.short	0x0100
        /*00b2*/ 	.byte	0x06
	.zero		1


	//   ....[1]....
        /*00b4*/ 	.word	0x00000380
        /*00b8*/ 	.word	0x000000ff
        /*00bc*/ 	.word	0x00026810
        /*00c0*/ 	.short	0x0100
        /*00c2*/ 	.byte	0x08
	.zero		1


	//   ....[2]....
        /*00c4*/ 	.word	0x00000390
        /*00c8*/ 	.word	0x000000ff
        /*00cc*/ 	.word	0x00026820
        /*00d0*/ 	.short	0x0100
        /*00d2*/ 	.byte	0x08
	.zero		1


	//   ....[3]....
        /*00d4*/ 	.word	0x000003a0
        /*00d8*/ 	.word	0x000000ff
        /*00dc*/ 	.word	0x00026818
        /*00e0*/ 	.short	0x0100
        /*00e2*/ 	.byte	0x08
	.zero		1


	//   ....[4]....
        /*00e4*/ 	.word	0x000003b0
        /*00e8*/ 	.word	0x000000ff
        /*00ec*/ 	.word	0x00026828
        /*00f0*/ 	.short	0x0100
        /*00f2*/ 	.byte	0x08
	.zero		1


	//   ....[5]....
        /*00f4*/ 	.word	0x000004e0
        /*00f8*/ 	.word	0x000000ff
        /*00fc*/ 	.word	0x00026830
        /*0100*/ 	.short	0x0100
        /*0102*/ 	.byte	0x08
	.zero		1


	//   ....[6]....
        /*0104*/ 	.word	0x000004f0
        /*0108*/ 	.word	0x000000ff
        /*010c*/ 	.word	0x00026840
        /*0110*/ 	.short	0x0100
        /*0112*/ 	.byte	0x08
	.zero		1


	//   ....[7]....
        /*0114*/ 	.word	0x00000500
        /*0118*/ 	.word	0x000000ff
        /*011c*/ 	.word	0x00026838
        /*0120*/ 	.short	0x0100
        /*0122*/ 	.byte	0x08
	.zero		1


	//   ....[8]....
        /*0124*/ 	.word	0x00000510
        /*0128*/ 	.word	0x000000ff
        /*012c*/ 	.word	0x00026848
        /*0130*/ 	.short	0x0100
        /*0132*/ 	.byte	0x08
	.zero		1


	//   ....[9]....
        /*0134*/ 	.word	0x00001390
        /*0138*/ 	.word	0x00000012
        /*013c*/ 	.word	0x00026800
        /*0140*/ 	.short	0x010a
        /*0142*/ 	.byte	0x3f
	.zero		1


	//   ....[10]....
        /*0144*/ 	.word	0x00001420
        /*0148*/ 	.word	0x00000012
        /*014c*/ 	.word	0x00026800
        /*0150*/ 	.short	0x010a
        /*0152*/ 	.byte	0x3f
	.zero		1


	//   ....[11]....
        /*0154*/ 	.word	0x00001dc0
        /*0158*/ 	.word	0x000000ff
        /*015c*/ 	.word	0x00026810
        /*0160*/ 	.short	0x010a
        /*0162*/ 	.byte	0x08
	.zero		1


	//   ....[12]....
        /*0164*/ 	.word	0x00001e00
        /*0168*/ 	.word	0x000000ff
        /*016c*/ 	.word	0x00026810
        /*0170*/ 	.short	0x010a
        /*0172*/ 	.byte	0x08
	.zero		1


	//   ....[13]....
        /*0174*/ 	.word	0x00002250
        /*0178*/ 	.word	0x000000ff
        /*017c*/ 	.word	0x00026830
        /*0180*/ 	.short	0x010a
        /*0182*/ 	.byte	0x08
	.zero		1


	//   ....[14]....
        /*0184*/ 	.word	0x00002290
        /*0188*/ 	.word	0x000000ff
        /*018c*/ 	.word	0x00026830
        /*0190*/ 	.short	0x010a
        /*0192*/ 	.byte	0x08
	.zero		1


	//   ....[15]....
        /*0194*/ 	.word	0x00003ea0
        /*0198*/ 	.word	0x000000ff
        /*019c*/ 	.word	0x00000000
        /*01a0*/ 	.short	0x0101
        /*01a2*/ 	.byte	0x0a
	.zero		1


	//   ....[16]....
        /*01a4*/ 	.word	0x00004180
        /*01a8*/ 	.word	0x000000ff
        /*01ac*/ 	.word	0x00000000
        /*01b0*/ 	.short	0x0101
        /*01b2*/ 	.byte	0x08
	.zero		1


	//   ....[17]....
        /*01b4*/ 	.word	0x00006700
        /*01b8*/ 	.word	0x00000000
        /*01bc*/ 	.word	0x00026820
        /*01c0*/ 	.short	0x010a
        /*01c2*/ 	.byte	0x3f
	.zero		1


	//   ....[18]....
        /*01c4*/ 	.word	0x00006fd0
        /*01c8*/ 	.word	0x00000000
        /*01cc*/ 	.word	0x00026840
        /*01d0*/ 	.short	0x010a
        /*01d2*/ 	.byte	0x3f
	.zero		1


	//   ....[19]....
        /*01d4*/ 	.word	0x000072e0
        /*01d8*/ 	.word	0x00000000
        /*01dc*/ 	.word	0x00026828
        /*01e0*/ 	.short	0x010a
        /*01e2*/ 	.byte	0x3f
	.zero		1


	//   ....[20]....
        /*01e4*/ 	.word	0x00007580
        /*01e8*/ 	.word	0x00000000
        /*01ec*/ 	.word	0x00026848
        /*01f0*/ 	.short	0x010a
        /*01f2*/ 	.byte	0x3f
	.zero		1


	//   ....[21]....
        /*01f4*/ 	.word	0x00007870
        /*01f8*/ 	.word	0x00000000
        /*01fc*/ 	.word	0x00026820
        /*0200*/ 	.short	0x010a
        /*0202*/ 	.byte	0x3f
	.zero		1


	//   ....[22]....
        /*0204*/ 	.word	0x00007b70
        /*0208*/ 	.word	0x00000000
        /*020c*/ 	.word	0x00026840
        /*0210*/ 	.short	0x010a
        /*0212*/ 	.byte	0x3f
	.zero		1


	//   ....[23]....
        /*0214*/ 	.word	0x00007e60
        /*0218*/ 	.word	0x00000000
        /*021c*/ 	.word	0x00026828
        /*0220*/ 	.short	0x010a
        /*0222*/ 	.byte	0x3f
	.zero		1


	//   ....[24]....
        /*0224*/ 	.word	0x00008150
        /*0228*/ 	.word	0x00000003
        /*022c*/ 	.word	0x00026840
        /*0230*/ 	.short	0x010a
        /*0232*/ 	.byte	0x3f
	.zero		1


	//   ....[25]....
        /*0234*/ 	.word	0x00008610
        /*0238*/ 	.word	0x00000006
        /*023c*/ 	.word	0x00000000
        /*0240*/ 	.short	0x010a
        /*0242*/ 	.byte	0x3f
	.zero		1


	//   ....[26]....
        /*0244*/ 	.word	0x00008670
        /*0248*/ 	.word	0x00000003
        /*024c*/ 	.word	0x00000000
        /*0250*/ 	.short	0x010a
        /*0252*/ 	.byte	0x3f
	.zero		1


	//   ....[27]....
        /*0254*/ 	.word	0x000086d0
        /*0258*/ 	.word	0x00000000
        /*025c*/ 	.word	0x00000000
        /*0260*/ 	.short	0x010a
        /*0262*/ 	.byte	0x3f
	.zero		1


	//   ....[28]....
        /*0264*/ 	.word	0x00008700
        /*0268*/ 	.word	0x00000003
        /*026c*/ 	.word	0x00000000
        /*0270*/ 	.short	0x010a
        /*0272*/ 	.byte	0x3f
	.zero		1


	//   ....[29]....
        /*0274*/ 	.word	0x000087e0
        /*0278*/ 	.word	0x00000012
        /*027c*/ 	.word	0x00026800
        /*0280*/ 	.short	0x010a
        /*0282*/ 	.byte	0x3f
	.zero		1


	//   ....[30]....
        /*0284*/ 	.word	0x00008840
        /*0288*/ 	.word	0x00000005
        /*028c*/ 	.word	0x00026810
        /*0290*/ 	.short	0x010a
        /*0292*/ 	.byte	0x3f
	.zero		1


	//   ....[31]....
        /*0294*/ 	.word	0x000088a0
        /*0298*/ 	.word	0x00000005
        /*029c*/ 	.word	0x00026830
        /*02a0*/ 	.short	0x010a
        /*02a2*/ 	.byte	0x3f
	.zero		1


	//   ....[32]....
        /*02a4*/ 	.word	0x000088f0
        /*02a8*/ 	.word	0x00000000
        /*02ac*/ 	.word	0x00026820
        /*02b0*/ 	.short	0x010a
        /*02b2*/ 	.byte	0x3f
	.zero		1


	//   ....[33]....
        /*02b4*/ 	.word	0x00008940
        /*02b8*/ 	.word	0x00000000
        /*02bc*/ 	.word	0x00026840
        /*02c0*/ 	.short	0x010a
        /*02c2*/ 	.byte	0x3f
	.zero		1


	//   ....[34]....
        /*02c4*/ 	.word	0x00008990
        /*02c8*/ 	.word	0x00000000
        /*02cc*/ 	.word	0x00026828
        /*02d0*/ 	.short	0x010a
        /*02d2*/ 	.byte	0x3f
	.zero		1


	//   ....[35]....
        /*02d4*/ 	.word	0x000089e0
        /*02d8*/ 	.word	0x00000000
        /*02dc*/ 	.word	0x00026848
        /*02e0*/ 	.short	0x010a
        /*02e2*/ 	.byte	0x3f
	.zero		1


	//   ....[36]....
        /*02e4*/ 	.word	0x00008a40
        /*02e8*/ 	.word	0x00000000
        /*02ec*/ 	.word	0x00026820
        /*02f0*/ 	.short	0x010a
        /*02f2*/ 	.byte	0x3f
	.zero		1


	//   ....[37]....
        /*02f4*/ 	.word	0x00008a90
        /*02f8*/ 	.word	0x00000000
        /*02fc*/ 	.word	0x00026840
        /*0300*/ 	.short	0x010a
        /*0302*/ 	.byte	0x3f
	.zero		1


	//   ....[38]....
        /*0304*/ 	.word	0x00008ae0
        /*0308*/ 	.word	0x00000000
        /*030c*/ 	.word	0x00026828
        /*0310*/ 	.short	0x010a
        /*0312*/ 	.byte	0x3f
	.zero		1


	//   ....[39]....
        /*0314*/ 	.word	0x00008b30
        /*0318*/ 	.word	0x00000003
        /*031c*/ 	.word	0x00026840
        /*0320*/ 	.short	0x010a
        /*0322*/ 	.byte	0x3f
	.zero		1


	//   ....[40]....
        /*0324*/ 	.word	0x00008c10
        /*0328*/ 	.word	0x00000006
        /*032c*/ 	.word	0x00000000
        /*0330*/ 	.short	0x010a
        /*0332*/ 	.byte	0x3f
	.zero		1


	//   ....[41]....
        /*0334*/ 	.word	0x00008c60
        /*0338*/ 	.word	0x00000003
        /*033c*/ 	.word	0x00000000
        /*0340*/ 	.short	0x010a
        /*0342*/ 	.byte	0x3f
	.zero		1


	//   ....[42]....
        /*0344*/ 	.word	0x00008cb0
        /*0348*/ 	.word	0x00000000
        /*034c*/ 	.word	0x00000000
        /*0350*/ 	.short	0x010a
        /*0352*/ 	.byte	0x3f
	.zero		1


	//----- nvinfo : EIATTR_NUM_MBARRIERS
	.align		4
.L_1157:
        /*0354*/ 	.byte	0x03, 0x38
        /*0356*/ 	.short	0x0009


	//----- nvinfo : EIATTR_EXIT_INSTR_OFFSETS
	.align		4
        /*0358*/ 	.byte	0x04, 0x1c
        /*035a*/ 	.short	(.L_1159 - .L_1158)


	//   ....[0]....
.L_1158:
        /*035c*/ 	.word	0x00008750


	//----- nvinfo : EIATTR_MAX_THREADS
	.align		4
.L_1159:
        /*0360*/ 	.byte	0x04, 0x05
        /*0362*/ 	.short	(.L_1161 - .L_1160)
.L_1160:
        /*0364*/ 	.word	0x00000180
        /*0368*/ 	.word	0x00000001
        /*036c*/ 	.word	0x00000001


	//----- nvinfo : EIATTR_CRS_STACK_SIZE
	.align		4
.L_1161:
        /*0370*/ 	.byte	0x04, 0x1e
        /*0372*/ 	.short	(.L_1163 - .L_1162)
.L_1162:
        /*0374*/ 	.word	0x00000000


	//----- nvinfo : EIATTR_CBANK_PARAM_SIZE
	.align		4
.L_1163:
        /*0378*/ 	.byte	0x03, 0x19
        /*037a*/ 	.short	0x06f0


	//----- nvinfo : EIATTR_PARAM_CBANK
	.align		4
        /*037c*/ 	.byte	0x04, 0x0a
        /*037e*/ 	.short	(.L_1165 - .L_1164)
	.align		4
.L_1164:
        /*0380*/ 	.word	index@(.nv.constant0._ZN7cutlass13device_kernelIN5flash11enable_sm90INS1_16FlashAttnBwdSm90INS1_25CollectiveMainloopBwdSm90ILi2ELi2ELi2EN4cute5tupleIJNS5_1CILi1EEES8_S8_EEENS6_IJNS7_ILi64EEENS7_ILi128EEENS7_ILi96EEEEEENS_10bfloat16_tEfNS_4arch4Sm90ELb0ELb0ELb0ELb1ELb0ELb1ELb0ELb0ELi2ELi1ELi2ELi1ELb1EEENS1_24CollectiveEpilogueBwdGQAISD_fSG_Li256ELb1ELb0EEENS1_19SingleTileSchedulerILb1ELb0ELb0ELi128EEEEEEEEEvNT_6ParamsE)
        /*0384*/ 	.short	0x0210
        /*0386*/ 	.short	0x06f0


	//----- nvinfo : EIATTR_SW_WAR
	.align		4
.L_1165:
        /*0388*/ 	.byte	0x04, 0x36
        /*038a*/ 	.short	(.L_1167 - .L_1166)
.L_1166:
        /*038c*/ 	.word	0x00000008
.L_1167:


//--------------------- .nv.info._ZN7cutlass13device_kernelIN5flash11enable_sm90INS1_16FlashAttnBwdSm90INS1_25CollectiveMainloopBwdSm90ILi2ELi2ELi2EN4cute5tupleIJNS5_1CILi1EEES8_S8_EEENS6_IJNS7_ILi64EEENS7_ILi128EEENS7_ILi96EEEEEENS_10bfloat16_tEfNS_4arch4Sm90ELb0ELb0ELb0ELb1ELb1ELb1ELb0ELb0ELi2ELi1ELi2ELi1ELb1EEENS1_24CollectiveEpilogueBwdGQAISD_fSG_Li256ELb1ELb1EEENS1_19SingleTileSchedulerILb1ELb0ELb0ELi128EEEEEEEEEvNT_6ParamsE --------------------------
	.section	.nv.info._ZN7cutlass13device_kernelIN5flash11enable_sm90INS1_16FlashAttnBwdSm90INS1_25CollectiveMainloopBwdSm90ILi2ELi2ELi2EN4cute5tupleIJNS5_1CILi1EEES8_S8_EEENS6_IJNS7_ILi64EEENS7_ILi128EEENS7_ILi96EEEEEENS_10bfloat16_tEfNS_4arch4Sm90ELb0ELb0ELb0ELb1ELb1ELb1ELb0ELb0ELi2ELi1ELi2ELi1ELb1EEENS1_24CollectiveEpilogueBwdGQAISD_fSG_Li256ELb1ELb1EEENS1_19SingleTileSchedulerILb1ELb0ELb0ELi128EEEEEEEEEvNT_6ParamsE,"",@"SHT_CUDA_INFO"
	.sectionflags	@""
	.align	4


	//----- nvinfo : EIATTR_CUDA_API_VERSION
	.align		4
        /*0000*/ 	.byte	0x04, 0x37
        /*0002*/ 	.short	(.L_1169 - .L_1168)
.L_1168:
        /*0004*/ 	.word	0x00000082


	//----- nvinfo : EIATTR_KPARAM_INFO
	.align		4
.L_1169:
        /*0008*/ 	.byte	0x04, 0x17
        /*000a*/ 	.short	(.L_1171 - .L_1170)
.L_1170:
        /*000c*/ 	.word	0x00000000
        /*0010*/ 	.short	0x0000
        /*0012*/ 	.short	0x0070
        /*0014*/ 	.byte	0x00, 0xf0, 0x01, 0x1a


	//----- nvinfo : EIATTR_SPARSE_MMA_MASK
	.align		4
.L_1171:
        /*0018*/ 	.byte	0x03, 0x50
        /*001a*/ 	.short	0x0000


	//----- nvinfo : EIATTR_MAXREG_COUNT
	.align		4
        /*001c*/ 	.byte	0x03, 0x1b
        /*001e*/ 	.short	0x00a8


	//----- nvinfo : EIATTR_NUM_BARRIERS
	.align		4
        /*0020*/ 	.byte	0x02, 0x4c
        /*0022*/ 	.byte	0x10
	.zero		1


	//----- nvinfo : EIATTR_EXTERNS
	.align		4
        /*0024*/ 	.byte	0x04, 0x0f
        /*0026*/ 	.short	(.L_1173 - .L_1172)


	//   ....[0]....
	.align		4
.L_1172:
        /*0028*/ 	.word	index@(__assertfail)


	//----- nvinfo : EIATTR_MERCURY_ISA_VERSION
	.align		4
.L_1173:
        /*002c*/ 	.byte	0x03, 0x5f
        /*002e*/ 	.short	0x0101


	//----- nvinfo : EIATTR_INT_WARP_WIDE_INSTR_OFFSETS
	.align		4
        /*0030*/ 	.byte	0x04, 0x31
        /*0032*/ 	.short	(.L_1175 - .L_1174)


	//   ....[0]....
.L_1174:
        /*0034*/ 	.word	0x00000180


	//   ....[1]....
        /*0038*/ 	.word	0x000001b0


	//   ....[2]....
        /*003c*/ 	.word	0x00006090


	//   ....[3]....
        /*0040*/ 	.word	0x00006500


	//   ....[4]....
        /*0044*/ 	.word	0x00006ad0


	//----- nvinfo : EIATTR_COOP_GROUP_MASK_REGIDS
	.align		4
.L_1175:
        /*0048*/ 	.byte	0x04, 0x29
        /*004a*/ 	.short	(.L_1177 - .L_1176)


	//   ....[0]....
.L_1176:
        /*004c*/ 	.word	0xffffffff


	//   ....[1]....
        /*0050*/ 	.word	0xffffffff


	//   ....[2]....
        /*0054*/ 	.word	0xffffffff


	//   ....[3]....
        /*0058*/ 	.word	0xffffffff


	//   ....[4]....
        /*005c*/ 	.word	0xffffffff


	//   ....[5]....
        /*0060*/ 	.word	0xffffffff


	//   ....[6]....
        /*0064*/ 	.word	0xffffffff


	//   ....[7]....
        /*0068*/ 	.word	0xffffffff


	//   ....[8]....
        /*006c*/ 	.word	0xffffffff


	//   ....[9]....
        /*0070*/ 	.word	0xffffffff


	//   ....[10]....
        /*0074*/ 	.word	0xffffffff


	//   ....[11]....
        /*0078*/ 	.word	0xffffffff


	//   ....[12]....
        /*007c*/ 	.word	0xffffffff


	//   ....[13]....
        /*0080*/ 	.word	0xffffffff


	//   ....[14]....
        /*0084*/ 	.word	0xffffffff


	//   ....[15]....
        /*0088*/ 	.word	0xffffffff


	//   ....[16]....
        /*008c*/ 	.word	0xffffffff


	//   ....[17]....
        /*0090*/ 	.word	0x0500000f


	//   ....[18]....
        /*0094*/ 	.word	0x0500000f


	//   ....[19]....
        /*0098*/ 	.word	0x0500000f


	//   ....[20]....
        /*009c*/ 	.word	0x0500000f


	//   ....[21]....
        /*00a0*/ 	.word	0x0500000f


	//   ....[22]....
        /*00a4*/ 	.word	0x0500000f


	//----- nvinfo : EIATTR_COOP_GROUP_INSTR_OFFSETS
	.align		4
.L_1177:
        /*00a8*/ 	.byte	0x04, 0x28
        /*00aa*/ 	.short	(.L_1179 - .L_1178)


	//   ....[0]....
.L_1178:
        /*00ac*/ 	.word	0x00000050


	//   ....[1]....
        /*00b0*/ 	.word	0x00000190


	//   ....[2]....
        /*00b4*/ 	.word	0x000001e0


	//   ....[3]....
        /*00b8*/ 	.word	0x000003d0


	//   ....[4]....
        /*00bc*/ 	.word	0x00000600


	//   ....[5]....
        /*00c0*/ 	.word	0x00001350


	//   ....[6]....
        /*00c4*/ 	.word	0x00004c80


	//   ....[7]....
        /*00c8*/ 	.word	0x00004e10


	//   ....[8]....
        /*00cc*/ 	.word	0x000050c0


	//   ....[9]....
        /*00d0*/ 	.word	0x00005250


	//   ....[10]....
        /*00d4*/ 	.word	0x00005360


	//   ....[11]....
        /*00d8*/ 	.word	0x00005d30


	//   ....[12]....
        /*00dc*/ 	.word	0x00005fc0


	//   ....[13]....
        /*00e0*/ 	.word	0x00006200


	//   ....[14]....
        /*00e4*/ 	.word	0x00006430


	//   ....[15]....
        /*00e8*/ 	.word	0x000066e0


	//   ....[16]....
        /*00ec*/ 	.word	0x00006a10


	//   ....[17]....
        /*00f0*/ 	.word	0x000094f0


	//   ....[18]....
        /*00f4*/ 	.word	0x00009660


	//   ....[19]....
        /*00f8*/ 	.word	0x000096d0


	//   ....[20]....
        /*00fc*/ 	.word	0x00009740


	//   ....[21]....
        /*0100*/ 	.word	0x000097b0


	//   ....[22]....
        /*0104*/ 	.word	0x00009820


	//----- nvinfo : EIATTR_REG_RECONFIG
	.align		4
.L_1179:
        /*0108*/ 	.byte	0x01, 0x54
	.zero		2


	//----- nvinfo : EIATTR_SYSCALL_OFFSETS
	.align		4
        /*010c*/ 	.byte	0x04, 0x46
        /*010e*/ 	.short	(.L_1181 - .L_1180)


	//   ....[0]....
.L_1180:
        /*0110*/ 	.word	0x00000fb0


	//   ....[1]....
        /*0114*/ 	.word	0x000010a0


	//   ....[2]....
        /*0118*/ 	.word	0x00001200


	//   ....[3]....
        /*011c*/ 	.word	0x000012f0


	//   ....[4]....
        /*0120*/ 	.word	0x00001560


	//----- nvinfo : EIATTR_MBARRIER_INSTR_OFFSETS
	.align		4
.L_1181:
        /*0124*/ 	.byte	0x04, 0x39
        /*0126*/ 	.short	(.L_1183 - .L_1182)


	//   ....[0]....
.L_1182:
        /*0128*/ 	.word	0x00000280
        /*012c*/ 	.word	0x000000ff
        /*0130*/ 	.word	0x00026800
        /*0134*/ 	.short	0x0100
        /*0136*/ 	.byte	0x06
	.zero		1


	//   ....[1]....
        /*0138*/ 	.word	0x00000380
        /*013c*/ 	.word	0x000000ff
        /*0140*/ 	.word	0x00026810
        /*0144*/ 	.short	0x0100
        /*0146*/ 	.byte	0x08
	.zero		1


	//   ....[2]....
        /*0148*/ 	.word	0x00000390
        /*014c*/ 	.word	0x000000ff
        /*0150*/ 	.word	0x00026820
        /*0154*/ 	.short	0x0100
        /*0156*/ 	.byte	0x08
	.zero		1


	//   ....[3]....
        /*0158*/ 	.word	0x000003a0
        /*015c*/ 	.word	0x000000ff
        /*0160*/ 	.word	0x00026818
        /*0164*/ 	.short	0x0100
        /*0166*/ 	.byte	0x08
	.zero		1


	//   ....[4]....
        /*0168*/ 	.word	0x000003b0
        /*016c*/ 	.word	0x000000ff
        /*0170*/ 	.word	0x00026828
        /*0174*/ 	.short	0x0100
        /*0176*/ 	.byte	0x08
	.zero		1


	//   ....[5]....
        /*0178*/ 	.word	0x000004e0
        /*017c*/ 	.word	0x000000ff
        /*0180*/ 	.word	0x00026830
        /*0184*/ 	.short	0x0100
        /*0186*/ 	.byte	0x08
	.zero		1


	//   ....[6]....
        /*0188*/ 	.word	0x000004f0
        /*018c*/ 	.word	0x000000ff
        /*0190*/ 	.word	0x00026840
        /*0194*/ 	.short	0x0100
        /*0196*/ 	.byte	0x08
	.zero		1


	//   ....[7]....
        /*0198*/ 	.word	0x00000500
        /*019c*/ 	.word	0x000000ff
        /*01a0*/ 	.word	0x00026838
        /*01a4*/ 	.short	0x0100
        /*01a6*/ 	.byte	0x08
	.zero		1


	//   ....[8]....
        /*01a8*/ 	.word	0x00000510
        /*01ac*/ 	.word	0x000000ff
        /*01b0*/ 	.word	0x00026848
        /*01b4*/ 	.short	0x0100
        /*01b6*/ 	.byte	0x08
	.zero		1


	//   ....[9]....
        /*01b8*/ 	.word	0x00001390
        /*01bc*/ 	.word	0x00000012
        /*01c0*/ 	.word	0x00026800
        /*01c4*/ 	.short	0x010a
        /*01c6*/ 	.byte	0x3f
	.zero		1


	//   ....[10]....
        /*01c8*/ 	.word	0x00001420
        /*01cc*/ 	.word	0x00000012
        /*01d0*/ 	.word	0x00026800
        /*01d4*/ 	.short	0x010a
        /*01d6*/ 	.byte	0x3f
	.zero		1


	//   ....[11]....
        /*01d8*/ 	.word	0x00001dc0
        /*01dc*/ 	.word	0x000000ff
        /*01e0*/ 	.word	0x00026810
        /*01e4*/ 	.short	0x010a
        /*01e6*/ 	.byte	0x08
	.zero		1


	//   ....[12]....
        /*01e8*/ 	.word	0x00001e00
        /*01ec*/ 	.word	0x000000ff
        /*01f0*/ 	.word	0x00026810
        /*01f4*/ 	.short	0x010a
        /*01f6*/ 	.byte	0x08
	.zero		1


	//   ....[13]....
        /*01f8*/ 	.word	0x00002250
        /*01fc*/ 	.word	0x000000ff
        /*0200*/ 	.word	0x00026830
        /*0204*/ 	.short	0x010a
        /*0206*/ 	.byte	0x08
	.zero		1


	//   ....[14]....
        /*0208*/ 	.word	0x00002290
        /*020c*/ 	.word	0x000000ff
        /*0210*/ 	.word	0x00026830
        /*0214*/ 	.short	0x010a
        /*0216*/ 	.byte	0x08
	.zero		1


	//   ....[15]....
        /*0218*/ 	.word	0x00003ea0
        /*021c*/ 	.word	0x000000ff
        /*0220*/ 	.word	0x00000000
        /*0224*/ 	.short	0x0101
        /*0226*/ 	.byte	0x0a
	.zero		1


	//   ....[16]....
        /*0228*/ 	.word	0x00004180
        /*022c*/ 	.word	0x000000ff
        /*0230*/ 	.word	0x00000000
        /*0234*/ 	.short	0x0101
        /*0236*/ 	.byte	0x08
	.zero		1


	//   ....[17]....
        /*0238*/ 	.word	0x00007440
        /*023c*/ 	.word	0x00000000
        /*0240*/ 	.word	0x00026820
        /*0244*/ 	.short	0x010a
        /*0246*/ 	.byte	0x3f
	.zero		1


	//   ....[18]....
        /*0248*/ 	.word	0x00007d10
        /*024c*/ 	.word	0x00000000
        /*0250*/ 	.word	0x00026840
        /*0254*/ 	.short	0x010a
        /*0256*/ 	.byte	0x3f
	.zero		1


	//   ....[19]....
        /*0258*/ 	.word	0x00008020
        /*025c*/ 	.word	0x00000000
        /*0260*/ 	.word	0x00026828
        /*0264*/ 	.short	0x010a
        /*0266*/ 	.byte	0x3f
	.zero		1


	//   ....[20]....
        /*0268*/ 	.word	0x000082c0
        /*026c*/ 	.word	0x00000000
        /*0270*/ 	.word	0x00026848
        /*0274*/ 	.short	0x010a
        /*0276*/ 	.byte	0x3f
	.zero		1


	//   ....[21]....
        /*0278*/ 	.word	0x000085b0
        /*027c*/ 	.word	0x00000000
        /*0280*/ 	.word	0x00026820
        /*0284*/ 	.short	0x010a
        /*0286*/ 	.byte	0x3f
	.zero		1


	//   ....[22]....
        /*0288*/ 	.word	0x000088b0
        /*028c*/ 	.word	0x00000000
        /*0290*/ 	.word	0x00026840
        /*0294*/ 	.short	0x010a
        /*0296*/ 	.byte	0x3f
	.zero		1


	//   ....[23]....
        /*0298*/ 	.word	0x00008ba0
        /*029c*/ 	.word	0x00000000
        /*02a0*/ 	.word	0x00026828
        /*02a4*/ 	.short	0x010a
        /*02a6*/ 	.byte	0x3f
	.zero		1


	//   ....[24]....
        /*02a8*/ 	.word	0x00008e90
        /*02ac*/ 	.word	0x00000003
        /*02b0*/ 	.word	0x00026840
        /*02b4*/ 	.short	0x010a
        /*02b6*/ 	.byte	0x3f
	.zero		1


	//   ....[25]....
        /*02b8*/ 	.word	0x00009350
        /*02bc*/ 	.word	0x00000006
        /*02c0*/ 	.word	0x00000000
        /*02c4*/ 	.short	0x010a
        /*02c6*/ 	.byte	0x3f
	.zero		1


	//   ....[26]....
        /*02c8*/ 	.word	0x000093b0
        /*02cc*/ 	.word	0x00000003
        /*02d0*/ 	.word	0x00000000
        /*02d4*/ 	.short	0x010a
        /*02d6*/ 	.byte	0x3f
	.zero		1


	//   ....[27]....
        /*02d8*/ 	.word	0x00009410
        /*02dc*/ 	.word	0x00000000
        /*02e0*/ 	.word	0x00000000
        /*02e4*/ 	.short	0x010a
        /*02e6*/ 	.byte	0x3f
	.zero		1


	//   ....[28]....
        /*02e8*/ 	.word	0x00009440
        /*02ec*/ 	.word	0x00000003
        /*02f0*/ 	.word	0x00000000
        /*02f4*/ 	.short	0x010a
        /*02f6*/ 	.byte	0x3f
	.zero		1


	//   ....[29]....
        /*02f8*/ 	.word	0x00009520
        /*02fc*/ 	.word	0x00000012
        /*0300*/ 	.word	0x00026800
        /*0304*/ 	.short	0x010a
        /*0306*/ 	.byte	0x3f
	.zero		1


	//   ....[30]....
        /*0308*/ 	.word	0x00009580
        /*030c*/ 	.word	0x00000005
        /*0310*/ 	.word	0x00026810
        /*0314*/ 	.short	0x010a
        /*0316*/ 	.byte	0x3f
	.zero		1


	//   ....[31]....
        /*0318*/ 	.word	0x000095e0
        /*031c*/ 	.word	0x00000005
        /*0320*/ 	.word	0x00026830
        /*0324*/ 	.short	0x010a
        /*0326*/ 	.byte	0x3f
	.zero		1


	//   ....[32]....
        /*0328*/ 	.word	0x00009860
        /*032c*/ 	.word	0x00000000
        /*0330*/ 	.word	0x00026820
        /*0334*/ 	.short	0x010a
        /*0336*/ 	.byte	0x3f
	.zero		1


	//   ....[33]....
        /*0338*/ 	.word	0x000098b0
        /*033c*/ 	.word	0x00000000
        /*0340*/ 	.word	0x00026840
        /*0344*/ 	.short	0x010a
        /*0346*/ 	.byte	0x3f
	.zero		1


	//   ....[34]....
        /*0348*/ 	.word	0x00009900
        /*034c*/ 	.word	0x00000000
        /*0350*/ 	.word	0x00026828
        /*0354*/ 	.short	0x010a
        /*0356*/ 	.byte	0x3f
	.zero		1


	//   ....[35]....
        /*0358*/ 	.word	0x00009950
        /*035c*/ 	.word	0x00000000
        /*0360*/ 	.word	0x00026848
        /*0364*/ 	.short	0x010a
        /*0366*/ 	.byte	0x3f
	.zero		1


	//   ....[36]....
        /*0368*/ 	.word	0x000099b0
        /*036c*/ 	.word	0x00000000
        /*0370*/ 	.word	0x00026820
        /*0374*/ 	.short	0x010a
        /*0376*/ 	.byte	0x3f
	.zero		1


	//   ....[37]....
        /*0378*/ 	.word	0x00009a00
        /*037c*/ 	.word	0x00000000
        /*0380*/ 	.word	0x00026840
        /*0384*/ 	.short	0x010a
        /*0386*/ 	.byte	0x3f
	.zero		1


	//   ....[38]....
        /*0388*/ 	.word	0x00009a50
        /*038c*/ 	.word	0x00000000
        /*0390*/ 	.word	0x00026828
        /*0394*/ 	.short	0x010a
        /*0396*/ 	.byte	0x3f
	.zero		1


	//   ....[39]....
        /*0398*/ 	.word	0x00009aa0
        /*039c*/ 	.word	0x00000003
        /*03a0*/ 	.word	0x00026840
        /*03a4*/ 	.short	0x010a
        /*03a6*/ 	.byte	0x3f
	.zero		1


	//   ....[40]....
        /*03a8*/ 	.word	0x00009b80
        /*03ac*/ 	.word	0x00000006
        /*03b0*/ 	.word	0x00000000
        /*03b4*/ 	.short	0x010a
        /*03b6*/ 	.byte	0x3f
	.zero		1


	//   ....[41]....
        /*03b8*/ 	.word	0x00009bd0
        /*03bc*/ 	.word	0x00000003
        /*03c0*/ 	.word	0x00000000
        /*03c4*/ 	.short	0x010a
        /*03c6*/ 	.byte	0x3f
	.zero		1


	//   ....[42]....
        /*03c8*/ 	.word	0x00009c20
        /*03cc*/ 	.word	0x00000000
        /*03d0*/ 	.word	0x00000000
        /*03d4*/ 	.short	0x010a
        /*03d6*/ 	.byte	0x3f
	.zero		1


	//----- nvinfo : EIATTR_NUM_MBARRIERS
	.align		4
.L_1183:
        /*03d8*/ 	.byte	0x03, 0x38
        /*03da*/ 	.short	0x0009


	//----- nvinfo : EIATTR_EXIT_INSTR_OFFSETS
	.align		4
        /*03dc*/ 	.byte	0x04, 0x1c
        /*03de*/ 	.short	(.L_1185 - .L_1184)


	//   ....[0]....
.L_1184:
        /*03e0*/ 	.word	0x00009490


	//----- nvinfo : EIATTR_MAX_THREADS
	.align		4
.L_1185:
        /*03e4*/ 	.byte	0x04, 0x05
        /*03e6*/ 	.short	(.L_1187 - .L_1186)
.L_1186:
        /*03e8*/ 	.word	0x00000180
        /*03ec*/ 	.word	0x00000001
        /*03f0*/ 	.word	0x00000001


	//----- nvinfo : EIATTR_CRS_STACK_SIZE
	.align		4
.L_1187:
        /*03f4*/ 	.byte	0x04, 0x1e
        /*03f6*/ 	.short	(.L_1189 - .L_1188)
.L_1188:
        /*03f8*/ 	.word	0x00000000


	//----- nvinfo : EIATTR_CBANK_PARAM_SIZE
	.align		4
.L_1189:
        /*03fc*/ 	.byte	0x03, 0x19
        /*03fe*/ 	.short	0x06f0


	//----- nvinfo : EIATTR_PARAM_CBANK
	.align		4
        /*0400*/ 	.byte	0x04, 0x0a
        /*0402*/ 	.short	(.L_1191 - .L_1190)
	.align		4
.L_1190:
        /*0404*/ 	.word	index@(.nv.constant0._ZN7cutlass13device_kernelIN5flash11enable_sm90INS1_16FlashAttnBwdSm90INS1_25CollectiveMainloopBwdSm90ILi2ELi2ELi2EN4cute5tupleIJNS5_1CILi1EEES8_S8_EEENS6_IJNS7_ILi64EEENS7_ILi128EEENS7_ILi96EEEEEENS_10bfloat16_tEfNS_4arch4Sm90ELb0ELb0ELb0ELb1ELb1ELb1ELb0ELb0ELi2ELi1ELi2ELi1ELb1EEENS1_24CollectiveEpilogueBwdGQAISD_fSG_Li256ELb1ELb1EEENS1_19SingleTileSchedulerILb1ELb0ELb0ELi128EEEEEEEEEvNT_6ParamsE)
        /*0408*/ 	.short	0x0210
        /*040a*/ 	.short	0x06f0


	//----- nvinfo : EIATTR_SW_WAR
	.align		4
.L_1191:
        /*040c*/ 	.byte	0x04, 0x36
        /*040e*/ 	.short	(.L_1193 - .L_1192)
.L_1192:
        /*0410*/ 	.word	0x00000008
.L_1193:


//--------------------- .nv.info._ZN7cutlass13device_kernelIN5flash11enable_sm90INS1_16FlashAttnBwdSm90INS1_25CollectiveMainloopBwdSm90ILi2ELi2ELi2EN4cute5tupleIJNS5_1CILi1EEES8_S8_EEENS6_IJNS7_ILi64EEENS7_ILi128EEENS7_ILi96EEEEEENS_10bfloat16_tEfNS_4arch4Sm90ELb0ELb1ELb0ELb0ELb0ELb1ELb0ELb0ELi2ELi1ELi2ELi1ELb1EEENS1_21CollectiveEpilogueBwdISD_SE_SG_Li256ELb0ELb0ELi1EEENS1_19SingleTileSchedulerILb0ELb0ELb0ELi128EEEEEEEEEvNT_6ParamsE --------------------------
	.section	.nv.info._ZN7cutlass13device_kernelIN5flash11enable_sm90INS1_16FlashAttnBwdSm90INS1_25CollectiveMainloopBwdSm90ILi2ELi2ELi2EN4cute5tupleIJNS5_1CILi1EEES8_S8_EEENS6_IJNS7_ILi64EEENS7_ILi128EEENS7_ILi96EEEEEENS_10bfloat16_tEfNS_4arch4Sm90ELb0ELb1ELb0ELb0ELb0ELb1ELb0ELb0ELi2ELi1ELi2ELi1ELb1EEENS1_21CollectiveEpilogueBwdISD_SE_SG_Li256ELb0ELb0ELi1EEENS1_19SingleTileSchedulerILb0ELb0ELb0ELi128EEEEEEEEEvNT_6ParamsE,"",@"SHT_CUDA_INFO"
	.sectionflags	@""
	.align	4


	//----- nvinfo : EIATTR_CUDA_API_VERSION
	.align		4
        /*0000*/ 	.byte	0x04, 0x37
        /*0002*/ 	.short	(.L_1195 - .L_1194)
.L_1194:
        /*0004*/ 	.word	0x00000082


	//----- nvinfo : EIATTR_KPARAM_INFO
	.align		4
.L_1195:
        /*0008*/ 	.byte	0x04, 0x17
        /*000a*/ 	.short	(.L_1197 - .L_1196)
.L_1196:
        /*000c*/ 	.word	0x00000000
        /*0010*/ 	.short	0x0000
        /*0012*/ 	.short	0x0070
        /*0014*/ 	.byte	0x00, 0xf0, 0x01, 0x24


	//----- nvinfo : EIATTR_SPARSE_MMA_MASK
	.align		4
.L_1197:
        /*0018*/ 	.byte	0x03, 0x50
        /*001a*/ 	.short	0x0000


	//----- nvinfo : EIATTR_MAXREG_COUNT
	.align		4
        /*001c*/ 	.byte	0x03, 0x1b
        /*001e*/ 	.short	0x00a8


	//----- nvinfo : EIATTR_NUM_BARRIERS
	.align		4
        /*0020*/ 	.byte	0x02, 0x4c
        /*0022*/ 	.byte	0x10
	.zero		1


	//----- nvinfo : EIATTR_EXTERNS
	.align		4
        /*0024*/ 	.byte	0x04, 0x0f
        /*0026*/ 	.short	(.L_1199 - .L_1198)


	//   ....[0]....
	.align		4
.L_1198:
        /*0028*/ 	.word	index@(__assertfail)


	//----- nvinfo : EIATTR_ANNOTATIONS
	.align		4
.L_1199:
        /*002c*/ 	.byte	0x04, 0x55
        /*002e*/ 	.short	(.L_1201 - .L_1200)


	//   ....[0]....
.L_1200:
        /*0030*/ 	.word	0x00000001
        /*0034*/ 	.byte	0x40, 0x74, 0x00, 0x00, 0x01, 0x00, 0x00, 0x00, 0x90, 0x77, 0x00, 0x00, 0x01, 0x00, 0x00, 0x00
        /*0044*/ 	.byte	0x40, 0x84, 0x00, 0x00, 0x01, 0x00, 0x00, 0x00, 0x60, 0x84, 0x00, 0x00, 0x01, 0x00, 0x00, 0x00
        /*0054*/ 	.byte	0xa0, 0x89, 0x00, 0x00


	//----- nvinfo : EIATTR_MERCURY_ISA_VERSION
	.align		4
.L_1201:
        /*0058*/ 	.byte	0x03, 0x5f
        /*005a*/ 	.short	0x0101


	//----- nvinfo : EIATTR_INT_WARP_WIDE_INSTR_OFFSETS
	.align		4
        /*005c*/ 	.byte	0x04, 0x31
        /*005e*/ 	.short	(.L_1203 - .L_1202)


	//   ....[0]....
.L_1202:
        /*0060*/ 	.word	0x000001f0


	//   ....[1]....
        /*0064*/ 	.word	0x00000220


	//----- nvinfo : EIATTR_COOP_GROUP_MASK_REGIDS
	.align		4
.L_1203:
        /*0068*/ 	.byte	0x04, 0x29
        /*006a*/ 	.short	(.L_1205 - .L_1204)


	//   ....[0]....
.L_1204:
        /*006c*/ 	.word	0xffffffff


	//   ....[1]....
        /*0070*/ 	.word	0xffffffff


	//   ....[2]....
        /*0074*/ 	.word	0xffffffff


	//   ....[3]....
        /*0078*/ 	.word	0xffffffff


	//   ....[4]....
        /*007c*/ 	.word	0xffffffff


	//   ....[5]....
        /*0080*/ 	.word	0xffffffff


	//   ....[6]....
        /*0084*/ 	.word	0xffffffff


	//   ....[7]....
        /*0088*/ 	.word	0xffffffff


	//   ....[8]....
        /*008c*/ 	.word	0x0500000f


	//----- nvinfo : EIATTR_COOP_GROUP_INSTR_OFFSETS
	.align		4
.L_1205:
        /*0090*/ 	.byte	0x04, 0x28
        /*0092*/ 	.short	(.L_1207 - .L_1206)


	//   ....[0]....
.L_1206:
        /*0094*/ 	.word	0x00000060


	//   ....[1]....
        /*0098*/ 	.word	0x00000200


	//   ....[2]....
        /*009c*/ 	.word	0x00000250


	//   ....[3]....
        /*00a0*/ 	.word	0x00000440


	//   ....[4]....
        /*00a4*/ 	.word	0x00000640


	//   ....[5]....
        /*00a8*/ 	.word	0x00001080


	//   ....[6]....
        /*00ac*/ 	.word	0x00005030


	//   ....[7]....
        /*00b0*/ 	.word	0x00005db0


	//   ....[8]....
        /*00b4*/ 	.word	0x00009120


	//----- nvinfo : EIATTR_REG_RECONFIG
	.align		4
.L_1207:
        /*00b8*/ 	.byte	0x01, 0x54
	.zero		2


	//----- nvinfo : EIATTR_SYSCALL_OFFSETS
	.align		4
        /*00bc*/ 	.byte	0x04, 0x46
        /*00be*/ 	.short	(.L_1209 - .L_1208)


	//   ....[0]....
.L_1208:
        /*00c0*/ 	.word	0x00000ce0


	//   ....[1]....
        /*00c4*/ 	.word	0x00000dd0


	//   ....[2]....
        /*00c8*/ 	.word	0x00000f30


	//   ....[3]....
        /*00cc*/ 	.word	0x00001020


	//   ....[4]....
        /*00d0*/ 	.word	0x000012a0


	//   ....[5]....
        /*00d4*/ 	.word	0x00004860


	//   ....[6]....
        /*00d8*/ 	.word	0x000049a0


	//   ....[7]....
        /*00dc*/ 	.word	0x00004ac0


	//   ....[8]....
        /*00e0*/ 	.word	0x00004be0


	//----- nvinfo : EIATTR_MBARRIER_INSTR_OFFSETS
	.align		4
.L_1209:
        /*00e4*/ 	.byte	0x04, 0x39
        /*00e6*/ 	.short	(.L_1211 - .L_1210)


	//   ....[0]....
.L_1210:
        /*00e8*/ 	.word	0x000002f0
        /*00ec*/ 	.word	0x000000ff
        /*00f0*/ 	.word	0x00026800
        /*00f4*/ 	.short	0x0100
        /*00f6*/ 	.byte	0x06
	.zero		1


	//   ....[1]....
        /*00f8*/ 	.word	0x000003f0
        /*00fc*/ 	.word	0x000000ff
        /*0100*/ 	.word	0x00026810
        /*0104*/ 	.short	0x0100
        /*0106*/ 	.byte	0x08
	.zero		1


	//   ....[2]....
        /*0108*/ 	.word	0x00000400
        /*010c*/ 	.word	0x000000ff
        /*0110*/ 	.word	0x00026820
        /*0114*/ 	.short	0x0100
        /*0116*/ 	.byte	0x08
	.zero		1


	//   ....[3]....
        /*0118*/ 	.word	0x00000410
        /*011c*/ 	.word	0x000000ff
        /*0120*/ 	.word	0x00026818
        /*0124*/ 	.short	0x0100
        /*0126*/ 	.byte	0x08
	.zero		1


	//   ....[4]....
        /*0128*/ 	.word	0x00000420
        /*012c*/ 	.word	0x000000ff
        /*0130*/ 	.word	0x00026828
        /*0134*/ 	.short	0x0100
        /*0136*/ 	.byte	0x08
	.zero		1


	//   ....[5]....
        /*0138*/ 	.word	0x00000550
        /*013c*/ 	.word	0x000000ff
        /*0140*/ 	.word	0x00026830
        /*0144*/ 	.short	0x0100
        /*0146*/ 	.byte	0x08
	.zero		1


	//   ....[6]....
        /*0148*/ 	.word	0x00000560
        /*014c*/ 	.word	0x000000ff
        /*0150*/ 	.word	0x00026840
        /*0154*/ 	.short	0x0100
        /*0156*/ 	.byte	0x08
	.zero		1


	//   ....[7]....
        /*0158*/ 	.word	0x00000570
        /*015c*/ 	.word	0x000000ff
        /*0160*/ 	.word	0x00026838
        /*0164*/ 	.short	0x0100
        /*0166*/ 	.byte	0x08
	.zero		1


	//   ....[8]....
        /*0168*/ 	.word	0x00000580
        /*016c*/ 	.word	0x000000ff
        /*0170*/ 	.word	0x00026848
        /*0174*/ 	.short	0x0100
        /*0176*/ 	.byte	0x08
	.zero		1


	//   ....[9]....
        /*0178*/ 	.word	0x000010c0
        /*017c*/ 	.word	0x00000012
        /*0180*/ 	.word	0x00026800
        /*0184*/ 	.short	0x010a
        /*0186*/ 	.byte	0x3f
	.zero		1


	//   ....[10]....
        /*0188*/ 	.word	0x00001160
        /*018c*/ 	.word	0x00000012
        /*0190*/ 	.word	0x00026800
        /*0194*/ 	.short	0x010a
        /*0196*/ 	.byte	0x3f
	.zero		1


	//   ....[11]....
        /*0198*/ 	.word	0x00001b00
        /*019c*/ 	.word	0x000000ff
        /*01a0*/ 	.word	0x00026810
        /*01a4*/ 	.short	0x010a
        /*01a6*/ 	.byte	0x06
	.zero		1


	//   ....[12]....
        /*01a8*/ 	.word	0x00001b40
        /*01ac*/ 	.word	0x000000ff
        /*01b0*/ 	.word	0x00026810
        /*01b4*/ 	.short	0x010a
        /*01b6*/ 	.byte	0x06
	.zero		1


	//   ....[13]....
        /*01b8*/ 	.word	0x00001f80
        /*01bc*/ 	.word	0x000000ff
        /*01c0*/ 	.word	0x00026830
        /*01c4*/ 	.short	0x010a
        /*01c6*/ 	.byte	0x06
	.zero		1


	//   ....[14]....
        /*01c8*/ 	.word	0x00001fc0
        /*01cc*/ 	.word	0x000000ff
        /*01d0*/ 	.word	0x00026830
        /*01d4*/ 	.short	0x010a
        /*01d6*/ 	.byte	0x06
	.zero		1


	//   ....[15]....
        /*01d8*/ 	.word	0x000040e0
        /*01dc*/ 	.word	0x000000ff
        /*01e0*/ 	.word	0x00000000
        /*01e4*/ 	.short	0x0101
        /*01e6*/ 	.byte	0x08
	.zero		1


	//   ....[16]....
        /*01e8*/ 	.word	0x00004390
        /*01ec*/ 	.word	0x000000ff
        /*01f0*/ 	.word	0x00000000
        /*01f4*/ 	.short	0x0101
        /*01f6*/ 	.byte	0x06
	.zero		1


	//   ....[17]....
        /*01f8*/ 	.word	0x00006f00
        /*01fc*/ 	.word	0x00000010
        /*0200*/ 	.word	0x00026820
        /*0204*/ 	.short	0x010a
        /*0206*/ 	.byte	0x3f
	.zero		1


	//   ....[18]....
        /*0208*/ 	.word	0x00007820
        /*020c*/ 	.word	0x00000010
        /*0210*/ 	.word	0x00026840
        /*0214*/ 	.short	0x010a
        /*0216*/ 	.byte	0x3f
	.zero		1


	//   ....[19]....
        /*0218*/ 	.word	0x00007b30
        /*021c*/ 	.word	0x00000010
        /*0220*/ 	.word	0x00026828
        /*0224*/ 	.short	0x010a
        /*0226*/ 	.byte	0x3f
	.zero		1


	//   ....[20]....
        /*0228*/ 	.word	0x00007e40
        /*022c*/ 	.word	0x00000010
        /*0230*/ 	.word	0x00026848
        /*0234*/ 	.short	0x010a
        /*0236*/ 	.byte	0x3f
	.zero		1


	//   ....[21]....
        /*0238*/ 	.word	0x00008100
        /*023c*/ 	.word	0x00000010
        /*0240*/ 	.word	0x00026820
        /*0244*/ 	.short	0x010a
        /*0246*/ 	.byte	0x3f
	.zero		1


	//   ....[22]....
        /*0248*/ 	.word	0x00008490
        /*024c*/ 	.word	0x00000010
        /*0250*/ 	.word	0x00026840
        /*0254*/ 	.short	0x010a
        /*0256*/ 	.byte	0x3f
	.zero		1


	//   ....[23]....
        /*0258*/ 	.word	0x00008770
        /*025c*/ 	.word	0x00000010
        /*0260*/ 	.word	0x00026828
        /*0264*/ 	.short	0x010a
        /*0266*/ 	.byte	0x3f
	.zero		1


	//   ....[24]....
        /*0268*/ 	.word	0x00008ad0
        /*026c*/ 	.word	0x00000003
        /*0270*/ 	.word	0x00026840
        /*0274*/ 	.short	0x010a
        /*0276*/ 	.byte	0x3f
	.zero		1


	//   ....[25]....
        /*0278*/ 	.word	0x00008f80
        /*027c*/ 	.word	0x00000006
        /*0280*/ 	.word	0x00000000
        /*0284*/ 	.short	0x010a
        /*0286*/ 	.byte	0x3f
	.zero		1


	//   ....[26]....
        /*0288*/ 	.word	0x00008fe0
        /*028c*/ 	.word	0x00000003
        /*0290*/ 	.word	0x00000000
        /*0294*/ 	.short	0x010a
        /*0296*/ 	.byte	0x3f
	.zero		1


	//   ....[27]....
        /*0298*/ 	.word	0x00009040
        /*029c*/ 	.word	0x00000000
        /*02a0*/ 	.word	0x00000000
        /*02a4*/ 	.short	0x010a
        /*02a6*/ 	.byte	0x3f
	.zero		1


	//   ....[28]....
        /*02a8*/ 	.word	0x00009070
        /*02ac*/ 	.word	0x00000003
        /*02b0*/ 	.word	0x00000000
        /*02b4*/ 	.short	0x010a
        /*02b6*/ 	.byte	0x3f
	.zero		1


	//   ....[29]....
        /*02b8*/ 	.word	0x00009150
        /*02bc*/ 	.word	0x00000012
        /*02c0*/ 	.word	0x00026800
        /*02c4*/ 	.short	0x010a
        /*02c6*/ 	.byte	0x3f
	.zero		1


	//   ....[30]....
        /*02c8*/ 	.word	0x000091b0
        /*02cc*/ 	.word	0x00000007
        /*02d0*/ 	.word	0x00026810
        /*02d4*/ 	.short	0x010a
        /*02d6*/ 	.byte	0x3f
	.zero		1


	//   ....[31]....
        /*02d8*/ 	.word	0x00009210
        /*02dc*/ 	.word	0x00000079
        /*02e0*/ 	.word	0x00026830
        /*02e4*/ 	.short	0x010a
        /*02e6*/ 	.byte	0x3f
	.zero		1


	//   ....[32]....
        /*02e8*/ 	.word	0x00009260
        /*02ec*/ 	.word	0x00000010
        /*02f0*/ 	.word	0x00026820
        /*02f4*/ 	.short	0x010a
        /*02f6*/ 	.byte	0x3f
	.zero		1


	//   ....[33]....
        /*02f8*/ 	.word	0x000092b0
        /*02fc*/ 	.word	0x00000010
        /*0300*/ 	.word	0x00026840
        /*0304*/ 	.short	0x010a
        /*0306*/ 	.byte	0x3f
	.zero		1


	//   ....[34]....
        /*0308*/ 	.word	0x00009300
        /*030c*/ 	.word	0x00000010
        /*0310*/ 	.word	0x00026828
        /*0314*/ 	.short	0x010a
        /*0316*/ 	.byte	0x3f
	.zero		1


	//   ....[35]....
        /*0318*/ 	.word	0x00009350
        /*031c*/ 	.word	0x00000010
        /*0320*/ 	.word	0x00026848
        /*0324*/ 	.short	0x010a
        /*0326*/ 	.byte	0x3f
	.zero		1


	//   ....[36]....
        /*0328*/ 	.word	0x000093b0
        /*032c*/ 	.word	0x00000010
        /*0330*/ 	.word	0x00026820
        /*0334*/ 	.short	0x010a
        /*0336*/ 	.byte	0x3f
	.zero		1


	//   ....[37]....
        /*0338*/ 	.word	0x00009400
        /*033c*/ 	.word	0x00000010
        /*0340*/ 	.word	0x00026840
        /*0344*/ 	.short	0x010a
        /*0346*/ 	.byte	0x3f
	.zero		1


	//   ....[38]....
        /*0348*/ 	.word	0x00009450
        /*034c*/ 	.word	0x00000010
        /*0350*/ 	.word	0x00026828
        /*0354*/ 	.short	0x010a
        /*0356*/ 	.byte	0x3f
	.zero		1


	//   ....[39]....
        /*0358*/ 	.word	0x000094a0
        /*035c*/ 	.word	0x00000003
        /*0360*/ 	.word	0x00026840
        /*0364*/ 	.short	0x010a
        /*0366*/ 	.byte	0x3f
	.zero		1


	//   ....[40]....
        /*0368*/ 	.word	0x00009570
        /*036c*/ 	.word	0x00000006
        /*0370*/ 	.word	0x00000000
        /*0374*/ 	.short	0x010a
        /*0376*/ 	.byte	0x3f
	.zero		1


	//   ....[41]....
        /*0378*/ 	.word	0x000095c0
        /*037c*/ 	.word	0x00000003
        /*0380*/ 	.word	0x00000000
        /*0384*/ 	.short	0x010a
        /*0386*/ 	.byte	0x3f
	.zero		1


	//   ....[42]....
        /*0388*/ 	.word	0x00009610
        /*038c*/ 	.word	0x00000000
        /*0390*/ 	.word	0x00000000
        /*0394*/ 	.short	0x010a
        /*0396*/ 	.byte	0x3f
	.zero		1


	//----- nvinfo : EIATTR_NUM_MBARRIERS
	.align		4
.L_1211:
        /*0398*/ 	.byte	0x03, 0x38
        /*039a*/ 	.short	0x0009


	//----- nvinfo : EIATTR_EXIT_INSTR_OFFSETS
	.align		4
        /*039c*/ 	.byte	0x04, 0x1c
        /*039e*/ 	.short	(.L_1213 - .L_1212)


	//   ....[0]....
.L_1212:
        /*03a0*/ 	.word	0x00000690


	//   ....[1]....
        /*03a4*/ 	.word	0x00005560


	//   ....[2]....
        /*03a8*/ 	.word	0x00005d50


	//   ....[3]....
        /*03ac*/ 	.word	0x000090c0


	//----- nvinfo : EIATTR_MAX_THREADS
	.align		4
.L_1213:
        /*03b0*/ 	.byte	0x04, 0x05
        /*03b2*/ 	.short	(.L_1215 - .L_1214)
.L_1214:
        /*03b4*/ 	.word	0x00000180
        /*03b8*/ 	.word	0x00000001
        /*03bc*/ 	.word	0x00000001


	//----- nvinfo : EIATTR_CRS_STACK_SIZE
	.align		4
.L_1215:
        /*03c0*/ 	.byte	0x04, 0x1e
        /*03c2*/ 	.short	(.L_1217 - .L_1216)
.L_1216:
        /*03c4*/ 	.word	0x00000000


	//----- nvinfo : EIATTR_CBANK_PARAM_SIZE
	.align		4
.L_1217:
        /*03c8*/ 	.byte	0x03, 0x19
        /*03ca*/ 	.short	0x0970


	//----- nvinfo : EIATTR_PARAM_CBANK
	.align		4
        /*03cc*/ 	.byte	0x04, 0x0a
        /*03ce*/ 	.short	(.L_1219 - .L_1218)
	.align		4
.L_1218:
        /*03d0*/ 	.word	index@(.nv.constant0._ZN7cutlass13device_kernelIN5flash11enable_sm90INS1_16FlashAttnBwdSm90INS1_25CollectiveMainloopBwdSm90ILi2ELi2ELi2EN4cute5tupleIJNS5_1CILi1EEES8_S8_EEENS6_IJNS7_ILi64EEENS7_ILi128EEENS7_ILi96EEEEEENS_10bfloat16_tEfNS_4arch4Sm90ELb0ELb1ELb0ELb0ELb0ELb1ELb0ELb0ELi2ELi1ELi2ELi1ELb1EEENS1_21CollectiveEpilogueBwdISD_SE_SG_Li256ELb0ELb0ELi1EEENS1_19SingleTileSchedulerILb0ELb0ELb0ELi128EEEEEEEEEvNT_6ParamsE)
        /*03d4*/ 	.short	0x0210
        /*03d6*/ 	.short	0x0970


	//----- nvinfo : EIATTR_SW_WAR
	.align		4
.L_1219:
        /*03d8*/ 	.byte	0x04, 0x36
        /*03da*/ 	.short	(.L_1221 - .L_1220)
.L_1220:
        /*03dc*/ 	.word	0x00000008
.L_1221:


//--------------------- .nv.info._ZN7cutlass13device_kernelIN5flash11enable_sm90INS1_16FlashAttnBwdSm90INS1_25CollectiveMainloopBwdSm90ILi2ELi2ELi2EN4cute5tupleIJNS5_1CILi1EEES8_S8_EEENS6_IJNS7_ILi64EEENS7_ILi128EEENS7_ILi96EEEEEENS_10bfloat16_tEfNS_4arch4Sm90ELb0ELb1ELb0ELb0ELb1ELb1ELb0ELb0ELi2ELi1ELi2ELi1ELb1EEENS1_21CollectiveEpilogueBwdISD_SE_SG_Li256ELb0ELb0ELi1EEENS1_19SingleTileSchedulerILb0ELb0ELb0ELi128EEEEEEEEEvNT_6ParamsE --------------------------
	.section	.nv.info._ZN7cutlass13device_kernelIN5flash11enable_sm90INS1_16FlashAttnBwdSm90INS1_25CollectiveMainloopBwdSm90ILi2ELi2ELi2EN4cute5tupleIJNS5_1CILi1EEES8_S8_EEENS6_IJNS7_ILi64EEENS7_ILi128EEENS7_ILi96EEEEEENS_10bfloat16_tEfNS_4arch4Sm90ELb0ELb1ELb0ELb0ELb1ELb1ELb0ELb0ELi2ELi1ELi2ELi1ELb1EEENS1_21CollectiveEpilogueBwdISD_SE_SG_Li256ELb0ELb0ELi1EEENS1_19SingleTileSchedulerILb0ELb0ELb0ELi128EEEEEEEEEvNT_6ParamsE,"",@"SHT_CUDA_INFO"
	.sectionflags	@""
	.align	4


	//----- nvinfo : EIATTR_CUDA_API_VERSION
	.align		4
        /*0000*/ 	.byte	0x04, 0x37
        /*0002*/ 	.short	(.L_1223 - .L_1222)
.L_1222:
        /*0004*/ 	.word	0x00000082


	//----- nvinfo : EIATTR_KPARAM_INFO
	.align		4
.L_1223:
        /*0008*/ 	.byte	0x04, 0x17
        /*000a*/ 	.short	(.L_1225 - .L_1224)
.L_1224:
        /*000c*/ 	.word	0x00000000
        /*0010*/ 	.short	0x0000
        /*0012*/ 	.short	0x0070
        /*0014*/ 	.byte	0x00, 0xf0, 0x01, 0x24


	//----- nvinfo : EIATTR_SPARSE_MMA_MASK
	.align		4
.L_1225:
        /*0018*/ 	.byte	0x03, 0x50
        /*001a*/ 	.short	0x0000


	//----- nvinfo : EIATTR_MAXREG_COUNT
	.align		4
        /*001c*/ 	.byte	0x03, 0x1b
        /*001e*/ 	.short	0x00a8


	//----- nvinfo : EIATTR_NUM_BARRIERS
	.align		4
        /*0020*/ 	.byte	0x02, 0x4c
        /*0022*/ 	.byte	0x10
	.zero		1


	//----- nvinfo : EIATTR_EXTERNS
	.align		4
        /*0024*/ 	.byte	0x04, 0x0f
        /*0026*/ 	.short	(.L_1227 - .L_1226)


	//   ....[0]....
	.align		4
.L_1226:
        /*0028*/ 	.word	index@(__assertfail)


	//----- nvinfo : EIATTR_ANNOTATIONS
	.align		4
.L_1227:
        /*002c*/ 	.byte	0x04, 0x55
        /*002e*/ 	.short	(.L_1229 - .L_1228)


	//   ....[0]....
.L_1228:
        /*0030*/ 	.word	0x00000001
        /*0034*/ 	.byte	0x50, 0x83, 0x00, 0x00, 0x01, 0x00, 0x00, 0x00, 0xa0, 0x86, 0x00, 0x00, 0x01, 0x00, 0x00, 0x00
        /*0044*/ 	.byte	0x50, 0x93, 0x00, 0x00, 0x01, 0x00, 0x00, 0x00, 0x70, 0x93, 0x00, 0x00, 0x01, 0x00, 0x00, 0x00
        /*0054*/ 	.byte	0xb0, 0x98, 0x00, 0x00


	//----- nvinfo : EIATTR_MERCURY_ISA_VERSION
	.align		4
.L_1229:
        /*0058*/ 	.byte	0x03, 0x5f
        /*005a*/ 	.short	0x0101


	//----- nvinfo : EIATTR_INT_WARP_WIDE_INSTR_OFFSETS
	.align		4
        /*005c*/ 	.byte	0x04, 0x31
        /*005e*/ 	.short	(.L_1231 - .L_1230)


	//   ....[0]....
.L_1230:
        /*0060*/ 	.word	0x000001f0


	//   ....[1]....
        /*0064*/ 	.word	0x00000220


	//   ....[2]....
        /*0068*/ 	.word	0x00006720


	//   ....[3]....
        /*006c*/ 	.word	0x00006d20


	//   ....[4]....
        /*0070*/ 	.word	0x000071d0


	//   ....[5]....
        /*0074*/ 	.word	0x000074a0


	//   ....[6]....
        /*0078*/ 	.word	0x00007700


	//   ....[7]....
        /*007c*/ 	.word	0x00007890


	//----- nvinfo : EIATTR_COOP_GROUP_MASK_REGIDS
	.align		4
.L_1231:
        /*0080*/ 	.byte	0x04, 0x29
        /*0082*/ 	.short	(.L_1233 - .L_1232)


	//   ....[0]....
.L_1232:
        /*0084*/ 	.word	0xffffffff


	//   ....[1]....
        /*0088*/ 	.word	0xffffffff


	//   ....[2]....
        /*008c*/ 	.word	0xffffffff


	//   ....[3]....
        /*0090*/ 	.word	0xffffffff


	//   ....[4]....
        /*0094*/ 	.word	0xffffffff


	//   ....[5]....
        /*0098*/ 	.word	0xffffffff


	//   ....[6]....
        /*009c*/ 	.word	0xffffffff


	//   ....[7]....
        /*00a0*/ 	.word	0xffffffff


	//   ....[8]....
        /*00a4*/ 	.word	0xffffffff


	//   ....[9]....
        /*00a8*/ 	.word	0xffffffff


	//   ....[10]....
        /*00ac*/ 	.word	0xffffffff


	//   ....[11]....
        /*00b0*/ 	.word	0xffffffff


	//   ....[12]....
        /*00b4*/ 	.word	0xffffffff


	//   ....[13]....
        /*00b8*/ 	.word	0xffffffff


	//   ....[14]....
        /*00bc*/ 	.word	0xffffffff


	//   ....[15]....
        /*00c0*/ 	.word	0xffffffff


	//   ....[16]....
        /*00c4*/ 	.word	0xffffffff


	//   ....[17]....
        /*00c8*/ 	.word	0x0500000f


	//   ....[18]....
        /*00cc*/ 	.word	0x0500000f


	//   ....[19]....
        /*00d0*/ 	.word	0x0500000f


	//   ....[20]....
        /*00d4*/ 	.word	0x0500000f


	//----- nvinfo : EIATTR_COOP_GROUP_INSTR_OFFSETS
	.align		4
.L_1233:
        /*00d8*/ 	.byte	0x04, 0x28
        /*00da*/ 	.short	(.L_1235 - .L_1234)


	//   ....[0]....
.L_1234:
        /*00dc*/ 	.word	0x00000060


	//   ....[1]....
        /*00e0*/ 	.word	0x00000200


	//   ....[2]....
        /*00e4*/ 	.word	0x00000250


	//   ....[3]....
        /*00e8*/ 	.word	0x00000440


	//   ....[4]....
        /*00ec*/ 	.word	0x00000650


	//   ....[5]....
        /*00f0*/ 	.word	0x00001090


	//   ....[6]....
        /*00f4*/ 	.word	0x00005050


	//   ....[7]....
        /*00f8*/ 	.word	0x00005dc0


	//   ....[8]....
        /*00fc*/ 	.word	0x00006320


	//   ....[9]....
        /*0100*/ 	.word	0x00006650


	//   ....[10]....
        /*0104*/ 	.word	0x000069a0


	//   ....[11]....
        /*0108*/ 	.word	0x00006c50


	//   ....[12]....
        /*010c*/ 	.word	0x00006e90


	//   ....[13]....
        /*0110*/ 	.word	0x00007100


	//   ....[14]....
        /*0114*/ 	.word	0x000073e0


	//   ....[15]....
        /*0118*/ 	.word	0x00007600


	//   ....[16]....
        /*011c*/ 	.word	0x00007790


	//   ....[17]....
        /*0120*/ 	.word	0x0000a030


	//   ....[18]....
        /*0124*/ 	.word	0x0000a1a0


	//   ....[19]....
        /*0128*/ 	.word	0x0000a210


	//   ....[20]....
        /*012c*/ 	.word	0x0000a280


	//----- nvinfo : EIATTR_REG_RECONFIG
	.align		4
.L_1235:
        /*0130*/ 	.byte	0x01, 0x54
	.zero		2


	//----- nvinfo : EIATTR_SYSCALL_OFFSETS
	.align		4
        /*0134*/ 	.byte	0x04, 0x46
        /*0136*/ 	.short	(.L_1237 - .L_1236)


	//   ....[0]....
.L_1236:
        /*0138*/ 	.word	0x00000cf0


	//   ....[1]....
        /*013c*/ 	.word	0x00000de0


	//   ....[2]....
        /*0140*/ 	.word	0x00000f40


	//   ....[3]....
        /*0144*/ 	.word	0x00001030


	//   ....[4]....
        /*0148*/ 	.word	0x000012b0


	//   ....[5]....
        /*014c*/ 	.word	0x00004880


	//   ....[6]....
        /*0150*/ 	.word	0x000049c0


	//   ....[7]....
        /*0154*/ 	.word	0x00004ae0


	//   ....[8]....
        /*0158*/ 	.word	0x00004c00


	//----- nvinfo : EIATTR_MBARRIER_INSTR_OFFSETS
	.align		4
.L_1237:
        /*015c*/ 	.byte	0x04, 0x39
        /*015e*/ 	.short	(.L_1239 - .L_1238)


	//   ....[0]....
.L_1238:
        /*0160*/ 	.word	0x000002f0
        /*0164*/ 	.word	0x000000ff
        /*0168*/ 	.word	0x00026800
        /*016c*/ 	.short	0x0100
        /*016e*/ 	.byte	0x06
	.zero		1


	//   ....[1]....
        /*0170*/ 	.word	0x000003f0
        /*0174*/ 	.word	0x000000ff
        /*0178*/ 	.word	0x00026810
        /*017c*/ 	.short	0x0100
        /*017e*/ 	.byte	0x08
	.zero		1


	//   ....[2]....
        /*0180*/ 	.word	0x00000400
        /*0184*/ 	.word	0x000000ff
        /*0188*/ 	.word	0x00026820
        /*018c*/ 	.short	0x0100
        /*018e*/ 	.byte	0x08
	.zero		1


	//   ....[3]....
        /*0190*/ 	.word	0x00000410
        /*0194*/ 	.word	0x000000ff
        /*0198*/ 	.word	0x00026818
        /*019c*/ 	.short	0x0100
        /*019e*/ 	.byte	0x08
	.zero		1


	//   ....[4]....
        /*01a0*/ 	.word	0x00000420
        /*01a4*/ 	.word	0x000000ff
        /*01a8*/ 	.word	0x00026828
        /*01ac*/ 	.short	0x0100
        /*01ae*/ 	.byte	0x08
	.zero		1


	//   ....[5]....
        /*01b0*/ 	.word	0x00000550
        /*01b4*/ 	.word	0x000000ff
        /*01b8*/ 	.word	0x00026830
        /*01bc*/ 	.short	0x0100
        /*01be*/ 	.byte	0x08
	.zero		1


	//   ....[6]....
        /*01c0*/ 	.word	0x00000560
        /*01c4*/ 	.word	0x000000ff
        /*01c8*/ 	.word	0x00026840
        /*01cc*/ 	.short	0x0100
        /*01ce*/ 	.byte	0x08
	.zero		1


	//   ....[7]....
        /*01d0*/ 	.word	0x00000570
        /*01d4*/ 	.word	0x000000ff
        /*01d8*/ 	.word	0x00026838
        /*01dc*/ 	.short	0x0100
        /*01de*/ 	.byte	0x08
	.zero		1


	//   ....[8]....
        /*01e0*/ 	.word	0x00000580
        /*01e4*/ 	.word	0x000000ff
        /*01e8*/ 	.word	0x00026848
        /*01ec*/ 	.short	0x0100
        /*01ee*/ 	.byte	0x08
	.zero		1


	//   ....[9]....
        /*01f0*/ 	.word	0x000010d0
        /*01f4*/ 	.word	0x00000012
        /*01f8*/ 	.word	0x00026800
        /*01fc*/ 	.short	0x010a
        /*01fe*/ 	.byte	0x3f
	.zero		1


	//   ....[10]....
        /*0200*/ 	.word	0x00001170
        /*0204*/ 	.word	0x00000012
        /*0208*/ 	.word	0x00026800
        /*020c*/ 	.short	0x010a
        /*020e*/ 	.byte	0x3f
	.zero		1


	//   ....[11]....
        /*0210*/ 	.word	0x00001b10
        /*0214*/ 	.word	0x000000ff
        /*0218*/ 	.word	0x00026810
        /*021c*/ 	.short	0x010a
        /*021e*/ 	.byte	0x06
	.zero		1


	//   ....[12]....
        /*0220*/ 	.word	0x00001b50
        /*0224*/ 	.word	0x000000ff
        /*0228*/ 	.word	0x00026810
        /*022c*/ 	.short	0x010a
        /*022e*/ 	.byte	0x06
	.zero		1


	//   ....[13]....
        /*0230*/ 	.word	0x00001f90
        /*0234*/ 	.word	0x000000ff
        /*0238*/ 	.word	0x00026830
        /*023c*/ 	.short	0x010a
        /*023e*/ 	.byte	0x06
	.zero		1


	//   ....[14]....
        /*0240*/ 	.word	0x00001fd0
        /*0244*/ 	.word	0x000000ff
        /*0248*/ 	.word	0x00026830
        /*024c*/ 	.short	0x010a
        /*024e*/ 	.byte	0x06
	.zero		1


	//   ....[15]....
        /*0250*/ 	.word	0x00004100
        /*0254*/ 	.word	0x000000ff
        /*0258*/ 	.word	0x00000000
        /*025c*/ 	.short	0x0101
        /*025e*/ 	.byte	0x08
	.zero		1


	//   ....[16]....
        /*0260*/ 	.word	0x000043b0
        /*0264*/ 	.word	0x000000ff
        /*0268*/ 	.word	0x00000000
        /*026c*/ 	.short	0x0101
        /*026e*/ 	.byte	0x06
	.zero		1


	//   ....[17]....
        /*0270*/ 	.word	0x00007e10
        /*0274*/ 	.word	0x00000010
        /*0278*/ 	.word	0x00026820
        /*027c*/ 	.short	0x010a
        /*027e*/ 	.byte	0x3f
	.zero		1


	//   ....[18]....
        /*0280*/ 	.word	0x00008730
        /*0284*/ 	.word	0x00000010
        /*0288*/ 	.word	0x00026840
        /*028c*/ 	.short	0x010a
        /*028e*/ 	.byte	0x3f
	.zero		1


	//   ....[19]....
        /*0290*/ 	.word	0x00008a40
        /*0294*/ 	.word	0x00000010
        /*0298*/ 	.word	0x00026828
        /*029c*/ 	.short	0x010a
        /*029e*/ 	.byte	0x3f
	.zero		1


	//   ....[20]....
        /*02a0*/ 	.word	0x00008d50
        /*02a4*/ 	.word	0x00000010
        /*02a8*/ 	.word	0x00026848
        /*02ac*/ 	.short	0x010a
        /*02ae*/ 	.byte	0x3f
	.zero		1


	//   ....[21]....
        /*02b0*/ 	.word	0x00009010
        /*02b4*/ 	.word	0x00000010
        /*02b8*/ 	.word	0x00026820
        /*02bc*/ 	.short	0x010a
        /*02be*/ 	.byte	0x3f
	.zero		1


	//   ....[22]....
        /*02c0*/ 	.word	0x000093a0
        /*02c4*/ 	.word	0x00000010
        /*02c8*/ 	.word	0x00026840
        /*02cc*/ 	.short	0x010a
        /*02ce*/ 	.byte	0x3f
	.zero		1


	//   ....[23]....
        /*02d0*/ 	.word	0x00009680
        /*02d4*/ 	.word	0x00000010
        /*02d8*/ 	.word	0x00026828
        /*02dc*/ 	.short	0x010a
        /*02de*/ 	.byte	0x3f
	.zero		1


	//   ....[24]....
        /*02e0*/ 	.word	0x000099e0
        /*02e4*/ 	.word	0x00000003
        /*02e8*/ 	.word	0x00026840
        /*02ec*/ 	.short	0x010a
        /*02ee*/ 	.byte	0x3f
	.zero		1


	//   ....[25]....
        /*02f0*/ 	.word	0x00009e90
        /*02f4*/ 	.word	0x00000006
        /*02f8*/ 	.word	0x00000000
        /*02fc*/ 	.short	0x010a
        /*02fe*/ 	.byte	0x3f
	.zero		1


	//   ....[26]....
        /*0300*/ 	.word	0x00009ef0
        /*0304*/ 	.word	0x00000003
        /*0308*/ 	.word	0x00000000
        /*030c*/ 	.short	0x010a
        /*030e*/ 	.byte	0x3f
	.zero		1


	//   ....[27]....
        /*0310*/ 	.word	0x00009f50
        /*0314*/ 	.word	0x00000000
        /*0318*/ 	.word	0x00000000
        /*031c*/ 	.short	0x010a
        /*031e*/ 	.byte	0x3f
	.zero		1


	//   ....[28]....
        /*0320*/ 	.word	0x00009f80
        /*0324*/ 	.word	0x00000003
        /*0328*/ 	.word	0x00000000
        /*032c*/ 	.short	0x010a
        /*032e*/ 	.byte	0x3f
	.zero		1


	//   ....[29]....
        /*0330*/ 	.word	0x0000a060
        /*0334*/ 	.word	0x00000012
        /*0338*/ 	.word	0x00026800
        /*033c*/ 	.short	0x010a
        /*033e*/ 	.byte	0x3f
	.zero		1


	//   ....[30]....
        /*0340*/ 	.word	0x0000a0c0
        /*0344*/ 	.word	0x00000007
        /*0348*/ 	.word	0x00026810
        /*034c*/ 	.short	0x010a
        /*034e*/ 	.byte	0x3f
	.zero		1


	//   ....[31]....
        /*0350*/ 	.word	0x0000a120
        /*0354*/ 	.word	0x00000079
        /*0358*/ 	.word	0x00026830
        /*035c*/ 	.short	0x010a
        /*035e*/ 	.byte	0x3f
	.zero		1


	//   ....[32]....
        /*0360*/ 	.word	0x0000a2c0
        /*0364*/ 	.word	0x00000010
        /*0368*/ 	.word	0x00026820
        /*036c*/ 	.short	0x010a
        /*036e*/ 	.byte	0x3f
	.zero		1


	//   ....[33]....
        /*0370*/ 	.word	0x0000a310
        /*0374*/ 	.word	0x00000010
        /*0378*/ 	.word	0x00026840
        /*037c*/ 	.short	0x010a
        /*037e*/ 	.byte	0x3f
	.zero		1


	//   ....[34]....
        /*0380*/ 	.word	0x0000a360
        /*0384*/ 	.word	0x00000010
        /*0388*/ 	.word	0x00026828
        /*038c*/ 	.short	0x010a
        /*038e*/ 	.byte	0x3f
	.zero		1


	//   ....[35]....
        /*0390*/ 	.word	0x0000a3b0
        /*0394*/ 	.word	0x00000010
        /*0398*/ 	.word	0x00026848
        /*039c*/ 	.short	0x010a
        /*039e*/ 	.byte	0x3f
	.zero		1


	//   ....[36]....
        /*03a0*/ 	.word	0x0000a410
        /*03a4*/ 	.word	0x00000010
        /*03a8*/ 	.word	0x00026820
        /*03ac*/ 	.short	0x010a
        /*03ae*/ 	.byte	0x3f
	.zero		1


	//   ....[37]....
        /*03b0*/ 	.word	0x0000a460
        /*03b4*/ 	.word	0x00000010
        /*03b8*/ 	.word	0x00026840
        /*03bc*/ 	.short	0x010a
        /*03be*/ 	.byte	0x3f
	.zero		1


	//   ....[38]....
        /*03c0*/ 	.word	0x0000a4b0
        /*03c4*/ 	.word	0x00000010
        /*03c8*/ 	.word	0x00026828
        /*03cc*/ 	.short	0x010a
        /*03ce*/ 	.byte	0x3f
	.zero		1


	//   ....[39]....
        /*03d0*/ 	.word	0x0000a500
        /*03d4*/ 	.word	0x00000003
        /*03d8*/ 	.word	0x00026840
        /*03dc*/ 	.short	0x010a
        /*03de*/ 	.byte	0x3f
	.zero		1


	//   ....[40]....
        /*03e0*/ 	.word	0x0000a5d0
        /*03e4*/ 	.word	0x00000006
        /*03e8*/ 	.word	0x00000000
        /*03ec*/ 	.short	0x010a
        /*03ee*/ 	.byte	0x3f
	.zero		1


	//   ....[41]....
        /*03f0*/ 	.word	0x0000a620
        /*03f4*/ 	.word	0x00000003
        /*03f8*/ 	.word	0x00000000
        /*03fc*/ 	.short	0x010a
        /*03fe*/ 	.byte	0x3f
	.zero		1


	//   ....[42]....
        /*0400*/ 	.word	0x0000a670
        /*0404*/ 	.word	0x00000000
        /*0408*/ 	.word	0x00000000
        /*040c*/ 	.short	0x010a
        /*040e*/ 	.byte	0x3f
	.zero		1


	//----- nvinfo : EIATTR_NUM_MBARRIERS
	.align		4
.L_1239:
        /*0410*/ 	.byte	0x03, 0x38
        /*0412*/ 	.short	0x0009


	//----- nvinfo : EIATTR_EXIT_INSTR_OFFSETS
	.align		4
        /*0414*/ 	.byte	0x04, 0x1c
        /*0416*/ 	.short	(.L_1241 - .L_1240)


	//   ....[0]....
.L_1240:
        /*0418*/ 	.word	0x000006a0


	//   ....[1]....
        /*041c*/ 	.word	0x00005580


	//   ....[2]....
        /*0420*/ 	.word	0x00005d60


	//   ....[3]....
        /*0424*/ 	.word	0x00009fd0


	//----- nvinfo : EIATTR_MAX_THREADS
	.align		4
.L_1241:
        /*0428*/ 	.byte	0x04, 0x05
        /*042a*/ 	.short	(.L_1243 - .L_1242)
.L_1242:
        /*042c*/ 	.word	0x00000180
        /*0430*/ 	.word	0x00000001
        /*0434*/ 	.word	0x00000001


	//----- nvinfo : EIATTR_CRS_STACK_SIZE
	.align		4
.L_1243:
        /*0438*/ 	.byte	0x04, 0x1e
        /*043a*/ 	.short	(.L_1245 - .L_1244)
.L_1244:
        /*043c*/ 	.word	0x00000000


	//----- nvinfo : EIATTR_CBANK_PARAM_SIZE
	.align		4
.L_1245:
        /*0440*/ 	.byte	0x03, 0x19
        /*0442*/ 	.short	0x0970


	//----- nvinfo : EIATTR_PARAM_CBANK
	.align		4
        /*0444*/ 	.byte	0x04, 0x0a
        /*0446*/ 	.short	(.L_1247 - .L_1246)
	.align		4
.L_1246:
        /*0448*/ 	.word	index@(.nv.constant0._ZN7cutlass13device_kernelIN5flash11enable_sm90INS1_16FlashAttnBwdSm90INS1_25CollectiveMainloopBwdSm90ILi2ELi2ELi2EN4cute5tupleIJNS5_1CILi1EEES8_S8_EEENS6_IJNS7_ILi64EEENS7_ILi128EEENS7_ILi96EEEEEENS_10bfloat16_tEfNS_4arch4Sm90ELb0ELb1ELb0ELb0ELb1ELb1ELb0ELb0ELi2ELi1ELi2ELi1ELb1EEENS1_21CollectiveEpilogueBwdISD_SE_SG_Li256ELb0ELb0ELi1EEENS1_19SingleTileSchedulerILb0ELb0ELb0ELi128EEEEEEEEEvNT_6ParamsE)
        /*044c*/ 	.short	0x0210
        /*044e*/ 	.short	0x0970


	//----- nvinfo : EIATTR_SW_WAR
	.align		4
.L_1247:
        /*0450*/ 	.byte	0x04, 0x36
        /*0452*/ 	.short	(.L_1249 - .L_1248)
.L_1248:
        /*0454*/ 	.word	0x00000008
.L_1249:


//--------------------- .nv.info._ZN7cutlass13device_kernelIN5flash11enable_sm90INS1_16FlashAttnBwdSm90INS1_25CollectiveMainloopBwdSm90ILi2ELi2ELi2EN4cute5tupleIJNS5_1CILi1EEES8_S8_EEENS6_IJNS7_ILi64EEENS7_ILi128EEENS7_ILi96EEEEEENS_10bfloat16_tEfNS_4arch4Sm90ELb0ELb1ELb0ELb0ELb0ELb1ELb0ELb0ELi2ELi1ELi2ELi1ELb1EEENS1_24CollectiveEpilogueBwdGQAISD_fSG_Li256ELb0ELb0EEENS1_19SingleTileSchedulerILb0ELb0ELb0ELi128EEEEEEEEEvNT_6ParamsE --------------------------
	.section	.nv.info._ZN7cutlass13device_kernelIN5flash11enable_sm90INS1_16FlashAttnBwdSm90INS1_25CollectiveMainloopBwdSm90ILi2ELi2ELi2EN4cute5tupleIJNS5_1CILi1EEES8_S8_EEENS6_IJNS7_ILi64EEENS7_ILi128EEENS7_ILi96EEEEEENS_10bfloat16_tEfNS_4arch4Sm90ELb0ELb1ELb0ELb0ELb0ELb1ELb0ELb0ELi2ELi1ELi2ELi1ELb1EEENS1_24CollectiveEpilogueBwdGQAISD_fSG_Li256ELb0ELb0EEENS1_19SingleTileSchedulerILb0ELb0ELb0ELi128EEEEEEEEEvNT_6ParamsE,"",@"SHT_CUDA_INFO"
	.sectionflags	@""
	.align	4


	//----- nvinfo : EIATTR_CUDA_API_VERSION
	.align		4
        /*0000*/ 	.byte	0x04, 0x37
        /*0002*/ 	.short	(.L_1251 - .L_1250)
.L_1250:
        /*0004*/ 	.word	0x00000082


	//----- nvinfo : EIATTR_KPARAM_INFO
	.align		4
.L_1251:
        /*0008*/ 	.byte	0x04, 0x17
        /*000a*/ 	.short	(.L_1253 - .L_1252)
.L_1252:
        /*000c*/ 	.word	0x00000000
        /*0010*/ 	.short	0x0000
        /*0012*/ 	.short	0x0070
        /*0014*/ 	.byte	0x00, 0xf0, 0x01, 0x1a


	//----- nvinfo : EIATTR_SPARSE_MMA_MASK
	.align		4
.L_1253:
        /*0018*/ 	.byte	0x03, 0x50
        /*001a*/ 	.short	0x0000


	//----- nvinfo : EIATTR_MAXREG_COUNT
	.align		4
        /*001c*/ 	.byte	0x03, 0x1b
        /*001e*/ 	.short	0x00a8


	//----- nvinfo : EIATTR_NUM_BARRIERS
	.align		4
        /*0020*/ 	.byte	0x02, 0x4c
        /*0022*/ 	.byte	0x10
	.zero		1


	//----- nvinfo : EIATTR_EXTERNS
	.align		4
        /*0024*/ 	.byte	0x04, 0x0f
        /*0026*/ 	.short	(.L_1255 - .L_1254)


	//   ....[0]....
	.align		4
.L_1254:
        /*0028*/ 	.word	index@(__assertfail)


	//----- nvinfo : EIATTR_ANNOTATIONS
	.align		4
.L_1255:
        /*002c*/ 	.byte	0x04, 0x55
        /*002e*/ 	.short	(.L_1257 - .L_1256)


	//   ....[0]....
.L_1256:
        /*0030*/ 	.word	0x00000001
        /*0034*/ 	.byte	0x40, 0x65, 0x00, 0x00, 0x01, 0x00, 0x00, 0x00, 0x90, 0x68, 0x00, 0x00, 0x01, 0x00, 0x00, 0x00
        /*0044*/ 	.byte	0x40, 0x75, 0x00, 0x00, 0x01, 0x00, 0x00, 0x00, 0x60, 0x75, 0x00, 0x00, 0x01, 0x00, 0x00, 0x00
        /*0054*/ 	.byte	0xa0, 0x7a, 0x00, 0x00


	//----- nvinfo : EIATTR_MERCURY_ISA_VERSION
	.align		4
.L_1257:
        /*0058*/ 	.byte	0x03, 0x5f
        /*005a*/ 	.short	0x0101


	//----- nvinfo : EIATTR_INT_WARP_WIDE_INSTR_OFFSETS
	.align		4
        /*005c*/ 	.byte	0x04, 0x31
        /*005e*/ 	.short	(.L_1259 - .L_1258)


	//   ....[0]....
.L_1258:
        /*0060*/ 	.word	0x00000190


	//   ....[1]....
        /*0064*/ 	.word	0x000001c0


	//----- nvinfo : EIATTR_COOP_GROUP_MASK_REGIDS
	.align		4
.L_1259:
        /*0068*/ 	.byte	0x04, 0x29
        /*006a*/ 	.short	(.L_1261 - .L_1260)


	//   ....[0]....
.L_1260:
        /*006c*/ 	.word	0xffffffff


	//   ....[1]....
        /*0070*/ 	.word	0xffffffff


	//   ....[2]....
        /*0074*/ 	.word	0xffffffff


	//   ....[3]....
        /*0078*/ 	.word	0xffffffff


	//   ....[4]....
        /*007c*/ 	.word	0xffffffff


	//   ....[5]....
        /*0080*/ 	.word	0xffffffff


	//   ....[6]....
        /*0084*/ 	.word	0xffffffff


	//   ....[7]....
        /*0088*/ 	.word	0x0500000f


	//----- nvinfo : EIATTR_COOP_GROUP_INSTR_OFFSETS
	.align		4
.L_1261:
        /*008c*/ 	.byte	0x04, 0x28
        /*008e*/ 	.short	(.L_1263 - .L_1262)


	//   ....[0]....
.L_1262:
        /*0090*/ 	.word	0x00000060


	//   ....[1]....
        /*0094*/ 	.word	0x000001a0


	//   ....[2]....
        /*0098*/ 	.word	0x000001f0


	//   ....[3]....
        /*009c*/ 	.word	0x000003e0


	//   ....[4]....
        /*00a0*/ 	.word	0x000005f0


	//   ....[5]....
        /*00a4*/ 	.word	0x00001030


	//   ....[6]....
        /*00a8*/ 	.word	0x00004ec0


	//   ....[7]....
        /*00ac*/ 	.word	0x00008220


	//----- nvinfo : EIATTR_REG_RECONFIG
	.align		4
.L_1263:
        /*00b0*/ 	.byte	0x01, 0x54
	.zero		2


	//----- nvinfo : EIATTR_SYSCALL_OFFSETS
	.align		4
        /*00b4*/ 	.byte	0x04, 0x46
        /*00b6*/ 	.short	(.L_1265 - .L_1264)


	//   ....[0]....
.L_1264:
        /*00b8*/ 	.word	0x00000c90


	//   ....[1]....
        /*00bc*/ 	.word	0x00000d80


	//   ....[2]....
        /*00c0*/ 	.word	0x00000ee0


	//   ....[3]....
        /*00c4*/ 	.word	0x00000fd0


	//   ....[4]....
        /*00c8*/ 	.word	0x00001250


	//----- nvinfo : EIATTR_MBARRIER_INSTR_OFFSETS
	.align		4
.L_1265:
        /*00cc*/ 	.byte	0x04, 0x39
        /*00ce*/ 	.short	(.L_1267 - .L_1266)


	//   ....[0]....
.L_1266:
        /*00d0*/ 	.word	0x00000290
        /*00d4*/ 	.word	0x000000ff
        /*00d8*/ 	.word	0x00026800
        /*00dc*/ 	.short	0x0100
        /*00de*/ 	.byte	0x06
	.zero		1


	//   ....[1]....
        /*00e0*/ 	.word	0x00000390
        /*00e4*/ 	.word	0x000000ff
        /*00e8*/ 	.word	0x00026810
        /*00ec*/ 	.short	0x0100
        /*00ee*/ 	.byte	0x08
	.zero		1


	//   ....[2]....
        /*00f0*/ 	.word	0x000003a0
        /*00f4*/ 	.word	0x000000ff
        /*00f8*/ 	.word	0x00026820
        /*00fc*/ 	.short	0x0100
        /*00fe*/ 	.byte	0x08
	.zero		1


	//   ....[3]....
        /*0100*/ 	.word	0x000003b0
        /*0104*/ 	.word	0x000000ff
        /*0108*/ 	.word	0x00026818
        /*010c*/ 	.short	0x0100
        /*010e*/ 	.byte	0x08
	.zero		1


	//   ....[4]....
        /*0110*/ 	.word	0x000003c0
        /*0114*/ 	.word	0x000000ff
        /*0118*/ 	.word	0x00026828
        /*011c*/ 	.short	0x0100
        /*011e*/ 	.byte	0x08
	.zero		1


	//   ....[5]....
        /*0120*/ 	.word	0x000004f0
        /*0124*/ 	.word	0x000000ff
        /*0128*/ 	.word	0x00026830
        /*012c*/ 	.short	0x0100
        /*012e*/ 	.byte	0x08
	.zero		1


	//   ....[6]....
        /*0130*/ 	.word	0x00000500
        /*0134*/ 	.word	0x000000ff
        /*0138*/ 	.word	0x00026840
        /*013c*/ 	.short	0x0100
        /*013e*/ 	.byte	0x08
	.zero		1


	//   ....[7]....
        /*0140*/ 	.word	0x00000510
        /*0144*/ 	.word	0x000000ff
        /*0148*/ 	.word	0x00026838
        /*014c*/ 	.short	0x0100
        /*014e*/ 	.byte	0x08
	.zero		1


	//   ....[8]....
        /*0150*/ 	.word	0x00000520
        /*0154*/ 	.word	0x000000ff
        /*0158*/ 	.word	0x00026848
        /*015c*/ 	.short	0x0100
        /*015e*/ 	.byte	0x08
	.zero		1


	//   ....[9]....
        /*0160*/ 	.word	0x00001070
        /*0164*/ 	.word	0x00000012
        /*0168*/ 	.word	0x00026800
        /*016c*/ 	.short	0x010a
        /*016e*/ 	.byte	0x3f
	.zero		1


	//   ....[10]....
        /*0170*/ 	.word	0x00001110
        /*0174*/ 	.word	0x00000012
        /*0178*/ 	.word	0x00026800
        /*017c*/ 	.short	0x010a
        /*017e*/ 	.byte	0x3f
	.zero		1


	//   ....[11]....
        /*0180*/ 	.word	0x00001ab0
        /*0184*/ 	.word	0x000000ff
        /*0188*/ 	.word	0x00026810
        /*018c*/ 	.short	0x010a
        /*018e*/ 	.byte	0x06
	.zero		1


	//   ....[12]....
        /*0190*/ 	.word	0x00001af0
        /*0194*/ 	.word	0x000000ff
        /*0198*/ 	.word	0x00026810
        /*019c*/ 	.short	0x010a
        /*019e*/ 	.byte	0x06
	.zero		1


	//   ....[13]....
        /*01a0*/ 	.word	0x00001f30
        /*01a4*/ 	.word	0x000000ff
        /*01a8*/ 	.word	0x00026830
        /*01ac*/ 	.short	0x010a
        /*01ae*/ 	.byte	0x06
	.zero		1


	//   ....[14]....
        /*01b0*/ 	.word	0x00001f70
        /*01b4*/ 	.word	0x000000ff
        /*01b8*/ 	.word	0x00026830
        /*01bc*/ 	.short	0x010a
        /*01be*/ 	.byte	0x06
	.zero		1


	//   ....[15]....
        /*01c0*/ 	.word	0x00004090
        /*01c4*/ 	.word	0x000000ff
        /*01c8*/ 	.word	0x00000000
        /*01cc*/ 	.short	0x0101
        /*01ce*/ 	.byte	0x08
	.zero		1


	//   ....[16]....
        /*01d0*/ 	.word	0x00004340
        /*01d4*/ 	.word	0x000000ff
        /*01d8*/ 	.word	0x00000000
        /*01dc*/ 	.short	0x0101
        /*01de*/ 	.byte	0x06
	.zero		1


	//   ....[17]....
        /*01e0*/ 	.word	0x00006010
        /*01e4*/ 	.word	0x00000010
        /*01e8*/ 	.word	0x00026820
        /*01ec*/ 	.short	0x010a
        /*01ee*/ 	.byte	0x3f
	.zero		1


	//   ....[18]....
        /*01f0*/ 	.word	0x00006920
        /*01f4*/ 	.word	0x00000010
        /*01f8*/ 	.word	0x00026840
        /*01fc*/ 	.short	0x010a
        /*01fe*/ 	.byte	0x3f
	.zero		1


	//   ....[19]....
        /*0200*/ 	.word	0x00006c30
        /*0204*/ 	.word	0x00000010
        /*0208*/ 	.word	0x00026828
        /*020c*/ 	.short	0x010a
        /*020e*/ 	.byte	0x3f
	.zero		1


	//   ....[20]....
        /*0210*/ 	.word	0x00006f40
        /*0214*/ 	.word	0x00000010
        /*0218*/ 	.word	0x00026848
        /*021c*/ 	.short	0x010a
        /*021e*/ 	.byte	0x3f
	.zero		1


	//   ....[21]....
        /*0220*/ 	.word	0x00007200
        /*0224*/ 	.word	0x00000010
        /*0228*/ 	.word	0x00026820
        /*022c*/ 	.short	0x010a
        /*022e*/ 	.byte	0x3f
	.zero		1


	//   ....[22]....
        /*0230*/ 	.word	0x00007590
        /*0234*/ 	.word	0x00000010
        /*0238*/ 	.word	0x00026840
        /*023c*/ 	.short	0x010a
        /*023e*/ 	.byte	0x3f
	.zero		1


	//   ....[23]....
        /*0240*/ 	.word	0x00007870
        /*0244*/ 	.word	0x00000010
        /*0248*/ 	.word	0x00026828
        /*024c*/ 	.short	0x010a
        /*024e*/ 	.byte	0x3f
	.zero		1


	//   ....[24]....
        /*0250*/ 	.word	0x00007bd0
        /*0254*/ 	.word	0x00000003
        /*0258*/ 	.word	0x00026840
        /*025c*/ 	.short	0x010a
        /*025e*/ 	.byte	0x3f
	.zero		1


	//   ....[25]....
        /*0260*/ 	.word	0x00008080
        /*0264*/ 	.word	0x00000006
        /*0268*/ 	.word	0x00000000
        /*026c*/ 	.short	0x010a
        /*026e*/ 	.byte	0x3f
	.zero		1


	//   ....[26]....
        /*0270*/ 	.word	0x000080e0
        /*0274*/ 	.word	0x00000003
        /*0278*/ 	.word	0x00000000
        /*027c*/ 	.short	0x010a
        /*027e*/ 	.byte	0x3f
	.zero		1


	//   ....[27]....
        /*0280*/ 	.word	0x00008140
        /*0284*/ 	.word	0x00000000
        /*0288*/ 	.word	0x00000000
        /*028c*/ 	.short	0x010a
        /*028e*/ 	.byte	0x3f
	.zero		1


	//   ....[28]....
        /*0290*/ 	.word	0x00008170
        /*0294*/ 	.word	0x00000003
        /*0298*/ 	.word	0x00000000
        /*029c*/ 	.short	0x010a
        /*029e*/ 	.byte	0x3f
	.zero		1


	//   ....[29]....
        /*02a0*/ 	.word	0x00008250
        /*02a4*/ 	.word	0x00000012
        /*02a8*/ 	.word	0x00026800
        /*02ac*/ 	.short	0x010a
        /*02ae*/ 	.byte	0x3f
	.zero		1


	//   ....[30]....
        /*02b0*/ 	.word	0x000082b0
        /*02b4*/ 	.word	0x00000007
        /*02b8*/ 	.word	0x00026810
        /*02bc*/ 	.short	0x010a
        /*02be*/ 	.byte	0x3f
	.zero		1


	//   ....[31]....
        /*02c0*/ 	.word	0x00008310
        /*02c4*/ 	.word	0x00000079
        /*02c8*/ 	.word	0x00026830
        /*02cc*/ 	.short	0x010a
        /*02ce*/ 	.byte	0x3f
	.zero		1


	//   ....[32]....
        /*02d0*/ 	.word	0x00008360
        /*02d4*/ 	.word	0x00000010
        /*02d8*/ 	.word	0x00026820
        /*02dc*/ 	.short	0x010a
        /*02de*/ 	.byte	0x3f
	.zero		1


	//   ....[33]....
        /*02e0*/ 	.word	0x000083b0
        /*02e4*/ 	.word	0x00000010
        /*02e8*/ 	.word	0x00026840
        /*02ec*/ 	.short	0x010a
        /*02ee*/ 	.byte	0x3f
	.zero		1


	//   ....[34]....
        /*02f0*/ 	.word	0x00008400
        /*02f4*/ 	.word	0x00000010
        /*02f8*/ 	.word	0x00026828
        /*02fc*/ 	.short	0x010a
        /*02fe*/ 	.byte	0x3f
	.zero		1


	//   ....[35]....
        /*0300*/ 	.word	0x00008450
        /*0304*/ 	.word	0x00000010
        /*0308*/ 	.word	0x00026848
        /*030c*/ 	.short	0x010a
        /*030e*/ 	.byte	0x3f
	.zero		1


	//   ....[36]....
        /*0310*/ 	.word	0x000084b0
        /*0314*/ 	.word	0x00000010
        /*0318*/ 	.word	0x00026820
        /*031c*/ 	.short	0x010a
        /*031e*/ 	.byte	0x3f
	.zero		1


	//   ....[37]....
        /*0320*/ 	.word	0x00008500
        /*0324*/ 	.word	0x00000010
        /*0328*/ 	.word	0x00026840
        /*032c*/ 	.short	0x010a
        /*032e*/ 	.byte	0x3f
	.zero		1


	//   ....[38]....
        /*0330*/ 	.word	0x00008550
        /*0334*/ 	.word	0x00000010
        /*0338*/ 	.word	0x00026828
        /*033c*/ 	.short	0x010a
        /*033e*/ 	.byte	0x3f
	.zero		1


	//   ....[39]....
        /*0340*/ 	.word	0x000085a0
        /*0344*/ 	.word	0x00000003
        /*0348*/ 	.word	0x00026840
        /*034c*/ 	.short	0x010a
        /*034e*/ 	.byte	0x3f
	.zero		1


	//   ....[40]....
        /*0350*/ 	.word	0x00008670
        /*0354*/ 	.word	0x00000006
        /*0358*/ 	.word	0x00000000
        /*035c*/ 	.short	0x010a
        /*035e*/ 	.byte	0x3f
	.zero		1


	//   ....[41]....
        /*0360*/ 	.word	0x000086c0
        /*0364*/ 	.word	0x00000003
        /*0368*/ 	.word	0x00000000
        /*036c*/ 	.short	0x010a
        /*036e*/ 	.byte	0x3f
	.zero		1


	//   ....[42]....
        /*0370*/ 	.word	0x00008710
        /*0374*/ 	.word	0x00000000
        /*0378*/ 	.word	0x00000000
        /*037c*/ 	.short	0x010a
        /*037e*/ 	.byte	0x3f
	.zero		1


	//----- nvinfo : EIATTR_NUM_MBARRIERS
	.align		4
.L_1267:
        /*0380*/ 	.byte	0x03, 0x38
        /*0382*/ 	.short	0x0009


	//----- nvinfo : EIATTR_EXIT_INSTR_OFFSETS
	.align		4
        /*0384*/ 	.byte	0x04, 0x1c
        /*0386*/ 	.short	(.L_1269 - .L_1268)


	//   ....[0]....
.L_1268:
        /*0388*/ 	.word	0x000081c0


	//----- nvinfo : EIATTR_MAX_THREADS
	.align		4
.L_1269:
        /*038c*/ 	.byte	0x04, 0x05
        /*038e*/ 	.short	(.L_1271 - .L_1270)
.L_1270:
        /*0390*/ 	.word	0x00000180
        /*0394*/ 	.word	0x00000001
        /*0398*/ 	.word	0x00000001


	//----- nvinfo : EIATTR_CRS_STACK_SIZE
	.align		4
.L_1271:
        /*039c*/ 	.byte	0x04, 0x1e
        /*039e*/ 	.short	(.L_1273 - .L_1272)
.L_1272:
        /*03a0*/ 	.word	0x00000000


	//----- nvinfo : EIATTR_CBANK_PARAM_SIZE
	.align		4
.L_1273:
        /*03a4*/ 	.byte	0x03, 0x19
        /*03a6*/ 	.short	0x06f0


	//----- nvinfo : EIATTR_PARAM_CBANK
	.align		4
        /*03a8*/ 	.byte	0x04, 0x0a
        /*03aa*/ 	.short	(.L_1275 - .L_1274)
	.align		4
.L_1274:
        /*03ac*/ 	.word	index@(.nv.constant0._ZN7cutlass13device_kernelIN5flash11enable_sm90INS1_16FlashAttnBwdSm90INS1_25CollectiveMainloopBwdSm90ILi2ELi2ELi2EN4cute5tupleIJNS5_1CILi1EEES8_S8_EEENS6_IJNS7_ILi64EEENS7_ILi128EEENS7_ILi96EEEEEENS_10bfloat16_tEfNS_4arch4Sm90ELb0ELb1ELb0ELb0ELb0ELb1ELb0ELb0ELi2ELi1ELi2ELi1ELb1EEENS1_24CollectiveEpilogueBwdGQAISD_fSG_Li256ELb0ELb0EEENS1_19SingleTileSchedulerILb0ELb0ELb0ELi128EEEEEEEEEvNT_6ParamsE)
        /*03b0*/ 	.short	0x0210
        /*03b2*/ 	.short	0x06f0


	//----- nvinfo : EIATTR_SW_WAR
	.align		4
.L_1275:
        /*03b4*/ 	.byte	0x04, 0x36
        /*03b6*/ 	.short	(.L_1277 - .L_1276)
.L_1276:
        /*03b8*/ 	.word	0x00000008
.L_1277:


//--------------------- .nv.info._ZN7cutlass13device_kernelIN5flash11enable_sm90INS1_16FlashAttnBwdSm90INS1_25CollectiveMainloopBwdSm90ILi2ELi2ELi2EN4cute5tupleIJNS5_1CILi1EEES8_S8_EEENS6_IJNS7_ILi64EEENS7_ILi128EEENS7_ILi96EEEEEENS_10bfloat16_tEfNS_4arch4Sm90ELb0ELb1ELb0ELb0ELb1ELb1ELb0ELb0ELi2ELi1ELi2ELi1ELb1EEENS1_24CollectiveEpilogueBwdGQAISD_fSG_Li256ELb0ELb1EEENS1_19SingleTileSchedulerILb0ELb0ELb0ELi128EEEEEEEEEvNT_6ParamsE --------------------------
	.section	.nv.info._ZN7cutlass13device_kernelIN5flash11enable_sm90INS1_16FlashAttnBwdSm90INS1_25CollectiveMainloopBwdSm90ILi2ELi2ELi2EN4cute5tupleIJNS5_1CILi1EEES8_S8_EEENS6_IJNS7_ILi64EEENS7_ILi128EEENS7_ILi96EEEEEENS_10bfloat16_tEfNS_4arch4Sm90ELb0ELb1ELb0ELb0ELb1ELb1ELb0ELb0ELi2ELi1ELi2ELi1ELb1EEENS1_24CollectiveEpilogueBwdGQAISD_fSG_Li256ELb0ELb1EEENS1_19SingleTileSchedulerILb0ELb0ELb0ELi128EEEEEEEEEvNT_6ParamsE,"",@"SHT_CUDA_INFO"
	.sectionflags	@""
	.align	4


	//----- nvinfo : EIATTR_CUDA_API_VERSION
	.align		4
        /*0000*/ 	.byte	0x04, 0x37
        /*0002*/ 	.short	(.L_1279 - .L_1278)
.L_1278:
        /*0004*/ 	.word	0x00000082


	//----- nvinfo : EIATTR_KPARAM_INFO
	.align		4
.L_1279:
        /*0008*/ 	.byte	0x04, 0x17
        /*000a*/ 	.short	(.L_1281 - .L_1280)
.L_1280:
        /*000c*/ 	.word	0x00000000
        /*0010*/ 	.short	0x0000
        /*0012*/ 	.short	0x0070
        /*0014*/ 	.byte	0x00, 0xf0, 0x01, 0x1a


	//----- nvinfo : EIATTR_SPARSE_MMA_MASK
	.align		4
.L_1281:
        /*0018*/ 	.byte	0x03, 0x50
        /*001a*/ 	.short	0x0000


	//----- nvinfo : EIATTR_MAXREG_COUNT
	.align		4
        /*001c*/ 	.byte	0x03, 0x1b
        /*001e*/ 	.short	0x00a8


	//----- nvinfo : EIATTR_NUM_BARRIERS
	.align		4
        /*0020*/ 	.byte	0x02, 0x4c
        /*0022*/ 	.byte	0x10
	.zero		1


	//----- nvinfo : EIATTR_EXTERNS
	.align		4
        /*0024*/ 	.byte	0x04, 0x0f
        /*0026*/ 	.short	(.L_1283 - .L_1282)


	//   ....[0]....
	.align		4
.L_1282:
        /*0028*/ 	.word	index@(__assertfail)


	//----- nvinfo : EIATTR_ANNOTATIONS
	.align		4
.L_1283:
        /*002c*/ 	.byte	0x04, 0x55
        /*002e*/ 	.short	(.L_1285 - .L_1284)


	//   ....[0]....
.L_1284:
        /*0030*/ 	.word	0x00000001
        /*0034*/ 	.byte	0x40, 0x79, 0x00, 0x00, 0x01, 0x00, 0x00, 0x00, 0x90, 0x7c, 0x00, 0x00, 0x01, 0x00, 0x00, 0x00
        /*0044*/ 	.byte	0x40, 0x89, 0x00, 0x00, 0x01, 0x00, 0x00, 0x00, 0x60, 0x89, 0x00, 0x00, 0x01, 0x00, 0x00, 0x00
        /*0054*/ 	.byte	0xa0, 0x8e, 0x00, 0x00


	//----- nvinfo : EIATTR_MERCURY_ISA_VERSION
	.align		4
.L_1285:
        /*0058*/ 	.byte	0x03, 0x5f
        /*005a*/ 	.short	0x0101


	//----- nvinfo : EIATTR_INT_WARP_WIDE_INSTR_OFFSETS
	.align		4
        /*005c*/ 	.byte	0x04, 0x31
        /*005e*/ 	.short	(.L_1287 - .L_1286)


	//   ....[0]....
.L_1286:
        /*0060*/ 	.word	0x00000190


	//   ....[1]....
        /*0064*/ 	.word	0x000001c0


	//   ....[2]....
        /*0068*/ 	.word	0x00005d20


	//   ....[3]....
        /*006c*/ 	.word	0x00006320


	//   ....[4]....
        /*0070*/ 	.word	0x000067d0


	//   ....[5]....
        /*0074*/ 	.word	0x00006aa0


	//   ....[6]....
        /*0078*/ 	.word	0x00006d00


	//   ....[7]....
        /*007c*/ 	.word	0x00006e90


	//----- nvinfo : EIATTR_COOP_GROUP_MASK_REGIDS
	.align		4
.L_1287:
        /*0080*/ 	.byte	0x04, 0x29
        /*0082*/ 	.short	(.L_1289 - .L_1288)


	//   ....[0]....
.L_1288:
        /*0084*/ 	.word	0xffffffff


	//   ....[1]....
        /*0088*/ 	.word	0xffffffff


	//   ....[2]....
        /*008c*/ 	.word	0xffffffff


	//   ....[3]....
        /*0090*/ 	.word	0xffffffff


	//   ....[4]....
        /*0094*/ 	.word	0xffffffff


	//   ....[5]....
        /*0098*/ 	.word	0xffffffff


	//   ....[6]....
        /*009c*/ 	.word	0xffffffff


	//   ....[7]....
        /*00a0*/ 	.word	0xffffffff


	//   ....[8]....
        /*00a4*/ 	.word	0xffffffff


	//   ....[9]....
        /*00a8*/ 	.word	0xffffffff


	//   ....[10]....
        /*00ac*/ 	.word	0xffffffff


	//   ....[11]....
        /*00b0*/ 	.word	0xffffffff


	//   ....[12]....
        /*00b4*/ 	.word	0xffffffff


	//   ....[13]....
        /*00b8*/ 	.word	0xffffffff


	//   ....[14]....
        /*00bc*/ 	.word	0xffffffff


	//   ....[15]....
        /*00c0*/ 	.word	0xffffffff


	//   ....[16]....
        /*00c4*/ 	.word	0xffffffff


	//   ....[17]....
        /*00c8*/ 	.word	0xffffffff


	//   ....[18]....
        /*00cc*/ 	.word	0xffffffff


	//   ....[19]....
        /*00d0*/ 	.word	0xffffffff


	//   ....[20]....
        /*00d4*/ 	.word	0x0500000f


	//   ....[21]....
        /*00d8*/ 	.word	0x0500000f


	//   ....[22]....
        /*00dc*/ 	.word	0x0500000f


	//   ....[23]....
        /*00e0*/ 	.word	0x0500000f


	//   ....[24]....
        /*00e4*/ 	.word	0x0500000f


	//   ....[25]....
        /*00e8*/ 	.word	0x0500000f


	//----- nvinfo : EIATTR_COOP_GROUP_INSTR_OFFSETS
	.align		4
.L_1289:
        /*00ec*/ 	.byte	0x04, 0x28
        /*00ee*/ 	.short	(.L_1291 - .L_1290)


	//   ....[0]....
.L_1290:
        /*00f0*/ 	.word	0x00000060


	//   ....[1]....
        /*00f4*/ 	.word	0x000001a0


	//   ....[2]....
        /*00f8*/ 	.word	0x000001f0


	//   ....[3]....
        /*00fc*/ 	.word	0x000003e0


	//   ....[4]....
        /*0100*/ 	.word	0x00000600


	//   ....[5]....
        /*0104*/ 	.word	0x00001040


	//   ....[6]....
        /*0108*/ 	.word	0x00004ce0


	//   ....[7]....
        /*010c*/ 	.word	0x00004e60


	//   ....[8]....
        /*0110*/ 	.word	0x00005110


	//   ....[9]....
        /*0114*/ 	.word	0x000052a0


	//   ....[10]....
        /*0118*/ 	.word	0x000053c0


	//   ....[11]....
        /*011c*/ 	.word	0x00005920


	//   ....[12]....
        /*0120*/ 	.word	0x00005c50


	//   ....[13]....
        /*0124*/ 	.word	0x00005fa0


	//   ....[14]....
        /*0128*/ 	.word	0x00006250


	//   ....[15]....
        /*012c*/ 	.word	0x00006490


	//   ....[16]....
        /*0130*/ 	.word	0x00006700


	//   ....[17]....
        /*0134*/ 	.word	0x000069e0


	//   ....[18]....
        /*0138*/ 	.word	0x00006c00


	//   ....[19]....
        /*013c*/ 	.word	0x00006d90


	//   ....[20]....
        /*0140*/ 	.word	0x00009620


	//   ....[21]....
        /*0144*/ 	.word	0x00009790


	//   ....[22]....
        /*0148*/ 	.word	0x00009800


	//   ....[23]....
        /*014c*/ 	.word	0x00009870


	//   ....[24]....
        /*0150*/ 	.word	0x000098e0


	//   ....[25]....
        /*0154*/ 	.word	0x00009950


	//----- nvinfo : EIATTR_REG_RECONFIG
	.align		4
.L_1291:
        /*0158*/ 	.byte	0x01, 0x54
	.zero		2


	//----- nvinfo : EIATTR_SYSCALL_OFFSETS
	.align		4
        /*015c*/ 	.byte	0x04, 0x46
        /*015e*/ 	.short	(.L_1293 - .L_1292)


	//   ....[0]....
.L_1292:
        /*0160*/ 	.word	0x00000ca0


	//   ....[1]....
        /*0164*/ 	.word	0x00000d90


	//   ....[2]....
        /*0168*/ 	.word	0x00000ef0


	//   ....[3]....
        /*016c*/ 	.word	0x00000fe0


	//   ....[4]....
        /*0170*/ 	.word	0x00001260


	//----- nvinfo : EIATTR_MBARRIER_INSTR_OFFSETS
	.align		4
.L_1293:
        /*0174*/ 	.byte	0x04, 0x39
        /*0176*/ 	.short	(.L_1295 - .L_1294)


	//   ....[0]....
.L_1294:
        /*0178*/ 	.word	0x00000290
        /*017c*/ 	.word	0x000000ff
        /*0180*/ 	.word	0x00026800
        /*0184*/ 	.short	0x0100
        /*0186*/ 	.byte	0x06
	.zero		1


	//   ....[1]....
        /*0188*/ 	.word	0x00000390
        /*018c*/ 	.word	0x000000ff
        /*0190*/ 	.word	0x00026810
        /*0194*/ 	.short	0x0100
        /*0196*/ 	.byte	0x08
	.zero		1


	//   ....[2]....
        /*0198*/ 	.word	0x000003a0
        /*019c*/ 	.word	0x000000ff
        /*01a0*/ 	.word	0x00026820
        /*01a4*/ 	.short	0x0100
        /*01a6*/ 	.byte	0x08
	.zero		1


	//   ....[3]....
        /*01a8*/ 	.word	0x000003b0
        /*01ac*/ 	.word	0x000000ff
        /*01b0*/ 	.word	0x00026818
        /*01b4*/ 	.short	0x0100
        /*01b6*/ 	.byte	0x08
	.zero		1


	//   ....[4]....
        /*01b8*/ 	.word	0x000003c0
        /*01bc*/ 	.word	0x000000ff
        /*01c0*/ 	.word	0x00026828
        /*01c4*/ 	.short	0x0100
        /*01c6*/ 	.byte	0x08
	.zero		1


	//   ....[5]....
        /*01c8*/ 	.word	0x000004f0
        /*01cc*/ 	.word	0x000000ff
        /*01d0*/ 	.word	0x00026830
        /*01d4*/ 	.short	0x0100
        /*01d6*/ 	.byte	0x08
	.zero		1


	//   ....[6]....
        /*01d8*/ 	.word	0x00000500
        /*01dc*/ 	.word	0x000000ff
        /*01e0*/ 	.word	0x00026840
        /*01e4*/ 	.short	0x0100
        /*01e6*/ 	.byte	0x08
	.zero		1


	//   ....[7]....
        /*01e8*/ 	.word	0x00000510
        /*01ec*/ 	.word	0x000000ff
        /*01f0*/ 	.word	0x00026838
        /*01f4*/ 	.short	0x0100
        /*01f6*/ 	.byte	0x08
	.zero		1


	//   ....[8]....
        /*01f8*/ 	.word	0x00000520
        /*01fc*/ 	.word	0x000000ff
        /*0200*/ 	.word	0x00026848
        /*0204*/ 	.short	0x0100
        /*0206*/ 	.byte	0x08
	.zero		1


	//   ....[9]....
        /*0208*/ 	.word	0x00001080
        /*020c*/ 	.word	0x00000012
        /*0210*/ 	.word	0x00026800
        /*0214*/ 	.short	0x010a
        /*0216*/ 	.byte	0x3f
	.zero		1


	//   ....[10]....
        /*0218*/ 	.word	0x00001120
        /*021c*/ 	.word	0x00000012
        /*0220*/ 	.word	0x00026800
        /*0224*/ 	.short	0x010a
        /*0226*/ 	.byte	0x3f
	.zero		1


	//   ....[11]....
        /*0228*/ 	.word	0x00001ac0
        /*022c*/ 	.word	0x000000ff
        /*0230*/ 	.word	0x00026810
        /*0234*/ 	.short	0x010a
        /*0236*/ 	.byte	0x06
	.zero		1


	//   ....[12]....
        /*0238*/ 	.word	0x00001b00
        /*023c*/ 	.word	0x000000ff
        /*0240*/ 	.word	0x00026810
        /*0244*/ 	.short	0x010a
        /*0246*/ 	.byte	0x06
	.zero		1


	//   ....[13]....
        /*0248*/ 	.word	0x00001f40
        /*024c*/ 	.word	0x000000ff
        /*0250*/ 	.word	0x00026830
        /*0254*/ 	.short	0x010a
        /*0256*/ 	.byte	0x06
	.zero		1


	//   ....[14]....
        /*0258*/ 	.word	0x00001f80
        /*025c*/ 	.word	0x000000ff
        /*0260*/ 	.word	0x00026830
        /*0264*/ 	.short	0x010a
        /*0266*/ 	.byte	0x06
	.zero		1


	//   ....[15]....
        /*0268*/ 	.word	0x000040b0
        /*026c*/ 	.word	0x000000ff
        /*0270*/ 	.word	0x00000000
        /*0274*/ 	.short	0x0101
        /*0276*/ 	.byte	0x08
	.zero		1


	//   ....[16]....
        /*0278*/ 	.word	0x00004360
        /*027c*/ 	.word	0x000000ff
        /*0280*/ 	.word	0x00000000
        /*0284*/ 	.short	0x0101
        /*0286*/ 	.byte	0x06
	.zero		1


	//   ....[17]....
        /*0288*/ 	.word	0x00007410
        /*028c*/ 	.word	0x00000010
        /*0290*/ 	.word	0x00026820
        /*0294*/ 	.short	0x010a
        /*0296*/ 	.byte	0x3f
	.zero		1


	//   ....[18]....
        /*0298*/ 	.word	0x00007d20
        /*029c*/ 	.word	0x00000010
        /*02a0*/ 	.word	0x00026840
        /*02a4*/ 	.short	0x010a
        /*02a6*/ 	.byte	0x3f
	.zero		1


	//   ....[19]....
        /*02a8*/ 	.word	0x00008030
        /*02ac*/ 	.word	0x00000010
        /*02b0*/ 	.word	0x00026828
        /*02b4*/ 	.short	0x010a
        /*02b6*/ 	.byte	0x3f
	.zero		1


	//   ....[20]....
        /*02b8*/ 	.word	0x00008340
        /*02bc*/ 	.word	0x00000010
        /*02c0*/ 	.word	0x00026848
        /*02c4*/ 	.short	0x010a
        /*02c6*/ 	.byte	0x3f
	.zero		1


	//   ....[21]....
        /*02c8*/ 	.word	0x00008600
        /*02cc*/ 	.word	0x00000010
        /*02d0*/ 	.word	0x00026820
        /*02d4*/ 	.short	0x010a
        /*02d6*/ 	.byte	0x3f
	.zero		1


	//   ....[22]....
        /*02d8*/ 	.word	0x00008990
        /*02dc*/ 	.word	0x00000010
        /*02e0*/ 	.word	0x00026840
        /*02e4*/ 	.short	0x010a
        /*02e6*/ 	.byte	0x3f
	.zero		1


	//   ....[23]....
        /*02e8*/ 	.word	0x00008c70
        /*02ec*/ 	.word	0x00000010
        /*02f0*/ 	.word	0x00026828
        /*02f4*/ 	.short	0x010a
        /*02f6*/ 	.byte	0x3f
	.zero		1


	//   ....[24]....
        /*02f8*/ 	.word	0x00008fd0
        /*02fc*/ 	.word	0x00000003
        /*0300*/ 	.word	0x00026840
        /*0304*/ 	.short	0x010a
        /*0306*/ 	.byte	0x3f
	.zero		1


	//   ....[25]....
        /*0308*/ 	.word	0x00009480
        /*030c*/ 	.word	0x00000006
        /*0310*/ 	.word	0x00000000
        /*0314*/ 	.short	0x010a
        /*0316*/ 	.byte	0x3f
	.zero		1


	//   ....[26]....
        /*0318*/ 	.word	0x000094e0
        /*031c*/ 	.word	0x00000003
        /*0320*/ 	.word	0x00000000
        /*0324*/ 	.short	0x010a
        /*0326*/ 	.byte	0x3f
	.zero		1


	//   ....[27]....
        /*0328*/ 	.word	0x00009540
        /*032c*/ 	.word	0x00000000
        /*0330*/ 	.word	0x00000000
        /*0334*/ 	.short	0x010a
        /*0336*/ 	.byte	0x3f
	.zero		1


	//   ....[28]....
        /*0338*/ 	.word	0x00009570
        /*033c*/ 	.word	0x00000003
        /*0340*/ 	.word	0x00000000
        /*0344*/ 	.short	0x010a
        /*0346*/ 	.byte	0x3f
	.zero		1


	//   ....[29]....
        /*0348*/ 	.word	0x00009650
        /*034c*/ 	.word	0x00000012
        /*0350*/ 	.word	0x00026800
        /*0354*/ 	.short	0x010a
        /*0356*/ 	.byte	0x3f
	.zero		1


	//   ....[30]....
        /*0358*/ 	.word	0x000096b0
        /*035c*/ 	.word	0x00000007
        /*0360*/ 	.word	0x00026810
        /*0364*/ 	.short	0x010a
        /*0366*/ 	.byte	0x3f
	.zero		1


	//   ....[31]....
        /*0368*/ 	.word	0x00009710
        /*036c*/ 	.word	0x00000079
        /*0370*/ 	.word	0x00026830
        /*0374*/ 	.short	0x010a
        /*0376*/ 	.byte	0x3f
	.zero		1


	//   ....[32]....
        /*0378*/ 	.word	0x00009990
        /*037c*/ 	.word	0x00000010
        /*0380*/ 	.word	0x00026820
        /*0384*/ 	.short	0x010a
        /*0386*/ 	.byte	0x3f
	.zero		1


	//   ....[33]....
        /*0388*/ 	.word	0x000099e0
        /*038c*/ 	.word	0x00000010
        /*0390*/ 	.word	0x00026840
        /*0394*/ 	.short	0x010a
        /*0396*/ 	.byte	0x3f
	.zero		1


	//   ....[34]....
        /*0398*/ 	.word	0x00009a30
        /*039c*/ 	.word	0x00000010
        /*03a0*/ 	.word	0x00026828
        /*03a4*/ 	.short	0x010a
        /*03a6*/ 	.byte	0x3f
	.zero		1


	//   ....[35]....
        /*03a8*/ 	.word	0x00009a80
        /*03ac*/ 	.word	0x00000010
        /*03b0*/ 	.word	0x00026848
        /*03b4*/ 	.short	0x010a
        /*03b6*/ 	.byte	0x3f
	.zero		1


	//   ....[36]....
        /*03b8*/ 	.word	0x00009ae0
        /*03bc*/ 	.word	0x00000010
        /*03c0*/ 	.word	0x00026820
        /*03c4*/ 	.short	0x010a
        /*03c6*/ 	.byte	0x3f
	.zero		1


	//   ....[37]....
        /*03c8*/ 	.word	0x00009b30
        /*03cc*/ 	.word	0x00000010
        /*03d0*/ 	.word	0x00026840
        /*03d4*/ 	.short	0x010a
        /*03d6*/ 	.byte	0x3f
	.zero		1


	//   ....[38]....
        /*03d8*/ 	.word	0x00009b80
        /*03dc*/ 	.word	0x00000010
        /*03e0*/ 	.word	0x00026828
        /*03e4*/ 	.short	0x010a
        /*03e6*/ 	.byte	0x3f
	.zero		1


	//   ....[39]....
        /*03e8*/ 	.word	0x00009bd0
        /*03ec*/ 	.word	0x00000003
        /*03f0*/ 	.word	0x00026840
        /*03f4*/ 	.short	0x010a
        /*03f6*/ 	.byte	0x3f
	.zero		1


	//   ....[40]....
        /*03f8*/ 	.word	0x00009ca0
        /*03fc*/ 	.word	0x00000006
        /*0400*/ 	.word	0x00000000
        /*0404*/ 	.short	0x010a
        /*0406*/ 	.byte	0x3f
	.zero		1


	//   ....[41]....
        /*0408*/ 	.word	0x00009cf0
        /*040c*/ 	.word	0x00000003
        /*0410*/ 	.word	0x00000000
        /*0414*/ 	.short	0x010a
        /*0416*/ 	.byte	0x3f
	.zero		1


	//   ....[42]....
        /*0418*/ 	.word	0x00009d40
        /*041c*/ 	.word	0x00000000
        /*0420*/ 	.word	0x00000000
        /*0424*/ 	.short	0x010a
        /*0426*/ 	.byte	0x3f
	.zero		1


	//----- nvinfo : EIATTR_NUM_MBARRIERS
	.align		4
.L_1295:
        /*0428*/ 	.byte	0x03, 0x38
        /*042a*/ 	.short	0x0009


	//----- nvinfo : EIATTR_EXIT_INSTR_OFFSETS
	.align		4
        /*042c*/ 	.byte	0x04, 0x1c
        /*042e*/ 	.short	(.L_1297 - .L_1296)


	//   ....[0]....
.L_1296:
        /*0430*/ 	.word	0x000095c0


	//----- nvinfo : EIATTR_MAX_THREADS
	.align		4
.L_1297:
        /*0434*/ 	.byte	0x04, 0x05
        /*0436*/ 	.short	(.L_1299 - .L_1298)
.L_1298:
        /*0438*/ 	.word	0x00000180
        /*043c*/ 	.word	0x00000001
        /*0440*/ 	.word	0x00000001


	//----- nvinfo : EIATTR_CRS_STACK_SIZE
	.align		4
.L_1299:
        /*0444*/ 	.byte	0x04, 0x1e
        /*0446*/ 	.short	(.L_1301 - .L_1300)
.L_1300:
        /*0448*/ 	.word	0x00000000


	//----- nvinfo : EIATTR_CBANK_PARAM_SIZE
	.align		4
.L_1301:
        /*044c*/ 	.byte	0x03, 0x19
        /*044e*/ 	.short	0x06f0


	//----- nvinfo : EIATTR_PARAM_CBANK
	.align		4
        /*0450*/ 	.byte	0x04, 0x0a
        /*0452*/ 	.short	(.L_1303 - .L_1302)
	.align		4
.L_1302:
        /*0454*/ 	.word	index@(.nv.constant0._ZN7cutlass13device_kernelIN5flash11enable_sm90INS1_16FlashAttnBwdSm90INS1_25CollectiveMainloopBwdSm90ILi2ELi2ELi2EN4cute5tupleIJNS5_1CILi1EEES8_S8_EEENS6_IJNS7_ILi64EEENS7_ILi128EEENS7_ILi96EEEEEENS_10bfloat16_tEfNS_4arch4Sm90ELb0ELb1ELb0ELb0ELb1ELb1ELb0ELb0ELi2ELi1ELi2ELi1ELb1EEENS1_24CollectiveEpilogueBwdGQAISD_fSG_Li256ELb0ELb1EEENS1_19SingleTileSchedulerILb0ELb0ELb0ELi128EEEEEEEEEvNT_6ParamsE)
        /*0458*/ 	.short	0x0210
        /*045a*/ 	.short	0x06f0


	//----- nvinfo : EIATTR_SW_WAR
	.align		4
.L_1303:
        /*045c*/ 	.byte	0x04, 0x36
        /*045e*/ 	.short	(.L_1305 - .L_1304)
.L_1304:
        /*0460*/ 	.word	0x00000008
.L_1305:


//--------------------- .nv.info._ZN7cutlass13device_kernelIN5flash11enable_sm90INS1_16FlashAttnBwdSm90INS1_25CollectiveMainloopBwdSm90ILi2ELi2ELi2EN4cute5tupleIJNS5_1CILi1EEES8_S8_EEENS6_IJNS7_ILi64EEENS7_ILi128EEENS7_ILi96EEEEEENS_10bfloat16_tEfNS_4arch4Sm90ELb0ELb1ELb0ELb1ELb0ELb1ELb0ELb0ELi2ELi1ELi2ELi1ELb1EEENS1_21CollectiveEpilogueBwdISD_SE_SG_Li256ELb1ELb0ELi1EEENS1_19SingleTileSchedulerILb1ELb0ELb0ELi128EEEEEEEEEvNT_6ParamsE --------------------------
	.section	.nv.info._ZN7cutlass13device_kernelIN5flash11enable_sm90INS1_16FlashAttnBwdSm90INS1_25CollectiveMainloopBwdSm90ILi2ELi2ELi2EN4cute5tupleIJNS5_1CILi1EEES8_S8_EEENS6_IJNS7_ILi64EEENS7_ILi128EEENS7_ILi96EEEEEENS_10bfloat16_tEfNS_4arch4Sm90ELb0ELb1ELb0ELb1ELb0ELb1ELb0ELb0ELi2ELi1ELi2ELi1ELb1EEENS1_21CollectiveEpilogueBwdISD_SE_SG_Li256ELb1ELb0ELi1EEENS1_19SingleTileSchedulerILb1ELb0ELb0ELi128EEEEEEEEEvNT_6ParamsE,"",@"SHT_CUDA_INFO"
	.sectionflags	@""
	.align	4


	//----- nvinfo : EIATTR_CUDA_API_VERSION
	.align		4
        /*0000*/ 	.byte	0x04, 0x37
        /*0002*/ 	.short	(.L_1307 - .L_1306)
.L_1306:
        /*0004*/ 	.word	0x00000082


	//----- nvinfo : EIATTR_KPARAM_INFO
	.align		4
.L_1307:
        /*0008*/ 	.byte	0x04, 0x17
        /*000a*/ 	.short	(.L_1309 - .L_1308)
.L_1308:
        /*000c*/ 	.word	0x00000000
        /*0010*/ 	.short	0x0000
        /*0012*/ 	.short	0x0070
        /*0014*/ 	.byte	0x00, 0xf0, 0x01, 0x1a


	//----- nvinfo : EIATTR_SPARSE_MMA_MASK
	.align		4
.L_1309:
        /*0018*/ 	.byte	0x03, 0x50
        /*001a*/ 	.short	0x0000


	//----- nvinfo : EIATTR_MAXREG_COUNT
	.align		4
        /*001c*/ 	.byte	0x03, 0x1b
        /*001e*/ 	.short	0x00a8


	//----- nvinfo : EIATTR_NUM_BARRIERS
	.align		4
        /*0020*/ 	.byte	0x02, 0x4c
        /*0022*/ 	.byte	0x10
	.zero		1


	//----- nvinfo : EIATTR_EXTERNS
	.align		4
        /*0024*/ 	.byte	0x04, 0x0f
        /*0026*/ 	.short	(.L_1311 - .L_1310)


	//   ....[0]....
	.align		4
.L_1310:
        /*0028*/ 	.word	index@(__assertfail)


	//----- nvinfo : EIATTR_ANNOTATIONS
	.align		4
.L_1311:
        /*002c*/ 	.byte	0x04, 0x55
        /*002e*/ 	.short	(.L_1313 - .L_1312)


	//   ....[0]....
.L_1312:
        /*0030*/ 	.word	0x00000001
        /*0034*/ 	.byte	0x70, 0x8a, 0x00, 0x00, 0x01, 0x00, 0x00, 0x00, 0x00, 0x8d, 0x00, 0x00, 0x01, 0x00, 0x00, 0x00
        /*0044*/ 	.byte	0x40, 0x9a, 0x00, 0x00, 0x01, 0x00, 0x00, 0x00, 0x60, 0x9a, 0x00, 0x00, 0x01, 0x00, 0x00, 0x00
        /*0054*/ 	.byte	0x40, 0x9e, 0x00, 0x00


	//----- nvinfo : EIATTR_MERCURY_ISA_VERSION
	.align		4
.L_1313:
        /*0058*/ 	.byte	0x03, 0x5f
        /*005a*/ 	.short	0x0101


	//----- nvinfo : EIATTR_INT_WARP_WIDE_INSTR_OFFSETS
	.align		4
        /*005c*/ 	.byte	0x04, 0x31
        /*005e*/ 	.short	(.L_1315 - .L_1314)


	//   ....[0]....
.L_1314:
        /*0060*/ 	.word	0x00000190


	//   ....[1]....
        /*0064*/ 	.word	0x000001c0


	//----- nvinfo : EIATTR_COOP_GROUP_MASK_REGIDS
	.align		4
.L_1315:
        /*0068*/ 	.byte	0x04, 0x29
        /*006a*/ 	.short	(.L_1317 - .L_1316)


	//   ....[0]....
.L_1316:
        /*006c*/ 	.word	0xffffffff


	//   ....[1]....
        /*0070*/ 	.word	0xffffffff


	//   ....[2]....
        /*0074*/ 	.word	0xffffffff


	//   ....[3]....
        /*0078*/ 	.word	0xffffffff


	//   ....[4]....
        /*007c*/ 	.word	0xffffffff


	//   ....[5]....
        /*0080*/ 	.word	0xffffffff


	//   ....[6]....
        /*0084*/ 	.word	0xffffffff


	//   ....[7]....
        /*0088*/ 	.word	0x0500000f


	//----- nvinfo : EIATTR_COOP_GROUP_INSTR_OFFSETS
	.align		4
.L_1317:
        /*008c*/ 	.byte	0x04, 0x28
        /*008e*/ 	.short	(.L_1319 - .L_1318)


	//   ....[0]....
.L_1318:
        /*0090*/ 	.word	0x00000060


	//   ....[1]....
        /*0094*/ 	.word	0x000001a0


	//   ....[2]....
        /*0098*/ 	.word	0x000001f0


	//   ....[3]....
        /*009c*/ 	.word	0x000003e0


	//   ....[4]....
        /*00a0*/ 	.word	0x00000610


	//   ....[5]....
        /*00a4*/ 	.word	0x000014f0


	//   ....[6]....
        /*00a8*/ 	.word	0x000066f0


	//   ....[7]....
        /*00ac*/ 	.word	0x0000a780


	//----- nvinfo : EIATTR_REG_RECONFIG
	.align		4
.L_1319:
        /*00b0*/ 	.byte	0x01, 0x54
	.zero		2


	//----- nvinfo : EIATTR_SYSCALL_OFFSETS
	.align		4
        /*00b4*/ 	.byte	0x04, 0x46
        /*00b6*/ 	.short	(.L_1321 - .L_1320)


	//   ....[0]....
.L_1320:
        /*00b8*/ 	.word	0x00001150


	//   ....[1]....
        /*00bc*/ 	.word	0x00001240


	//   ....[2]....
        /*00c0*/ 	.word	0x000013a0


	//   ....[3]....
        /*00c4*/ 	.word	0x00001490


	//   ....[4]....
        /*00c8*/ 	.word	0x00001710


	//----- nvinfo : EIATTR_MBARRIER_INSTR_OFFSETS
	.align		4
.L_1321:
        /*00cc*/ 	.byte	0x04, 0x39
        /*00ce*/ 	.short	(.L_1323 - .L_1322)


	//   ....[0]....
.L_1322:
        /*00d0*/ 	.word	0x00000290
        /*00d4*/ 	.word	0x000000ff
        /*00d8*/ 	.word	0x00026800
        /*00dc*/ 	.short	0x0100
        /*00de*/ 	.byte	0x06
	.zero		1


	//   ....[1]....
        /*00e0*/ 	.word	0x00000390
        /*00e4*/ 	.word	0x000000ff
        /*00e8*/ 	.word	0x00026810
        /*00ec*/ 	.short	0x0100
        /*00ee*/ 	.byte	0x08
	.zero		1


	//   ....[2]....
        /*00f0*/ 	.word	0x000003a0
        /*00f4*/ 	.word	0x000000ff
        /*00f8*/ 	.word	0x00026820
        /*00fc*/ 	.short	0x0100
        /*00fe*/ 	.byte	0x08
	.zero		1


	//   ....[3]....
        /*0100*/ 	.word	0x000003b0
        /*0104*/ 	.word	0x000000ff
        /*0108*/ 	.word	0x00026818
        /*010c*/ 	.short	0x0100
        /*010e*/ 	.byte	0x08
	.zero		1


	//   ....[4]....
        /*0110*/ 	.word	0x000003c0
        /*0114*/ 	.word	0x000000ff
        /*0118*/ 	.word	0x00026828
        /*011c*/ 	.short	0x0100
        /*011e*/ 	.byte	0x08
	.zero		1


	//   ....[5]....
        /*0120*/ 	.word	0x000004f0
        /*0124*/ 	.word	0x000000ff
        /*0128*/ 	.word	0x00026830
        /*012c*/ 	.short	0x0100
        /*012e*/ 	.byte	0x08
	.zero		1


	//   ....[6]....
        /*0130*/ 	.word	0x00000500
        /*0134*/ 	.word	0x000000ff
        /*0138*/ 	.word	0x00026840
        /*013c*/ 	.short	0x0100
        /*013e*/ 	.byte	0x08
	.zero		1


	//   ....[7]....
        /*0140*/ 	.word	0x00000510
        /*0144*/ 	.word	0x000000ff
        /*0148*/ 	.word	0x00026838
        /*014c*/ 	.short	0x0100
        /*014e*/ 	.byte	0x08
	.zero		1


	//   ....[8]....
        /*0150*/ 	.word	0x00000520
        /*0154*/ 	.word	0x000000ff
        /*0158*/ 	.word	0x00026848
        /*015c*/ 	.short	0x0100
        /*015e*/ 	.byte	0x08
	.zero		1


	//   ....[9]....
        /*0160*/ 	.word	0x00001530
        /*0164*/ 	.word	0x00000012
        /*0168*/ 	.word	0x00026800
        /*016c*/ 	.short	0x010a
        /*016e*/ 	.byte	0x3f
	.zero		1


	//   ....[10]....
        /*0170*/ 	.word	0x000015d0
        /*0174*/ 	.word	0x00000012
        /*0178*/ 	.word	0x00026800
        /*017c*/ 	.short	0x010a
        /*017e*/ 	.byte	0x3f
	.zero		1


	//   ....[11]....
        /*0180*/ 	.word	0x00001f40
        /*0184*/ 	.word	0x000000ff
        /*0188*/ 	.word	0x00026810
        /*018c*/ 	.short	0x010a
        /*018e*/ 	.byte	0x07
	.zero		1


	//   ....[12]....
        /*0190*/ 	.word	0x00001f80
        /*0194*/ 	.word	0x000000ff
        /*0198*/ 	.word	0x00026810
        /*019c*/ 	.short	0x010a
        /*019e*/ 	.byte	0x07
	.zero		1


	//   ....[13]....
        /*01a0*/ 	.word	0x000023c0
        /*01a4*/ 	.word	0x000000ff
        /*01a8*/ 	.word	0x00026830
        /*01ac*/ 	.short	0x010a
        /*01ae*/ 	.byte	0x07
	.zero		1


	//   ....[14]....
        /*01b0*/ 	.word	0x00002400
        /*01b4*/ 	.word	0x000000ff
        /*01b8*/ 	.word	0x00026830
        /*01bc*/ 	.short	0x010a
        /*01be*/ 	.byte	0x07
	.zero		1


	//   ....[15]....
        /*01c0*/ 	.word	0x000044e0
        /*01c4*/ 	.word	0x000000ff
        /*01c8*/ 	.word	0x00000000
        /*01cc*/ 	.short	0x0101
        /*01ce*/ 	.byte	0x0a
	.zero		1


	//   ....[16]....
        /*01d0*/ 	.word	0x000047a0
        /*01d4*/ 	.word	0x000000ff
        /*01d8*/ 	.word	0x00000000
        /*01dc*/ 	.short	0x0101
        /*01de*/ 	.byte	0x07
	.zero		1


	//   ....[17]....
        /*01e0*/ 	.word	0x00008470
        /*01e4*/ 	.word	0x0000000f
        /*01e8*/ 	.word	0x00026820
        /*01ec*/ 	.short	0x010a
        /*01ee*/ 	.byte	0x3f
	.zero		1


	//   ....[18]....
        /*01f0*/ 	.word	0x00008d80
        /*01f4*/ 	.word	0x0000000f
        /*01f8*/ 	.word	0x00026840
        /*01fc*/ 	.short	0x010a
        /*01fe*/ 	.byte	0x3f
	.zero		1


	//   ....[19]....
        /*0200*/ 	.word	0x000090c0
        /*0204*/ 	.word	0x0000000f
        /*0208*/ 	.word	0x00026828
        /*020c*/ 	.short	0x010a
        /*020e*/ 	.byte	0x3f
	.zero		1


	//   ....[20]....
        /*0210*/ 	.word	0x00009400
        /*0214*/ 	.word	0x0000000f
        /*0218*/ 	.word	0x00026848
        /*021c*/ 	.short	0x010a
        /*021e*/ 	.byte	0x3f
	.zero		1


	//   ....[21]....
        /*0220*/ 	.word	0x000096e0
        /*0224*/ 	.word	0x0000000f
        /*0228*/ 	.word	0x00026820
        /*022c*/ 	.short	0x010a
        /*022e*/ 	.byte	0x3f
	.zero		1


	//   ....[22]....
        /*0230*/ 	.word	0x00009a90
        /*0234*/ 	.word	0x0000000f
        /*0238*/ 	.word	0x00026840
        /*023c*/ 	.short	0x010a
        /*023e*/ 	.byte	0x3f
	.zero		1


	//   ....[23]....
        /*0240*/ 	.word	0x00009da0
        /*0244*/ 	.word	0x0000000f
        /*0248*/ 	.word	0x00026828
        /*024c*/ 	.short	0x010a
        /*024e*/ 	.byte	0x3f
	.zero		1


	//   ....[24]....
        /*0250*/ 	.word	0x0000a120
        /*0254*/ 	.word	0x00000003
        /*0258*/ 	.word	0x00026840
        /*025c*/ 	.short	0x010a
        /*025e*/ 	.byte	0x3f
	.zero		1


	//   ....[25]....
        /*0260*/ 	.word	0x0000a5f0
        /*0264*/ 	.word	0x00000007
        /*0268*/ 	.word	0x00000000
        /*026c*/ 	.short	0x010a
        /*026e*/ 	.byte	0x3f
	.zero		1


	//   ....[26]....
        /*0270*/ 	.word	0x0000a640
        /*0274*/ 	.word	0x00000003
        /*0278*/ 	.word	0x00000000
        /*027c*/ 	.short	0x010a
        /*027e*/ 	.byte	0x3f
	.zero		1


	//   ....[27]....
        /*0280*/ 	.word	0x0000a6a0
        /*0284*/ 	.word	0x00000005
        /*0288*/ 	.word	0x00000000
        /*028c*/ 	.short	0x010a
        /*028e*/ 	.byte	0x3f
	.zero		1


	//   ....[28]....
        /*0290*/ 	.word	0x0000a6d0
        /*0294*/ 	.word	0x00000003
        /*0298*/ 	.word	0x00000000
        /*029c*/ 	.short	0x010a
        /*029e*/ 	.byte	0x3f
	.zero		1


	//   ....[29]....
        /*02a0*/ 	.word	0x0000a7b0
        /*02a4*/ 	.word	0x00000012
        /*02a8*/ 	.word	0x00026800
        /*02ac*/ 	.short	0x010a
        /*02ae*/ 	.byte	0x3f
	.zero		1


	//   ....[30]....
        /*02b0*/ 	.word	0x0000a810
        /*02b4*/ 	.word	0x00000007
        /*02b8*/ 	.word	0x00026810
        /*02bc*/ 	.short	0x010a
        /*02be*/ 	.byte	0x3f
	.zero		1


	//   ....[31]....
        /*02c0*/ 	.word	0x0000a870
        /*02c4*/ 	.word	0x00000079
        /*02c8*/ 	.word	0x00026830
        /*02cc*/ 	.short	0x010a
        /*02ce*/ 	.byte	0x3f
	.zero		1


	//   ....[32]....
        /*02d0*/ 	.word	0x0000a8c0
        /*02d4*/ 	.word	0x0000000f
        /*02d8*/ 	.word	0x00026820
        /*02dc*/ 	.short	0x010a
        /*02de*/ 	.byte	0x3f
	.zero		1


	//   ....[33]....
        /*02e0*/ 	.word	0x0000a910
        /*02e4*/ 	.word	0x0000000f
        /*02e8*/ 	.word	0x00026840
        /*02ec*/ 	.short	0x010a
        /*02ee*/ 	.byte	0x3f
	.zero		1


	//   ....[34]....
        /*02f0*/ 	.word	0x0000a960
        /*02f4*/ 	.word	0x0000000f
        /*02f8*/ 	.word	0x00026828
        /*02fc*/ 	.short	0x010a
        /*02fe*/ 	.byte	0x3f
	.zero		1


	//   ....[35]....
        /*0300*/ 	.word	0x0000a9b0
        /*0304*/ 	.word	0x0000000f
        /*0308*/ 	.word	0x00026848
        /*030c*/ 	.short	0x010a
        /*030e*/ 	.byte	0x3f
	.zero		1


	//   ....[36]....
        /*0310*/ 	.word	0x0000aa10
        /*0314*/ 	.word	0x0000000f
        /*0318*/ 	.word	0x00026820
        /*031c*/ 	.short	0x010a
        /*031e*/ 	.byte	0x3f
	.zero		1


	//   ....[37]....
        /*0320*/ 	.word	0x0000aa60
        /*0324*/ 	.word	0x0000000f
        /*0328*/ 	.word	0x00026840
        /*032c*/ 	.short	0x010a
        /*032e*/ 	.byte	0x3f
	.zero		1


	//   ....[38]....
        /*0330*/ 	.word	0x0000aab0
        /*0334*/ 	.word	0x0000000f
        /*0338*/ 	.word	0x00026828
        /*033c*/ 	.short	0x010a
        /*033e*/ 	.byte	0x3f
	.zero		1


	//   ....[39]....
        /*0340*/ 	.word	0x0000ab00
        /*0344*/ 	.word	0x00000003
        /*0348*/ 	.word	0x00026840
        /*034c*/ 	.short	0x010a
        /*034e*/ 	.byte	0x3f
	.zero		1


	//   ....[40]....
        /*0350*/ 	.word	0x0000abd0
        /*0354*/ 	.word	0x00000007
        /*0358*/ 	.word	0x00000000
        /*035c*/ 	.short	0x010a
        /*035e*/ 	.byte	0x3f
	.zero		1


	//   ....[41]....
        /*0360*/ 	.word	0x0000ac20
        /*0364*/ 	.word	0x00000003
        /*0368*/ 	.word	0x00000000
        /*036c*/ 	.short	0x010a
        /*036e*/ 	.byte	0x3f
	.zero		1


	//   ....[42]....
        /*0370*/ 	.word	0x0000ac70
        /*0374*/ 	.word	0x00000005
        /*0378*/ 	.word	0x00000000
        /*037c*/ 	.short	0x010a
        /*037e*/ 	.byte	0x3f
	.zero		1


	//----- nvinfo : EIATTR_NUM_MBARRIERS
	.align		4
.L_1323:
        /*0380*/ 	.byte	0x03, 0x38
        /*0382*/ 	.short	0x0009


	//----- nvinfo : EIATTR_EXIT_INSTR_OFFSETS
	.align		4
        /*0384*/ 	.byte	0x04, 0x1c
        /*0386*/ 	.short	(.L_1325 - .L_1324)


	//   ....[0]....
.L_1324:
        /*0388*/ 	.word	0x0000a720


	//----- nvinfo : EIATTR_MAX_THREADS
	.align		4
.L_1325:
        /*038c*/ 	.byte	0x04, 0x05
        /*038e*/ 	.short	(.L_1327 - .L_1326)
.L_1326:
        /*0390*/ 	.word	0x00000180
        /*0394*/ 	.word	0x00000001
        /*0398*/ 	.word	0x00000001


	//----- nvinfo : EIATTR_CRS_STACK_SIZE
	.align		4
.L_1327:
        /*039c*/ 	.byte	0x04, 0x1e
        /*039e*/ 	.short	(.L_1329 - .L_1328)
.L_1328:
        /*03a0*/ 	.word	0x00000000


	//----- nvinfo : EIATTR_CBANK_PARAM_SIZE
	.align		4
.L_1329:
        /*03a4*/ 	.byte	0x03, 0x19
        /*03a6*/ 	.short	0x06f0


	//----- nvinfo : EIATTR_PARAM_CBANK
	.align		4
        /*03a8*/ 	.byte	0x04, 0x0a
        /*03aa*/ 	.short	(.L_1331 - .L_1330)
	.align		4
.L_1330:
        /*03ac*/ 	.word	index@(.nv.constant0._ZN7cutlass13device_kernelIN5flash11enable_sm90INS1_16FlashAttnBwdSm90INS1_25CollectiveMainloopBwdSm90ILi2ELi2ELi2EN4cute5tupleIJNS5_1CILi1EEES8_S8_EEENS6_IJNS7_ILi64EEENS7_ILi128EEENS7_ILi96EEEEEENS_10bfloat16_tEfNS_4arch4Sm90ELb0ELb1ELb0ELb1ELb0ELb1ELb0ELb0ELi2ELi1ELi2ELi1ELb1EEENS1_21CollectiveEpilogueBwdISD_SE_SG_Li256ELb1ELb0ELi1EEENS1_19SingleTileSchedulerILb1ELb0ELb0ELi128EEEEEEEEEvNT_6ParamsE)
        /*03b0*/ 	.short	0x0210
        /*03b2*/ 	.short	0x06f0


	//----- nvinfo : EIATTR_SW_WAR
	.align		4
.L_1331:
        /*03b4*/ 	.byte	0x04, 0x36
        /*03b6*/ 	.short	(.L_1333 - .L_1332)
.L_1332:
        /*03b8*/ 	.word	0x00000008
.L_1333:


//--------------------- .nv.info._ZN7cutlass13device_kernelIN5flash11enable_sm90INS1_16FlashAttnBwdSm90INS1_25CollectiveMainloopBwdSm90ILi2ELi2ELi2EN4cute5tupleIJNS5_1CILi1EEES8_S8_EEENS6_IJNS7_ILi64EEENS7_ILi128EEENS7_ILi96EEEEEENS_10bfloat16_tEfNS_4arch4Sm90ELb0ELb1ELb0ELb1ELb1ELb1ELb0ELb0ELi2ELi1ELi2ELi1ELb1EEENS1_21CollectiveEpilogueBwdISD_SE_SG_Li256ELb1ELb0ELi1EEENS1_19SingleTileSchedulerILb1ELb0ELb0ELi128EEEEEEEEEvNT_6ParamsE --------------------------
	.section	.nv.info._ZN7cutlass13device_kernelIN5flash11enable_sm90INS1_16FlashAttnBwdSm90INS1_25CollectiveMainloopBwdSm90ILi2ELi2ELi2EN4cute5tupleIJNS5_1CILi1EEES8_S8_EEENS6_IJNS7_ILi64EEENS7_ILi128EEENS7_ILi96EEEEEENS_10bfloat16_tEfNS_4arch4Sm90ELb0ELb1ELb0ELb1ELb1ELb1ELb0ELb0ELi2ELi1ELi2ELi1ELb1EEENS1_21CollectiveEpilogueBwdISD_SE_SG_Li256ELb1ELb0ELi1EEENS1_19SingleTileSchedulerILb1ELb0ELb0ELi128EEEEEEEEEvNT_6ParamsE,"",@"SHT_CUDA_INFO"
	.sectionflags	@""
	.align	4


	//----- nvinfo : EIATTR_CUDA_API_VERSION
	.align		4
        /*0000*/ 	.byte	0x04, 0x37
        /*0002*/ 	.short	(.L_1335 - .L_1334)
.L_1334:
        /*0004*/ 	.word	0x00000082


	//----- nvinfo : EIATTR_KPARAM_INFO
	.align		4
.L_1335:
        /*0008*/ 	.byte	0x04, 0x17
        /*000a*/ 	.short	(.L_1337 - .L_1336)
.L_1336:
        /*000c*/ 	.word	0x00000000
        /*0010*/ 	.short	0x0000
        /*0012*/ 	.short	0x0070
        /*0014*/ 	.byte	0x00, 0xf0, 0x01, 0x1a


	//----- nvinfo : EIATTR_SPARSE_MMA_MASK
	.align		4
.L_1337:
        /*0018*/ 	.byte	0x03, 0x50
        /*001a*/ 	.short	0x0000


	//----- nvinfo : EIATTR_MAXREG_COUNT
	.align		4
        /*001c*/ 	.byte	0x03, 0x1b
        /*001e*/ 	.short	0x00a8


	//----- nvinfo : EIATTR_NUM_BARRIERS
	.align		4
        /*0020*/ 	.byte	0x02, 0x4c
        /*0022*/ 	.byte	0x10
	.zero		1


	//----- nvinfo : EIATTR_EXTERNS
	.align		4
        /*0024*/ 	.byte	0x04, 0x0f
        /*0026*/ 	.short	(.L_1339 - .L_1338)


	//   ....[0]....
	.align		4
.L_1338:
        /*0028*/ 	.word	index@(__assertfail)


	//----- nvinfo : EIATTR_ANNOTATIONS
	.align		4
.L_1339:
        /*002c*/ 	.byte	0x04, 0x55
        /*002e*/ 	.short	(.L_1341 - .L_1340)


	//   ....[0]....
.L_1340:
        /*0030*/ 	.word	0x00000001
        /*0034*/ 	.byte	0xb0, 0x99, 0x00, 0x00, 0x01, 0x00, 0x00, 0x00, 0x40, 0x9c, 0x00, 0x00, 0x01, 0x00, 0x00, 0x00
        /*0044*/ 	.byte	0x80, 0xa9, 0x00, 0x00, 0x01, 0x00, 0x00, 0x00, 0xa0, 0xa9, 0x00, 0x00, 0x01, 0x00, 0x00, 0x00
        /*0054*/ 	.byte	0x80, 0xad, 0x00, 0x00


	//----- nvinfo : EIATTR_MERCURY_ISA_VERSION
	.align		4
.L_1341:
        /*0058*/ 	.byte	0x03, 0x5f
        /*005a*/ 	.short	0x0101


	//----- nvinfo : EIATTR_INT_WARP_WIDE_INSTR_OFFSETS
	.align		4
        /*005c*/ 	.byte	0x04, 0x31
        /*005e*/ 	.short	(.L_1343 - .L_1342)


	//   ....[0]....
.L_1342:
        /*0060*/ 	.word	0x00000190


	//   ....[1]....
        /*0064*/ 	.word	0x000001c0


	//   ....[2]....
        /*0068*/ 	.word	0x000075e0


	//   ....[3]....
        /*006c*/ 	.word	0x00007c40


	//   ....[4]....
        /*0070*/ 	.word	0x000080f0


	//   ....[5]....
        /*0074*/ 	.word	0x000083c0


	//   ....[6]....
        /*0078*/ 	.word	0x00008620


	//   ....[7]....
        /*007c*/ 	.word	0x000087b0


	//----- nvinfo : EIATTR_COOP_GROUP_MASK_REGIDS
	.align		4
.L_1343:
        /*0080*/ 	.byte	0x04, 0x29
        /*0082*/ 	.short	(.L_1345 - .L_1344)


	//   ....[0]....
.L_1344:
        /*0084*/ 	.word	0xffffffff


	//   ....[1]....
        /*0088*/ 	.word	0xffffffff


	//   ....[2]....
        /*008c*/ 	.word	0xffffffff


	//   ....[3]....
        /*0090*/ 	.word	0xffffffff


	//   ....[4]....
        /*0094*/ 	.word	0xffffffff


	//   ....[5]....
        /*0098*/ 	.word	0xffffffff


	//   ....[6]....
        /*009c*/ 	.word	0xffffffff


	//   ....[7]....
        /*00a0*/ 	.word	0xffffffff


	//   ....[8]....
        /*00a4*/ 	.word	0xffffffff


	//   ....[9]....
        /*00a8*/ 	.word	0xffffffff


	//   ....[10]....
        /*00ac*/ 	.word	0xffffffff


	//   ....[11]....
        /*00b0*/ 	.word	0xffffffff


	//   ....[12]....
        /*00b4*/ 	.word	0xffffffff


	//   ....[13]....
        /*00b8*/ 	.word	0xffffffff


	//   ....[14]....
        /*00bc*/ 	.word	0xffffffff


	//   ....[15]....
        /*00c0*/ 	.word	0xffffffff


	//   ....[16]....
        /*00c4*/ 	.word	0x0500000f


	//   ....[17]....
        /*00c8*/ 	.word	0x0500000f


	//   ....[18]....
        /*00cc*/ 	.word	0x0500000f


	//   ....[19]....
        /*00d0*/ 	.word	0x0500000f


	//----- nvinfo : EIATTR_COOP_GROUP_INSTR_OFFSETS
	.align		4
.L_1345:
        /*00d4*/ 	.byte	0x04, 0x28
        /*00d6*/ 	.short	(.L_1347 - .L_1346)


	//   ....[0]....
.L_1346:
        /*00d8*/ 	.word	0x00000060


	//   ....[1]....
        /*00dc*/ 	.word	0x000001a0


	//   ....[2]....
        /*00e0*/ 	.word	0x000001f0


	//   ....[3]....
        /*00e4*/ 	.word	0x000003e0


	//   ....[4]....
        /*00e8*/ 	.word	0x00000610


	//   ....[5]....
        /*00ec*/ 	.word	0x000014f0


	//   ....[6]....
        /*00f0*/ 	.word	0x000066f0


	//   ....[7]....
        /*00f4*/ 	.word	0x000071e0


	//   ....[8]....
        /*00f8*/ 	.word	0x00007510


	//   ....[9]....
        /*00fc*/ 	.word	0x000078a0


	//   ....[10]....
        /*0100*/ 	.word	0x00007b70


	//   ....[11]....
        /*0104*/ 	.word	0x00007db0


	//   ....[12]....
        /*0108*/ 	.word	0x00008020


	//   ....[13]....
        /*010c*/ 	.word	0x00008300


	//   ....[14]....
        /*0110*/ 	.word	0x00008520


	//   ....[15]....
        /*0114*/ 	.word	0x000086b0


	//   ....[16]....
        /*0118*/ 	.word	0x0000b6c0


	//   ....[17]....
        /*011c*/ 	.word	0x0000b830


	//   ....[18]....
        /*0120*/ 	.word	0x0000b8a0


	//   ....[19]....
        /*0124*/ 	.word	0x0000b910


	//----- nvinfo : EIATTR_REG_RECONFIG
	.align		4
.L_1347:
        /*0128*/ 	.byte	0x01, 0x54
	.zero		2


	//----- nvinfo : EIATTR_SYSCALL_OFFSETS
	.align		4
        /*012c*/ 	.byte	0x04, 0x46
        /*012e*/ 	.short	(.L_1349 - .L_1348)


	//   ....[0]....
.L_1348:
        /*0130*/ 	.word	0x00001150


	//   ....[1]....
        /*0134*/ 	.word	0x00001240


	//   ....[2]....
        /*0138*/ 	.word	0x000013a0


	//   ....[3]....
        /*013c*/ 	.word	0x00001490


	//   ....[4]....
        /*0140*/ 	.word	0x00001710


	//----- nvinfo : EIATTR_MBARRIER_INSTR_OFFSETS
	.align		4
.L_1349:
        /*0144*/ 	.byte	0x04, 0x39
        /*0146*/ 	.short	(.L_1351 - .L_1350)


	//   ....[0]....
.L_1350:
        /*0148*/ 	.word	0x00000290
        /*014c*/ 	.word	0x000000ff
        /*0150*/ 	.word	0x00026800
        /*0154*/ 	.short	0x0100
        /*0156*/ 	.byte	0x06
	.zero		1


	//   ....[1]....
        /*0158*/ 	.word	0x00000390
        /*015c*/ 	.word	0x000000ff
        /*0160*/ 	.word	0x00026810
        /*0164*/ 	.short	0x0100
        /*0166*/ 	.byte	0x08
	.zero		1


	//   ....[2]....
        /*0168*/ 	.word	0x000003a0
        /*016c*/ 	.word	0x000000ff
        /*0170*/ 	.word	0x00026820
        /*0174*/ 	.short	0x0100
        /*0176*/ 	.byte	0x08
	.zero		1


	//   ....[3]....
        /*0178*/ 	.word	0x000003b0
        /*017c*/ 	.word	0x000000ff
        /*0180*/ 	.word	0x00026818
        /*0184*/ 	.short	0x0100
        /*0186*/ 	.byte	0x08
	.zero		1


	//   ....[4]....
        /*0188*/ 	.word	0x000003c0
        /*018c*/ 	.word	0x000000ff
        /*0190*/ 	.word	0x00026828
        /*0194*/ 	.short	0x0100
        /*0196*/ 	.byte	0x08
	.zero		1


	//   ....[5]....
        /*0198*/ 	.word	0x000004f0
        /*019c*/ 	.word	0x000000ff
        /*01a0*/ 	.word	0x00026830
        /*01a4*/ 	.short	0x0100
        /*01a6*/ 	.byte	0x08
	.zero		1


	//   ....[6]....
        /*01a8*/ 	.word	0x00000500
        /*01ac*/ 	.word	0x000000ff
        /*01b0*/ 	.word	0x00026840
        /*01b4*/ 	.short	0x0100
        /*01b6*/ 	.byte	0x08
	.zero		1


	//   ....[7]....
        /*01b8*/ 	.word	0x00000510
        /*01bc*/ 	.word	0x000000ff
        /*01c0*/ 	.word	0x00026838
        /*01c4*/ 	.short	0x0100
        /*01c6*/ 	.byte	0x08
	.zero		1


	//   ....[8]....
        /*01c8*/ 	.word	0x00000520
        /*01cc*/ 	.word	0x000000ff
        /*01d0*/ 	.word	0x00026848
        /*01d4*/ 	.short	0x0100
        /*01d6*/ 	.byte	0x08
	.zero		1


	//   ....[9]....
        /*01d8*/ 	.word	0x00001530
        /*01dc*/ 	.word	0x00000012
        /*01e0*/ 	.word	0x00026800
        /*01e4*/ 	.short	0x010a
        /*01e6*/ 	.byte	0x3f
	.zero		1


	//   ....[10]....
        /*01e8*/ 	.word	0x000015d0
        /*01ec*/ 	.word	0x00000012
        /*01f0*/ 	.word	0x00026800
        /*01f4*/ 	.short	0x010a
        /*01f6*/ 	.byte	0x3f
	.zero		1


	//   ....[11]....
        /*01f8*/ 	.word	0x00001f40
        /*01fc*/ 	.word	0x000000ff
        /*0200*/ 	.word	0x00026810
        /*0204*/ 	.short	0x010a
        /*0206*/ 	.byte	0x07
	.zero		1


	//   ....[12]....
        /*0208*/ 	.word	0x00001f80
        /*020c*/ 	.word	0x000000ff
        /*0210*/ 	.word	0x00026810
        /*0214*/ 	.short	0x010a
        /*0216*/ 	.byte	0x07
	.zero		1


	//   ....[13]....
        /*0218*/ 	.word	0x000023c0
        /*021c*/ 	.word	0x000000ff
        /*0220*/ 	.word	0x00026830
        /*0224*/ 	.short	0x010a
        /*0226*/ 	.byte	0x07
	.zero		1


	//   ....[14]....
        /*0228*/ 	.word	0x00002400
        /*022c*/ 	.word	0x000000ff
        /*0230*/ 	.word	0x00026830
        /*0234*/ 	.short	0x010a
        /*0236*/ 	.byte	0x07
	.zero		1


	//   ....[15]....
        /*0238*/ 	.word	0x000044e0
        /*023c*/ 	.word	0x000000ff
        /*0240*/ 	.word	0x00000000
        /*0244*/ 	.short	0x0101
        /*0246*/ 	.byte	0x0a
	.zero		1


	//   ....[16]....
        /*0248*/ 	.word	0x000047a0
        /*024c*/ 	.word	0x000000ff
        /*0250*/ 	.word	0x00000000
        /*0254*/ 	.short	0x0101
        /*0256*/ 	.byte	0x07
	.zero		1


	//   ....[17]....
        /*0258*/ 	.word	0x000093b0
        /*025c*/ 	.word	0x0000000f
        /*0260*/ 	.word	0x00026820
        /*0264*/ 	.short	0x010a
        /*0266*/ 	.byte	0x3f
	.zero		1


	//   ....[18]....
        /*0268*/ 	.word	0x00009cc0
        /*026c*/ 	.word	0x0000000f
        /*0270*/ 	.word	0x00026840
        /*0274*/ 	.short	0x010a
        /*0276*/ 	.byte	0x3f
	.zero		1


	//   ....[19]....
        /*0278*/ 	.word	0x0000a000
        /*027c*/ 	.word	0x0000000f
        /*0280*/ 	.word	0x00026828
        /*0284*/ 	.short	0x010a
        /*0286*/ 	.byte	0x3f
	.zero		1


	//   ....[20]....
        /*0288*/ 	.word	0x0000a340
        /*028c*/ 	.word	0x0000000f
        /*0290*/ 	.word	0x00026848
        /*0294*/ 	.short	0x010a
        /*0296*/ 	.byte	0x3f
	.zero		1


	//   ....[21]....
        /*0298*/ 	.word	0x0000a620
        /*029c*/ 	.word	0x0000000f
        /*02a0*/ 	.word	0x00026820
        /*02a4*/ 	.short	0x010a
        /*02a6*/ 	.byte	0x3f
	.zero		1


	//   ....[22]....
        /*02a8*/ 	.word	0x0000a9d0
        /*02ac*/ 	.word	0x0000000f
        /*02b0*/ 	.word	0x00026840
        /*02b4*/ 	.short	0x010a
        /*02b6*/ 	.byte	0x3f
	.zero		1


	//   ....[23]....
        /*02b8*/ 	.word	0x0000ace0
        /*02bc*/ 	.word	0x0000000f
        /*02c0*/ 	.word	0x00026828
        /*02c4*/ 	.short	0x010a
        /*02c6*/ 	.byte	0x3f
	.zero		1


	//   ....[24]....
        /*02c8*/ 	.word	0x0000b060
        /*02cc*/ 	.word	0x00000003
        /*02d0*/ 	.word	0x00026840
        /*02d4*/ 	.short	0x010a
        /*02d6*/ 	.byte	0x3f
	.zero		1


	//   ....[25]....
        /*02d8*/ 	.word	0x0000b530
        /*02dc*/ 	.word	0x00000007
        /*02e0*/ 	.word	0x00000000
        /*02e4*/ 	.short	0x010a
        /*02e6*/ 	.byte	0x3f
	.zero		1


	//   ....[26]....
        /*02e8*/ 	.word	0x0000b580
        /*02ec*/ 	.word	0x00000003
        /*02f0*/ 	.word	0x00000000
        /*02f4*/ 	.short	0x010a
        /*02f6*/ 	.byte	0x3f
	.zero		1


	//   ....[27]....
        /*02f8*/ 	.word	0x0000b5e0
        /*02fc*/ 	.word	0x00000005
        /*0300*/ 	.word	0x00000000
        /*0304*/ 	.short	0x010a
        /*0306*/ 	.byte	0x3f
	.zero		1


	//   ....[28]....
        /*0308*/ 	.word	0x0000b610
        /*030c*/ 	.word	0x00000003
        /*0310*/ 	.word	0x00000000
        /*0314*/ 	.short	0x010a
        /*0316*/ 	.byte	0x3f
	.zero		1


	//   ....[29]....
        /*0318*/ 	.word	0x0000b6f0
        /*031c*/ 	.word	0x00000012
        /*0320*/ 	.word	0x00026800
        /*0324*/ 	.short	0x010a
        /*0326*/ 	.byte	0x3f
	.zero		1


	//   ....[30]....
        /*0328*/ 	.word	0x0000b750
        /*032c*/ 	.word	0x00000007
        /*0330*/ 	.word	0x00026810
        /*0334*/ 	.short	0x010a
        /*0336*/ 	.byte	0x3f
	.zero		1


	//   ....[31]....
        /*0338*/ 	.word	0x0000b7b0
        /*033c*/ 	.word	0x00000079
        /*0340*/ 	.word	0x00026830
        /*0344*/ 	.short	0x010a
        /*0346*/ 	.byte	0x3f
	.zero		1


	//   ....[32]....
        /*0348*/ 	.word	0x0000b950
        /*034c*/ 	.word	0x0000000f
        /*0350*/ 	.word	0x00026820
        /*0354*/ 	.short	0x010a
        /*0356*/ 	.byte	0x3f
	.zero		1


	//   ....[33]....
        /*0358*/ 	.word	0x0000b9a0
        /*035c*/ 	.word	0x0000000f
        /*0360*/ 	.word	0x00026840
        /*0364*/ 	.short	0x010a
        /*0366*/ 	.byte	0x3f
	.zero		1


	//   ....[34]....
        /*0368*/ 	.word	0x0000b9f0
        /*036c*/ 	.word	0x0000000f
        /*0370*/ 	.word	0x00026828
        /*0374*/ 	.short	0x010a
        /*0376*/ 	.byte	0x3f
	.zero		1


	//   ....[35]....
        /*0378*/ 	.word	0x0000ba40
        /*037c*/ 	.word	0x0000000f
        /*0380*/ 	.word	0x00026848
        /*0384*/ 	.short	0x010a
        /*0386*/ 	.byte	0x3f
	.zero		1


	//   ....[36]....
        /*0388*/ 	.word	0x0000baa0
        /*038c*/ 	.word	0x0000000f
        /*0390*/ 	.word	0x00026820
        /*0394*/ 	.short	0x010a
        /*0396*/ 	.byte	0x3f
	.zero		1


	//   ....[37]....
        /*0398*/ 	.word	0x0000baf0
        /*039c*/ 	.word	0x0000000f
        /*03a0*/ 	.word	0x00026840
        /*03a4*/ 	.short	0x010a
        /*03a6*/ 	.byte	0x3f
	.zero		1


	//   ....[38]....
        /*03a8*/ 	.word	0x0000bb40
        /*03ac*/ 	.word	0x0000000f
        /*03b0*/ 	.word	0x00026828
        /*03b4*/ 	.short	0x010a
        /*03b6*/ 	.byte	0x3f
	.zero		1


	//   ....[39]....
        /*03b8*/ 	.word	0x0000bb90
        /*03bc*/ 	.word	0x00000003
        /*03c0*/ 	.word	0x00026840
        /*03c4*/ 	.short	0x010a
        /*03c6*/ 	.byte	0x3f
	.zero		1


	//   ....[40]....
        /*03c8*/ 	.word	0x0000bc60
        /*03cc*/ 	.word	0x00000007
        /*03d0*/ 	.word	0x00000000
        /*03d4*/ 	.short	0x010a
        /*03d6*/ 	.byte	0x3f
	.zero		1


	//   ....[41]....
        /*03d8*/ 	.word	0x0000bcb0
        /*03dc*/ 	.word	0x00000003
        /*03e0*/ 	.word	0x00000000
        /*03e4*/ 	.short	0x010a
        /*03e6*/ 	.byte	0x3f
	.zero		1


	//   ....[42]....
        /*03e8*/ 	.word	0x0000bd00
        /*03ec*/ 	.word	0x00000005
        /*03f0*/ 	.word	0x00000000
        /*03f4*/ 	.short	0x010a
        /*03f6*/ 	.byte	0x3f
	.zero		1


	//----- nvinfo : EIATTR_NUM_MBARRIERS
	.align		4
.L_1351:
        /*03f8*/ 	.byte	0x03, 0x38
        /*03fa*/ 	.short	0x0009


	//----- nvinfo : EIATTR_EXIT_INSTR_OFFSETS
	.align		4
        /*03fc*/ 	.byte	0x04, 0x1c
        /*03fe*/ 	.short	(.L_1353 - .L_1352)


	//   ....[0]....
.L_1352:
        /*0400*/ 	.word	0x0000b660


	//----- nvinfo : EIATTR_MAX_THREADS
	.align		4
.L_1353:
        /*0404*/ 	.byte	0x04, 0x05
        /*0406*/ 	.short	(.L_1355 - .L_1354)
.L_1354:
        /*0408*/ 	.word	0x00000180
        /*040c*/ 	.word	0x00000001
        /*0410*/ 	.word	0x00000001


	//----- nvinfo : EIATTR_CRS_STACK_SIZE
	.align		4
.L_1355:
        /*0414*/ 	.byte	0x04, 0x1e
        /*0416*/ 	.short	(.L_1357 - .L_1356)
.L_1356:
        /*0418*/ 	.word	0x00000000


	//----- nvinfo : EIATTR_CBANK_PARAM_SIZE
	.align		4
.L_1357:
        /*041c*/ 	.byte	0x03, 0x19
        /*041e*/ 	.short	0x06f0


	//----- nvinfo : EIATTR_PARAM_CBANK
	.align		4
        /*0420*/ 	.byte	0x04, 0x0a
        /*0422*/ 	.short	(.L_1359 - .L_1358)
	.align		4
.L_1358:
        /*0424*/ 	.word	index@(.nv.constant0._ZN7cutlass13device_kernelIN5flash11enable_sm90INS1_16FlashAttnBwdSm90INS1_25CollectiveMainloopBwdSm90ILi2ELi2ELi2EN4cute5tupleIJNS5_1CILi1EEES8_S8_EEENS6_IJNS7_ILi64EEENS7_ILi128EEENS7_ILi96EEEEEENS_10bfloat16_tEfNS_4arch4Sm90ELb0ELb1ELb0ELb1ELb1ELb1ELb0ELb0ELi2ELi1ELi2ELi1ELb1EEENS1_21CollectiveEpilogueBwdISD_SE_SG_Li256ELb1ELb0ELi1EEENS1_19SingleTileSchedulerILb1ELb0ELb0ELi128EEEEEEEEEvNT_6ParamsE)
        /*0428*/ 	.short	0x0210
        /*042a*/ 	.short	0x06f0


	//----- nvinfo : EIATTR_SW_WAR
	.align		4
.L_1359:
        /*042c*/ 	.byte	0x04, 0x36
        /*042e*/ 	.short	(.L_1361 - .L_1360)
.L_1360:
        /*0430*/ 	.word	0x00000008
.L_1361:


//--------------------- .nv.info._ZN7cutlass13device_kernelIN5flash11enable_sm90INS1_16FlashAttnBwdSm90INS1_25CollectiveMainloopBwdSm90ILi2ELi2ELi2EN4cute5tupleIJNS5_1CILi1EEES8_S8_EEENS6_IJNS7_ILi64EEENS7_ILi128EEENS7_ILi96EEEEEENS_10bfloat16_tEfNS_4arch4Sm90ELb0ELb1ELb0ELb1ELb0ELb1ELb0ELb0ELi2ELi1ELi2ELi1ELb1EEENS1_24CollectiveEpilogueBwdGQAISD_fSG_Li256ELb1ELb0EEENS1_19SingleTileSchedulerILb1ELb0ELb0ELi128EEEEEEEEEvNT_6ParamsE --------------------------
	.section	.nv.info._ZN7cutlass13device_kernelIN5flash11enable_sm90INS1_16FlashAttnBwdSm90INS1_25CollectiveMainloopBwdSm90ILi2ELi2ELi2EN4cute5tupleIJNS5_1CILi1EEES8_S8_EEENS6_IJNS7_ILi64EEENS7_ILi128EEENS7_ILi96EEEEEENS_10bfloat16_tEfNS_4arch4Sm90ELb0ELb1ELb0ELb1ELb0ELb1ELb0ELb0ELi2ELi1ELi2ELi1ELb1EEENS1_24CollectiveEpilogueBwdGQAISD_fSG_Li256ELb1ELb0EEENS1_19SingleTileSchedulerILb1ELb0ELb0ELi128EEEEEEEEEvNT_6ParamsE,"",@"SHT_CUDA_INFO"
	.sectionflags	@""
	.align	4


	//----- nvinfo : EIATTR_CUDA_API_VERSION
	.align		4
        /*0000*/ 	.byte	0x04, 0x37
        /*0002*/ 	.short	(.L_1363 - .L_1362)
.L_1362:
        /*0004*/ 	.word	0x00000082


	//----- nvinfo : EIATTR_KPARAM_INFO
	.align		4
.L_1363:
        /*0008*/ 	.byte	0x04, 0x17
        /*000a*/ 	.short	(.L_1365 - .L_1364)
.L_1364:
        /*000c*/ 	.word	0x00000000
        /*0010*/ 	.short	0x0000
        /*0012*/ 	.short	0x0070
        /*0014*/ 	.byte	0x00, 0xf0, 0x01, 0x1a


	//----- nvinfo : EIATTR_SPARSE_MMA_MASK
	.align		4
.L_1365:
        /*0018*/ 	.byte	0x03, 0x50
        /*001a*/ 	.short	0x0000


	//----- nvinfo : EIATTR_MAXREG_COUNT
	.align		4
        /*001c*/ 	.byte	0x03, 0x1b
        /*001e*/ 	.short	0x00a8


	//----- nvinfo : EIATTR_NUM_BARRIERS
	.align		4
        /*0020*/ 	.byte	0x02, 0x4c
        /*0022*/ 	.byte	0x10
	.zero		1


	//----- nvinfo : EIATTR_EXTERNS
	.align		4
        /*0024*/ 	.byte	0x04, 0x0f
        /*0026*/ 	.short	(.L_1367 - .L_1366)


	//   ....[0]....
	.align		4
.L_1366:
        /*0028*/ 	.word	index@(__assertfail)


	//----- nvinfo : EIATTR_ANNOTATIONS
	.align		4
.L_1367:
        /*002c*/ 	.byte	0x04, 0x55
        /*002e*/ 	.short	(.L_1369 - .L_1368)


	//   ....[0]....
.L_1368:
        /*0030*/ 	.word	0x00000001
        /*0034*/ 	.byte	0x10, 0x78, 0x00, 0x00, 0x01, 0x00, 0x00, 0x00, 0xa0, 0x7a, 0x00, 0x00, 0x01, 0x00, 0x00, 0x00
        /*0044*/ 	.byte	0xe0, 0x87, 0x00, 0x00, 0x01, 0x00, 0x00, 0x00, 0x00, 0x88, 0x00, 0x00, 0x01, 0x00, 0x00, 0x00
        /*0054*/ 	.byte	0xe0, 0x8b, 0x00, 0x00


	//----- nvinfo : EIATTR_MERCURY_ISA_VERSION
	.align		4
.L_1369:
        /*0058*/ 	.byte	0x03, 0x5f
        /*005a*/ 	.short	0x0101


	//----- nvinfo : EIATTR_INT_WARP_WIDE_INSTR_OFFSETS
	.align		4
        /*005c*/ 	.byte	0x04, 0x31
        /*005e*/ 	.short	(.L_1371 - .L_1370)


	//   ....[0]....
.L_1370:
        /*0060*/ 	.word	0x00000190


	//   ....[1]....
        /*0064*/ 	.word	0x000001c0


	//----- nvinfo : EIATTR_COOP_GROUP_MASK_REGIDS
	.align		4
.L_1371:
        /*0068*/ 	.byte	0x04, 0x29
        /*006a*/ 	.short	(.L_1373 - .L_1372)


	//   ....[0]....
.L_1372:
        /*006c*/ 	.word	0xffffffff


	//   ....[1]....
        /*0070*/ 	.word	0xffffffff


	//   ....[2]....
        /*0074*/ 	.word	0xffffffff


	//   ....[3]....
        /*0078*/ 	.word	0xffffffff


	//   ....[4]....
        /*007c*/ 	.word	0xffffffff


	//   ....[5]....
        /*0080*/ 	.word	0xffffffff


	//   ....[6]....
        /*0084*/ 	.word	0xffffffff


	//   ....[7]....
        /*0088*/ 	.word	0x0500000f


	//----- nvinfo : EIATTR_COOP_GROUP_INSTR_OFFSETS
	.align		4
.L_1373:
        /*008c*/ 	.byte	0x04, 0x28
        /*008e*/ 	.short	(.L_1375 - .L_1374)


	//   ....[0]....
.L_1374:
        /*0090*/ 	.word	0x00000060


	//   ....[1]....
        /*0094*/ 	.word	0x000001a0


	//   ....[2]....
        /*0098*/ 	.word	0x000001f0


	//   ....[3]....
        /*009c*/ 	.word	0x000003e0


	//   ....[4]....
        /*00a0*/ 	.word	0x00000610


	//   ....[5]....
        /*00a4*/ 	.word	0x000014f0


	//   ....[6]....
        /*00a8*/ 	.word	0x00005450


	//   ....[7]....
        /*00ac*/ 	.word	0x00009520


	//----- nvinfo : EIATTR_REG_RECONFIG
	.align		4
.L_1375:
        /*00b0*/ 	.byte	0x01, 0x54
	.zero		2


	//----- nvinfo : EIATTR_SYSCALL_OFFSETS
	.align		4
        /*00b4*/ 	.byte	0x04, 0x46
        /*00b6*/ 	.short	(.L_1377 - .L_1376)


	//   ....[0]....
.L_1376:
        /*00b8*/ 	.word	0x00001150


	//   ....[1]....
        /*00bc*/ 	.word	0x00001240


	//   ....[2]....
        /*00c0*/ 	.word	0x000013a0


	//   ....[3]....
        /*00c4*/ 	.word	0x00001490


	//   ....[4]....
        /*00c8*/ 	.word	0x00001710


	//----- nvinfo : EIATTR_MBARRIER_INSTR_OFFSETS
	.align		4
.L_1377:
        /*00cc*/ 	.byte	0x04, 0x39
        /*00ce*/ 	.short	(.L_1379 - .L_1378)


	//   ....[0]....
.L_1378:
        /*00d0*/ 	.word	0x00000290
        /*00d4*/ 	.word	0x000000ff
        /*00d8*/ 	.word	0x00026800
        /*00dc*/ 	.short	0x0100
        /*00de*/ 	.byte	0x06
	.zero		1


	//   ....[1]....
        /*00e0*/ 	.word	0x00000390
        /*00e4*/ 	.word	0x000000ff
        /*00e8*/ 	.word	0x00026810
        /*00ec*/ 	.short	0x0100
        /*00ee*/ 	.byte	0x08
	.zero		1


	//   ....[2]....
        /*00f0*/ 	.word	0x000003a0
        /*00f4*/ 	.word	0x000000ff
        /*00f8*/ 	.word	0x00026820
        /*00fc*/ 	.short	0x0100
        /*00fe*/ 	.byte	0x08
	.zero		1


	//   ....[3]....
        /*0100*/ 	.word	0x000003b0
        /*0104*/ 	.word	0x000000ff
        /*0108*/ 	.word	0x00026818
        /*010c*/ 	.short	0x0100
        /*010e*/ 	.byte	0x08
	.zero		1


	//   ....[4]....
        /*0110*/ 	.word	0x000003c0
        /*0114*/ 	.word	0x000000ff
        /*0118*/ 	.word	0x00026828
        /*011c*/ 	.short	0x0100
        /*011e*/ 	.byte	0x08
	.zero		1


	//   ....[5]....
        /*0120*/ 	.word	0x000004f0
        /*0124*/ 	.word	0x000000ff
        /*0128*/ 	.word	0x00026830
        /*012c*/ 	.short	0x0100
        /*012e*/ 	.byte	0x08
	.zero		1


	//   ....[6]....
        /*0130*/ 	.word	0x00000500
        /*0134*/ 	.word	0x000000ff
        /*0138*/ 	.word	0x00026840
        /*013c*/ 	.short	0x0100
        /*013e*/ 	.byte	0x08
	.zero		1


	//   ....[7]....
        /*0140*/ 	.word	0x00000510
        /*0144*/ 	.word	0x000000ff
        /*0148*/ 	.word	0x00026838
        /*014c*/ 	.short	0x0100
        /*014e*/ 	.byte	0x08
	.zero		1


	//   ....[8]....
        /*0150*/ 	.word	0x00000520
        /*0154*/ 	.word	0x000000ff
        /*0158*/ 	.word	0x00026848
        /*015c*/ 	.short	0x0100
        /*015e*/ 	.byte	0x08
	.zero		1


	//   ....[9]....
        /*0160*/ 	.word	0x00001530
        /*0164*/ 	.word	0x00000012
        /*0168*/ 	.word	0x00026800
        /*016c*/ 	.short	0x010a
        /*016e*/ 	.byte	0x3f
	.zero		1


	//   ....[10]....
        /*0170*/ 	.word	0x000015d0
        /*0174*/ 	.word	0x00000012
        /*0178*/ 	.word	0x00026800
        /*017c*/ 	.short	0x010a
        /*017e*/ 	.byte	0x3f
	.zero		1


	//   ....[11]....
        /*0180*/ 	.word	0x00001f40
        /*0184*/ 	.word	0x000000ff
        /*0188*/ 	.word	0x00026810
        /*018c*/ 	.short	0x010a
        /*018e*/ 	.byte	0x07
	.zero		1


	//   ....[12]....
        /*0190*/ 	.word	0x00001f80
        /*0194*/ 	.word	0x000000ff
        /*0198*/ 	.word	0x00026810
        /*019c*/ 	.short	0x010a
        /*019e*/ 	.byte	0x07
	.zero		1


	//   ....[13]....
        /*01a0*/ 	.word	0x000023c0
        /*01a4*/ 	.word	0x000000ff
        /*01a8*/ 	.word	0x00026830
        /*01ac*/ 	.short	0x010a
        /*01ae*/ 	.byte	0x07
	.zero		1


	//   ....[14]....
        /*01b0*/ 	.word	0x00002400
        /*01b4*/ 	.word	0x000000ff
        /*01b8*/ 	.word	0x00026830
        /*01bc*/ 	.short	0x010a
        /*01be*/ 	.byte	0x07
	.zero		1


	//   ....[15]....
        /*01c0*/ 	.word	0x000044e0
        /*01c4*/ 	.word	0x000000ff
        /*01c8*/ 	.word	0x00000000
        /*01cc*/ 	.short	0x0101
        /*01ce*/ 	.byte	0x0a
	.zero		1


	//   ....[16]....
        /*01d0*/ 	.word	0x000047a0
        /*01d4*/ 	.word	0x000000ff
        /*01d8*/ 	.word	0x00000000
        /*01dc*/ 	.short	0x0101
        /*01de*/ 	.byte	0x07
	.zero		1


	//   ....[17]....
        /*01e0*/ 	.word	0x00007210
        /*01e4*/ 	.word	0x0000000f
        /*01e8*/ 	.word	0x00026820
        /*01ec*/ 	.short	0x010a
        /*01ee*/ 	.byte	0x3f
	.zero		1


	//   ....[18]....
        /*01f0*/ 	.word	0x00007b20
        /*01f4*/ 	.word	0x0000000f
        /*01f8*/ 	.word	0x00026840
        /*01fc*/ 	.short	0x010a
        /*01fe*/ 	.byte	0x3f
	.zero		1


	//   ....[19]....
        /*0200*/ 	.word	0x00007e60
        /*0204*/ 	.word	0x0000000f
        /*0208*/ 	.word	0x00026828
        /*020c*/ 	.short	0x010a
        /*020e*/ 	.byte	0x3f
	.zero		1


	//   ....[20]....
        /*0210*/ 	.word	0x000081a0
        /*0214*/ 	.word	0x0000000f
        /*0218*/ 	.word	0x00026848
        /*021c*/ 	.short	0x010a
        /*021e*/ 	.byte	0x3f
	.zero		1


	//   ....[21]....
        /*0220*/ 	.word	0x00008480
        /*0224*/ 	.word	0x0000000f
        /*0228*/ 	.word	0x00026820
        /*022c*/ 	.short	0x010a
        /*022e*/ 	.byte	0x3f
	.zero		1


	//   ....[22]....
        /*0230*/ 	.word	0x00008830
        /*0234*/ 	.word	0x0000000f
        /*0238*/ 	.word	0x00026840
        /*023c*/ 	.short	0x010a
        /*023e*/ 	.byte	0x3f
	.zero		1


	//   ....[23]....
        /*0240*/ 	.word	0x00008b40
        /*0244*/ 	.word	0x0000000f
        /*0248*/ 	.word	0x00026828
        /*024c*/ 	.short	0x010a
        /*024e*/ 	.byte	0x3f
	.zero		1


	//   ....[24]....
        /*0250*/ 	.word	0x00008ec0
        /*0254*/ 	.word	0x00000003
        /*0258*/ 	.word	0x00026840
        /*025c*/ 	.short	0x010a
        /*025e*/ 	.byte	0x3f
	.zero		1


	//   ....[25]....
        /*0260*/ 	.word	0x00009390
        /*0264*/ 	.word	0x00000007
        /*0268*/ 	.word	0x00000000
        /*026c*/ 	.short	0x010a
        /*026e*/ 	.byte	0x3f
	.zero		1


	//   ....[26]....
        /*0270*/ 	.word	0x000093e0
        /*0274*/ 	.word	0x00000003
        /*0278*/ 	.word	0x00000000
        /*027c*/ 	.short	0x010a
        /*027e*/ 	.byte	0x3f
	.zero		1


	//   ....[27]....
        /*0280*/ 	.word	0x00009440
        /*0284*/ 	.word	0x00000005
        /*0288*/ 	.word	0x00000000
        /*028c*/ 	.short	0x010a
        /*028e*/ 	.byte	0x3f
	.zero		1


	//   ....[28]....
        /*0290*/ 	.word	0x00009470
        /*0294*/ 	.word	0x00000003
        /*0298*/ 	.word	0x00000000
        /*029c*/ 	.short	0x010a
        /*029e*/ 	.byte	0x3f
	.zero		1


	//   ....[29]....
        /*02a0*/ 	.word	0x00009550
        /*02a4*/ 	.word	0x00000012
        /*02a8*/ 	.word	0x00026800
        /*02ac*/ 	.short	0x010a
        /*02ae*/ 	.byte	0x3f
	.zero		1


	//   ....[30]....
        /*02b0*/ 	.word	0x000095b0
        /*02b4*/ 	.word	0x00000007
        /*02b8*/ 	.word	0x00026810
        /*02bc*/ 	.short	0x010a
        /*02be*/ 	.byte	0x3f
	.zero		1


	//   ....[31]....
        /*02c0*/ 	.word	0x00009610
        /*02c4*/ 	.word	0x00000079
        /*02c8*/ 	.word	0x00026830
        /*02cc*/ 	.short	0x010a
        /*02ce*/ 	.byte	0x3f
	.zero		1


	//   ....[32]....
        /*02d0*/ 	.word	0x00009660
        /*02d4*/ 	.word	0x0000000f
        /*02d8*/ 	.word	0x00026820
        /*02dc*/ 	.short	0x010a
        /*02de*/ 	.byte	0x3f
	.zero		1


	//   ....[33]....
        /*02e0*/ 	.word	0x000096b0
        /*02e4*/ 	.word	0x0000000f
        /*02e8*/ 	.word	0x00026840
        /*02ec*/ 	.short	0x010a
        /*02ee*/ 	.byte	0x3f
	.zero		1


	//   ....[34]....
        /*02f0*/ 	.word	0x00009700
        /*02f4*/ 	.word	0x0000000f
        /*02f8*/ 	.word	0x00026828
        /*02fc*/ 	.short	0x010a
        /*02fe*/ 	.byte	0x3f
	.zero		1


	//   ....[35]....
        /*0300*/ 	.word	0x00009750
        /*0304*/ 	.word	0x0000000f
        /*0308*/ 	.word	0x00026848
        /*030c*/ 	.short	0x010a
        /*030e*/ 	.byte	0x3f
	.zero		1


	//   ....[36]....
        /*0310*/ 	.word	0x000097b0
        /*0314*/ 	.word	0x0000000f
        /*0318*/ 	.word	0x00026820
        /*031c*/ 	.short	0x010a
        /*031e*/ 	.byte	0x3f
	.zero		1


	//   ....[37]....
        /*0320*/ 	.word	0x00009800
        /*0324*/ 	.word	0x0000000f
        /*0328*/ 	.word	0x00026840
        /*032c*/ 	.short	0x010a
        /*032e*/ 	.byte	0x3f
	.zero		1


	//   ....[38]....
        /*0330*/ 	.word	0x00009850
        /*0334*/ 	.word	0x0000000f
        /*0338*/ 	.word	0x00026828
        /*033c*/ 	.short	0x010a
        /*033e*/ 	.byte	0x3f
	.zero		1


	//   ....[39]....
        /*0340*/ 	.word	0x000098a0
        /*0344*/ 	.word	0x00000003
        /*0348*/ 	.word	0x00026840
        /*034c*/ 	.short	0x010a
        /*034e*/ 	.byte	0x3f
	.zero		1


	//   ....[40]....
        /*0350*/ 	.word	0x00009970
        /*0354*/ 	.word	0x00000007
        /*0358*/ 	.word	0x00000000
        /*035c*/ 	.short	0x010a
        /*035e*/ 	.byte	0x3f
	.zero		1


	//   ....[41]....
        /*0360*/ 	.word	0x000099c0
        /*0364*/ 	.word	0x00000003
        /*0368*/ 	.word	0x00000000
        /*036c*/ 	.short	0x010a
        /*036e*/ 	.byte	0x3f
	.zero		1


	//   ....[42]....
        /*0370*/ 	.word	0x00009a10
        /*0374*/ 	.word	0x00000005
        /*0378*/ 	.word	0x00000000
        /*037c*/ 	.short	0x010a
        /*037e*/ 	.byte	0x3f
	.zero		1


	//----- nvinfo : EIATTR_NUM_MBARRIERS
	.align		4
.L_1379:
        /*0380*/ 	.byte	0x03, 0x38
        /*0382*/ 	.short	0x0009


	//----- nvinfo : EIATTR_EXIT_INSTR_OFFSETS
	.align		4
        /*0384*/ 	.byte	0x04, 0x1c
        /*0386*/ 	.short	(.L_1381 - .L_1380)


	//   ....[0]....
.L_1380:
        /*0388*/ 	.word	0x000094c0


	//----- nvinfo : EIATTR_MAX_THREADS
	.align		4
.L_1381:
        /*038c*/ 	.byte	0x04, 0x05
        /*038e*/ 	.short	(.L_1383 - .L_1382)
.L_1382:
        /*0390*/ 	.word	0x00000180
        /*0394*/ 	.word	0x00000001
        /*0398*/ 	.word	0x00000001


	//----- nvinfo : EIATTR_CRS_STACK_SIZE
	.align		4
.L_1383:
        /*039c*/ 	.byte	0x04, 0x1e
        /*039e*/ 	.short	(.L_1385 - .L_1384)
.L_1384:
        /*03a0*/ 	.word	0x00000000


	//----- nvinfo : EIATTR_CBANK_PARAM_SIZE
	.align		4
.L_1385:
        /*03a4*/ 	.byte	0x03, 0x19
        /*03a6*/ 	.short	0x06f0


	//----- nvinfo : EIATTR_PARAM_CBANK
	.align		4
        /*03a8*/ 	.byte	0x04, 0x0a
        /*03aa*/ 	.short	(.L_1387 - .L_1386)
	.align		4
.L_1386:
        /*03ac*/ 	.word	index@(.nv.constant0._ZN7cutlass13device_kernelIN5flash11enable_sm90INS1_16FlashAttnBwdSm90INS1_25CollectiveMainloopBwdSm90ILi2ELi2ELi2EN4cute5tupleIJNS5_1CILi1EEES8_S8_EEENS6_IJNS7_ILi64EEENS7_ILi128EEENS7_ILi96EEEEEENS_10bfloat16_tEfNS_4arch4Sm90ELb0ELb1ELb0ELb1ELb0ELb1ELb0ELb0ELi2ELi1ELi2ELi1ELb1EEENS1_24CollectiveEpilogueBwdGQAISD_fSG_Li256ELb1ELb0EEENS1_19SingleTileSchedulerILb1ELb0ELb0ELi128EEEEEEEEEvNT_6ParamsE)
        /*03b0*/ 	.short	0x0210
        /*03b2*/ 	.short	0x06f0


	//----- nvinfo : EIATTR_SW_WAR
	.align		4
.L_1387:
        /*03b4*/ 	.byte	0x04, 0x36
        /*03b6*/ 	.short	(.L_1389 - .L_1388)
.L_1388:
        /*03b8*/ 	.word	0x00000008
.L_1389:


//--------------------- .nv.info._ZN7cutlass13device_kernelIN5flash11enable_sm90INS1_16FlashAttnBwdSm90INS1_25CollectiveMainloopBwdSm90ILi2ELi2ELi2EN4cute5tupleIJNS5_1CILi1EEES8_S8_EEENS6_IJNS7_ILi64EEENS7_ILi128EEENS7_ILi96EEEEEENS_10bfloat16_tEfNS_4arch4Sm90ELb0ELb1ELb0ELb1ELb1ELb1ELb0ELb0ELi2ELi1ELi2ELi1ELb1EEENS1_24CollectiveEpilogueBwdGQAISD_fSG_Li256ELb1ELb1EEENS1_19SingleTileSchedulerILb1ELb0ELb0ELi128EEEEEEEEEvNT_6ParamsE --------------------------
	.section	.nv.info._ZN7cutlass13device_kernelIN5flash11enable_sm90INS1_16FlashAttnBwdSm90INS1_25CollectiveMainloopBwdSm90ILi2ELi2ELi2EN4cute5tupleIJNS5_1CILi1EEES8_S8_EEENS6_IJNS7_ILi64EEENS7_ILi128EEENS7_ILi96EEEEEENS_10bfloat16_tEfNS_4arch4Sm90ELb0ELb1ELb0ELb1ELb1ELb1ELb0ELb0ELi2ELi1ELi2ELi1ELb1EEENS1_24CollectiveEpilogueBwdGQAISD_fSG_Li256ELb1ELb1EEENS1_19SingleTileSchedulerILb1ELb0ELb0ELi128EEEEEEEEEvNT_6ParamsE,"",@"SHT_CUDA_INFO"
	.sectionflags	@""
	.align	4


	//----- nvinfo : EIATTR_CUDA_API_VERSION
	.align		4
        /*0000*/ 	.byte	0x04, 0x37
        /*0002*/ 	.short	(.L_1391 - .L_1390)
.L_1390:
        /*0004*/ 	.word	0x00000082


	//----- nvinfo : EIATTR_KPARAM_INFO
	.align		4
.L_1391:
        /*0008*/ 	.byte	0x04, 0x17
        /*000a*/ 	.short	(.L_1393 - .L_1392)
.L_1392:
        /*000c*/ 	.word	0x00000000
        /*0010*/ 	.short	0x0000
        /*0012*/ 	.short	0x0070
        /*0014*/ 	.byte	0x00, 0xf0, 0x01, 0x1a


	//----- nvinfo : EIATTR_SPARSE_MMA_MASK
	.align		4
.L_1393:
        /*0018*/ 	.byte	0x03, 0x50
        /*001a*/ 	.short	0x0000


	//----- nvinfo : EIATTR_MAXREG_COUNT
	.align		4
        /*001c*/ 	.byte	0x03, 0x1b
        /*001e*/ 	.short	0x00a8


	//----- nvinfo : EIATTR_NUM_BARRIERS
	.align		4
        /*0020*/ 	.byte	0x02, 0x4c
        /*0022*/ 	.byte	0x10
	.zero		1


	//----- nvinfo : EIATTR_EXTERNS
	.align		4
        /*0024*/ 	.byte	0x04, 0x0f
        /*0026*/ 	.short	(.L_1395 - .L_1394)


	//   ....[0]....
	.align		4
.L_1394:
        /*0028*/ 	.word	index@(__assertfail)


	//----- nvinfo : EIATTR_ANNOTATIONS
	.align		4
.L_1395:
        /*002c*/ 	.byte	0x04, 0x55
        /*002e*/ 	.short	(.L_1397 - .L_1396)


	//   ....[0]....
.L_1396:
        /*0030*/ 	.word	0x00000001
        /*0034*/ 	.byte	0x00, 0x8c, 0x00, 0x00, 0x01, 0x00, 0x00, 0x00, 0x90, 0x8e, 0x00, 0x00, 0x01, 0x00, 0x00, 0x00
        /*0044*/ 	.byte	0xd0, 0x9b, 0x00, 0x00, 0x01, 0x00, 0x00, 0x00, 0xf0, 0x9b, 0x00, 0x00, 0x01, 0x00, 0x00, 0x00
        /*0054*/ 	.byte	0xd0, 0x9f, 0x00, 0x00


	//----- nvinfo : EIATTR_MERCURY_ISA_VERSION
	.align		4
.L_1397:
        /*0058*/ 	.byte	0x03, 0x5f
        /*005a*/ 	.short	0x0101


	//----- nvinfo : EIATTR_INT_WARP_WIDE_INSTR_OFFSETS
	.align		4
        /*005c*/ 	.byte	0x04, 0x31
        /*005e*/ 	.short	(.L_1399 - .L_1398)


	//   ....[0]....
.L_1398:
        /*0060*/ 	.word	0x00000190


	//   ....[1]....
        /*0064*/ 	.word	0x000001c0


	//   ....[2]....
        /*0068*/ 	.word	0x00006830


	//   ....[3]....
        /*006c*/ 	.word	0x00006e90


	//   ....[4]....
        /*0070*/ 	.word	0x00007340


	//   ....[5]....
        /*0074*/ 	.word	0x00007610


	//   ....[6]....
        /*0078*/ 	.word	0x00007870


	//   ....[7]....
        /*007c*/ 	.word	0x00007a00


	//----- nvinfo : EIATTR_COOP_GROUP_MASK_REGIDS
	.align		4
.L_1399:
        /*0080*/ 	.byte	0x04, 0x29
        /*0082*/ 	.short	(.L_1401 - .L_1400)


	//   ....[0]....
.L_1400:
        /*0084*/ 	.word	0xffffffff


	//   ....[1]....
        /*0088*/ 	.word	0xffffffff


	//   ....[2]....
        /*008c*/ 	.word	0xffffffff


	//   ....[3]....
        /*0090*/ 	.word	0xffffffff


	//   ....[4]....
        /*0094*/ 	.word	0xffffffff


	//   ....[5]....
        /*0098*/ 	.word	0xffffffff


	//   ....[6]....
        /*009c*/ 	.word	0xffffffff


	//   ....[7]....
        /*00a0*/ 	.word	0xffffffff


	//   ....[8]....
        /*00a4*/ 	.word	0xffffffff


	//   ....[9]....
        /*00a8*/ 	.word	0xffffffff


	//   ....[10]....
        /*00ac*/ 	.word	0xffffffff


	//   ....[11]....
        /*00b0*/ 	.word	0xffffffff


	//   ....[12]....
        /*00b4*/ 	.word	0xffffffff


	//   ....[13]....
        /*00b8*/ 	.word	0xffffffff


	//   ....[14]....
        /*00bc*/ 	.word	0xffffffff


	//   ....[15]....
        /*00c0*/ 	.word	0xffffffff


	//   ....[16]....
        /*00c4*/ 	.word	0xffffffff


	//   ....[17]....
        /*00c8*/ 	.word	0xffffffff


	//   ....[18]....
        /*00cc*/ 	.word	0xffffffff


	//   ....[19]....
        /*00d0*/ 	.word	0xffffffff


	//   ....[20]....
        /*00d4*/ 	.word	0x0500000f


	//   ....[21]....
        /*00d8*/ 	.word	0x0500000f


	//   ....[22]....
        /*00dc*/ 	.word	0x0500000f


	//   ....[23]....
        /*00e0*/ 	.word	0x0500000f


	//   ....[24]....
        /*00e4*/ 	.word	0x0500000f


	//   ....[25]....
        /*00e8*/ 	.word	0x0500000f


	//----- nvinfo : EIATTR_COOP_GROUP_INSTR_OFFSETS
	.align		4
.L_1401:
        /*00ec*/ 	.byte	0x04, 0x28
        /*00ee*/ 	.short	(.L_1403 - .L_1402)


	//   ....[0]....
.L_1402:
        /*00f0*/ 	.word	0x00000060


	//   ....[1]....
        /*00f4*/ 	.word	0x000001a0


	//   ....[2]....
        /*00f8*/ 	.word	0x000001f0


	//   ....[3]....
        /*00fc*/ 	.word	0x000003e0


	//   ....[4]....
        /*0100*/ 	.word	0x00000610


	//   ....[5]....
        /*0104*/ 	.word	0x000014f0


	//   ....[6]....
        /*0108*/ 	.word	0x00005260


	//   ....[7]....
        /*010c*/ 	.word	0x000053f0


	//   ....[8]....
        /*0110*/ 	.word	0x000056a0


	//   ....[9]....
        /*0114*/ 	.word	0x00005830


	//   ....[10]....
        /*0118*/ 	.word	0x00005940


	//   ....[11]....
        /*011c*/ 	.word	0x00006430


	//   ....[12]....
        /*0120*/ 	.word	0x00006760


	//   ....[13]....
        /*0124*/ 	.word	0x00006af0


	//   ....[14]....
        /*0128*/ 	.word	0x00006dc0


	//   ....[15]....
        /*012c*/ 	.word	0x00007000


	//   ....[16]....
        /*0130*/ 	.word	0x00007270


	//   ....[17]....
        /*0134*/ 	.word	0x00007550


	//   ....[18]....
        /*0138*/ 	.word	0x00007770


	//   ....[19]....
        /*013c*/ 	.word	0x00007900


	//   ....[20]....
        /*0140*/ 	.word	0x0000a910


	//   ....[21]....
        /*0144*/ 	.word	0x0000aa80


	//   ....[22]....
        /*0148*/ 	.word	0x0000aaf0


	//   ....[23]....
        /*014c*/ 	.word	0x0000ab60


	//   ....[24]....
        /*0150*/ 	.word	0x0000abd0


	//   ....[25]....
        /*0154*/ 	.word	0x0000ac40


	//----- nvinfo : EIATTR_REG_RECONFIG
	.align		4
.L_1403:
        /*0158*/ 	.byte	0x01, 0x54
	.zero		2


	//----- nvinfo : EIATTR_SYSCALL_OFFSETS
	.align		4
        /*015c*/ 	.byte	0x04, 0x46
        /*015e*/ 	.short	(.L_1405 - .L_1404)


	//   ....[0]....
.L_1404:
        /*0160*/ 	.word	0x00001150


	//   ....[1]....
        /*0164*/ 	.word	0x00001240


	//   ....[2]....
        /*0168*/ 	.word	0x000013a0


	//   ....[3]....
        /*016c*/ 	.word	0x00001490


	//   ....[4]....
        /*0170*/ 	.word	0x00001710


	//----- nvinfo : EIATTR_MBARRIER_INSTR_OFFSETS
	.align		4
.L_1405:
        /*0174*/ 	.byte	0x04, 0x39
        /*0176*/ 	.short	(.L_1407 - .L_1406)


	//   ....[0]....
.L_1406:
        /*0178*/ 	.word	0x00000290
        /*017c*/ 	.word	0x000000ff
        /*0180*/ 	.word	0x00026800
        /*0184*/ 	.short	0x0100
        /*0186*/ 	.byte	0x06
	.zero		1


	//   ....[1]....
        /*0188*/ 	.word	0x00000390
        /*018c*/ 	.word	0x000000ff
        /*0190*/ 	.word	0x00026810
        /*0194*/ 	.short	0x0100
        /*0196*/ 	.byte	0x08
	.zero		1


	//   ....[2]....
        /*0198*/ 	.word	0x000003a0
        /*019c*/ 	.word	0x000000ff
        /*01a0*/ 	.word	0x00026820
        /*01a4*/ 	.short	0x0100
        /*01a6*/ 	.byte	0x08
	.zero		1


	//   ....[3]....
        /*01a8*/ 	.word	0x000003b0
        /*01ac*/ 	.word	0x000000ff
        /*01b0*/ 	.word	0x00026818
        /*01b4*/ 	.short	0x0100
        /*01b6*/ 	.byte	0x08
	.zero		1


	//   ....[4]....
        /*01b8*/ 	.word	0x000003c0
        /*01bc*/ 	.word	0x000000ff
        /*01c0*/ 	.word	0x00026828
        /*01c4*/ 	.short	0x0100
        /*01c6*/ 	.byte	0x08
	.zero		1


	//   ....[5]....
        /*01c8*/ 	.word	0x000004f0
        /*01cc*/ 	.word	0x000000ff
        /*01d0*/ 	.word	0x00026830
        /*01d4*/ 	.short	0x0100
        /*01d6*/ 	.byte	0x08
	.zero		1


	//   ....[6]....
        /*01d8*/ 	.word	0x00000500
        /*01dc*/ 	.word	0x000000ff
        /*01e0*/ 	.word	0x00026840
        /*01e4*/ 	.short	0x0100
        /*01e6*/ 	.byte	0x08
	.zero		1


	//   ....[7]....
        /*01e8*/ 	.word	0x00000510
        /*01ec*/ 	.word	0x000000ff
        /*01f0*/ 	.word	0x00026838
        /*01f4*/ 	.short	0x0100
        /*01f6*/ 	.byte	0x08
	.zero		1


	//   ....[8]....
        /*01f8*/ 	.word	0x00000520
        /*01fc*/ 	.word	0x000000ff
        /*0200*/ 	.word	0x00026848
        /*0204*/ 	.short	0x0100
        /*0206*/ 	.byte	0x08
	.zero		1


	//   ....[9]....
        /*0208*/ 	.word	0x00001530
        /*020c*/ 	.word	0x00000012
        /*0210*/ 	.word	0x00026800
        /*0214*/ 	.short	0x010a
        /*0216*/ 	.byte	0x3f
	.zero		1


	//   ....[10]....
        /*0218*/ 	.word	0x000015d0
        /*021c*/ 	.word	0x00000012
        /*0220*/ 	.word	0x00026800
        /*0224*/ 	.short	0x010a
        /*0226*/ 	.byte	0x3f
	.zero		1


	//   ....[11]....
        /*0228*/ 	.word	0x00001f40
        /*022c*/ 	.word	0x000000ff
        /*0230*/ 	.word	0x00026810
        /*0234*/ 	.short	0x010a
        /*0236*/ 	.byte	0x07
	.zero		1


	//   ....[12]....
        /*0238*/ 	.word	0x00001f80
        /*023c*/ 	.word	0x000000ff
        /*0240*/ 	.word	0x00026810
        /*0244*/ 	.short	0x010a
        /*0246*/ 	.byte	0x07
	.zero		1


	//   ....[13]....
        /*0248*/ 	.word	0x000023c0
        /*024c*/ 	.word	0x000000ff
        /*0250*/ 	.word	0x00026830
        /*0254*/ 	.short	0x010a
        /*0256*/ 	.byte	0x07
	.zero		1


	//   ....[14]....
        /*0258*/ 	.word	0x00002400
        /*025c*/ 	.word	0x000000ff
        /*0260*/ 	.word	0x00026830
        /*0264*/ 	.short	0x010a
        /*0266*/ 	.byte	0x07
	.zero		1


	//   ....[15]....
        /*0268*/ 	.word	0x000044e0
        /*026c*/ 	.word	0x000000ff
        /*0270*/ 	.word	0x00000000
        /*0274*/ 	.short	0x0101
        /*0276*/ 	.byte	0x0a
	.zero		1


	//   ....[16]....
        /*0278*/ 	.word	0x000047a0
        /*027c*/ 	.word	0x000000ff
        /*0280*/ 	.word	0x00000000
        /*0284*/ 	.short	0x0101
        /*0286*/ 	.byte	0x07
	.zero		1


	//   ....[17]....
        /*0288*/ 	.word	0x00008600
        /*028c*/ 	.word	0x0000000f
        /*0290*/ 	.word	0x00026820
        /*0294*/ 	.short	0x010a
        /*0296*/ 	.byte	0x3f
	.zero		1


	//   ....[18]....
        /*0298*/ 	.word	0x00008f10
        /*029c*/ 	.word	0x0000000f
        /*02a0*/ 	.word	0x00026840
        /*02a4*/ 	.short	0x010a
        /*02a6*/ 	.byte	0x3f
	.zero		1


	//   ....[19]....
        /*02a8*/ 	.word	0x00009250
        /*02ac*/ 	.word	0x0000000f
        /*02b0*/ 	.word	0x00026828
        /*02b4*/ 	.short	0x010a
        /*02b6*/ 	.byte	0x3f
	.zero		1


	//   ....[20]....
        /*02b8*/ 	.word	0x00009590
        /*02bc*/ 	.word	0x0000000f
        /*02c0*/ 	.word	0x00026848
        /*02c4*/ 	.short	0x010a
        /*02c6*/ 	.byte	0x3f
	.zero		1


	//   ....[21]....
        /*02c8*/ 	.word	0x00009870
        /*02cc*/ 	.word	0x0000000f
        /*02d0*/ 	.word	0x00026820
        /*02d4*/ 	.short	0x010a
        /*02d6*/ 	.byte	0x3f
	.zero		1


	//   ....[22]....
        /*02d8*/ 	.word	0x00009c20
        /*02dc*/ 	.word	0x0000000f
        /*02e0*/ 	.word	0x00026840
        /*02e4*/ 	.short	0x010a
        /*02e6*/ 	.byte	0x3f
	.zero		1


	//   ....[23]....
        /*02e8*/ 	.word	0x00009f30
        /*02ec*/ 	.word	0x0000000f
        /*02f0*/ 	.word	0x00026828
        /*02f4*/ 	.short	0x010a
        /*02f6*/ 	.byte	0x3f
	.zero		1


	//   ....[24]....
        /*02f8*/ 	.word	0x0000a2b0
        /*02fc*/ 	.word	0x00000003
        /*0300*/ 	.word	0x00026840
        /*0304*/ 	.short	0x010a
        /*0306*/ 	.byte	0x3f
	.zero		1


	//   ....[25]....
        /*0308*/ 	.word	0x0000a780
        /*030c*/ 	.word	0x00000007
        /*0310*/ 	.word	0x00000000
        /*0314*/ 	.short	0x010a
        /*0316*/ 	.byte	0x3f
	.zero		1


	//   ....[26]....
        /*0318*/ 	.word	0x0000a7d0
        /*031c*/ 	.word	0x00000003
        /*0320*/ 	.word	0x00000000
        /*0324*/ 	.short	0x010a
        /*0326*/ 	.byte	0x3f
	.zero		1


	//   ....[27]....
        /*0328*/ 	.word	0x0000a830
        /*032c*/ 	.word	0x00000005
        /*0330*/ 	.word	0x00000000
        /*0334*/ 	.short	0x010a
        /*0336*/ 	.byte	0x3f
	.zero		1


	//   ....[28]....
        /*0338*/ 	.word	0x0000a860
        /*033c*/ 	.word	0x00000003
        /*0340*/ 	.word	0x00000000
        /*0344*/ 	.short	0x010a
        /*0346*/ 	.byte	0x3f
	.zero		1


	//   ....[29]....
        /*0348*/ 	.word	0x0000a940
        /*034c*/ 	.word	0x00000012
        /*0350*/ 	.word	0x00026800
        /*0354*/ 	.short	0x010a
        /*0356*/ 	.byte	0x3f
	.zero		1


	//   ....[30]....
        /*0358*/ 	.word	0x0000a9a0
        /*035c*/ 	.word	0x00000007
        /*0360*/ 	.word	0x00026810
        /*0364*/ 	.short	0x010a
        /*0366*/ 	.byte	0x3f
	.zero		1


	//   ....[31]....
        /*0368*/ 	.word	0x0000aa00
        /*036c*/ 	.word	0x00000079
        /*0370*/ 	.word	0x00026830
        /*0374*/ 	.short	0x010a
        /*0376*/ 	.byte	0x3f
	.zero		1


	//   ....[32]....
        /*0378*/ 	.word	0x0000ac80
        /*037c*/ 	.word	0x0000000f
        /*0380*/ 	.word	0x00026820
        /*0384*/ 	.short	0x010a
        /*0386*/ 	.byte	0x3f
	.zero		1


	//   ....[33]....
        /*0388*/ 	.word	0x0000acd0
        /*038c*/ 	.word	0x0000000f
        /*0390*/ 	.word	0x00026840
        /*0394*/ 	.short	0x010a
        /*0396*/ 	.byte	0x3f
	.zero		1


	//   ....[34]....
        /*0398*/ 	.word	0x0000ad20
        /*039c*/ 	.word	0x0000000f
        /*03a0*/ 	.word	0x00026828
        /*03a4*/ 	.short	0x010a
        /*03a6*/ 	.byte	0x3f
	.zero		1


	//   ....[35]....
        /*03a8*/ 	.word	0x0000ad70
        /*03ac*/ 	.word	0x0000000f
        /*03b0*/ 	.word	0x00026848
        /*03b4*/ 	.short	0x010a
        /*03b6*/ 	.byte	0x3f
	.zero		1


	//   ....[36]....
        /*03b8*/ 	.word	0x0000add0
        /*03bc*/ 	.word	0x0000000f
        /*03c0*/ 	.word	0x00026820
        /*03c4*/ 	.short	0x010a
        /*03c6*/ 	.byte	0x3f
	.zero		1


	//   ....[37]....
        /*03c8*/ 	.word	0x0000ae20
        /*03cc*/ 	.word	0x0000000f
        /*03d0*/ 	.word	0x00026840
        /*03d4*/ 	.short	0x010a
        /*03d6*/ 	.byte	0x3f
	.zero		1


	//   ....[38]....
        /*03d8*/ 	.word	0x0000ae70
        /*03dc*/ 	.word	0x0000000f
        /*03e0*/ 	.word	0x00026828
        /*03e4*/ 	.short	0x010a
        /*03e6*/ 	.byte	0x3f
	.zero		1


	//   ....[39]....
        /*03e8*/ 	.word	0x0000aec0
        /*03ec*/ 	.word	0x00000003
        /*03f0*/ 	.word	0x00026840
        /*03f4*/ 	.short	0x010a
        /*03f6*/ 	.byte	0x3f
	.zero		1


	//   ....[40]....
        /*03f8*/ 	.word	0x0000af90
        /*03fc*/ 	.word	0x00000007
        /*0400*/ 	.word	0x00000000
        /*0404*/ 	.short	0x010a
        /*0406*/ 	.byte	0x3f
	.zero		1


	//   ....[41]....
        /*0408*/ 	.word	0x0000afe0
        /*040c*/ 	.word	0x00000003
        /*0410*/ 	.word	0x00000000
        /*0414*/ 	.short	0x010a
        /*0416*/ 	.byte	0x3f
	.zero		1


	//   ....[42]....
        /*0418*/ 	.word	0x0000b030
        /*041c*/ 	.word	0x00000005
        /*0420*/ 	.word	0x00000000
        /*0424*/ 	.short	0x010a
        /*0426*/ 	.byte	0x3f
	.zero		1


	//----- nvinfo : EIATTR_NUM_MBARRIERS
	.align		4
.L_1407:
        /*0428*/ 	.byte	0x03, 0x38
        /*042a*/ 	.short	0x0009


	//----- nvinfo : EIATTR_EXIT_INSTR_OFFSETS
	.align		4
        /*042c*/ 	.byte	0x04, 0x1c
        /*042e*/ 	.short	(.L_1409 - .L_1408)


	//   ....[0]....
.L_1408:
        /*0430*/ 	.word	0x0000a8b0


	//----- nvinfo : EIATTR_MAX_THREADS
	.align		4
.L_1409:
        /*0434*/ 	.byte	0x04, 0x05
        /*0436*/ 	.short	(.L_1411 - .L_1410)
.L_1410:
        /*0438*/ 	.word	0x00000180
        /*043c*/ 	.word	0x00000001
        /*0440*/ 	.word	0x00000001


	//----- nvinfo : EIATTR_CRS_STACK_SIZE
	.align		4
.L_1411:
        /*0444*/ 	.byte	0x04, 0x1e
        /*0446*/ 	.short	(.L_1413 - .L_1412)
.L_1412:
        /*0448*/ 	.word	0x00000000


	//----- nvinfo : EIATTR_CBANK_PARAM_SIZE
	.align		4
.L_1413:
        /*044c*/ 	.byte	0x03, 0x19
        /*044e*/ 	.short	0x06f0


	//----- nvinfo : EIATTR_PARAM_CBANK
	.align		4
        /*0450*/ 	.byte	0x04, 0x0a
        /*0452*/ 	.short	(.L_1415 - .L_1414)
	.align		4
.L_1414:
        /*0454*/ 	.word	index@(.nv.constant0._ZN7cutlass13device_kernelIN5flash11enable_sm90INS1_16FlashAttnBwdSm90INS1_25CollectiveMainloopBwdSm90ILi2ELi2ELi2EN4cute5tupleIJNS5_1CILi1EEES8_S8_EEENS6_IJNS7_ILi64EEENS7_ILi128EEENS7_ILi96EEEEEENS_10bfloat16_tEfNS_4arch4Sm90ELb0ELb1ELb0ELb1ELb1ELb1ELb0ELb0ELi2ELi1ELi2ELi1ELb1EEENS1_24CollectiveEpilogueBwdGQAISD_fSG_Li256ELb1ELb1EEENS1_19SingleTileSchedulerILb1ELb0ELb0ELi128EEEEEEEEEvNT_6ParamsE)
        /*0458*/ 	.short	0x0210
        /*045a*/ 	.short	0x06f0


	//----- nvinfo : EIATTR_SW_WAR
	.align		4
.L_1415:
        /*045c*/ 	.byte	0x04, 0x36
        /*045e*/ 	.short	(.L_1417 - .L_1416)
.L_1416:
        /*0460*/ 	.word	0x00000008
.L_1417:


//--------------------- .nv.info._ZN7cutlass13device_kernelIN5flash11enable_sm90INS1_16FlashAttnBwdSm90INS1_25CollectiveMainloopBwdSm90ILi2ELi2ELi2EN4cute5tupleIJNS5_1CILi1EEES8_S8_EEENS6_IJNS7_ILi64EEENS7_ILi128EEENS7_ILi96EEEEEENS_10bfloat16_tEfNS_4arch4Sm90ELb1ELb0ELb0ELb0ELb0ELb1ELb0ELb0ELi2ELi1ELi2ELi1ELb1EEENS1_21CollectiveEpilogueBwdISD_SE_SG_Li256ELb0ELb0ELi1EEENS1_25SingleTileBwdLPTSchedulerILb0ELi128ELb0EEEEEEEEEvNT_6ParamsE --------------------------
	.section	.nv.info._ZN7cutlass13device_kernelIN5flash11enable_sm90INS1_16FlashAttnBwdSm90INS1_25CollectiveMainloopBwdSm90ILi2ELi2ELi2EN4cute5tupleIJNS5_1CILi1EEES8_S8_EEENS6_IJNS7_ILi64EEENS7_ILi128EEENS7_ILi96EEEEEENS_10bfloat16_tEfNS_4arch4Sm90ELb1ELb0ELb0ELb0ELb0ELb1ELb0ELb0ELi2ELi1ELi2ELi1ELb1EEENS1_21CollectiveEpilogueBwdISD_SE_SG_Li256ELb0ELb0ELi1EEENS1_25SingleTileBwdLPTSchedulerILb0ELi128ELb0EEEEEEEEEvNT_6ParamsE,"",@"SHT_CUDA_INFO"
	.sectionflags	@""
	.align	4


	//----- nvinfo : EIATTR_CUDA_API_VERSION
	.align		4
        /*0000*/ 	.byte	0x04, 0x37
        /*0002*/ 	.short	(.L_1419 - .L_1418)
.L_1418:
        /*0004*/ 	.word	0x00000082


	//----- nvinfo : EIATTR_KPARAM_INFO
	.align		4
.L_1419:
        /*0008*/ 	.byte	0x04, 0x17
        /*000a*/ 	.short	(.L_1421 - .L_1420)
.L_1420:
        /*000c*/ 	.word	0x00000000
        /*0010*/ 	.short	0x0000
        /*0012*/ 	.short	0x0070
        /*0014*/ 	.byte	0x00, 0xf0, 0x01, 0x24


	//----- nvinfo : EIATTR_SPARSE_MMA_MASK
	.align		4
.L_1421:
        /*0018*/ 	.byte	0x03, 0x50
        /*001a*/ 	.short	0x0000


	//----- nvinfo : EIATTR_MAXREG_COUNT
	.align		4
        /*001c*/ 	.byte	0x03, 0x1b
        /*001e*/ 	.short	0x00a8


	//----- nvinfo : EIATTR_NUM_BARRIERS
	.align		4
        /*0020*/ 	.byte	0x02, 0x4c
        /*0022*/ 	.byte	0x10
	.zero		1


	//----- nvinfo : EIATTR_EXTERNS
	.align		4
        /*0024*/ 	.byte	0x04, 0x0f
        /*0026*/ 	.short	(.L_1423 - .L_1422)


	//   ....[0]....
	.align		4
.L_1422:
        /*0028*/ 	.word	index@(__assertfail)


	//----- nvinfo : EIATTR_ANNOTATIONS
	.align		4
.L_1423:
        /*002c*/ 	.byte	0x04, 0x55
        /*002e*/ 	.short	(.L_1425 - .L_1424)


	//   ....[0]....
.L_1424:
        /*0030*/ 	.word	0x00000001
        /*0034*/ 	.byte	0x60, 0x79, 0x00, 0x00, 0x01, 0x00, 0x00, 0x00, 0x10, 0x86, 0x00, 0x00


	//----- nvinfo : EIATTR_MERCURY_ISA_VERSION
	.align		4
.L_1425:
        /*0040*/ 	.byte	0x03, 0x5f
        /*0042*/ 	.short	0x0101


	//----- nvinfo : EIATTR_INT_WARP_WIDE_INSTR_OFFSETS
	.align		4
        /*0044*/ 	.byte	0x04, 0x31
        /*0046*/ 	.short	(.L_1427 - .L_1426)


	//   ....[0]....
.L_1426:
        /*0048*/ 	.word	0x000001f0


	//   ....[1]....
        /*004c*/ 	.word	0x00000220


	//----- nvinfo : EIATTR_COOP_GROUP_MASK_REGIDS
	.align		4
.L_1427:
        /*0050*/ 	.byte	0x04, 0x29
        /*0052*/ 	.short	(.L_1429 - .L_1428)


	//   ....[0]....
.L_1428:
        /*0054*/ 	.word	0xffffffff


	//   ....[1]....
        /*0058*/ 	.word	0xffffffff


	//   ....[2]....
        /*005c*/ 	.word	0xffffffff


	//   ....[3]....
        /*0060*/ 	.word	0xffffffff


	//   ....[4]....
        /*0064*/ 	.word	0xffffffff


	//   ....[5]....
        /*0068*/ 	.word	0xffffffff


	//   ....[6]....
        /*006c*/ 	.word	0xffffffff


	//   ....[7]....
        /*0070*/ 	.word	0xffffffff


	//   ....[8]....
        /*0074*/ 	.word	0x0500000f


	//----- nvinfo : EIATTR_COOP_GROUP_INSTR_OFFSETS
	.align		4
.L_1429:
        /*0078*/ 	.byte	0x04, 0x28
        /*007a*/ 	.short	(.L_1431 - .L_1430)


	//   ....[0]....
.L_1430:
        /*007c*/ 	.word	0x00000070


	//   ....[1]....
        /*0080*/ 	.word	0x00000200


	//   ....[2]....
        /*0084*/ 	.word	0x00000250


	//   ....[3]....
        /*0088*/ 	.word	0x00000440


	//   ....[4]....
        /*008c*/ 	.word	0x00000670


	//   ....[5]....
        /*0090*/ 	.word	0x00001230


	//   ....[6]....
        /*0094*/ 	.word	0x00004f60


	//   ....[7]....
        /*0098*/ 	.word	0x00005c90


	//   ....[8]....
        /*009c*/ 	.word	0x00009330


	//----- nvinfo : EIATTR_REG_RECONFIG
	.align		4
.L_1431:
        /*00a0*/ 	.byte	0x01, 0x54
	.zero		2


	//----- nvinfo : EIATTR_SYSCALL_OFFSETS
	.align		4
        /*00a4*/ 	.byte	0x04, 0x46
        /*00a6*/ 	.short	(.L_1433 - .L_1432)


	//   ....[0]....
.L_1432:
        /*00a8*/ 	.word	0x00000e90


	//   ....[1]....
        /*00ac*/ 	.word	0x00000f80


	//   ....[2]....
        /*00b0*/ 	.word	0x000010e0


	//   ....[3]....
        /*00b4*/ 	.word	0x000011d0


	//   ....[4]....
        /*00b8*/ 	.word	0x00001450


	//   ....[5]....
        /*00bc*/ 	.word	0x00004790


	//   ....[6]....
        /*00c0*/ 	.word	0x000048d0


	//   ....[7]....
        /*00c4*/ 	.word	0x000049f0


	//   ....[8]....
        /*00c8*/ 	.word	0x00004b10


	//----- nvinfo : EIATTR_MBARRIER_INSTR_OFFSETS
	.align		4
.L_1433:
        /*00cc*/ 	.byte	0x04, 0x39
        /*00ce*/ 	.short	(.L_1435 - .L_1434)


	//   ....[0]....
.L_1434:
        /*00d0*/ 	.word	0x000002f0
        /*00d4*/ 	.word	0x000000ff
        /*00d8*/ 	.word	0x00026800
        /*00dc*/ 	.short	0x0100
        /*00de*/ 	.byte	0x06
	.zero		1


	//   ....[1]....
        /*00e0*/ 	.word	0x000003f0
        /*00e4*/ 	.word	0x000000ff
        /*00e8*/ 	.word	0x00026810
        /*00ec*/ 	.short	0x0100
        /*00ee*/ 	.byte	0x08
	.zero		1


	//   ....[2]....
        /*00f0*/ 	.word	0x00000400
        /*00f4*/ 	.word	0x000000ff
        /*00f8*/ 	.word	0x00026820
        /*00fc*/ 	.short	0x0100
        /*00fe*/ 	.byte	0x08
	.zero		1


	//   ....[3]....
        /*0100*/ 	.word	0x00000410
        /*0104*/ 	.word	0x000000ff
        /*0108*/ 	.word	0x00026818
        /*010c*/ 	.short	0x0100
        /*010e*/ 	.byte	0x08
	.zero		1


	//   ....[4]....
        /*0110*/ 	.word	0x00000420
        /*0114*/ 	.word	0x000000ff
        /*0118*/ 	.word	0x00026828
        /*011c*/ 	.short	0x0100
        /*011e*/ 	.byte	0x08
	.zero		1


	//   ....[5]....
        /*0120*/ 	.word	0x00000550
        /*0124*/ 	.word	0x000000ff
        /*0128*/ 	.word	0x00026830
        /*012c*/ 	.short	0x0100
        /*012e*/ 	.byte	0x08
	.zero		1


	//   ....[6]....
        /*0130*/ 	.word	0x00000560
        /*0134*/ 	.word	0x000000ff
        /*0138*/ 	.word	0x00026840
        /*013c*/ 	.short	0x0100
        /*013e*/ 	.byte	0x08
	.zero		1


	//   ....[7]....
        /*0140*/ 	.word	0x00000570
        /*0144*/ 	.word	0x000000ff
        /*0148*/ 	.word	0x00026838
        /*014c*/ 	.short	0x0100
        /*014e*/ 	.byte	0x08
	.zero		1


	//   ....[8]....
        /*0150*/ 	.word	0x00000580
        /*0154*/ 	.word	0x000000ff
        /*0158*/ 	.word	0x00026848
        /*015c*/ 	.short	0x0100
        /*015e*/ 	.byte	0x08
	.zero		1


	//   ....[9]....
        /*0160*/ 	.word	0x00001270
        /*0164*/ 	.word	0x00000002
        /*0168*/ 	.word	0x00026800
        /*016c*/ 	.short	0x010a
        /*016e*/ 	.byte	0x3f
	.zero		1


	//   ....[10]....
        /*0170*/ 	.word	0x00001310
        /*0174*/ 	.word	0x00000002
        /*0178*/ 	.word	0x00026800
        /*017c*/ 	.short	0x010a
        /*017e*/ 	.byte	0x3f
	.zero		1


	//   ....[11]....
        /*0180*/ 	.word	0x00001c90
        /*0184*/ 	.word	0x000000ff
        /*0188*/ 	.word	0x00026810
        /*018c*/ 	.short	0x010a
        /*018e*/ 	.byte	0x07
	.zero		1


	//   ....[12]....
        /*0190*/ 	.word	0x00001cd0
        /*0194*/ 	.word	0x000000ff
        /*0198*/ 	.word	0x00026810
        /*019c*/ 	.short	0x010a
        /*019e*/ 	.byte	0x07
	.zero		1


	//   ....[13]....
        /*01a0*/ 	.word	0x00002110
        /*01a4*/ 	.word	0x000000ff
        /*01a8*/ 	.word	0x00026830
        /*01ac*/ 	.short	0x010a
        /*01ae*/ 	.byte	0x07
	.zero		1


	//   ....[14]....
        /*01b0*/ 	.word	0x00002150
        /*01b4*/ 	.word	0x000000ff
        /*01b8*/ 	.word	0x00026830
        /*01bc*/ 	.short	0x010a
        /*01be*/ 	.byte	0x07
	.zero		1


	//   ....[15]....
        /*01c0*/ 	.word	0x00003fb0
        /*01c4*/ 	.word	0x000000ff
        /*01c8*/ 	.word	0x00000000
        /*01cc*/ 	.short	0x0101
        /*01ce*/ 	.byte	0x0a
	.zero		1


	//   ....[16]....
        /*01d0*/ 	.word	0x000042c0
        /*01d4*/ 	.word	0x000000ff
        /*01d8*/ 	.word	0x00000000
        /*01dc*/ 	.short	0x0101
        /*01de*/ 	.byte	0x07
	.zero		1


	//   ....[17]....
        /*01e0*/ 	.word	0x000070e0
        /*01e4*/ 	.word	0x00000010
        /*01e8*/ 	.word	0x00026820
        /*01ec*/ 	.short	0x010a
        /*01ee*/ 	.byte	0x3f
	.zero		1


	//   ....[18]....
        /*01f0*/ 	.word	0x000079f0
        /*01f4*/ 	.word	0x00000010
        /*01f8*/ 	.word	0x00026840
        /*01fc*/ 	.short	0x010a
        /*01fe*/ 	.byte	0x3f
	.zero		1


	//   ....[19]....
        /*0200*/ 	.word	0x00007d00
        /*0204*/ 	.word	0x00000010
        /*0208*/ 	.word	0x00026828
        /*020c*/ 	.short	0x010a
        /*020e*/ 	.byte	0x3f
	.zero		1


	//   ....[20]....
        /*0210*/ 	.word	0x00008010
        /*0214*/ 	.word	0x00000010
        /*0218*/ 	.word	0x00026848
        /*021c*/ 	.short	0x010a
        /*021e*/ 	.byte	0x3f
	.zero		1


	//   ....[21]....
        /*0220*/ 	.word	0x000082d0
        /*0224*/ 	.word	0x00000010
        /*0228*/ 	.word	0x00026820
        /*022c*/ 	.short	0x010a
        /*022e*/ 	.byte	0x3f
	.zero		1


	//   ....[22]....
        /*0230*/ 	.word	0x00008670
        /*0234*/ 	.word	0x00000010
        /*0238*/ 	.word	0x00026840
        /*023c*/ 	.short	0x010a
        /*023e*/ 	.byte	0x3f
	.zero		1


	//   ....[23]....
        /*0240*/ 	.word	0x00008950
        /*0244*/ 	.word	0x00000010
        /*0248*/ 	.word	0x00026828
        /*024c*/ 	.short	0x010a
        /*024e*/ 	.byte	0x3f
	.zero		1


	//   ....[24]....
        /*0250*/ 	.word	0x00008ce0
        /*0254*/ 	.word	0x00000003
        /*0258*/ 	.word	0x00026840
        /*025c*/ 	.short	0x010a
        /*025e*/ 	.byte	0x3f
	.zero		1


	//   ....[25]....
        /*0260*/ 	.word	0x00009190
        /*0264*/ 	.word	0x00000006
        /*0268*/ 	.word	0x00000000
        /*026c*/ 	.short	0x010a
        /*026e*/ 	.byte	0x3f
	.zero		1


	//   ....[26]....
        /*0270*/ 	.word	0x000091f0
        /*0274*/ 	.word	0x00000003
        /*0278*/ 	.word	0x00000000
        /*027c*/ 	.short	0x010a
        /*027e*/ 	.byte	0x3f
	.zero		1


	//   ....[27]....
        /*0280*/ 	.word	0x00009250
        /*0284*/ 	.word	0x00000000
        /*0288*/ 	.word	0x00000000
        /*028c*/ 	.short	0x010a
        /*028e*/ 	.byte	0x3f
	.zero		1


	//   ....[28]....
        /*0290*/ 	.word	0x00009280
        /*0294*/ 	.word	0x00000003
        /*0298*/ 	.word	0x00000000
        /*029c*/ 	.short	0x010a
        /*029e*/ 	.byte	0x3f
	.zero		1


	//   ....[29]....
        /*02a0*/ 	.word	0x00009360
        /*02a4*/ 	.word	0x00000002
        /*02a8*/ 	.word	0x00026800
        /*02ac*/ 	.short	0x010a
        /*02ae*/ 	.byte	0x3f
	.zero		1


	//   ....[30]....
        /*02b0*/ 	.word	0x000093c0
        /*02b4*/ 	.word	0x00000005
        /*02b8*/ 	.word	0x00026810
        /*02bc*/ 	.short	0x010a
        /*02be*/ 	.byte	0x3f
	.zero		1


	//   ....[31]....
        /*02c0*/ 	.word	0x00009420
        /*02c4*/ 	.word	0x00000005
        /*02c8*/ 	.word	0x00026830
        /*02cc*/ 	.short	0x010a
        /*02ce*/ 	.byte	0x3f
	.zero		1


	//   ....[32]....
        /*02d0*/ 	.word	0x00009470
        /*02d4*/ 	.word	0x00000010
        /*02d8*/ 	.word	0x00026820
        /*02dc*/ 	.short	0x010a
        /*02de*/ 	.byte	0x3f
	.zero		1


	//   ....[33]....
        /*02e0*/ 	.word	0x000094c0
        /*02e4*/ 	.word	0x00000010
        /*02e8*/ 	.word	0x00026840
        /*02ec*/ 	.short	0x010a
        /*02ee*/ 	.byte	0x3f
	.zero		1


	//   ....[34]....
        /*02f0*/ 	.word	0x00009510
        /*02f4*/ 	.word	0x00000010
        /*02f8*/ 	.word	0x00026828
        /*02fc*/ 	.short	0x010a
        /*02fe*/ 	.byte	0x3f
	.zero		1


	//   ....[35]....
        /*0300*/ 	.word	0x00009560
        /*0304*/ 	.word	0x00000010
        /*0308*/ 	.word	0x00026848
        /*030c*/ 	.short	0x010a
        /*030e*/ 	.byte	0x3f
	.zero		1


	//   ....[36]....
        /*0310*/ 	.word	0x000095c0
        /*0314*/ 	.word	0x00000010
        /*0318*/ 	.word	0x00026820
        /*031c*/ 	.short	0x010a
        /*031e*/ 	.byte	0x3f
	.zero		1


	//   ....[37]....
        /*0320*/ 	.word	0x00009610
        /*0324*/ 	.word	0x00000010
        /*0328*/ 	.word	0x00026840
        /*032c*/ 	.short	0x010a
        /*032e*/ 	.byte	0x3f
	.zero		1


	//   ....[38]....
        /*0330*/ 	.word	0x00009660
        /*0334*/ 	.word	0x00000010
        /*0338*/ 	.word	0x00026828
        /*033c*/ 	.short	0x010a
        /*033e*/ 	.byte	0x3f
	.zero		1


	//   ....[39]....
        /*0340*/ 	.word	0x000096b0
        /*0344*/ 	.word	0x00000003
        /*0348*/ 	.word	0x00026840
        /*034c*/ 	.short	0x010a
        /*034e*/ 	.byte	0x3f
	.zero		1


	//   ....[40]....
        /*0350*/ 	.word	0x00009780
        /*0354*/ 	.word	0x00000006
        /*0358*/ 	.word	0x00000000
        /*035c*/ 	.short	0x010a
        /*035e*/ 	.byte	0x3f
	.zero		1


	//   ....[41]....
        /*0360*/ 	.word	0x000097d0
        /*0364*/ 	.word	0x00000003
        /*0368*/ 	.word	0x00000000
        /*036c*/ 	.short	0x010a
        /*036e*/ 	.byte	0x3f
	.zero		1


	//   ....[42]....
        /*0370*/ 	.word	0x00009820
        /*0374*/ 	.word	0x00000000
        /*0378*/ 	.word	0x00000000
        /*037c*/ 	.short	0x010a
        /*037e*/ 	.byte	0x3f
	.zero		1


	//----- nvinfo : EIATTR_NUM_MBARRIERS
	.align		4
.L_1435:
        /*0380*/ 	.byte	0x03, 0x38
        /*0382*/ 	.short	0x0009


	//----- nvinfo : EIATTR_EXIT_INSTR_OFFSETS
	.align		4
        /*0384*/ 	.byte	0x04, 0x1c
        /*0386*/ 	.short	(.L_1437 - .L_1436)


	//   ....[0]....
.L_1436:
        /*0388*/ 	.word	0x00000920


	//   ....[1]....
        /*038c*/ 	.word	0x00005460


	//   ....[2]....
        /*0390*/ 	.word	0x00005c40


	//   ....[3]....
        /*0394*/ 	.word	0x000092d0


	//----- nvinfo : EIATTR_MAX_THREADS
	.align		4
.L_1437:
        /*0398*/ 	.byte	0x04, 0x05
        /*039a*/ 	.short	(.L_1439 - .L_1438)
.L_1438:
        /*039c*/ 	.word	0x00000180
        /*03a0*/ 	.word	0x00000001
        /*03a4*/ 	.word	0x00000001


	//----- nvinfo : EIATTR_CRS_STACK_SIZE
	.align		4
.L_1439:
        /*03a8*/ 	.byte	0x04, 0x1e
        /*03aa*/ 	.short	(.L_1441 - .L_1440)
.L_1440:
        /*03ac*/ 	.word	0x00000000


	//----- nvinfo : EIATTR_CBANK_PARAM_SIZE
	.align		4
.L_1441:
        /*03b0*/ 	.byte	0x03, 0x19
        /*03b2*/ 	.short	0x0970


	//----- nvinfo : EIATTR_PARAM_CBANK
	.align		4
        /*03b4*/ 	.byte	0x04, 0x0a
        /*03b6*/ 	.short	(.L_1443 - .L_1442)
	.align		4
.L_1442:
        /*03b8*/ 	.word	index@(.nv.constant0._ZN7cutlass13device_kernelIN5flash11enable_sm90INS1_16FlashAttnBwdSm90INS1_25CollectiveMainloopBwdSm90ILi2ELi2ELi2EN4cute5tupleIJNS5_1CILi1EEES8_S8_EEENS6_IJNS7_ILi64EEENS7_ILi128EEENS7_ILi96EEEEEENS_10bfloat16_tEfNS_4arch4Sm90ELb1ELb0ELb0ELb0ELb0ELb1ELb0ELb0ELi2ELi1ELi2ELi1ELb1EEENS1_21CollectiveEpilogueBwdISD_SE_SG_Li256ELb0ELb0ELi1EEENS1_25SingleTileBwdLPTSchedulerILb0ELi128ELb0EEEEEEEEEvNT_6ParamsE)
        /*03bc*/ 	.short	0x0210
        /*03be*/ 	.short	0x0970


	//----- nvinfo : EIATTR_SW_WAR
	.align		4
.L_1443:
        /*03c0*/ 	.byte	0x04, 0x36
        /*03c2*/ 	.short	(.L_1445 - .L_1444)
.L_1444:
        /*03c4*/ 	.word	0x00000008
.L_1445:


//--------------------- .nv.info._ZN7cutlass13device_kernelIN5flash11enable_sm90INS1_16FlashAttnBwdSm90INS1_25CollectiveMainloopBwdSm90ILi2ELi2ELi2EN4cute5tupleIJNS5_1CILi1EEES8_S8_EEENS6_IJNS7_ILi64EEENS7_ILi128EEENS7_ILi96EEEEEENS_10bfloat16_tEfNS_4arch4Sm90ELb1ELb0ELb0ELb0ELb1ELb1ELb0ELb0ELi2ELi1ELi2ELi1ELb1EEENS1_21CollectiveEpilogueBwdISD_SE_SG_Li256ELb0ELb0ELi1EEENS1_25SingleTileBwdLPTSchedulerILb0ELi128ELb1EEEEEEEEEvNT_6ParamsE --------------------------
	.section	.nv.info._ZN7cutlass13device_kernelIN5flash11enable_sm90INS1_16FlashAttnBwdSm90INS1_25CollectiveMainloopBwdSm90ILi2ELi2ELi2EN4cute5tupleIJNS5_1CILi1EEES8_S8_EEENS6_IJNS7_ILi64EEENS7_ILi128EEENS7_ILi96EEEEEENS_10bfloat16_tEfNS_4arch4Sm90ELb1ELb0ELb0ELb0ELb1ELb1ELb0ELb0ELi2ELi1ELi2ELi1ELb1EEENS1_21CollectiveEpilogueBwdISD_SE_SG_Li256ELb0ELb0ELi1EEENS1_25SingleTileBwdLPTSchedulerILb0ELi128ELb1EEEEEEEEEvNT_6ParamsE,"",@"SHT_CUDA_INFO"
	.sectionflags	@""
	.align	4


	//----- nvinfo : EIATTR_CUDA_API_VERSION
	.align		4
        /*0000*/ 	.byte	0x04, 0x37
        /*0002*/ 	.short	(.L_1447 - .L_1446)
.L_1446:
        /*0004*/ 	.word	0x00000082


	//----- nvinfo : EIATTR_KPARAM_INFO
	.align		4
.L_1447:
        /*0008*/ 	.byte	0x04, 0x17
        /*000a*/ 	.short	(.L_1449 - .L_1448)
.L_1448:
        /*000c*/ 	.word	0x00000000
        /*0010*/ 	.short	0x0000
        /*0012*/ 	.short	0x0070
        /*0014*/ 	.byte	0x00, 0xf0, 0x01, 0x24


	//----- nvinfo : EIATTR_SPARSE_MMA_MASK
	.align		4
.L_1449:
        /*0018*/ 	.byte	0x03, 0x50
        /*001a*/ 	.short	0x0000


	//----- nvinfo : EIATTR_MAXREG_COUNT
	.align		4
        /*001c*/ 	.byte	0x03, 0x1b
        /*001e*/ 	.short	0x00a8


	//----- nvinfo : EIATTR_NUM_BARRIERS
	.align		4
        /*0020*/ 	.byte	0x02, 0x4c
        /*0022*/ 	.byte	0x10
	.zero		1


	//----- nvinfo : EIATTR_EXTERNS
	.align		4
        /*0024*/ 	.byte	0x04, 0x0f
        /*0026*/ 	.short	(.L_1451 - .L_1450)


	//   ....[0]....
	.align		4
.L_1450:
        /*0028*/ 	.word	index@(__assertfail)


	//----- nvinfo : EIATTR_ANNOTATIONS
	.align		4
.L_1451:
        /*002c*/ 	.byte	0x04, 0x55
        /*002e*/ 	.short	(.L_1453 - .L_1452)


	//   ....[0]....
.L_1452:
        /*0030*/ 	.word	0x00000001
        /*0034*/ 	.byte	0x80, 0x83, 0x00, 0x00, 0x01, 0x00, 0x00, 0x00, 0x30, 0x90, 0x00, 0x00


	//----- nvinfo : EIATTR_MERCURY_ISA_VERSION
	.align		4
.L_1453:
        /*0040*/ 	.byte	0x03, 0x5f
        /*0042*/ 	.short	0x0101


	//----- nvinfo : EIATTR_INT_WARP_WIDE_INSTR_OFFSETS
	.align		4
        /*0044*/ 	.byte	0x04, 0x31
        /*0046*/ 	.short	(.L_1455 - .L_1454)


	//   ....[0]....
.L_1454:
        /*0048*/ 	.word	0x000001f0


	//   ....[1]....
        /*004c*/ 	.word	0x00000220


	//   ....[2]....
        /*0050*/ 	.word	0x00006880


	//   ....[3]....
        /*0054*/ 	.word	0x00006ef0


	//   ....[4]....
        /*0058*/ 	.word	0x00007410


	//----- nvinfo : EIATTR_COOP_GROUP_MASK_REGIDS
	.align		4
.L_1455:
        /*005c*/ 	.byte	0x04, 0x29
        /*005e*/ 	.short	(.L_1457 - .L_1456)


	//   ....[0]....
.L_1456:
        /*0060*/ 	.word	0xffffffff


	//   ....[1]....
        /*0064*/ 	.word	0xffffffff


	//   ....[2]....
        /*0068*/ 	.word	0xffffffff


	//   ....[3]....
        /*006c*/ 	.word	0xffffffff


	//   ....[4]....
        /*0070*/ 	.word	0xffffffff


	//   ....[5]....
        /*0074*/ 	.word	0xffffffff


	//   ....[6]....
        /*0078*/ 	.word	0xffffffff


	//   ....[7]....
        /*007c*/ 	.word	0xffffffff


	//   ....[8]....
        /*0080*/ 	.word	0xffffffff


	//   ....[9]....
        /*0084*/ 	.word	0xffffffff


	//   ....[10]....
        /*0088*/ 	.word	0xffffffff


	//   ....[11]....
        /*008c*/ 	.word	0xffffffff


	//   ....[12]....
        /*0090*/ 	.word	0xffffffff


	//   ....[13]....
        /*0094*/ 	.word	0xffffffff


	//   ....[14]....
        /*0098*/ 	.word	0x0500000f


	//   ....[15]....
        /*009c*/ 	.word	0x0500000f


	//   ....[16]....
        /*00a0*/ 	.word	0x0500000f


	//   ....[17]....
        /*00a4*/ 	.word	0x0500000f


	//----- nvinfo : EIATTR_COOP_GROUP_INSTR_OFFSETS
	.align		4
.L_1457:
        /*00a8*/ 	.byte	0x04, 0x28
        /*00aa*/ 	.short	(.L_1459 - .L_1458)


	//   ....[0]....
.L_1458:
        /*00ac*/ 	.word	0x00000070


	//   ....[1]....
        /*00b0*/ 	.word	0x00000200


	//   ....[2]....
        /*00b4*/ 	.word	0x00000250


	//   ....[3]....
        /*00b8*/ 	.word	0x00000440


	//   ....[4]....
        /*00bc*/ 	.word	0x00000680


	//   ....[5]....
        /*00c0*/ 	.word	0x00001270


	//   ....[6]....
        /*00c4*/ 	.word	0x00004f40


	//   ....[7]....
        /*00c8*/ 	.word	0x00005cb0


	//   ....[8]....
        /*00cc*/ 	.word	0x00006480


	//   ....[9]....
        /*00d0*/ 	.word	0x000067b0


	//   ....[10]....
        /*00d4*/ 	.word	0x00006b70


	//   ....[11]....
        /*00d8*/ 	.word	0x00006e20


	//   ....[12]....
        /*00dc*/ 	.word	0x000070d0


	//   ....[13]....
        /*00e0*/ 	.word	0x00007340


	//   ....[14]....
        /*00e4*/ 	.word	0x00009d50


	//   ....[15]....
        /*00e8*/ 	.word	0x00009ec0


	//   ....[16]....
        /*00ec*/ 	.word	0x00009f30


	//   ....[17]....
        /*00f0*/ 	.word	0x00009fa0


	//----- nvinfo : EIATTR_REG_RECONFIG
	.align		4
.L_1459:
        /*00f4*/ 	.byte	0x01, 0x54
	.zero		2


	//----- nvinfo : EIATTR_SYSCALL_OFFSETS
	.align		4
        /*00f8*/ 	.byte	0x04, 0x46
        /*00fa*/ 	.short	(.L_1461 - .L_1460)


	//   ....[0]....
.L_1460:
        /*00fc*/ 	.word	0x00000ed0


	//   ....[1]....
        /*0100*/ 	.word	0x00000fc0


	//   ....[2]....
        /*0104*/ 	.word	0x00001120


	//   ....[3]....
        /*0108*/ 	.word	0x00001210


	//   ....[4]....
        /*010c*/ 	.word	0x00001490


	//   ....[5]....
        /*0110*/ 	.word	0x00004770


	//   ....[6]....
        /*0114*/ 	.word	0x000048b0


	//   ....[7]....
        /*0118*/ 	.word	0x000049d0


	//   ....[8]....
        /*011c*/ 	.word	0x00004af0


	//----- nvinfo : EIATTR_MBARRIER_INSTR_OFFSETS
	.align		4
.L_1461:
        /*0120*/ 	.byte	0x04, 0x39
        /*0122*/ 	.short	(.L_1463 - .L_1462)


	//   ....[0]....
.L_1462:
        /*0124*/ 	.word	0x000002f0
        /*0128*/ 	.word	0x000000ff
        /*012c*/ 	.word	0x00026800
        /*0130*/ 	.short	0x0100
        /*0132*/ 	.byte	0x06
	.zero		1


	//   ....[1]....
        /*0134*/ 	.word	0x000003f0
        /*0138*/ 	.word	0x000000ff
        /*013c*/ 	.word	0x00026810
        /*0140*/ 	.short	0x0100
        /*0142*/ 	.byte	0x08
	.zero		1


	//   ....[2]....
        /*0144*/ 	.word	0x00000400
        /*0148*/ 	.word	0x000000ff
        /*014c*/ 	.word	0x00026820
        /*0150*/ 	.short	0x0100
        /*0152*/ 	.byte	0x08
	.zero		1


	//   ....[3]....
        /*0154*/ 	.word	0x00000410
        /*0158*/ 	.word	0x000000ff
        /*015c*/ 	.word	0x00026818
        /*0160*/ 	.short	0x0100
        /*0162*/ 	.byte	0x08
	.zero		1


	//   ....[4]....
        /*0164*/ 	.word	0x00000420
        /*0168*/ 	.word	0x000000ff
        /*016c*/ 	.word	0x00026828
        /*0170*/ 	.short	0x0100
        /*0172*/ 	.byte	0x08
	.zero		1


	//   ....[5]....
        /*0174*/ 	.word	0x00000550
        /*0178*/ 	.word	0x000000ff
        /*017c*/ 	.word	0x00026830
        /*0180*/ 	.short	0x0100
        /*0182*/ 	.byte	0x08
	.zero		1


	//   ....[6]....
        /*0184*/ 	.word	0x00000560
        /*0188*/ 	.word	0x000000ff
        /*018c*/ 	.word	0x00026840
        /*0190*/ 	.short	0x0100
        /*0192*/ 	.byte	0x08
	.zero		1


	//   ....[7]....
        /*0194*/ 	.word	0x00000570
        /*0198*/ 	.word	0x000000ff
        /*019c*/ 	.word	0x00026838
        /*01a0*/ 	.short	0x0100
        /*01a2*/ 	.byte	0x08
	.zero		1


	//   ....[8]....
        /*01a4*/ 	.word	0x00000580
        /*01a8*/ 	.word	0x000000ff
        /*01ac*/ 	.word	0x00026848
        /*01b0*/ 	.short	0x0100
        /*01b2*/ 	.byte	0x08
	.zero		1


	//   ....[9]....
        /*01b4*/ 	.word	0x000012b0
        /*01b8*/ 	.word	0x00000002
        /*01bc*/ 	.word	0x00026800
        /*01c0*/ 	.short	0x010a
        /*01c2*/ 	.byte	0x3f
	.zero		1


	//   ....[10]....
        /*01c4*/ 	.word	0x00001350
        /*01c8*/ 	.word	0x00000002
        /*01cc*/ 	.word	0x00026800
        /*01d0*/ 	.short	0x010a
        /*01d2*/ 	.byte	0x3f
	.zero		1


	//   ....[11]....
        /*01d4*/ 	.word	0x00001cd0
        /*01d8*/ 	.word	0x000000ff
        /*01dc*/ 	.word	0x00026810
        /*01e0*/ 	.short	0x010a
        /*01e2*/ 	.byte	0x08
	.zero		1


	//   ....[12]....
        /*01e4*/ 	.word	0x00001d10
        /*01e8*/ 	.word	0x000000ff
        /*01ec*/ 	.word	0x00026810
        /*01f0*/ 	.short	0x010a
        /*01f2*/ 	.byte	0x08
	.zero		1


	//   ....[13]....
        /*01f4*/ 	.word	0x00002150
        /*01f8*/ 	.word	0x000000ff
        /*01fc*/ 	.word	0x00026830
        /*0200*/ 	.short	0x010a
        /*0202*/ 	.byte	0x08
	.zero		1


	//   ....[14]....
        /*0204*/ 	.word	0x00002190
        /*0208*/ 	.word	0x000000ff
        /*020c*/ 	.word	0x00026830
        /*0210*/ 	.short	0x010a
        /*0212*/ 	.byte	0x08
	.zero		1


	//   ....[15]....
        /*0214*/ 	.word	0x00003fb0
        /*0218*/ 	.word	0x000000ff
        /*021c*/ 	.word	0x00000000
        /*0220*/ 	.short	0x0101
        /*0222*/ 	.byte	0x0b
	.zero		1


	//   ....[16]....
        /*0224*/ 	.word	0x000042a0
        /*0228*/ 	.word	0x000000ff
        /*022c*/ 	.word	0x00000000
        /*0230*/ 	.short	0x0101
        /*0232*/ 	.byte	0x08
	.zero		1


	//   ....[17]....
        /*0234*/ 	.word	0x00007b00
        /*0238*/ 	.word	0x00000010
        /*023c*/ 	.word	0x00026820
        /*0240*/ 	.short	0x010a
        /*0242*/ 	.byte	0x3f
	.zero		1


	//   ....[18]....
        /*0244*/ 	.word	0x00008410
        /*0248*/ 	.word	0x00000010
        /*024c*/ 	.word	0x00026840
        /*0250*/ 	.short	0x010a
        /*0252*/ 	.byte	0x3f
	.zero		1


	//   ....[19]....
        /*0254*/ 	.word	0x00008720
        /*0258*/ 	.word	0x00000010
        /*025c*/ 	.word	0x00026828
        /*0260*/ 	.short	0x010a
        /*0262*/ 	.byte	0x3f
	.zero		1


	//   ....[20]....
        /*0264*/ 	.word	0x00008a30
        /*0268*/ 	.word	0x00000010
        /*026c*/ 	.word	0x00026848
        /*0270*/ 	.short	0x010a
        /*0272*/ 	.byte	0x3f
	.zero		1


	//   ....[21]....
        /*0274*/ 	.word	0x00008cf0
        /*0278*/ 	.word	0x00000010
        /*027c*/ 	.word	0x00026820
        /*0280*/ 	.short	0x010a
        /*0282*/ 	.byte	0x3f
	.zero		1


	//   ....[22]....
        /*0284*/ 	.word	0x00009090
        /*0288*/ 	.word	0x00000010
        /*028c*/ 	.word	0x00026840
        /*0290*/ 	.short	0x010a
        /*0292*/ 	.byte	0x3f
	.zero		1


	//   ....[23]....
        /*0294*/ 	.word	0x00009370
        /*0298*/ 	.word	0x00000010
        /*029c*/ 	.word	0x00026828
        /*02a0*/ 	.short	0x010a
        /*02a2*/ 	.byte	0x3f
	.zero		1


	//   ....[24]....
        /*02a4*/ 	.word	0x00009700
        /*02a8*/ 	.word	0x00000003
        /*02ac*/ 	.word	0x00026840
        /*02b0*/ 	.short	0x010a
        /*02b2*/ 	.byte	0x3f
	.zero		1


	//   ....[25]....
        /*02b4*/ 	.word	0x00009bb0
        /*02b8*/ 	.word	0x00000006
        /*02bc*/ 	.word	0x00000000
        /*02c0*/ 	.short	0x010a
        /*02c2*/ 	.byte	0x3f
	.zero		1


	//   ....[26]....
        /*02c4*/ 	.word	0x00009c10
        /*02c8*/ 	.word	0x00000003
        /*02cc*/ 	.word	0x00000000
        /*02d0*/ 	.short	0x010a
        /*02d2*/ 	.byte	0x3f
	.zero		1


	//   ....[27]....
        /*02d4*/ 	.word	0x00009c70
        /*02d8*/ 	.word	0x00000000
        /*02dc*/ 	.word	0x00000000
        /*02e0*/ 	.short	0x010a
        /*02e2*/ 	.byte	0x3f
	.zero		1


	//   ....[28]....
        /*02e4*/ 	.word	0x00009ca0
        /*02e8*/ 	.word	0x00000003
        /*02ec*/ 	.word	0x00000000
        /*02f0*/ 	.short	0x010a
        /*02f2*/ 	.byte	0x3f
	.zero		1


	//   ....[29]....
        /*02f4*/ 	.word	0x00009d80
        /*02f8*/ 	.word	0x00000002
        /*02fc*/ 	.word	0x00026800
        /*0300*/ 	.short	0x010a
        /*0302*/ 	.byte	0x3f
	.zero		1


	//   ....[30]....
        /*0304*/ 	.word	0x00009de0
        /*0308*/ 	.word	0x00000005
        /*030c*/ 	.word	0x00026810
        /*0310*/ 	.short	0x010a
        /*0312*/ 	.byte	0x3f
	.zero		1


	//   ....[31]....
        /*0314*/ 	.word	0x00009e40
        /*0318*/ 	.word	0x00000005
        /*031c*/ 	.word	0x00026830
        /*0320*/ 	.short	0x010a
        /*0322*/ 	.byte	0x3f
	.zero		1


	//   ....[32]....
        /*0324*/ 	.word	0x00009fe0
        /*0328*/ 	.word	0x00000010
        /*032c*/ 	.word	0x00026820
        /*0330*/ 	.short	0x010a
        /*0332*/ 	.byte	0x3f
	.zero		1


	//   ....[33]....
        /*0334*/ 	.word	0x0000a030
        /*0338*/ 	.word	0x00000010
        /*033c*/ 	.word	0x00026840
        /*0340*/ 	.short	0x010a
        /*0342*/ 	.byte	0x3f
	.zero		1


	//   ....[34]....
        /*0344*/ 	.word	0x0000a080
        /*0348*/ 	.word	0x00000010
        /*034c*/ 	.word	0x00026828
        /*0350*/ 	.short	0x010a
        /*0352*/ 	.byte	0x3f
	.zero		1


	//   ....[35]....
        /*0354*/ 	.word	0x0000a0d0
        /*0358*/ 	.word	0x00000010
        /*035c*/ 	.word	0x00026848
        /*0360*/ 	.short	0x010a
        /*0362*/ 	.byte	0x3f
	.zero		1


	//   ....[36]....
        /*0364*/ 	.word	0x0000a130
        /*0368*/ 	.word	0x00000010
        /*036c*/ 	.word	0x00026820
        /*0370*/ 	.short	0x010a
        /*0372*/ 	.byte	0x3f
	.zero		1


	//   ....[37]....
        /*0374*/ 	.word	0x0000a180
        /*0378*/ 	.word	0x00000010
        /*037c*/ 	.word	0x00026840
        /*0380*/ 	.short	0x010a
        /*0382*/ 	.byte	0x3f
	.zero		1


	//   ....[38]....
        /*0384*/ 	.word	0x0000a1d0
        /*0388*/ 	.word	0x00000010
        /*038c*/ 	.word	0x00026828
        /*0390*/ 	.short	0x010a
        /*0392*/ 	.byte	0x3f
	.zero		1


	//   ....[39]....
        /*0394*/ 	.word	0x0000a220
        /*0398*/ 	.word	0x00000003
        /*039c*/ 	.word	0x00026840
        /*03a0*/ 	.short	0x010a
        /*03a2*/ 	.byte	0x3f
	.zero		1


	//   ....[40]....
        /*03a4*/ 	.word	0x0000a2f0
        /*03a8*/ 	.word	0x00000006
        /*03ac*/ 	.word	0x00000000
        /*03b0*/ 	.short	0x010a
        /*03b2*/ 	.byte	0x3f
	.zero		1


	//   ....[41]....
        /*03b4*/ 	.word	0x0000a340
        /*03b8*/ 	.word	0x00000003
        /*03bc*/ 	.word	0x00000000
        /*03c0*/ 	.short	0x010a
        /*03c2*/ 	.byte	0x3f
	.zero		1


	//   ....[42]....
        /*03c4*/ 	.word	0x0000a390
        /*03c8*/ 	.word	0x00000000
        /*03cc*/ 	.word	0x00000000
        /*03d0*/ 	.short	0x010a
        /*03d2*/ 	.byte	0x3f
	.zero		1


	//----- nvinfo : EIATTR_NUM_MBARRIERS
	.align		4
.L_1463:
        /*03d4*/ 	.byte	0x03, 0x38
        /*03d6*/ 	.short	0x0009


	//----- nvinfo : EIATTR_EXIT_INSTR_OFFSETS
	.align		4
        /*03d8*/ 	.byte	0x04, 0x1c
        /*03da*/ 	.short	(.L_1465 - .L_1464)


	//   ....[0]....
.L_1464:
        /*03dc*/ 	.word	0x00000960


	//   ....[1]....
        /*03e0*/ 	.word	0x00005470


	//   ....[2]....
        /*03e4*/ 	.word	0x00005c60


	//   ....[3]....
        /*03e8*/ 	.word	0x00009cf0


	//----- nvinfo : EIATTR_MAX_THREADS
	.align		4
.L_1465:
        /*03ec*/ 	.byte	0x04, 0x05
        /*03ee*/ 	.short	(.L_1467 - .L_1466)
.L_1466:
        /*03f0*/ 	.word	0x00000180
        /*03f4*/ 	.word	0x00000001
        /*03f8*/ 	.word	0x00000001


	//----- nvinfo : EIATTR_CRS_STACK_SIZE
	.align		4
.L_1467:
        /*03fc*/ 	.byte	0x04, 0x1e
        /*03fe*/ 	.short	(.L_1469 - .L_1468)
.L_1468:
        /*0400*/ 	.word	0x00000000


	//----- nvinfo : EIATTR_CBANK_PARAM_SIZE
	.align		4
.L_1469:
        /*0404*/ 	.byte	0x03, 0x19
        /*0406*/ 	.short	0x0970


	//----- nvinfo : EIATTR_PARAM_CBANK
	.align		4
        /*0408*/ 	.byte	0x04, 0x0a
        /*040a*/ 	.short	(.L_1471 - .L_1470)
	.align		4
.L_1470:
        /*040c*/ 	.word	index@(.nv.constant0._ZN7cutlass13device_kernelIN5flash11enable_sm90INS1_16FlashAttnBwdSm90INS1_25CollectiveMainloopBwdSm90ILi2ELi2ELi2EN4cute5tupleIJNS5_1CILi1EEES8_S8_EEENS6_IJNS7_ILi64EEENS7_ILi128EEENS7_ILi96EEEEEENS_10bfloat16_tEfNS_4arch4Sm90ELb1ELb0ELb0ELb0ELb1ELb1ELb0ELb0ELi2ELi1ELi2ELi1ELb1EEENS1_21CollectiveEpilogueBwdISD_SE_SG_Li256ELb0ELb0ELi1EEENS1_25SingleTileBwdLPTSchedulerILb0ELi128ELb1EEEEEEEEEvNT_6ParamsE)
        /*0410*/ 	.short	0x0210
        /*0412*/ 	.short	0x0970


	//----- nvinfo : EIATTR_SW_WAR
	.align		4
.L_1471:
        /*0414*/ 	.byte	0x04, 0x36
        /*0416*/ 	.short	(.L_1473 - .L_1472)
.L_1472:
        /*0418*/ 	.word	0x00000008
.L_1473:


//--------------------- .nv.info._ZN7cutlass13device_kernelIN5flash11enable_sm90INS1_16FlashAttnBwdSm90INS1_25CollectiveMainloopBwdSm90ILi2ELi2ELi2EN4cute5tupleIJNS5_1CILi1EEES8_S8_EEENS6_IJNS7_ILi64EEENS7_ILi128EEENS7_ILi96EEEEEENS_10bfloat16_tEfNS_4arch4Sm90ELb1ELb0ELb0ELb0ELb0ELb1ELb0ELb0ELi2ELi1ELi2ELi1ELb1EEENS1_24CollectiveEpilogueBwdGQAISD_fSG_Li256ELb0ELb0EEENS1_25SingleTileBwdLPTSchedulerILb0ELi128ELb0EEEEEEEEEvNT_6ParamsE --------------------------
	.section	.nv.info._ZN7cutlass13device_kernelIN5flash11enable_sm90INS1_16FlashAttnBwdSm90INS1_25CollectiveMainloopBwdSm90ILi2ELi2ELi2EN4cute5tupleIJNS5_1CILi1EEES8_S8_EEENS6_IJNS7_ILi64EEENS7_ILi128EEENS7_ILi96EEEEEENS_10bfloat16_tEfNS_4arch4Sm90ELb1ELb0ELb0ELb0ELb0ELb1ELb0ELb0ELi2ELi1ELi2ELi1ELb1EEENS1_24CollectiveEpilogueBwdGQAISD_fSG_Li256ELb0ELb0EEENS1_25SingleTileBwdLPTSchedulerILb0ELi128ELb0EEEEEEEEEvNT_6ParamsE,"",@"SHT_CUDA_INFO"
	.sectionflags	@""
	.align	4


	//----- nvinfo : EIATTR_CUDA_API_VERSION
	.align		4
        /*0000*/ 	.byte	0x04, 0x37
        /*0002*/ 	.short	(.L_1475 - .L_1474)
.L_1474:
        /*0004*/ 	.word	0x00000082


	//----- nvinfo : EIATTR_KPARAM_INFO
	.align		4
.L_1475:
        /*0008*/ 	.byte	0x04, 0x17
        /*000a*/ 	.short	(.L_1477 - .L_1476)
.L_1476:
        /*000c*/ 	.word	0x00000000
        /*0010*/ 	.short	0x0000
        /*0012*/ 	.short	0x0070
        /*0014*/ 	.byte	0x00, 0xf0, 0x01, 0x1c


	//----- nvinfo : EIATTR_SPARSE_MMA_MASK
	.align		4
.L_1477:
        /*0018*/ 	.byte	0x03, 0x50
        /*001a*/ 	.short	0x0000


	//----- nvinfo : EIATTR_MAXREG_COUNT
	.align		4
        /*001c*/ 	.byte	0x03, 0x1b
        /*001e*/ 	.short	0x00a8


	//----- nvinfo : EIATTR_NUM_BARRIERS
	.align		4
        /*0020*/ 	.byte	0x02, 0x4c
        /*0022*/ 	.byte	0x10
	.zero		1


	//----- nvinfo : EIATTR_EXTERNS
	.align		4
        /*0024*/ 	.byte	0x04, 0x0f
        /*0026*/ 	.short	(.L_1479 - .L_1478)


	//   ....[0]....
	.align		4
.L_1478:
        /*0028*/ 	.word	index@(__assertfail)


	//----- nvinfo : EIATTR_ANNOTATIONS
	.align		4
.L_1479:
        /*002c*/ 	.byte	0x04, 0x55
        /*002e*/ 	.short	(.L_1481 - .L_1480)


	//   ....[0]....
.L_1480:
        /*0030*/ 	.word	0x00000001
        /*0034*/ 	.byte	0x40, 0x6a, 0x00, 0x00, 0x01, 0x00, 0x00, 0x00, 0xf0, 0x76, 0x00, 0x00


	//----- nvinfo : EIATTR_MERCURY_ISA_VERSION
	.align		4
.L_1481:
        /*0040*/ 	.byte	0x03, 0x5f
        /*0042*/ 	.short	0x0101


	//----- nvinfo : EIATTR_INT_WARP_WIDE_INSTR_OFFSETS
	.align		4
        /*0044*/ 	.byte	0x04, 0x31
        /*0046*/ 	.short	(.L_1483 - .L_1482)


	//   ....[0]....
.L_1482:
        /*0048*/ 	.word	0x00000190


	//   ....[1]....
        /*004c*/ 	.word	0x000001c0


	//----- nvinfo : EIATTR_COOP_GROUP_MASK_REGIDS
	.align		4
.L_1483:
        /*0050*/ 	.byte	0x04, 0x29
        /*0052*/ 	.short	(.L_1485 - .L_1484)


	//   ....[0]....
.L_1484:
        /*0054*/ 	.word	0xffffffff


	//   ....[1]....
        /*0058*/ 	.word	0xffffffff


	//   ....[2]....
        /*005c*/ 	.word	0xffffffff


	//   ....[3]....
        /*0060*/ 	.word	0xffffffff


	//   ....[4]....
        /*0064*/ 	.word	0xffffffff


	//   ....[5]....
        /*0068*/ 	.word	0xffffffff


	//   ....[6]....
        /*006c*/ 	.word	0xffffffff


	//   ....[7]....
        /*0070*/ 	.word	0x0500000f


	//----- nvinfo : EIATTR_COOP_GROUP_INSTR_OFFSETS
	.align		4
.L_1485:
        /*0074*/ 	.byte	0x04, 0x28
        /*0076*/ 	.short	(.L_1487 - .L_1486)


	//   ....[0]....
.L_1486:
        /*0078*/ 	.word	0x00000070


	//   ....[1]....
        /*007c*/ 	.word	0x000001a0


	//   ....[2]....
        /*0080*/ 	.word	0x000001f0


	//   ....[3]....
        /*0084*/ 	.word	0x000003e0


	//   ....[4]....
        /*0088*/ 	.word	0x00000620


	//   ....[5]....
        /*008c*/ 	.word	0x000011e0


	//   ....[6]....
        /*0090*/ 	.word	0x00004d80


	//   ....[7]....
        /*0094*/ 	.word	0x00008410


	//----- nvinfo : EIATTR_REG_RECONFIG
	.align		4
.L_1487:
        /*0098*/ 	.byte	0x01, 0x54
	.zero		2


	//----- nvinfo : EIATTR_SYSCALL_OFFSETS
	.align		4
        /*009c*/ 	.byte	0x04, 0x46
        /*009e*/ 	.short	(.L_1489 - .L_1488)


	//   ....[0]....
.L_1488:
        /*00a0*/ 	.word	0x00000e40


	//   ....[1]....
        /*00a4*/ 	.word	0x00000f30


	//   ....[2]....
        /*00a8*/ 	.word	0x00001090


	//   ....[3]....
        /*00ac*/ 	.word	0x00001180


	//   ....[4]....
        /*00b0*/ 	.word	0x00001400


	//----- nvinfo : EIATTR_MBARRIER_INSTR_OFFSETS
	.align		4
.L_1489:
        /*00b4*/ 	.byte	0x04, 0x39
        /*00b6*/ 	.short	(.L_1491 - .L_1490)


	//   ....[0]....
.L_1490:
        /*00b8*/ 	.word	0x00000290
        /*00bc*/ 	.word	0x000000ff
        /*00c0*/ 	.word	0x00026800
        /*00c4*/ 	.short	0x0100
        /*00c6*/ 	.byte	0x06
	.zero		1


	//   ....[1]....
        /*00c8*/ 	.word	0x00000390
        /*00cc*/ 	.word	0x000000ff
        /*00d0*/ 	.word	0x00026810
        /*00d4*/ 	.short	0x0100
        /*00d6*/ 	.byte	0x08
	.zero		1


	//   ....[2]....
        /*00d8*/ 	.word	0x000003a0
        /*00dc*/ 	.word	0x000000ff
        /*00e0*/ 	.word	0x00026820
        /*00e4*/ 	.short	0x0100
        /*00e6*/ 	.byte	0x08
	.zero		1


	//   ....[3]....
        /*00e8*/ 	.word	0x000003b0
        /*00ec*/ 	.word	0x000000ff
        /*00f0*/ 	.word	0x00026818
        /*00f4*/ 	.short	0x0100
        /*00f6*/ 	.byte	0x08
	.zero		1


	//   ....[4]....
        /*00f8*/ 	.word	0x000003c0
        /*00fc*/ 	.word	0x000000ff
        /*0100*/ 	.word	0x00026828
        /*0104*/ 	.short	0x0100
        /*0106*/ 	.byte	0x08
	.zero		1


	//   ....[5]....
        /*0108*/ 	.word	0x000004f0
        /*010c*/ 	.word	0x000000ff
        /*0110*/ 	.word	0x00026830
        /*0114*/ 	.short	0x0100
        /*0116*/ 	.byte	0x08
	.zero		1


	//   ....[6]....
        /*0118*/ 	.word	0x00000500
        /*011c*/ 	.word	0x000000ff
        /*0120*/ 	.word	0x00026840
        /*0124*/ 	.short	0x0100
        /*0126*/ 	.byte	0x08
	.zero		1


	//   ....[7]....
        /*0128*/ 	.word	0x00000510
        /*012c*/ 	.word	0x000000ff
        /*0130*/ 	.word	0x00026838
        /*0134*/ 	.short	0x0100
        /*0136*/ 	.byte	0x08
	.zero		1


	//   ....[8]....
        /*0138*/ 	.word	0x00000520
        /*013c*/ 	.word	0x000000ff
        /*0140*/ 	.word	0x00026848
        /*0144*/ 	.short	0x0100
        /*0146*/ 	.byte	0x08
	.zero		1


	//   ....[9]....
        /*0148*/ 	.word	0x00001220
        /*014c*/ 	.word	0x00000002
        /*0150*/ 	.word	0x00026800
        /*0154*/ 	.short	0x010a
        /*0156*/ 	.byte	0x3f
	.zero		1


	//   ....[10]....
        /*0158*/ 	.word	0x000012c0
        /*015c*/ 	.word	0x00000002
        /*0160*/ 	.word	0x00026800
        /*0164*/ 	.short	0x010a
        /*0166*/ 	.byte	0x3f
	.zero		1


	//   ....[11]....
        /*0168*/ 	.word	0x00001c40
        /*016c*/ 	.word	0x000000ff
        /*0170*/ 	.word	0x00026810
        /*0174*/ 	.short	0x010a
        /*0176*/ 	.byte	0x07
	.zero		1


	//   ....[12]....
        /*0178*/ 	.word	0x00001c80
        /*017c*/ 	.word	0x000000ff
        /*0180*/ 	.word	0x00026810
        /*0184*/ 	.short	0x010a
        /*0186*/ 	.byte	0x07
	.zero		1


	//   ....[13]....
        /*0188*/ 	.word	0x000020c0
        /*018c*/ 	.word	0x000000ff
        /*0190*/ 	.word	0x00026830
        /*0194*/ 	.short	0x010a
        /*0196*/ 	.byte	0x07
	.zero		1


	//   ....[14]....
        /*0198*/ 	.word	0x00002100
        /*019c*/ 	.word	0x000000ff
        /*01a0*/ 	.word	0x00026830
        /*01a4*/ 	.short	0x010a
        /*01a6*/ 	.byte	0x07
	.zero		1


	//   ....[15]....
        /*01a8*/ 	.word	0x00003f30
        /*01ac*/ 	.word	0x000000ff
        /*01b0*/ 	.word	0x00000000
        /*01b4*/ 	.short	0x0101
        /*01b6*/ 	.byte	0x0a
	.zero		1


	//   ....[16]....
        /*01b8*/ 	.word	0x00004240
        /*01bc*/ 	.word	0x000000ff
        /*01c0*/ 	.word	0x00000000
        /*01c4*/ 	.short	0x0101
        /*01c6*/ 	.byte	0x07
	.zero		1


	//   ....[17]....
        /*01c8*/ 	.word	0x000061d0
        /*01cc*/ 	.word	0x00000010
        /*01d0*/ 	.word	0x00026820
        /*01d4*/ 	.short	0x010a
        /*01d6*/ 	.byte	0x3f
	.zero		1


	//   ....[18]....
        /*01d8*/ 	.word	0x00006ad0
        /*01dc*/ 	.word	0x00000010
        /*01e0*/ 	.word	0x00026840
        /*01e4*/ 	.short	0x010a
        /*01e6*/ 	.byte	0x3f
	.zero		1


	//   ....[19]....
        /*01e8*/ 	.word	0x00006de0
        /*01ec*/ 	.word	0x00000010
        /*01f0*/ 	.word	0x00026828
        /*01f4*/ 	.short	0x010a
        /*01f6*/ 	.byte	0x3f
	.zero		1


	//   ....[20]....
        /*01f8*/ 	.word	0x000070f0
        /*01fc*/ 	.word	0x00000010
        /*0200*/ 	.word	0x00026848
        /*0204*/ 	.short	0x010a
        /*0206*/ 	.byte	0x3f
	.zero		1


	//   ....[21]....
        /*0208*/ 	.word	0x000073b0
        /*020c*/ 	.word	0x00000010
        /*0210*/ 	.word	0x00026820
        /*0214*/ 	.short	0x010a
        /*0216*/ 	.byte	0x3f
	.zero		1


	//   ....[22]....
        /*0218*/ 	.word	0x00007750
        /*021c*/ 	.word	0x00000010
        /*0220*/ 	.word	0x00026840
        /*0224*/ 	.short	0x010a
        /*0226*/ 	.byte	0x3f
	.zero		1


	//   ....[23]....
        /*0228*/ 	.word	0x00007a30
        /*022c*/ 	.word	0x00000010
        /*0230*/ 	.word	0x00026828
        /*0234*/ 	.short	0x010a
        /*0236*/ 	.byte	0x3f
	.zero		1


	//   ....[24]....
        /*0238*/ 	.word	0x00007dc0
        /*023c*/ 	.word	0x00000003
        /*0240*/ 	.word	0x00026840
        /*0244*/ 	.short	0x010a
        /*0246*/ 	.byte	0x3f
	.zero		1


	//   ....[25]....
        /*0248*/ 	.word	0x00008270
        /*024c*/ 	.word	0x00000006
        /*0250*/ 	.word	0x00000000
        /*0254*/ 	.short	0x010a
        /*0256*/ 	.byte	0x3f
	.zero		1


	//   ....[26]....
        /*0258*/ 	.word	0x000082d0
        /*025c*/ 	.word	0x00000003
        /*0260*/ 	.word	0x00000000
        /*0264*/ 	.short	0x010a
        /*0266*/ 	.byte	0x3f
	.zero		1


	//   ....[27]....
        /*0268*/ 	.word	0x00008330
        /*026c*/ 	.word	0x00000000
        /*0270*/ 	.word	0x00000000
        /*0274*/ 	.short	0x010a
        /*0276*/ 	.byte	0x3f
	.zero		1


	//   ....[28]....
        /*0278*/ 	.word	0x00008360
        /*027c*/ 	.word	0x00000003
        /*0280*/ 	.word	0x00000000
        /*0284*/ 	.short	0x010a
        /*0286*/ 	.byte	0x3f
	.zero		1


	//   ....[29]....
        /*0288*/ 	.word	0x00008440
        /*028c*/ 	.word	0x00000002
        /*0290*/ 	.word	0x00026800
        /*0294*/ 	.short	0x010a
        /*0296*/ 	.byte	0x3f
	.zero		1


	//   ....[30]....
        /*0298*/ 	.word	0x000084a0
        /*029c*/ 	.word	0x00000005
        /*02a0*/ 	.word	0x00026810
        /*02a4*/ 	.short	0x010a
        /*02a6*/ 	.byte	0x3f
	.zero		1


	//   ....[31]....
        /*02a8*/ 	.word	0x00008500
        /*02ac*/ 	.word	0x00000005
        /*02b0*/ 	.word	0x00026830
        /*02b4*/ 	.short	0x010a
        /*02b6*/ 	.byte	0x3f
	.zero		1


	//   ....[32]....
        /*02b8*/ 	.word	0x00008550
        /*02bc*/ 	.word	0x00000010
        /*02c0*/ 	.word	0x00026820
        /*02c4*/ 	.short	0x010a
        /*02c6*/ 	.byte	0x3f
	.zero		1


	//   ....[33]....
        /*02c8*/ 	.word	0x000085a0
        /*02cc*/ 	.word	0x00000010
        /*02d0*/ 	.word	0x00026840
        /*02d4*/ 	.short	0x010a
        /*02d6*/ 	.byte	0x3f
	.zero		1


	//   ....[34]....
        /*02d8*/ 	.word	0x000085f0
        /*02dc*/ 	.word	0x00000010
        /*02e0*/ 	.word	0x00026828
        /*02e4*/ 	.short	0x010a
        /*02e6*/ 	.byte	0x3f
	.zero		1


	//   ....[35]....
        /*02e8*/ 	.word	0x00008640
        /*02ec*/ 	.word	0x00000010
        /*02f0*/ 	.word	0x00026848
        /*02f4*/ 	.short	0x010a
        /*02f6*/ 	.byte	0x3f
	.zero		1


	//   ....[36]....
        /*02f8*/ 	.word	0x000086a0
        /*02fc*/ 	.word	0x00000010
        /*0300*/ 	.word	0x00026820
        /*0304*/ 	.short	0x010a
        /*0306*/ 	.byte	0x3f
	.zero		1


	//   ....[37]....
        /*0308*/ 	.word	0x000086f0
        /*030c*/ 	.word	0x00000010
        /*0310*/ 	.word	0x00026840
        /*0314*/ 	.short	0x010a
        /*0316*/ 	.byte	0x3f
	.zero		1


	//   ....[38]....
        /*0318*/ 	.word	0x00008740
        /*031c*/ 	.word	0x00000010
        /*0320*/ 	.word	0x00026828
        /*0324*/ 	.short	0x010a
        /*0326*/ 	.byte	0x3f
	.zero		1


	//   ....[39]....
        /*0328*/ 	.word	0x00008790
        /*032c*/ 	.word	0x00000003
        /*0330*/ 	.word	0x00026840
        /*0334*/ 	.short	0x010a
        /*0336*/ 	.byte	0x3f
	.zero		1


	//   ....[40]....
        /*0338*/ 	.word	0x00008860
        /*033c*/ 	.word	0x00000006
        /*0340*/ 	.word	0x00000000
        /*0344*/ 	.short	0x010a
        /*0346*/ 	.byte	0x3f
	.zero		1


	//   ....[41]....
        /*0348*/ 	.word	0x000088b0
        /*034c*/ 	.word	0x00000003
        /*0350*/ 	.word	0x00000000
        /*0354*/ 	.short	0x010a
        /*0356*/ 	.byte	0x3f
	.zero		1


	//   ....[42]....
        /*0358*/ 	.word	0x00008900
        /*035c*/ 	.word	0x00000000
        /*0360*/ 	.word	0x00000000
        /*0364*/ 	.short	0x010a
        /*0366*/ 	.byte	0x3f
	.zero		1


	//----- nvinfo : EIATTR_NUM_MBARRIERS
	.align		4
.L_1491:
        /*0368*/ 	.byte	0x03, 0x38
        /*036a*/ 	.short	0x0009


	//----- nvinfo : EIATTR_EXIT_INSTR_OFFSETS
	.align		4
        /*036c*/ 	.byte	0x04, 0x1c
        /*036e*/ 	.short	(.L_1493 - .L_1492)


	//   ....[0]....
.L_1492:
        /*0370*/ 	.word	0x000083b0


	//----- nvinfo : EIATTR_MAX_THREADS
	.align		4
.L_1493:
        /*0374*/ 	.byte	0x04, 0x05
        /*0376*/ 	.short	(.L_1495 - .L_1494)
.L_1494:
        /*0378*/ 	.word	0x00000180
        /*037c*/ 	.word	0x00000001
        /*0380*/ 	.word	0x00000001


	//----- nvinfo : EIATTR_CRS_STACK_SIZE
	.align		4
.L_1495:
        /*0384*/ 	.byte	0x04, 0x1e
        /*0386*/ 	.short	(.L_1497 - .L_1496)
.L_1496:
        /*0388*/ 	.word	0x00000000


	//----- nvinfo : EIATTR_CBANK_PARAM_SIZE
	.align		4
.L_1497:
        /*038c*/ 	.byte	0x03, 0x19
        /*038e*/ 	.short	0x0770


	//----- nvinfo : EIATTR_PARAM_CBANK
	.align		4
        /*0390*/ 	.byte	0x04, 0x0a
        /*0392*/ 	.short	(.L_1499 - .L_1498)
	.align		4
.L_1498:
        /*0394*/ 	.word	index@(.nv.constant0._ZN7cutlass13device_kernelIN5flash11enable_sm90INS1_16FlashAttnBwdSm90INS1_25CollectiveMainloopBwdSm90ILi2ELi2ELi2EN4cute5tupleIJNS5_1CILi1EEES8_S8_EEENS6_IJNS7_ILi64EEENS7_ILi128EEENS7_ILi96EEEEEENS_10bfloat16_tEfNS_4arch4Sm90ELb1ELb0ELb0ELb0ELb0ELb1ELb0ELb0ELi2ELi1ELi2ELi1ELb1EEENS1_24CollectiveEpilogueBwdGQAISD_fSG_Li256ELb0ELb0EEENS1_25SingleTileBwdLPTSchedulerILb0ELi128ELb0EEEEEEEEEvNT_6ParamsE)
        /*0398*/ 	.short	0x0210
        /*039a*/ 	.short	0x0770


	//----- nvinfo : EIATTR_SW_WAR
	.align		4
.L_1499:
        /*039c*/ 	.byte	0x04, 0x36
        /*039e*/ 	.short	(.L_1501 - .L_1500)
.L_1500:
        /*03a0*/ 	.word	0x00000008
.L_1501:


//--------------------- .nv.info._ZN7cutlass13device_kernelIN5flash11enable_sm90INS1_16FlashAttnBwdSm90INS1_25CollectiveMainloopBwdSm90ILi2ELi2ELi2EN4cute5tupleIJNS5_1CILi1EEES8_S8_EEENS6_IJNS7_ILi64EEENS7_ILi128EEENS7_ILi96EEEEEENS_10bfloat16_tEfNS_4arch4Sm90ELb1ELb0ELb0ELb0ELb1ELb1ELb0ELb0ELi2ELi1ELi2ELi1ELb1EEENS1_24CollectiveEpilogueBwdGQAISD_fSG_Li256ELb0ELb1EEENS1_25SingleTileBwdLPTSchedulerILb0ELi128ELb1EEEEEEEEEvNT_6ParamsE --------------------------
	.section	.nv.info._ZN7cutlass13device_kernelIN5flash11enable_sm90INS1_16FlashAttnBwdSm90INS1_25CollectiveMainloopBwdSm90ILi2ELi2ELi2EN4cute5tupleIJNS5_1CILi1EEES8_S8_EEENS6_IJNS7_ILi64EEENS7_ILi128EEENS7_ILi96EEEEEENS_10bfloat16_tEfNS_4arch4Sm90ELb1ELb0ELb0ELb0ELb1ELb1ELb0ELb0ELi2ELi1ELi2ELi1ELb1EEENS1_24CollectiveEpilogueBwdGQAISD_fSG_Li256ELb0ELb1EEENS1_25SingleTileBwdLPTSchedulerILb0ELi128ELb1EEEEEEEEEvNT_6ParamsE,"",@"SHT_CUDA_INFO"
	.sectionflags	@""
	.align	4


	//----- nvinfo : EIATTR_CUDA_API_VERSION
	.align		4
        /*0000*/ 	.byte	0x04, 0x37
        /*0002*/ 	.short	(.L_1503 - .L_1502)
.L_1502:
        /*0004*/ 	.word	0x00000082


	//----- nvinfo : EIATTR_KPARAM_INFO
	.align		4
.L_1503:
        /*0008*/ 	.byte	0x04, 0x17
        /*000a*/ 	.short	(.L_1505 - .L_1504)
.L_1504:
        /*000c*/ 	.word	0x00000000
        /*0010*/ 	.short	0x0000
        /*0012*/ 	.short	0x0070
        /*0014*/ 	.byte	0x00, 0xf0, 0x01, 0x1c


	//----- nvinfo : EIATTR_SPARSE_MMA_MASK
	.align		4
.L_1505:
        /*0018*/ 	.byte	0x03, 0x50
        /*001a*/ 	.short	0x0000


	//----- nvinfo : EIATTR_MAXREG_COUNT
	.align		4
        /*001c*/ 	.byte	0x03, 0x1b
        /*001e*/ 	.short	0x00a8


	//----- nvinfo : EIATTR_NUM_BARRIERS
	.align		4
        /*0020*/ 	.byte	0x02, 0x4c
        /*0022*/ 	.byte	0x10
	.zero		1


	//----- nvinfo : EIATTR_EXTERNS
	.align		4
        /*0024*/ 	.byte	0x04, 0x0f
        /*0026*/ 	.short	(.L_1507 - .L_1506)


	//   ....[0]....
	.align		4
.L_1506:
        /*0028*/ 	.word	index@(__assertfail)


	//----- nvinfo : EIATTR_ANNOTATIONS
	.align		4
.L_1507:
        /*002c*/ 	.byte	0x04, 0x55
        /*002e*/ 	.short	(.L_1509 - .L_1508)


	//   ....[0]....
.L_1508:
        /*0030*/ 	.word	0x00000001
        /*0034*/ 	.byte	0x50, 0x79, 0x00, 0x00, 0x01, 0x00, 0x00, 0x00, 0x00, 0x86, 0x00, 0x00


	//----- nvinfo : EIATTR_MERCURY_ISA_VERSION
	.align		4
.L_1509:
        /*0040*/ 	.byte	0x03, 0x5f
        /*0042*/ 	.short	0x0101


	//----- nvinfo : EIATTR_INT_WARP_WIDE_INSTR_OFFSETS
	.align		4
        /*0044*/ 	.byte	0x04, 0x31
        /*0046*/ 	.short	(.L_1511 - .L_1510)


	//   ....[0]....
.L_1510:
        /*0048*/ 	.word	0x00000190


	//   ....[1]....
        /*004c*/ 	.word	0x000001c0


	//   ....[2]....
        /*0050*/ 	.word	0x00005e60


	//   ....[3]....
        /*0054*/ 	.word	0x000064d0


	//   ....[4]....
        /*0058*/ 	.word	0x000069f0


	//----- nvinfo : EIATTR_COOP_GROUP_MASK_REGIDS
	.align		4
.L_1511:
        /*005c*/ 	.byte	0x04, 0x29
        /*005e*/ 	.short	(.L_1513 - .L_1512)


	//   ....[0]....
.L_1512:
        /*0060*/ 	.word	0xffffffff


	//   ....[1]....
        /*0064*/ 	.word	0xffffffff


	//   ....[2]....
        /*0068*/ 	.word	0xffffffff


	//   ....[3]....
        /*006c*/ 	.word	0xffffffff


	//   ....[4]....
        /*0070*/ 	.word	0xffffffff


	//   ....[5]....
        /*0074*/ 	.word	0xffffffff


	//   ....[6]....
        /*0078*/ 	.word	0xffffffff


	//   ....[7]....
        /*007c*/ 	.word	0xffffffff


	//   ....[8]....
        /*0080*/ 	.word	0xffffffff


	//   ....[9]....
        /*0084*/ 	.word	0xffffffff


	//   ....[10]....
        /*0088*/ 	.word	0xffffffff


	//   ....[11]....
        /*008c*/ 	.word	0xffffffff


	//   ....[12]....
        /*0090*/ 	.word	0xffffffff


	//   ....[13]....
        /*0094*/ 	.word	0xffffffff


	//   ....[14]....
        /*0098*/ 	.word	0xffffffff


	//   ....[15]....
        /*009c*/ 	.word	0xffffffff


	//   ....[16]....
        /*00a0*/ 	.word	0xffffffff


	//   ....[17]....
        /*00a4*/ 	.word	0x0500000f


	//   ....[18]....
        /*00a8*/ 	.word	0x0500000f


	//   ....[19]....
        /*00ac*/ 	.word	0x0500000f


	//   ....[20]....
        /*00b0*/ 	.word	0x0500000f


	//   ....[21]....
        /*00b4*/ 	.word	0x0500000f


	//   ....[22]....
        /*00b8*/ 	.word	0x0500000f


	//----- nvinfo : EIATTR_COOP_GROUP_INSTR_OFFSETS
	.align		4
.L_1513:
        /*00bc*/ 	.byte	0x04, 0x28
        /*00be*/ 	.short	(.L_1515 - .L_1514)


	//   ....[0]....
.L_1514:
        /*00c0*/ 	.word	0x00000070


	//   ....[1]....
        /*00c4*/ 	.word	0x000001a0


	//   ....[2]....
        /*00c8*/ 	.word	0x000001f0


	//   ....[3]....
        /*00cc*/ 	.word	0x000003e0


	//   ....[4]....
        /*00d0*/ 	.word	0x00000630


	//   ....[5]....
        /*00d4*/ 	.word	0x00001220


	//   ....[6]....
        /*00d8*/ 	.word	0x00004bc0


	//   ....[7]....
        /*00dc*/ 	.word	0x00004d40


	//   ....[8]....
        /*00e0*/ 	.word	0x00004ff0


	//   ....[9]....
        /*00e4*/ 	.word	0x00005180


	//   ....[10]....
        /*00e8*/ 	.word	0x00005290


	//   ....[11]....
        /*00ec*/ 	.word	0x00005a60


	//   ....[12]....
        /*00f0*/ 	.word	0x00005d90


	//   ....[13]....
        /*00f4*/ 	.word	0x00006150


	//   ....[14]....
        /*00f8*/ 	.word	0x00006400


	//   ....[15]....
        /*00fc*/ 	.word	0x000066b0


	//   ....[16]....
        /*0100*/ 	.word	0x00006920


	//   ....[17]....
        /*0104*/ 	.word	0x00009320


	//   ....[18]....
        /*0108*/ 	.word	0x00009490


	//   ....[19]....
        /*010c*/ 	.word	0x00009500


	//   ....[20]....
        /*0110*/ 	.word	0x00009570


	//   ....[21]....
        /*0114*/ 	.word	0x000095e0


	//   ....[22]....
        /*0118*/ 	.word	0x00009650


	//----- nvinfo : EIATTR_REG_RECONFIG
	.align		4
.L_1515:
        /*011c*/ 	.byte	0x01, 0x54
	.zero		2


	//----- nvinfo : EIATTR_SYSCALL_OFFSETS
	.align		4
        /*0120*/ 	.byte	0x04, 0x46
        /*0122*/ 	.short	(.L_1517 - .L_1516)


	//   ....[0]....
.L_1516:
        /*0124*/ 	.word	0x00000e80


	//   ....[1]....
        /*0128*/ 	.word	0x00000f70


	//   ....[2]....
        /*012c*/ 	.word	0x000010d0


	//   ....[3]....
        /*0130*/ 	.word	0x000011c0


	//   ....[4]....
        /*0134*/ 	.word	0x00001440


	//----- nvinfo : EIATTR_MBARRIER_INSTR_OFFSETS
	.align		4
.L_1517:
        /*0138*/ 	.byte	0x04, 0x39
        /*013a*/ 	.short	(.L_1519 - .L_1518)


	//   ....[0]....
.L_1518:
        /*013c*/ 	.word	0x00000290
        /*0140*/ 	.word	0x000000ff
        /*0144*/ 	.word	0x00026800
        /*0148*/ 	.short	0x0100
        /*014a*/ 	.byte	0x06
	.zero		1


	//   ....[1]....
        /*014c*/ 	.word	0x00000390
        /*0150*/ 	.word	0x000000ff
        /*0154*/ 	.word	0x00026810
        /*0158*/ 	.short	0x0100
        /*015a*/ 	.byte	0x08
	.zero		1


	//   ....[2]....
        /*015c*/ 	.word	0x000003a0
        /*0160*/ 	.word	0x000000ff
        /*0164*/ 	.word	0x00026820
        /*0168*/ 	.short	0x0100
        /*016a*/ 	.byte	0x08
	.zero		1


	//   ....[3]....
        /*016c*/ 	.word	0x000003b0
        /*0170*/ 	.word	0x000000ff
        /*0174*/ 	.word	0x00026818
        /*0178*/ 	.short	0x0100
        /*017a*/ 	.byte	0x08
	.zero		1


	//   ....[4]....
        /*017c*/ 	.word	0x000003c0
        /*0180*/ 	.word	0x000000ff
        /*0184*/ 	.word	0x00026828
        /*0188*/ 	.short	0x0100
        /*018a*/ 	.byte	0x08
	.zero		1


	//   ....[5]....
        /*018c*/ 	.word	0x000004f0
        /*0190*/ 	.word	0x000000ff
        /*0194*/ 	.word	0x00026830
        /*0198*/ 	.short	0x0100
        /*019a*/ 	.byte	0x08
	.zero		1


	//   ....[6]....
        /*019c*/ 	.word	0x00000500
        /*01a0*/ 	.word	0x000000ff
        /*01a4*/ 	.word	0x00026840
        /*01a8*/ 	.short	0x0100
        /*01aa*/ 	.byte	0x08
	.zero		1


	//   ....[7]....
        /*01ac*/ 	.word	0x00000510
        /*01b0*/ 	.word	0x000000ff
        /*01b4*/ 	.word	0x00026838
        /*01b8*/ 	.short	0x0100
        /*01ba*/ 	.byte	0x08
	.zero		1


	//   ....[8]....
        /*01bc*/ 	.word	0x00000520
        /*01c0*/ 	.word	0x000000ff
        /*01c4*/ 	.word	0x00026848
        /*01c8*/ 	.short	0x0100
        /*01ca*/ 	.byte	0x08
	.zero		1


	//   ....[9]....
        /*01cc*/ 	.word	0x00001260
        /*01d0*/ 	.word	0x00000002
        /*01d4*/ 	.word	0x00026800
        /*01d8*/ 	.short	0x010a
        /*01da*/ 	.byte	0x3f
	.zero		1


	//   ....[10]....
        /*01dc*/ 	.word	0x00001300
        /*01e0*/ 	.word	0x00000002
        /*01e4*/ 	.word	0x00026800
        /*01e8*/ 	.short	0x010a
        /*01ea*/ 	.byte	0x3f
	.zero		1


	//   ....[11]....
        /*01ec*/ 	.word	0x00001c80
        /*01f0*/ 	.word	0x000000ff
        /*01f4*/ 	.word	0x00026810
        /*01f8*/ 	.short	0x010a
        /*01fa*/ 	.byte	0x08
	.zero		1


	//   ....[12]....
        /*01fc*/ 	.word	0x00001cc0
        /*0200*/ 	.word	0x000000ff
        /*0204*/ 	.word	0x00026810
        /*0208*/ 	.short	0x010a
        /*020a*/ 	.byte	0x08
	.zero		1


	//   ....[13]....
        /*020c*/ 	.word	0x00002100
        /*0210*/ 	.word	0x000000ff
        /*0214*/ 	.word	0x00026830
        /*0218*/ 	.short	0x010a
        /*021a*/ 	.byte	0x08
	.zero		1


	//   ....[14]....
        /*021c*/ 	.word	0x00002140
        /*0220*/ 	.word	0x000000ff
        /*0224*/ 	.word	0x00026830
        /*0228*/ 	.short	0x010a
        /*022a*/ 	.byte	0x08
	.zero		1


	//   ....[15]....
        /*022c*/ 	.word	0x00003f60
        /*0230*/ 	.word	0x000000ff
        /*0234*/ 	.word	0x00000000
        /*0238*/ 	.short	0x0101
        /*023a*/ 	.byte	0x0a
	.zero		1


	//   ....[16]....
        /*023c*/ 	.word	0x00004240
        /*0240*/ 	.word	0x000000ff
        /*0244*/ 	.word	0x00000000
        /*0248*/ 	.short	0x0101
        /*024a*/ 	.byte	0x08
	.zero		1


	//   ....[17]....
        /*024c*/ 	.word	0x000070e0
        /*0250*/ 	.word	0x00000010
        /*0254*/ 	.word	0x00026820
        /*0258*/ 	.short	0x010a
        /*025a*/ 	.byte	0x3f
	.zero		1


	//   ....[18]....
        /*025c*/ 	.word	0x000079e0
        /*0260*/ 	.word	0x00000010
        /*0264*/ 	.word	0x00026840
        /*0268*/ 	.short	0x010a
        /*026a*/ 	.byte	0x3f
	.zero		1


	//   ....[19]....
        /*026c*/ 	.word	0x00007cf0
        /*0270*/ 	.word	0x00000010
        /*0274*/ 	.word	0x00026828
        /*0278*/ 	.short	0x010a
        /*027a*/ 	.byte	0x3f
	.zero		1


	//   ....[20]....
        /*027c*/ 	.word	0x00008000
        /*0280*/ 	.word	0x00000010
        /*0284*/ 	.word	0x00026848
        /*0288*/ 	.short	0x010a
        /*028a*/ 	.byte	0x3f
	.zero		1


	//   ....[21]....
        /*028c*/ 	.word	0x000082c0
        /*0290*/ 	.word	0x00000010
        /*0294*/ 	.word	0x00026820
        /*0298*/ 	.short	0x010a
        /*029a*/ 	.byte	0x3f
	.zero		1


	//   ....[22]....
        /*029c*/ 	.word	0x00008660
        /*02a0*/ 	.word	0x00000010
        /*02a4*/ 	.word	0x00026840
        /*02a8*/ 	.short	0x010a
        /*02aa*/ 	.byte	0x3f
	.zero		1


	//   ....[23]....
        /*02ac*/ 	.word	0x00008940
        /*02b0*/ 	.word	0x00000010
        /*02b4*/ 	.word	0x00026828
        /*02b8*/ 	.short	0x010a
        /*02ba*/ 	.byte	0x3f
	.zero		1


	//   ....[24]....
        /*02bc*/ 	.word	0x00008cd0
        /*02c0*/ 	.word	0x00000003
        /*02c4*/ 	.word	0x00026840
        /*02c8*/ 	.short	0x010a
        /*02ca*/ 	.byte	0x3f
	.zero		1


	//   ....[25]....
        /*02cc*/ 	.word	0x00009180
        /*02d0*/ 	.word	0x00000006
        /*02d4*/ 	.word	0x00000000
        /*02d8*/ 	.short	0x010a
        /*02da*/ 	.byte	0x3f
	.zero		1


	//   ....[26]....
        /*02dc*/ 	.word	0x000091e0
        /*02e0*/ 	.word	0x00000003
        /*02e4*/ 	.word	0x00000000
        /*02e8*/ 	.short	0x010a
        /*02ea*/ 	.byte	0x3f
	.zero		1


	//   ....[27]....
        /*02ec*/ 	.word	0x00009240
        /*02f0*/ 	.word	0x00000000
        /*02f4*/ 	.word	0x00000000
        /*02f8*/ 	.short	0x010a
        /*02fa*/ 	.byte	0x3f
	.zero		1


	//   ....[28]....
        /*02fc*/ 	.word	0x00009270
        /*0300*/ 	.word	0x00000003
        /*0304*/ 	.word	0x00000000
        /*0308*/ 	.short	0x010a
        /*030a*/ 	.byte	0x3f
	.zero		1


	//   ....[29]....
        /*030c*/ 	.word	0x00009350
        /*0310*/ 	.word	0x00000002
        /*0314*/ 	.word	0x00026800
        /*0318*/ 	.short	0x010a
        /*031a*/ 	.byte	0x3f
	.zero		1


	//   ....[30]....
        /*031c*/ 	.word	0x000093b0
        /*0320*/ 	.word	0x00000005
        /*0324*/ 	.word	0x00026810
        /*0328*/ 	.short	0x010a
        /*032a*/ 	.byte	0x3f
	.zero		1


	//   ....[31]....
        /*032c*/ 	.word	0x00009410
        /*0330*/ 	.word	0x00000005
        /*0334*/ 	.word	0x00026830
        /*0338*/ 	.short	0x010a
        /*033a*/ 	.byte	0x3f
	.zero		1


	//   ....[32]....
        /*033c*/ 	.word	0x00009690
        /*0340*/ 	.word	0x00000010
        /*0344*/ 	.word	0x00026820
        /*0348*/ 	.short	0x010a
        /*034a*/ 	.byte	0x3f
	.zero		1


	//   ....[33]....
        /*034c*/ 	.word	0x000096e0
        /*0350*/ 	.word	0x00000010
        /*0354*/ 	.word	0x00026840
        /*0358*/ 	.short	0x010a
        /*035a*/ 	.byte	0x3f
	.zero		1


	//   ....[34]....
        /*035c*/ 	.word	0x00009730
        /*0360*/ 	.word	0x00000010
        /*0364*/ 	.word	0x00026828
        /*0368*/ 	.short	0x010a
        /*036a*/ 	.byte	0x3f
	.zero		1


	//   ....[35]....
        /*036c*/ 	.word	0x00009780
        /*0370*/ 	.word	0x00000010
        /*0374*/ 	.word	0x00026848
        /*0378*/ 	.short	0x010a
        /*037a*/ 	.byte	0x3f
	.zero		1


	//   ....[36]....
        /*037c*/ 	.word	0x000097e0
        /*0380*/ 	.word	0x00000010
        /*0384*/ 	.word	0x00026820
        /*0388*/ 	.short	0x010a
        /*038a*/ 	.byte	0x3f
	.zero		1


	//   ....[37]....
        /*038c*/ 	.word	0x00009830
        /*0390*/ 	.word	0x00000010
        /*0394*/ 	.word	0x00026840
        /*0398*/ 	.short	0x010a
        /*039a*/ 	.byte	0x3f
	.zero		1


	//   ....[38]....
        /*039c*/ 	.word	0x00009880
        /*03a0*/ 	.word	0x00000010
        /*03a4*/ 	.word	0x00026828
        /*03a8*/ 	.short	0x010a
        /*03aa*/ 	.byte	0x3f
	.zero		1


	//   ....[39]....
        /*03ac*/ 	.word	0x000098d0
        /*03b0*/ 	.word	0x00000003
        /*03b4*/ 	.word	0x00026840
        /*03b8*/ 	.short	0x010a
        /*03ba*/ 	.byte	0x3f
	.zero		1


	//   ....[40]....
        /*03bc*/ 	.word	0x000099a0
        /*03c0*/ 	.word	0x00000006
        /*03c4*/ 	.word	0x00000000
        /*03c8*/ 	.short	0x010a
        /*03ca*/ 	.byte	0x3f
	.zero		1


	//   ....[41]....
        /*03cc*/ 	.word	0x000099f0
        /*03d0*/ 	.word	0x00000003
        /*03d4*/ 	.word	0x00000000
        /*03d8*/ 	.short	0x010a
        /*03da*/ 	.byte	0x3f
	.zero		1


	//   ....[42]....
        /*03dc*/ 	.word	0x00009a40
        /*03e0*/ 	.word	0x00000000
        /*03e4*/ 	.word	0x00000000
        /*03e8*/ 	.short	0x010a
        /*03ea*/ 	.byte	0x3f
	.zero		1


	//----- nvinfo : EIATTR_NUM_MBARRIERS
	.align		4
.L_1519:
        /*03ec*/ 	.byte	0x03, 0x38
        /*03ee*/ 	.short	0x0009


	//----- nvinfo : EIATTR_EXIT_INSTR_OFFSETS
	.align		4
        /*03f0*/ 	.byte	0x04, 0x1c
        /*03f2*/ 	.short	(.L_1521 - .L_1520)


	//   ....[0]....
.L_1520:
        /*03f4*/ 	.word	0x000092c0


	//----- nvinfo : EIATTR_MAX_THREADS
	.align		4
.L_1521:
        /*03f8*/ 	.byte	0x04, 0x05
        /*03fa*/ 	.short	(.L_1523 - .L_1522)
.L_1522:
        /*03fc*/ 	.word	0x00000180
        /*0400*/ 	.word	0x00000001
        /*0404*/ 	.word	0x00000001


	//----- nvinfo : EIATTR_CRS_STACK_SIZE
	.align		4
.L_1523:
        /*0408*/ 	.byte	0x04, 0x1e
        /*040a*/ 	.short	(.L_1525 - .L_1524)
.L_1524:
        /*040c*/ 	.word	0x00000000


	//----- nvinfo : EIATTR_CBANK_PARAM_SIZE
	.align		4
.L_1525:
        /*0410*/ 	.byte	0x03, 0x19
        /*0412*/ 	.short	0x0770


	//----- nvinfo : EIATTR_PARAM_CBANK
	.align		4
        /*0414*/ 	.byte	0x04, 0x0a
        /*0416*/ 	.short	(.L_1527 - .L_1526)
	.align		4
.L_1526:
        /*0418*/ 	.word	index@(.nv.constant0._ZN7cutlass13device_kernelIN5flash11enable_sm90INS1_16FlashAttnBwdSm90INS1_25CollectiveMainloopBwdSm90ILi2ELi2ELi2EN4cute5tupleIJNS5_1CILi1EEES8_S8_EEENS6_IJNS7_ILi64EEENS7_ILi128EEENS7_ILi96EEEEEENS_10bfloat16_tEfNS_4arch4Sm90ELb1ELb0ELb0ELb0ELb1ELb1ELb0ELb0ELi2ELi1ELi2ELi1ELb1EEENS1_24CollectiveEpilogueBwdGQAISD_fSG_Li256ELb0ELb1EEENS1_25SingleTileBwdLPTSchedulerILb0ELi128ELb1EEEEEEEEEvNT_6ParamsE)
        /*041c*/ 	.short	0x0210
        /*041e*/ 	.short	0x0770


	//----- nvinfo : EIATTR_SW_WAR
	.align		4
.L_1527:
        /*0420*/ 	.byte	0x04, 0x36
        /*0422*/ 	.short	(.L_1529 - .L_1528)
.L_1528:
        /*0424*/ 	.word	0x00000008
.L_1529:


//--------------------- .nv.info._ZN7cutlass13device_kernelIN5flash22FlashAttnBwdPreprocessIN4cute5tupleIJNS3_1CILi64EEENS5_ILi96EEEEEENS_10bfloat16_tEfNS_4arch4Sm90ELb1ELb0EEEEEvNT_6ParamsE --------------------------
	.section	.nv.info._ZN7cutlass13device_kernelIN5flash22FlashAttnBwdPreprocessIN4cute5tupleIJNS3_1CILi64EEENS5_ILi96EEEEEENS_10bfloat16_tEfNS_4arch4Sm90ELb1ELb0EEEEEvNT_6ParamsE,"",@"SHT_CUDA_INFO"
	.sectionflags	@""
	.align	4


	//----- nvinfo : EIATTR_CUDA_API_VERSION
	.align		4
        /*0000*/ 	.byte	0x04, 0x37
        /*0002*/ 	.short	(.L_1531 - .L_1530)
.L_1530:
        /*0004*/ 	.word	0x00000082


	//----- nvinfo : EIATTR_KPARAM_INFO
	.align		4
.L_1531:
        /*0008*/ 	.byte	0x04, 0x17
        /*000a*/ 	.short	(.L_1533 - .L_1532)
.L_1532:
        /*000c*/ 	.word	0x00000000
        /*0010*/ 	.short	0x0000
        /*0012*/ 	.short	0x0000
        /*0014*/ 	.byte	0x00, 0xf0, 0xc1, 0x03


	//----- nvinfo : EIATTR_SPARSE_MMA_MASK
	.align		4
.L_1533:
        /*0018*/ 	.byte	0x03, 0x50
        /*001a*/ 	.short	0x0000


	//----- nvinfo : EIATTR_MAXREG_COUNT
	.align		4
        /*001c*/ 	.byte	0x03, 0x1b
        /*001e*/ 	.short	0x0080


	//----- nvinfo : EIATTR_MERCURY_ISA_VERSION
	.align		4
        /*0020*/ 	.byte	0x03, 0x5f
        /*0022*/ 	.short	0x0101


	//----- nvinfo : EIATTR_COOP_GROUP_MASK_REGIDS
	.align		4
        /*0024*/ 	.byte	0x04, 0x29
        /*0026*/ 	.short	(.L_1535 - .L_1534)


	//   ....[0]....
.L_1534:
        /*0028*/ 	.word	0xffffffff


	//   ....[1]....
        /*002c*/ 	.word	0xffffffff


	//----- nvinfo : EIATTR_COOP_GROUP_INSTR_OFFSETS
	.align		4
.L_1535:
        /*0030*/ 	.byte	0x04, 0x28
        /*0032*/ 	.short	(.L_1537 - .L_1536)


	//   ....[0]....
.L_1536:
        /*0034*/ 	.word	0x00000c10


	//   ....[1]....
        /*0038*/ 	.word	0x00000c40


	//----- nvinfo : EIATTR_EXIT_INSTR_OFFSETS
	.align		4
.L_1537:
        /*003c*/ 	.byte	0x04, 0x1c
        /*003e*/ 	.short	(.L_1539 - .L_1538)


	//   ....[0]....
.L_1538:
        /*0040*/ 	.word	0x000010f0


	//   ....[1]....
        /*0044*/ 	.word	0x00001170


	//----- nvinfo : EIATTR_MAX_THREADS
	.align		4
.L_1539:
        /*0048*/ 	.byte	0x04, 0x05
        /*004a*/ 	.short	(.L_1541 - .L_1540)
.L_1540:
        /*004c*/ 	.word	0x00000100
        /*0050*/ 	.word	0x00000001
        /*0054*/ 	.word	0x00000001


	//----- nvinfo : EIATTR_CRS_STACK_SIZE
	.align		4
.L_1541:
        /*0058*/ 	.byte	0x04, 0x1e
        /*005a*/ 	.short	(.L_1543 - .L_1542)
.L_1542:
        /*005c*/ 	.word	0x00000000


	//----- nvinfo : EIATTR_CBANK_PARAM_SIZE
	.align		4
.L_1543:
        /*0060*/ 	.byte	0x03, 0x19
        /*0062*/ 	.short	0x00f0


	//----- nvinfo : EIATTR_PARAM_CBANK
	.align		4
        /*0064*/ 	.byte	0x04, 0x0a
        /*0066*/ 	.short	(.L_1545 - .L_1544)
	.align		4
.L_1544:
        /*0068*/ 	.word	index@(.nv.constant0._ZN7cutlass13device_kernelIN5flash22FlashAttnBwdPreprocessIN4cute5tupleIJNS3_1CILi64EEENS5_ILi96EEEEEENS_10bfloat16_tEfNS_4arch4Sm90ELb1ELb0EEEEEvNT_6ParamsE)
        /*006c*/ 	.short	0x0210
        /*006e*/ 	.short	0x00f0


	//----- nvinfo : EIATTR_SW_WAR
	.align		4
.L_1545:
        /*0070*/ 	.byte	0x04, 0x36
        /*0072*/ 	.short	(.L_1547 - .L_1546)
.L_1546:
        /*0074*/ 	.word	0x00000008
.L_1547:


//--------------------- .nv.info._ZN7cutlass13device_kernelIN5flash11enable_sm90INS1_16FlashAttnBwdSm90INS1_25CollectiveMainloopBwdSm90ILi2ELi2ELi2EN4cute5tupleIJNS5_1CILi1EEES8_S8_EEENS6_IJNS7_ILi64EEENS7_ILi128EEENS7_ILi96EEEEEENS_10bfloat16_tEfNS_4arch4Sm90ELb1ELb0ELb0ELb1ELb0ELb1ELb0ELb0ELi2ELi1ELi2ELi1ELb1EEENS1_21CollectiveEpilogueBwdISD_SE_SG_Li256ELb1ELb0ELi1EEENS1_25SingleTileBwdLPTSchedulerILb1ELi128ELb0EEEEEEEEEvNT_6ParamsE --------------------------
	.section	.nv.info._ZN7cutlass13device_kernelIN5flash11enable_sm90INS1_16FlashAttnBwdSm90INS1_25CollectiveMainloopBwdSm90ILi2ELi2ELi2EN4cute5tupleIJNS5_1CILi1EEES8_S8_EEENS6_IJNS7_ILi64EEENS7_ILi128EEENS7_ILi96EEEEEENS_10bfloat16_tEfNS_4arch4Sm90ELb1ELb0ELb0ELb1ELb0ELb1ELb0ELb0ELi2ELi1ELi2ELi1ELb1EEENS1_21CollectiveEpilogueBwdISD_SE_SG_Li256ELb1ELb0ELi1EEENS1_25SingleTileBwdLPTSchedulerILb1ELi128ELb0EEEEEEEEEvNT_6ParamsE,"",@"SHT_CUDA_INFO"
	.sectionflags	@""
	.align	4


	//----- nvinfo : EIATTR_CUDA_API_VERSION
	.align		4
        /*0000*/ 	.byte	0x04, 0x37
        /*0002*/ 	.short	(.L_1549 - .L_1548)
.L_1548:
        /*0004*/ 	.word	0x00000082


	//----- nvinfo : EIATTR_KPARAM_INFO
	.align		4
.L_1549:
        /*0008*/ 	.byte	0x04, 0x17
        /*000a*/ 	.short	(.L_1551 - .L_1550)
.L_1550:
        /*000c*/ 	.word	0x00000000
        /*0010*/ 	.short	0x0000
        /*0012*/ 	.short	0x0070
        /*0014*/ 	.byte	0x00, 0xf0, 0x01, 0x1a


	//----- nvinfo : EIATTR_SPARSE_MMA_MASK
	.align		4
.L_1551:
        /*0018*/ 	.byte	0x03, 0x50
        /*001a*/ 	.short	0x0000


	//----- nvinfo : EIATTR_MAXREG_COUNT
	.align		4
        /*001c*/ 	.byte	0x03, 0x1b
        /*001e*/ 	.short	0x00a8


	//----- nvinfo : EIATTR_NUM_BARRIERS
	.align		4
        /*0020*/ 	.byte	0x02, 0x4c
        /*0022*/ 	.byte	0x10
	.zero		1


	//----- nvinfo : EIATTR_EXTERNS
	.align		4
        /*0024*/ 	.byte	0x04, 0x0f
        /*0026*/ 	.short	(.L_1553 - .L_1552)


	//   ....[0]....
	.align		4
.L_1552:
        /*0028*/ 	.word	index@(__assertfail)


	//----- nvinfo : EIATTR_ANNOTATIONS
	.align		4
.L_1553:
        /*002c*/ 	.byte	0x04, 0x55
        /*002e*/ 	.short	(.L_1555 - .L_1554)


	//   ....[0]....
.L_1554:
        /*0030*/ 	.word	0x00000001
        /*0034*/ 	.byte	0x40, 0x8c, 0x00, 0x00, 0x01, 0x00, 0x00, 0x00, 0x70, 0x90, 0x00, 0x00, 0x01, 0x00, 0x00, 0x00
        /*0044*/ 	.byte	0x90, 0x9d, 0x00, 0x00, 0x01, 0x00, 0x00, 0x00, 0xb0, 0x9d, 0x00, 0x00, 0x01, 0x00, 0x00, 0x00
        /*0054*/ 	.byte	0x90, 0xa1, 0x00, 0x00


	//----- nvinfo : EIATTR_MERCURY_ISA_VERSION
	.align		4
.L_1555:
        /*0058*/ 	.byte	0x03, 0x5f
        /*005a*/ 	.short	0x0101


	//----- nvinfo : EIATTR_INT_WARP_WIDE_INSTR_OFFSETS
	.align		4
        /*005c*/ 	.byte	0x04, 0x31
        /*005e*/ 	.short	(.L_1557 - .L_1556)


	//   ....[0]....
.L_1556:
        /*0060*/ 	.word	0x00000190


	//   ....[1]....
        /*0064*/ 	.word	0x000001c0


	//----- nvinfo : EIATTR_COOP_GROUP_MASK_REGIDS
	.align		4
.L_1557:
        /*0068*/ 	.byte	0x04, 0x29
        /*006a*/ 	.short	(.L_1559 - .L_1558)


	//   ....[0]....
.L_1558:
        /*006c*/ 	.word	0xffffffff


	//   ....[1]....
        /*0070*/ 	.word	0xffffffff


	//   ....[2]....
        /*0074*/ 	.word	0xffffffff


	//   ....[3]....
        /*0078*/ 	.word	0xffffffff


	//   ....[4]....
        /*007c*/ 	.word	0xffffffff


	//   ....[5]....
        /*0080*/ 	.word	0xffffffff


	//   ....[6]....
        /*0084*/ 	.word	0xffffffff


	//   ....[7]....
        /*0088*/ 	.word	0x0500000f


	//----- nvinfo : EIATTR_COOP_GROUP_INSTR_OFFSETS
	.align		4
.L_1559:
        /*008c*/ 	.byte	0x04, 0x28
        /*008e*/ 	.short	(.L_1561 - .L_1560)


	//   ....[0]....
.L_1560:
        /*0090*/ 	.word	0x00000070


	//   ....[1]....
        /*0094*/ 	.word	0x000001a0


	//   ....[2]....
        /*0098*/ 	.word	0x000001f0


	//   ....[3]....
        /*009c*/ 	.word	0x000003e0


	//   ....[4]....
        /*00a0*/ 	.word	0x00000630


	//   ....[5]....
        /*00a4*/ 	.word	0x00001710


	//   ....[6]....
        /*00a8*/ 	.word	0x000066c0


	//   ....[7]....
        /*00ac*/ 	.word	0x0000aad0


	//----- nvinfo : EIATTR_REG_RECONFIG
	.align		4
.L_1561:
        /*00b0*/ 	.byte	0x01, 0x54
	.zero		2


	//----- nvinfo : EIATTR_SYSCALL_OFFSETS
	.align		4
        /*00b4*/ 	.byte	0x04, 0x46
        /*00b6*/ 	.short	(.L_1563 - .L_1562)


	//   ....[0]....
.L_1562:
        /*00b8*/ 	.word	0x00001370


	//   ....[1]....
        /*00bc*/ 	.word	0x00001460


	//   ....[2]....
        /*00c0*/ 	.word	0x000015c0


	//   ....[3]....
        /*00c4*/ 	.word	0x000016b0


	//   ....[4]....
        /*00c8*/ 	.word	0x00001930


	//----- nvinfo : EIATTR_MBARRIER_INSTR_OFFSETS
	.align		4
.L_1563:
        /*00cc*/ 	.byte	0x04, 0x39
        /*00ce*/ 	.short	(.L_1565 - .L_1564)


	//   ....[0]....
.L_1564:
        /*00d0*/ 	.word	0x00000290
        /*00d4*/ 	.word	0x000000ff
        /*00d8*/ 	.word	0x00026800
        /*00dc*/ 	.short	0x0100
        /*00de*/ 	.byte	0x06
	.zero		1


	//   ....[1]....
        /*00e0*/ 	.word	0x00000390
        /*00e4*/ 	.word	0x000000ff
        /*00e8*/ 	.word	0x00026810
        /*00ec*/ 	.short	0x0100
        /*00ee*/ 	.byte	0x08
	.zero		1


	//   ....[2]....
        /*00f0*/ 	.word	0x000003a0
        /*00f4*/ 	.word	0x000000ff
        /*00f8*/ 	.word	0x00026820
        /*00fc*/ 	.short	0x0100
        /*00fe*/ 	.byte	0x08
	.zero		1


	//   ....[3]....
        /*0100*/ 	.word	0x000003b0
        /*0104*/ 	.word	0x000000ff
        /*0108*/ 	.word	0x00026818
        /*010c*/ 	.short	0x0100
        /*010e*/ 	.byte	0x08
	.zero		1


	//   ....[4]....
        /*0110*/ 	.word	0x000003c0
        /*0114*/ 	.word	0x000000ff
        /*0118*/ 	.word	0x00026828
        /*011c*/ 	.short	0x0100
        /*011e*/ 	.byte	0x08
	.zero		1


	//   ....[5]....
        /*0120*/ 	.word	0x000004f0
        /*0124*/ 	.word	0x000000ff
        /*0128*/ 	.word	0x00026830
        /*012c*/ 	.short	0x0100
        /*012e*/ 	.byte	0x08
	.zero		1


	//   ....[6]....
        /*0130*/ 	.word	0x00000500
        /*0134*/ 	.word	0x000000ff
        /*0138*/ 	.word	0x00026840
        /*013c*/ 	.short	0x0100
        /*013e*/ 	.byte	0x08
	.zero		1


	//   ....[7]....
        /*0140*/ 	.word	0x00000510
        /*0144*/ 	.word	0x000000ff
        /*0148*/ 	.word	0x00026838
        /*014c*/ 	.short	0x0100
        /*014e*/ 	.byte	0x08
	.zero		1


	//   ....[8]....
        /*0150*/ 	.word	0x00000520
        /*0154*/ 	.word	0x000000ff
        /*0158*/ 	.word	0x00026848
        /*015c*/ 	.short	0x0100
        /*015e*/ 	.byte	0x08
	.zero		1


	//   ....[9]....
        /*0160*/ 	.word	0x00001750
        /*0164*/ 	.word	0x00000002
        /*0168*/ 	.word	0x00026800
        /*016c*/ 	.short	0x010a
        /*016e*/ 	.byte	0x3f
	.zero		1


	//   ....[10]....
        /*0170*/ 	.word	0x000017f0
        /*0174*/ 	.word	0x00000002
        /*0178*/ 	.word	0x00026800
        /*017c*/ 	.short	0x010a
        /*017e*/ 	.byte	0x3f
	.zero		1


	//   ....[11]....
        /*0180*/ 	.word	0x00002150
        /*0184*/ 	.word	0x000000ff
        /*0188*/ 	.word	0x00026810
        /*018c*/ 	.short	0x010a
        /*018e*/ 	.byte	0x07
	.zero		1


	//   ....[12]....
        /*0190*/ 	.word	0x00002190
        /*0194*/ 	.word	0x000000ff
        /*0198*/ 	.word	0x00026810
        /*019c*/ 	.short	0x010a
        /*019e*/ 	.byte	0x07
	.zero		1


	//   ....[13]....
        /*01a0*/ 	.word	0x000025d0
        /*01a4*/ 	.word	0x000000ff
        /*01a8*/ 	.word	0x00026830
        /*01ac*/ 	.short	0x010a
        /*01ae*/ 	.byte	0x07
	.zero		1


	//   ....[14]....
        /*01b0*/ 	.word	0x00002610
        /*01b4*/ 	.word	0x000000ff
        /*01b8*/ 	.word	0x00026830
        /*01bc*/ 	.short	0x010a
        /*01be*/ 	.byte	0x07
	.zero		1


	//   ....[15]....
        /*01c0*/ 	.word	0x00004430
        /*01c4*/ 	.word	0x000000ff
        /*01c8*/ 	.word	0x00000000
        /*01cc*/ 	.short	0x0101
        /*01ce*/ 	.byte	0x08
	.zero		1


	//   ....[16]....
        /*01d0*/ 	.word	0x00004710
        /*01d4*/ 	.word	0x000000ff
        /*01d8*/ 	.word	0x00000000
        /*01dc*/ 	.short	0x0101
        /*01de*/ 	.byte	0x07
	.zero		1


	//   ....[17]....
        /*01e0*/ 	.word	0x00008810
        /*01e4*/ 	.word	0x0000000f
        /*01e8*/ 	.word	0x00026820
        /*01ec*/ 	.short	0x010a
        /*01ee*/ 	.byte	0x3f
	.zero		1


	//   ....[18]....
        /*01f0*/ 	.word	0x000090d0
        /*01f4*/ 	.word	0x0000000f
        /*01f8*/ 	.word	0x00026840
        /*01fc*/ 	.short	0x010a
        /*01fe*/ 	.byte	0x3f
	.zero		1


	//   ....[19]....
        /*0200*/ 	.word	0x00009410
        /*0204*/ 	.word	0x0000000f
        /*0208*/ 	.word	0x00026828
        /*020c*/ 	.short	0x010a
        /*020e*/ 	.byte	0x3f
	.zero		1


	//   ....[20]....
        /*0210*/ 	.word	0x00009750
        /*0214*/ 	.word	0x0000000f
        /*0218*/ 	.word	0x00026848
        /*021c*/ 	.short	0x010a
        /*021e*/ 	.byte	0x3f
	.zero		1


	//   ....[21]....
        /*0220*/ 	.word	0x00009a30
        /*0224*/ 	.word	0x0000000f
        /*0228*/ 	.word	0x00026820
        /*022c*/ 	.short	0x010a
        /*022e*/ 	.byte	0x3f
	.zero		1


	//   ....[22]....
        /*0230*/ 	.word	0x00009de0
        /*0234*/ 	.word	0x0000000f
        /*0238*/ 	.word	0x00026840
        /*023c*/ 	.short	0x010a
        /*023e*/ 	.byte	0x3f
	.zero		1


	//   ....[23]....
        /*0240*/ 	.word	0x0000a0f0
        /*0244*/ 	.word	0x0000000f
        /*0248*/ 	.word	0x00026828
        /*024c*/ 	.short	0x010a
        /*024e*/ 	.byte	0x3f
	.zero		1


	//   ....[24]....
        /*0250*/ 	.word	0x0000a470
        /*0254*/ 	.word	0x00000003
        /*0258*/ 	.word	0x00026840
        /*025c*/ 	.short	0x010a
        /*025e*/ 	.byte	0x3f
	.zero		1


	//   ....[25]....
        /*0260*/ 	.word	0x0000a940
        /*0264*/ 	.word	0x00000007
        /*0268*/ 	.word	0x00000000
        /*026c*/ 	.short	0x010a
        /*026e*/ 	.byte	0x3f
	.zero		1


	//   ....[26]....
        /*0270*/ 	.word	0x0000a990
        /*0274*/ 	.word	0x00000003
        /*0278*/ 	.word	0x00000000
        /*027c*/ 	.short	0x010a
        /*027e*/ 	.byte	0x3f
	.zero		1


	//   ....[27]....
        /*0280*/ 	.word	0x0000a9f0
        /*0284*/ 	.word	0x00000005
        /*0288*/ 	.word	0x00000000
        /*028c*/ 	.short	0x010a
        /*028e*/ 	.byte	0x3f
	.zero		1


	//   ....[28]....
        /*0290*/ 	.word	0x0000aa20
        /*0294*/ 	.word	0x00000003
        /*0298*/ 	.word	0x00000000
        /*029c*/ 	.short	0x010a
        /*029e*/ 	.byte	0x3f
	.zero		1


	//   ....[29]....
        /*02a0*/ 	.word	0x0000ab00
        /*02a4*/ 	.word	0x00000002
        /*02a8*/ 	.word	0x00026800
        /*02ac*/ 	.short	0x010a
        /*02ae*/ 	.byte	0x3f
	.zero		1


	//   ....[30]....
        /*02b0*/ 	.word	0x0000ab60
        /*02b4*/ 	.word	0x00000005
        /*02b8*/ 	.word	0x00026810
        /*02bc*/ 	.short	0x010a
        /*02be*/ 	.byte	0x3f
	.zero		1


	//   ....[31]....
        /*02c0*/ 	.word	0x0000abc0
        /*02c4*/ 	.word	0x00000005
        /*02c8*/ 	.word	0x00026830
        /*02cc*/ 	.short	0x010a
        /*02ce*/ 	.byte	0x3f
	.zero		1


	//   ....[32]....
        /*02d0*/ 	.word	0x0000ac10
        /*02d4*/ 	.word	0x0000000f
        /*02d8*/ 	.word	0x00026820
        /*02dc*/ 	.short	0x010a
        /*02de*/ 	.byte	0x3f
	.zero		1


	//   ....[33]....
        /*02e0*/ 	.word	0x0000ac60
        /*02e4*/ 	.word	0x0000000f
        /*02e8*/ 	.word	0x00026840
        /*02ec*/ 	.short	0x010a
        /*02ee*/ 	.byte	0x3f
	.zero		1


	//   ....[34]....
        /*02f0*/ 	.word	0x0000acb0
        /*02f4*/ 	.word	0x0000000f
        /*02f8*/ 	.word	0x00026828
        /*02fc*/ 	.short	0x010a
        /*02fe*/ 	.byte	0x3f
	.zero		1


	//   ....[35]....
        /*0300*/ 	.word	0x0000ad00
        /*0304*/ 	.word	0x0000000f
        /*0308*/ 	.word	0x00026848
        /*030c*/ 	.short	0x010a
        /*030e*/ 	.byte	0x3f
	.zero		1


	//   ....[36]....
        /*0310*/ 	.word	0x0000ad60
        /*0314*/ 	.word	0x0000000f
        /*0318*/ 	.word	0x00026820
        /*031c*/ 	.short	0x010a
        /*031e*/ 	.byte	0x3f
	.zero		1


	//   ....[37]....
        /*0320*/ 	.word	0x0000adb0
        /*0324*/ 	.word	0x0000000f
        /*0328*/ 	.word	0x00026840
        /*032c*/ 	.short	0x010a
        /*032e*/ 	.byte	0x3f
	.zero		1


	//   ....[38]....
        /*0330*/ 	.word	0x0000ae00
        /*0334*/ 	.word	0x0000000f
        /*0338*/ 	.word	0x00026828
        /*033c*/ 	.short	0x010a
        /*033e*/ 	.byte	0x3f
	.zero		1


	//   ....[39]....
        /*0340*/ 	.word	0x0000ae50
        /*0344*/ 	.word	0x00000003
        /*0348*/ 	.word	0x00026840
        /*034c*/ 	.short	0x010a
        /*034e*/ 	.byte	0x3f
	.zero		1


	//   ....[40]....
        /*0350*/ 	.word	0x0000af20
        /*0354*/ 	.word	0x00000007
        /*0358*/ 	.word	0x00000000
        /*035c*/ 	.short	0x010a
        /*035e*/ 	.byte	0x3f
	.zero		1


	//   ....[41]....
        /*0360*/ 	.word	0x0000af70
        /*0364*/ 	.word	0x00000003
        /*0368*/ 	.word	0x00000000
        /*036c*/ 	.short	0x010a
        /*036e*/ 	.byte	0x3f
	.zero		1


	//   ....[42]....
        /*0370*/ 	.word	0x0000afc0
        /*0374*/ 	.word	0x00000005
        /*0378*/ 	.word	0x00000000
        /*037c*/ 	.short	0x010a
        /*037e*/ 	.byte	0x3f
	.zero		1


	//----- nvinfo : EIATTR_NUM_MBARRIERS
	.align		4
.L_1565:
        /*0380*/ 	.byte	0x03, 0x38
        /*0382*/ 	.short	0x0009


	//----- nvinfo : EIATTR_EXIT_INSTR_OFFSETS
	.align		4
        /*0384*/ 	.byte	0x04, 0x1c
        /*0386*/ 	.short	(.L_1567 - .L_1566)


	//   ....[0]....
.L_1566:
        /*0388*/ 	.word	0x0000aa70


	//----- nvinfo : EIATTR_MAX_THREADS
	.align		4
.L_1567:
        /*038c*/ 	.byte	0x04, 0x05
        /*038e*/ 	.short	(.L_1569 - .L_1568)
.L_1568:
        /*0390*/ 	.word	0x00000180
        /*0394*/ 	.word	0x00000001
        /*0398*/ 	.word	0x00000001


	//----- nvinfo : EIATTR_CRS_STACK_SIZE
	.align		4
.L_1569:
        /*039c*/ 	.byte	0x04, 0x1e
        /*039e*/ 	.short	(.L_1571 - .L_1570)
.L_1570:
        /*03a0*/ 	.word	0x00000000


	//----- nvinfo : EIATTR_CBANK_PARAM_SIZE
	.align		4
.L_1571:
        /*03a4*/ 	.byte	0x03, 0x19
        /*03a6*/ 	.short	0x06f0


	//----- nvinfo : EIATTR_PARAM_CBANK
	.align		4
        /*03a8*/ 	.byte	0x04, 0x0a
        /*03aa*/ 	.short	(.L_1573 - .L_1572)
	.align		4
.L_1572:
        /*03ac*/ 	.word	index@(.nv.constant0._ZN7cutlass13device_kernelIN5flash11enable_sm90INS1_16FlashAttnBwdSm90INS1_25CollectiveMainloopBwdSm90ILi2ELi2ELi2EN4cute5tupleIJNS5_1CILi1EEES8_S8_EEENS6_IJNS7_ILi64EEENS7_ILi128EEENS7_ILi96EEEEEENS_10bfloat16_tEfNS_4arch4Sm90ELb1ELb0ELb0ELb1ELb0ELb1ELb0ELb0ELi2ELi1ELi2ELi1ELb1EEENS1_21CollectiveEpilogueBwdISD_SE_SG_Li256ELb1ELb0ELi1EEENS1_25SingleTileBwdLPTSchedulerILb1ELi128ELb0EEEEEEEEEvNT_6ParamsE)
        /*03b0*/ 	.short	0x0210
        /*03b2*/ 	.short	0x06f0


	//----- nvinfo : EIATTR_SW_WAR
	.align		4
.L_1573:
        /*03b4*/ 	.byte	0x04, 0x36
        /*03b6*/ 	.short	(.L_1575 - .L_1574)
.L_1574:
        /*03b8*/ 	.word	0x00000008
.L_1575:


//--------------------- .nv.info._ZN7cutlass13device_kernelIN5flash11enable_sm90INS1_16FlashAttnBwdSm90INS1_25CollectiveMainloopBwdSm90ILi2ELi2ELi2EN4cute5tupleIJNS5_1CILi1EEES8_S8_EEENS6_IJNS7_ILi64EEENS7_ILi128EEENS7_ILi96EEEEEENS_10bfloat16_tEfNS_4arch4Sm90ELb1ELb0ELb0ELb1ELb1ELb1ELb0ELb0ELi2ELi1ELi2ELi1ELb1EEENS1_21CollectiveEpilogueBwdISD_SE_SG_Li256ELb1ELb0ELi1EEENS1_25SingleTileBwdLPTSchedulerILb1ELi128ELb1EEEEEEEEEvNT_6ParamsE --------------------------
	.section	.nv.info._ZN7cutlass13device_kernelIN5flash11enable_sm90INS1_16FlashAttnBwdSm90INS1_25CollectiveMainloopBwdSm90ILi2ELi2ELi2EN4cute5tupleIJNS5_1CILi1EEES8_S8_EEENS6_IJNS7_ILi64EEENS7_ILi128EEENS7_ILi96EEEEEENS_10bfloat16_tEfNS_4arch4Sm90ELb1ELb0ELb0ELb1ELb1ELb1ELb0ELb0ELi2ELi1ELi2ELi1ELb1EEENS1_21CollectiveEpilogueBwdISD_SE_SG_Li256ELb1ELb0ELi1EEENS1_25SingleTileBwdLPTSchedulerILb1ELi128ELb1EEEEEEEEEvNT_6ParamsE,"",@"SHT_CUDA_INFO"
	.sectionflags	@""
	.align	4


	//----- nvinfo : EIATTR_CUDA_API_VERSION
	.align		4
        /*0000*/ 	.byte	0x04, 0x37
        /*0002*/ 	.short	(.L_1577 - .L_1576)
.L_1576:
        /*0004*/ 	.word	0x00000082


	//----- nvinfo : EIATTR_KPARAM_INFO
	.align		4
.L_1577:
        /*0008*/ 	.byte	0x04, 0x17
        /*000a*/ 	.short	(.L_1579 - .L_1578)
.L_1578:
        /*000c*/ 	.word	0x00000000
        /*0010*/ 	.short	0x0000
        /*0012*/ 	.short	0x0070
        /*0014*/ 	.byte	0x00, 0xf0, 0x01, 0x1a


	//----- nvinfo : EIATTR_SPARSE_MMA_MASK
	.align		4
.L_1579:
        /*0018*/ 	.byte	0x03, 0x50
        /*001a*/ 	.short	0x0000


	//----- nvinfo : EIATTR_MAXREG_COUNT
	.align		4
        /*001c*/ 	.byte	0x03, 0x1b
        /*001e*/ 	.short	0x00a8


	//----- nvinfo : EIATTR_NUM_BARRIERS
	.align		4
        /*0020*/ 	.byte	0x02, 0x4c
        /*0022*/ 	.byte	0x10
	.zero		1


	//----- nvinfo : EIATTR_EXTERNS
	.align		4
        /*0024*/ 	.byte	0x04, 0x0f
        /*0026*/ 	.short	(.L_1581 - .L_1580)


	//   ....[0]....
	.align		4
.L_1580:
        /*0028*/ 	.word	index@(__assertfail)


	//----- nvinfo : EIATTR_ANNOTATIONS
	.align		4
.L_1581:
        /*002c*/ 	.byte	0x04, 0x55
        /*002e*/ 	.short	(.L_1583 - .L_1582)


	//   ....[0]....
.L_1582:
        /*0030*/ 	.word	0x00000001
        /*0034*/ 	.byte	0x50, 0x95, 0x00, 0x00, 0x01, 0x00, 0x00, 0x00, 0x80, 0x99, 0x00, 0x00, 0x01, 0x00, 0x00, 0x00
        /*0044*/ 	.byte	0xa0, 0xa6, 0x00, 0x00, 0x01, 0x00, 0x00, 0x00, 0xc0, 0xa6, 0x00, 0x00, 0x01, 0x00, 0x00, 0x00
        /*0054*/ 	.byte	0xa0, 0xaa, 0x00, 0x00


	//----- nvinfo : EIATTR_MERCURY_ISA_VERSION
	.align		4
.L_1583:
        /*0058*/ 	.byte	0x03, 0x5f
        /*005a*/ 	.short	0x0101


	//----- nvinfo : EIATTR_INT_WARP_WIDE_INSTR_OFFSETS
	.align		4
        /*005c*/ 	.byte	0x04, 0x31
        /*005e*/ 	.short	(.L_1585 - .L_1584)


	//   ....[0]....
.L_1584:
        /*0060*/ 	.word	0x00000190


	//   ....[1]....
        /*0064*/ 	.word	0x000001c0


	//   ....[2]....
        /*0068*/ 	.word	0x00007890


	//   ....[3]....
        /*006c*/ 	.word	0x00007f40


	//   ....[4]....
        /*0070*/ 	.word	0x00008460


	//----- nvinfo : EIATTR_COOP_GROUP_MASK_REGIDS
	.align		4
.L_1585:
        /*0074*/ 	.byte	0x04, 0x29
        /*0076*/ 	.short	(.L_1587 - .L_1586)


	//   ....[0]....
.L_1586:
        /*0078*/ 	.word	0xffffffff


	//   ....[1]....
        /*007c*/ 	.word	0xffffffff


	//   ....[2]....
        /*0080*/ 	.word	0xffffffff


	//   ....[3]....
        /*0084*/ 	.word	0xffffffff


	//   ....[4]....
        /*0088*/ 	.word	0xffffffff


	//   ....[5]....
        /*008c*/ 	.word	0xffffffff


	//   ....[6]....
        /*0090*/ 	.word	0xffffffff


	//   ....[7]....
        /*0094*/ 	.word	0xffffffff


	//   ....[8]....
        /*0098*/ 	.word	0xffffffff


	//   ....[9]....
        /*009c*/ 	.word	0xffffffff


	//   ....[10]....
        /*00a0*/ 	.word	0xffffffff


	//   ....[11]....
        /*00a4*/ 	.word	0xffffffff


	//   ....[12]....
        /*00a8*/ 	.word	0xffffffff


	//   ....[13]....
        /*00ac*/ 	.word	0x0500000f


	//   ....[14]....
        /*00b0*/ 	.word	0x0500000f


	//   ....[15]....
        /*00b4*/ 	.word	0x0500000f


	//   ....[16]....
        /*00b8*/ 	.word	0x0500000f


	//----- nvinfo : EIATTR_COOP_GROUP_INSTR_OFFSETS
	.align		4
.L_1587:
        /*00bc*/ 	.byte	0x04, 0x28
        /*00be*/ 	.short	(.L_1589 - .L_1588)


	//   ....[0]....
.L_1588:
        /*00c0*/ 	.word	0x00000070


	//   ....[1]....
        /*00c4*/ 	.word	0x000001a0


	//   ....[2]....
        /*00c8*/ 	.word	0x000001f0


	//   ....[3]....
        /*00cc*/ 	.word	0x000003e0


	//   ....[4]....
        /*00d0*/ 	.word	0x00000630


	//   ....[5]....
        /*00d4*/ 	.word	0x00001730


	//   ....[6]....
        /*00d8*/ 	.word	0x000066e0


	//   ....[7]....
        /*00dc*/ 	.word	0x00007490


	//   ....[8]....
        /*00e0*/ 	.word	0x000077c0


	//   ....[9]....
        /*00e4*/ 	.word	0x00007bc0


	//   ....[10]....
        /*00e8*/ 	.word	0x00007e70


	//   ....[11]....
        /*00ec*/ 	.word	0x00008120


	//   ....[12]....
        /*00f0*/ 	.word	0x00008390


	//   ....[13]....
        /*00f4*/ 	.word	0x0000b3e0


	//   ....[14]....
        /*00f8*/ 	.word	0x0000b550


	//   ....[15]....
        /*00fc*/ 	.word	0x0000b5c0


	//   ....[16]....
        /*0100*/ 	.word	0x0000b630


	//----- nvinfo : EIATTR_REG_RECONFIG
	.align		4
.L_1589:
        /*0104*/ 	.byte	0x01, 0x54
	.zero		2


	//----- nvinfo : EIATTR_SYSCALL_OFFSETS
	.align		4
        /*0108*/ 	.byte	0x04, 0x46
        /*010a*/ 	.short	(.L_1591 - .L_1590)


	//   ....[0]....
.L_1590:
        /*010c*/ 	.word	0x00001390


	//   ....[1]....
        /*0110*/ 	.word	0x00001480


	//   ....[2]....
        /*0114*/ 	.word	0x000015e0


	//   ....[3]....
        /*0118*/ 	.word	0x000016d0


	//   ....[4]....
        /*011c*/ 	.word	0x00001950


	//----- nvinfo : EIATTR_MBARRIER_INSTR_OFFSETS
	.align		4
.L_1591:
        /*0120*/ 	.byte	0x04, 0x39
        /*0122*/ 	.short	(.L_1593 - .L_1592)


	//   ....[0]....
.L_1592:
        /*0124*/ 	.word	0x00000290
        /*0128*/ 	.word	0x000000ff
        /*012c*/ 	.word	0x00026800
        /*0130*/ 	.short	0x0100
        /*0132*/ 	.byte	0x06
	.zero		1


	//   ....[1]....
        /*0134*/ 	.word	0x00000390
        /*0138*/ 	.word	0x000000ff
        /*013c*/ 	.word	0x00026810
        /*0140*/ 	.short	0x0100
        /*0142*/ 	.byte	0x08
	.zero		1


	//   ....[2]....
        /*0144*/ 	.word	0x000003a0
        /*0148*/ 	.word	0x000000ff
        /*014c*/ 	.word	0x00026820
        /*0150*/ 	.short	0x0100
        /*0152*/ 	.byte	0x08
	.zero		1


	//   ....[3]....
        /*0154*/ 	.word	0x000003b0
        /*0158*/ 	.word	0x000000ff
        /*015c*/ 	.word	0x00026818
        /*0160*/ 	.short	0x0100
        /*0162*/ 	.byte	0x08
	.zero		1


	//   ....[4]....
        /*0164*/ 	.word	0x000003c0
        /*0168*/ 	.word	0x000000ff
        /*016c*/ 	.word	0x00026828
        /*0170*/ 	.short	0x0100
        /*0172*/ 	.byte	0x08
	.zero		1


	//   ....[5]....
        /*0174*/ 	.word	0x000004f0
        /*0178*/ 	.word	0x000000ff
        /*017c*/ 	.word	0x00026830
        /*0180*/ 	.short	0x0100
        /*0182*/ 	.byte	0x08
	.zero		1


	//   ....[6]....
        /*0184*/ 	.word	0x00000500
        /*0188*/ 	.word	0x000000ff
        /*018c*/ 	.word	0x00026840
        /*0190*/ 	.short	0x0100
        /*0192*/ 	.byte	0x08
	.zero		1


	//   ....[7]....
        /*0194*/ 	.word	0x00000510
        /*0198*/ 	.word	0x000000ff
        /*019c*/ 	.word	0x00026838
        /*01a0*/ 	.short	0x0100
        /*01a2*/ 	.byte	0x08
	.zero		1


	//   ....[8]....
        /*01a4*/ 	.word	0x00000520
        /*01a8*/ 	.word	0x000000ff
        /*01ac*/ 	.word	0x00026848
        /*01b0*/ 	.short	0x0100
        /*01b2*/ 	.byte	0x08
	.zero		1


	//   ....[9]....
        /*01b4*/ 	.word	0x00001770
        /*01b8*/ 	.word	0x00000002
        /*01bc*/ 	.word	0x00026800
        /*01c0*/ 	.short	0x010a
        /*01c2*/ 	.byte	0x3f
	.zero		1


	//   ....[10]....
        /*01c4*/ 	.word	0x00001810
        /*01c8*/ 	.word	0x00000002
        /*01cc*/ 	.word	0x00026800
        /*01d0*/ 	.short	0x010a
        /*01d2*/ 	.byte	0x3f
	.zero		1


	//   ....[11]....
        /*01d4*/ 	.word	0x00002170
        /*01d8*/ 	.word	0x000000ff
        /*01dc*/ 	.word	0x00026810
        /*01e0*/ 	.short	0x010a
        /*01e2*/ 	.byte	0x07
	.zero		1


	//   ....[12]....
        /*01e4*/ 	.word	0x000021b0
        /*01e8*/ 	.word	0x000000ff
        /*01ec*/ 	.word	0x00026810
        /*01f0*/ 	.short	0x010a
        /*01f2*/ 	.byte	0x07
	.zero		1


	//   ....[13]....
        /*01f4*/ 	.word	0x000025f0
        /*01f8*/ 	.word	0x000000ff
        /*01fc*/ 	.word	0x00026830
        /*0200*/ 	.short	0x010a
        /*0202*/ 	.byte	0x07
	.zero		1


	//   ....[14]....
        /*0204*/ 	.word	0x00002630
        /*0208*/ 	.word	0x000000ff
        /*020c*/ 	.word	0x00026830
        /*0210*/ 	.short	0x010a
        /*0212*/ 	.byte	0x07
	.zero		1


	//   ....[15]....
        /*0214*/ 	.word	0x00004450
        /*0218*/ 	.word	0x000000ff
        /*021c*/ 	.word	0x00000000
        /*0220*/ 	.short	0x0101
        /*0222*/ 	.byte	0x08
	.zero		1


	//   ....[16]....
        /*0224*/ 	.word	0x00004730
        /*0228*/ 	.word	0x000000ff
        /*022c*/ 	.word	0x00000000
        /*0230*/ 	.short	0x0101
        /*0232*/ 	.byte	0x07
	.zero		1


	//   ....[17]....
        /*0234*/ 	.word	0x00009120
        /*0238*/ 	.word	0x0000000f
        /*023c*/ 	.word	0x00026820
        /*0240*/ 	.short	0x010a
        /*0242*/ 	.byte	0x3f
	.zero		1


	//   ....[18]....
        /*0244*/ 	.word	0x000099e0
        /*0248*/ 	.word	0x0000000f
        /*024c*/ 	.word	0x00026840
        /*0250*/ 	.short	0x010a
        /*0252*/ 	.byte	0x3f
	.zero		1


	//   ....[19]....
        /*0254*/ 	.word	0x00009d20
        /*0258*/ 	.word	0x0000000f
        /*025c*/ 	.word	0x00026828
        /*0260*/ 	.short	0x010a
        /*0262*/ 	.byte	0x3f
	.zero		1


	//   ....[20]....
        /*0264*/ 	.word	0x0000a060
        /*0268*/ 	.word	0x0000000f
        /*026c*/ 	.word	0x00026848
        /*0270*/ 	.short	0x010a
        /*0272*/ 	.byte	0x3f
	.zero		1


	//   ....[21]....
        /*0274*/ 	.word	0x0000a340
        /*0278*/ 	.word	0x0000000f
        /*027c*/ 	.word	0x00026820
        /*0280*/ 	.short	0x010a
        /*0282*/ 	.byte	0x3f
	.zero		1


	//   ....[22]....
        /*0284*/ 	.word	0x0000a6f0
        /*0288*/ 	.word	0x0000000f
        /*028c*/ 	.word	0x00026840
        /*0290*/ 	.short	0x010a
        /*0292*/ 	.byte	0x3f
	.zero		1


	//   ....[23]....
        /*0294*/ 	.word	0x0000aa00
        /*0298*/ 	.word	0x0000000f
        /*029c*/ 	.word	0x00026828
        /*02a0*/ 	.short	0x010a
        /*02a2*/ 	.byte	0x3f
	.zero		1


	//   ....[24]....
        /*02a4*/ 	.word	0x0000ad80
        /*02a8*/ 	.word	0x00000003
        /*02ac*/ 	.word	0x00026840
        /*02b0*/ 	.short	0x010a
        /*02b2*/ 	.byte	0x3f
	.zero		1


	//   ....[25]....
        /*02b4*/ 	.word	0x0000b250
        /*02b8*/ 	.word	0x00000007
        /*02bc*/ 	.word	0x00000000
        /*02c0*/ 	.short	0x010a
        /*02c2*/ 	.byte	0x3f
	.zero		1


	//   ....[26]....
        /*02c4*/ 	.word	0x0000b2a0
        /*02c8*/ 	.word	0x00000003
        /*02cc*/ 	.word	0x00000000
        /*02d0*/ 	.short	0x010a
        /*02d2*/ 	.byte	0x3f
	.zero		1


	//   ....[27]....
        /*02d4*/ 	.word	0x0000b300
        /*02d8*/ 	.word	0x00000005
        /*02dc*/ 	.word	0x00000000
        /*02e0*/ 	.short	0x010a
        /*02e2*/ 	.byte	0x3f
	.zero		1


	//   ....[28]....
        /*02e4*/ 	.word	0x0000b330
        /*02e8*/ 	.word	0x00000003
        /*02ec*/ 	.word	0x00000000
        /*02f0*/ 	.short	0x010a
        /*02f2*/ 	.byte	0x3f
	.zero		1


	//   ....[29]....
        /*02f4*/ 	.word	0x0000b410
        /*02f8*/ 	.word	0x00000002
        /*02fc*/ 	.word	0x00026800
        /*0300*/ 	.short	0x010a
        /*0302*/ 	.byte	0x3f
	.zero		1


	//   ....[30]....
        /*0304*/ 	.word	0x0000b470
        /*0308*/ 	.word	0x00000005
        /*030c*/ 	.word	0x00026810
        /*0310*/ 	.short	0x010a
        /*0312*/ 	.byte	0x3f
	.zero		1


	//   ....[31]....
        /*0314*/ 	.word	0x0000b4d0
        /*0318*/ 	.word	0x00000005
        /*031c*/ 	.word	0x00026830
        /*0320*/ 	.short	0x010a
        /*0322*/ 	.byte	0x3f
	.zero		1


	//   ....[32]....
        /*0324*/ 	.word	0x0000b670
        /*0328*/ 	.word	0x0000000f
        /*032c*/ 	.word	0x00026820
        /*0330*/ 	.short	0x010a
        /*0332*/ 	.byte	0x3f
	.zero		1


	//   ....[33]....
        /*0334*/ 	.word	0x0000b6c0
        /*0338*/ 	.word	0x0000000f
        /*033c*/ 	.word	0x00026840
        /*0340*/ 	.short	0x010a
        /*0342*/ 	.byte	0x3f
	.zero		1


	//   ....[34]....
        /*0344*/ 	.word	0x0000b710
        /*0348*/ 	.word	0x0000000f
        /*034c*/ 	.word	0x00026828
        /*0350*/ 	.short	0x010a
        /*0352*/ 	.byte	0x3f
	.zero		1


	//   ....[35]....
        /*0354*/ 	.word	0x0000b760
        /*0358*/ 	.word	0x0000000f
        /*035c*/ 	.word	0x00026848
        /*0360*/ 	.short	0x010a
        /*0362*/ 	.byte	0x3f
	.zero		1


	//   ....[36]....
        /*0364*/ 	.word	0x0000b7c0
        /*0368*/ 	.word	0x0000000f
        /*036c*/ 	.word	0x00026820
        /*0370*/ 	.short	0x010a
        /*0372*/ 	.byte	0x3f
	.zero		1


	//   ....[37]....
        /*0374*/ 	.word	0x0000b810
        /*0378*/ 	.word	0x0000000f
        /*037c*/ 	.word	0x00026840
        /*0380*/ 	.short	0x010a
        /*0382*/ 	.byte	0x3f
	.zero		1


	//   ....[38]....
        /*0384*/ 	.word	0x0000b860
        /*0388*/ 	.word	0x0000000f
        /*038c*/ 	.word	0x00026828
        /*0390*/ 	.short	0x010a
        /*0392*/ 	.byte	0x3f
	.zero		1


	//   ....[39]....
        /*0394*/ 	.word	0x0000b8b0
        /*0398*/ 	.word	0x00000003
        /*039c*/ 	.word	0x00026840
        /*03a0*/ 	.short	0x010a
        /*03a2*/ 	.byte	0x3f
	.zero		1


	//   ....[40]....
        /*03a4*/ 	.word	0x0000b980
        /*03a8*/ 	.word	0x00000007
        /*03ac*/ 	.word	0x00000000
        /*03b0*/ 	.short	0x010a
        /*03b2*/ 	.byte	0x3f
	.zero		1


	//   ....[41]....
        /*03b4*/ 	.word	0x0000b9d0
        /*03b8*/ 	.word	0x00000003
        /*03bc*/ 	.word	0x00000000
        /*03c0*/ 	.short	0x010a
        /*03c2*/ 	.byte	0x3f
	.zero		1


	//   ....[42]....
        /*03c4*/ 	.word	0x0000ba20
        /*03c8*/ 	.word	0x00000005
        /*03cc*/ 	.word	0x00000000
        /*03d0*/ 	.short	0x010a
        /*03d2*/ 	.byte	0x3f
	.zero		1


	//----- nvinfo : EIATTR_NUM_MBARRIERS
	.align		4
.L_1593:
        /*03d4*/ 	.byte	0x03, 0x38
        /*03d6*/ 	.short	0x0009


	//----- nvinfo : EIATTR_EXIT_INSTR_OFFSETS
	.align		4
        /*03d8*/ 	.byte	0x04, 0x1c
        /*03da*/ 	.short	(.L_1595 - .L_1594)


	//   ....[0]....
.L_1594:
        /*03dc*/ 	.word	0x0000b380


	//----- nvinfo : EIATTR_MAX_THREADS
	.align		4
.L_1595:
        /*03e0*/ 	.byte	0x04, 0x05
        /*03e2*/ 	.short	(.L_1597 - .L_1596)
.L_1596:
        /*03e4*/ 	.word	0x00000180
        /*03e8*/ 	.word	0x00000001
        /*03ec*/ 	.word	0x00000001


	//----- nvinfo : EIATTR_CRS_STACK_SIZE
	.align		4
.L_1597:
        /*03f0*/ 	.byte	0x04, 0x1e
        /*03f2*/ 	.short	(.L_1599 - .L_1598)
.L_1598:
        /*03f4*/ 	.word	0x00000000


	//----- nvinfo : EIATTR_CBANK_PARAM_SIZE
	.align		4
.L_1599:
        /*03f8*/ 	.byte	0x03, 0x19
        /*03fa*/ 	.short	0x06f0


	//----- nvinfo : EIATTR_PARAM_CBANK
	.align		4
        /*03fc*/ 	.byte	0x04, 0x0a
        /*03fe*/ 	.short	(.L_1601 - .L_1600)
	.align		4
.L_1600:
        /*0400*/ 	.word	index@(.nv.constant0._ZN7cutlass13device_kernelIN5flash11enable_sm90INS1_16FlashAttnBwdSm90INS1_25CollectiveMainloopBwdSm90ILi2ELi2ELi2EN4cute5tupleIJNS5_1CILi1EEES8_S8_EEENS6_IJNS7_ILi64EEENS7_ILi128EEENS7_ILi96EEEEEENS_10bfloat16_tEfNS_4arch4Sm90ELb1ELb0ELb0ELb1ELb1ELb1ELb0ELb0ELi2ELi1ELi2ELi1ELb1EEENS1_21CollectiveEpilogueBwdISD_SE_SG_Li256ELb1ELb0ELi1EEENS1_25SingleTileBwdLPTSchedulerILb1ELi128ELb1EEEEEEEEEvNT_6ParamsE)
        /*0404*/ 	.short	0x0210
        /*0406*/ 	.short	0x06f0


	//----- nvinfo : EIATTR_SW_WAR
	.align		4
.L_1601:
        /*0408*/ 	.byte	0x04, 0x36
        /*040a*/ 	.short	(.L_1603 - .L_1602)
.L_1602:
        /*040c*/ 	.word	0x00000008
.L_1603:


//--------------------- .nv.info._ZN7cutlass13device_kernelIN5flash11enable_sm90INS1_16FlashAttnBwdSm90INS1_25CollectiveMainloopBwdSm90ILi2ELi2ELi2EN4cute5tupleIJNS5_1CILi1EEES8_S8_EEENS6_IJNS7_ILi64EEENS7_ILi128EEENS7_ILi96EEEEEENS_10bfloat16_tEfNS_4arch4Sm90ELb1ELb0ELb0ELb1ELb0ELb1ELb0ELb0ELi2ELi1ELi2ELi1ELb1EEENS1_24CollectiveEpilogueBwdGQAISD_fSG_Li256ELb1ELb0EEENS1_25SingleTileBwdLPTSchedulerILb1ELi128ELb0EEEEEEEEEvNT_6ParamsE --------------------------
	.section	.nv.info._ZN7cutlass13device_kernelIN5flash11enable_sm90INS1_16FlashAttnBwdSm90INS1_25CollectiveMainloopBwdSm90ILi2ELi2ELi2EN4cute5tupleIJNS5_1CILi1EEES8_S8_EEENS6_IJNS7_ILi64EEENS7_ILi128EEENS7_ILi96EEEEEENS_10bfloat16_tEfNS_4arch4Sm90ELb1ELb0ELb0ELb1ELb0ELb1ELb0ELb0ELi2ELi1ELi2ELi1ELb1EEENS1_24CollectiveEpilogueBwdGQAISD_fSG_Li256ELb1ELb0EEENS1_25SingleTileBwdLPTSchedulerILb1ELi128ELb0EEEEEEEEEvNT_6ParamsE,"",@"SHT_CUDA_INFO"
	.sectionflags	@""
	.align	4


	//----- nvinfo : EIATTR_CUDA_API_VERSION
	.align		4
        /*0000*/ 	.byte	0x04, 0x37
        /*0002*/ 	.short	(.L_1605 - .L_1604)
.L_1604:
        /*0004*/ 	.word	0x00000082


	//----- nvinfo : EIATTR_KPARAM_INFO
	.align		4
.L_1605:
        /*0008*/ 	.byte	0x04, 0x17
        /*000a*/ 	.short	(.L_1607 - .L_1606)
.L_1606:
        /*000c*/ 	.word	0x00000000
        /*0010*/ 	.short	0x0000
        /*0012*/ 	.short	0x0070
        /*0014*/ 	.byte	0x00, 0xf0, 0x01, 0x1c


	//----- nvinfo : EIATTR_SPARSE_MMA_MASK
	.align		4
.L_1607:
        /*0018*/ 	.byte	0x03, 0x50
        /*001a*/ 	.short	0x0000


	//----- nvinfo : EIATTR_MAXREG_COUNT
	.align		4
        /*001c*/ 	.byte	0x03, 0x1b
        /*001e*/ 	.short	0x00a8


	//----- nvinfo : EIATTR_NUM_BARRIERS
	.align		4
        /*0020*/ 	.byte	0x02, 0x4c
        /*0022*/ 	.byte	0x10
	.zero		1


	//----- nvinfo : EIATTR_EXTERNS
	.align		4
        /*0024*/ 	.byte	0x04, 0x0f
        /*0026*/ 	.short	(.L_1609 - .L_1608)


	//   ....[0]....
	.align		4
.L_1608:
        /*0028*/ 	.word	index@(__assertfail)


	//----- nvinfo : EIATTR_ANNOTATIONS
	.align		4
.L_1609:
        /*002c*/ 	.byte	0x04, 0x55
        /*002e*/ 	.short	(.L_1611 - .L_1610)


	//   ....[0]....
.L_1610:
        /*0030*/ 	.word	0x00000001
        /*0034*/ 	.byte	0x20, 0x79, 0x00, 0x00, 0x01, 0x00, 0x00, 0x00, 0x50, 0x7d, 0x00, 0x00, 0x01, 0x00, 0x00, 0x00
        /*0044*/ 	.byte	0x70, 0x8a, 0x00, 0x00, 0x01, 0x00, 0x00, 0x00, 0x90, 0x8a, 0x00, 0x00, 0x01, 0x00, 0x00, 0x00
        /*0054*/ 	.byte	0x70, 0x8e, 0x00, 0x00


	//----- nvinfo : EIATTR_MERCURY_ISA_VERSION
	.align		4
.L_1611:
        /*0058*/ 	.byte	0x03, 0x5f
        /*005a*/ 	.short	0x0101


	//----- nvinfo : EIATTR_INT_WARP_WIDE_INSTR_OFFSETS
	.align		4
        /*005c*/ 	.byte	0x04, 0x31
        /*005e*/ 	.short	(.L_1613 - .L_1612)


	//   ....[0]....
.L_1612:
        /*0060*/ 	.word	0x00000190


	//   ....[1]....
        /*0064*/ 	.word	0x000001c0


	//----- nvinfo : EIATTR_COOP_GROUP_MASK_REGIDS
	.align		4
.L_1613:
        /*0068*/ 	.byte	0x04, 0x29
        /*006a*/ 	.short	(.L_1615 - .L_1614)


	//   ....[0]....
.L_1614:
        /*006c*/ 	.word	0xffffffff


	//   ....[1]....
        /*0070*/ 	.word	0xffffffff


	//   ....[2]....
        /*0074*/ 	.word	0xffffffff


	//   ....[3]....
        /*0078*/ 	.word	0xffffffff


	//   ....[4]....
        /*007c*/ 	.word	0xffffffff


	//   ....[5]....
        /*0080*/ 	.word	0xffffffff


	//   ....[6]....
        /*0084*/ 	.word	0xffffffff


	//   ....[7]....
        /*0088*/ 	.word	0x0500000f


	//----- nvinfo : EIATTR_COOP_GROUP_INSTR_OFFSETS
	.align		4
.L_1615:
        /*008c*/ 	.byte	0x04, 0x28
        /*008e*/ 	.short	(.L_1617 - .L_1616)


	//   ....[0]....
.L_1616:
        /*0090*/ 	.word	0x00000070


	//   ....[1]....
        /*0094*/ 	.word	0x000001a0


	//   ....[2]....
        /*0098*/ 	.word	0x000001f0


	//   ....[3]....
        /*009c*/ 	.word	0x000003e0


	//   ....[4]....
        /*00a0*/ 	.word	0x00000630


	//   ....[5]....
        /*00a4*/ 	.word	0x00001700


	//   ....[6]....
        /*00a8*/ 	.word	0x000053a0


	//   ....[7]....
        /*00ac*/ 	.word	0x000097b0


	//----- nvinfo : EIATTR_REG_RECONFIG
	.align		4
.L_1617:
        /*00b0*/ 	.byte	0x01, 0x54
	.zero		2


	//----- nvinfo : EIATTR_SYSCALL_OFFSETS
	.align		4
        /*00b4*/ 	.byte	0x04, 0x46
        /*00b6*/ 	.short	(.L_1619 - .L_1618)


	//   ....[0]....
.L_1618:
        /*00b8*/ 	.word	0x00001360


	//   ....[1]....
        /*00bc*/ 	.word	0x00001450


	//   ....[2]....
        /*00c0*/ 	.word	0x000015b0


	//   ....[3]....
        /*00c4*/ 	.word	0x000016a0


	//   ....[4]....
        /*00c8*/ 	.word	0x00001920


	//----- nvinfo : EIATTR_MBARRIER_INSTR_OFFSETS
	.align		4
.L_1619:
        /*00cc*/ 	.byte	0x04, 0x39
        /*00ce*/ 	.short	(.L_1621 - .L_1620)


	//   ....[0]....
.L_1620:
        /*00d0*/ 	.word	0x00000290
        /*00d4*/ 	.word	0x000000ff
        /*00d8*/ 	.word	0x00026800
        /*00dc*/ 	.short	0x0100
        /*00de*/ 	.byte	0x06
	.zero		1


	//   ....[1]....
        /*00e0*/ 	.word	0x00000390
        /*00e4*/ 	.word	0x000000ff
        /*00e8*/ 	.word	0x00026810
        /*00ec*/ 	.short	0x0100
        /*00ee*/ 	.byte	0x08
	.zero		1


	//   ....[2]....
        /*00f0*/ 	.word	0x000003a0
        /*00f4*/ 	.word	0x000000ff
        /*00f8*/ 	.word	0x00026820
        /*00fc*/ 	.short	0x0100
        /*00fe*/ 	.byte	0x08
	.zero		1


	//   ....[3]....
        /*0100*/ 	.word	0x000003b0
        /*0104*/ 	.word	0x000000ff
        /*0108*/ 	.word	0x00026818
        /*010c*/ 	.short	0x0100
        /*010e*/ 	.byte	0x08
	.zero		1


	//   ....[4]....
        /*0110*/ 	.word	0x000003c0
        /*0114*/ 	.word	0x000000ff
        /*0118*/ 	.word	0x00026828
        /*011c*/ 	.short	0x0100
        /*011e*/ 	.byte	0x08
	.zero		1


	//   ....[5]....
        /*0120*/ 	.word	0x000004f0
        /*0124*/ 	.word	0x000000ff
        /*0128*/ 	.word	0x00026830
        /*012c*/ 	.short	0x0100
        /*012e*/ 	.byte	0x08
	.zero		1


	//   ....[6]....
        /*0130*/ 	.word	0x00000500
        /*0134*/ 	.word	0x000000ff
        /*0138*/ 	.word	0x00026840
        /*013c*/ 	.short	0x0100
        /*013e*/ 	.byte	0x08
	.zero		1


	//   ....[7]....
        /*0140*/ 	.word	0x00000510
        /*0144*/ 	.word	0x000000ff
        /*0148*/ 	.word	0x00026838
        /*014c*/ 	.short	0x0100
        /*014e*/ 	.byte	0x08
	.zero		1


	//   ....[8]....
        /*0150*/ 	.word	0x00000520
        /*0154*/ 	.word	0x000000ff
        /*0158*/ 	.word	0x00026848
        /*015c*/ 	.short	0x0100
        /*015e*/ 	.byte	0x08
	.zero		1


	//   ....[9]....
        /*0160*/ 	.word	0x00001740
        /*0164*/ 	.word	0x00000002
        /*0168*/ 	.word	0x00026800
        /*016c*/ 	.short	0x010a
        /*016e*/ 	.byte	0x3f
	.zero		1


	//   ....[10]....
        /*0170*/ 	.word	0x000017e0
        /*0174*/ 	.word	0x00000002
        /*0178*/ 	.word	0x00026800
        /*017c*/ 	.short	0x010a
        /*017e*/ 	.byte	0x3f
	.zero		1


	//   ....[11]....
        /*0180*/ 	.word	0x00002140
        /*0184*/ 	.word	0x000000ff
        /*0188*/ 	.word	0x00026810
        /*018c*/ 	.short	0x010a
        /*018e*/ 	.byte	0x07
	.zero		1


	//   ....[12]....
        /*0190*/ 	.word	0x00002180
        /*0194*/ 	.word	0x000000ff
        /*0198*/ 	.word	0x00026810
        /*019c*/ 	.short	0x010a
        /*019e*/ 	.byte	0x07
	.zero		1


	//   ....[13]....
        /*01a0*/ 	.word	0x000025c0
        /*01a4*/ 	.word	0x000000ff
        /*01a8*/ 	.word	0x00026830
        /*01ac*/ 	.short	0x010a
        /*01ae*/ 	.byte	0x07
	.zero		1


	//   ....[14]....
        /*01b0*/ 	.word	0x00002600
        /*01b4*/ 	.word	0x000000ff
        /*01b8*/ 	.word	0x00026830
        /*01bc*/ 	.short	0x010a
        /*01be*/ 	.byte	0x07
	.zero		1


	//   ....[15]....
        /*01c0*/ 	.word	0x00004420
        /*01c4*/ 	.word	0x000000ff
        /*01c8*/ 	.word	0x00000000
        /*01cc*/ 	.short	0x0101
        /*01ce*/ 	.byte	0x0a
	.zero		1


	//   ....[16]....
        /*01d0*/ 	.word	0x00004710
        /*01d4*/ 	.word	0x000000ff
        /*01d8*/ 	.word	0x00000000
        /*01dc*/ 	.short	0x0101
        /*01de*/ 	.byte	0x07
	.zero		1


	//   ....[17]....
        /*01e0*/ 	.word	0x000074f0
        /*01e4*/ 	.word	0x0000000f
        /*01e8*/ 	.word	0x00026820
        /*01ec*/ 	.short	0x010a
        /*01ee*/ 	.byte	0x3f
	.zero		1


	//   ....[18]....
        /*01f0*/ 	.word	0x00007db0
        /*01f4*/ 	.word	0x0000000f
        /*01f8*/ 	.word	0x00026840
        /*01fc*/ 	.short	0x010a
        /*01fe*/ 	.byte	0x3f
	.zero		1


	//   ....[19]....
        /*0200*/ 	.word	0x000080f0
        /*0204*/ 	.word	0x0000000f
        /*0208*/ 	.word	0x00026828
        /*020c*/ 	.short	0x010a
        /*020e*/ 	.byte	0x3f
	.zero		1


	//   ....[20]....
        /*0210*/ 	.word	0x00008430
        /*0214*/ 	.word	0x0000000f
        /*0218*/ 	.word	0x00026848
        /*021c*/ 	.short	0x010a
        /*021e*/ 	.byte	0x3f
	.zero		1


	//   ....[21]....
        /*0220*/ 	.word	0x00008710
        /*0224*/ 	.word	0x0000000f
        /*0228*/ 	.word	0x00026820
        /*022c*/ 	.short	0x010a
        /*022e*/ 	.byte	0x3f
	.zero		1


	//   ....[22]....
        /*0230*/ 	.word	0x00008ac0
        /*0234*/ 	.word	0x0000000f
        /*0238*/ 	.word	0x00026840
        /*023c*/ 	.short	0x010a
        /*023e*/ 	.byte	0x3f
	.zero		1


	//   ....[23]....
        /*0240*/ 	.word	0x00008dd0
        /*0244*/ 	.word	0x0000000f
        /*0248*/ 	.word	0x00026828
        /*024c*/ 	.short	0x010a
        /*024e*/ 	.byte	0x3f
	.zero		1


	//   ....[24]....
        /*0250*/ 	.word	0x00009150
        /*0254*/ 	.word	0x00000003
        /*0258*/ 	.word	0x00026840
        /*025c*/ 	.short	0x010a
        /*025e*/ 	.byte	0x3f
	.zero		1


	//   ....[25]....
        /*0260*/ 	.word	0x00009620
        /*0264*/ 	.word	0x00000007
        /*0268*/ 	.word	0x00000000
        /*026c*/ 	.short	0x010a
        /*026e*/ 	.byte	0x3f
	.zero		1


	//   ....[26]....
        /*0270*/ 	.word	0x00009670
        /*0274*/ 	.word	0x00000003
        /*0278*/ 	.word	0x00000000
        /*027c*/ 	.short	0x010a
        /*027e*/ 	.byte	0x3f
	.zero		1


	//   ....[27]....
        /*0280*/ 	.word	0x000096d0
        /*0284*/ 	.word	0x00000005
        /*0288*/ 	.word	0x00000000
        /*028c*/ 	.short	0x010a
        /*028e*/ 	.byte	0x3f
	.zero		1


	//   ....[28]....
        /*0290*/ 	.word	0x00009700
        /*0294*/ 	.word	0x00000003
        /*0298*/ 	.word	0x00000000
        /*029c*/ 	.short	0x010a
        /*029e*/ 	.byte	0x3f
	.zero		1


	//   ....[29]....
        /*02a0*/ 	.word	0x000097e0
        /*02a4*/ 	.word	0x00000002
        /*02a8*/ 	.word	0x00026800
        /*02ac*/ 	.short	0x010a
        /*02ae*/ 	.byte	0x3f
	.zero		1


	//   ....[30]....
        /*02b0*/ 	.word	0x00009840
        /*02b4*/ 	.word	0x00000005
        /*02b8*/ 	.word	0x00026810
        /*02bc*/ 	.short	0x010a
        /*02be*/ 	.byte	0x3f
	.zero		1


	//   ....[31]....
        /*02c0*/ 	.word	0x000098a0
        /*02c4*/ 	.word	0x00000005
        /*02c8*/ 	.word	0x00026830
        /*02cc*/ 	.short	0x010a
        /*02ce*/ 	.byte	0x3f
	.zero		1


	//   ....[32]....
        /*02d0*/ 	.word	0x000098f0
        /*02d4*/ 	.word	0x0000000f
        /*02d8*/ 	.word	0x00026820
        /*02dc*/ 	.short	0x010a
        /*02de*/ 	.byte	0x3f
	.zero		1


	//   ....[33]....
        /*02e0*/ 	.word	0x00009940
        /*02e4*/ 	.word	0x0000000f
        /*02e8*/ 	.word	0x00026840
        /*02ec*/ 	.short	0x010a
        /*02ee*/ 	.byte	0x3f
	.zero		1


	//   ....[34]....
        /*02f0*/ 	.word	0x00009990
        /*02f4*/ 	.word	0x0000000f
        /*02f8*/ 	.word	0x00026828
        /*02fc*/ 	.short	0x010a
        /*02fe*/ 	.byte	0x3f
	.zero		1


	//   ....[35]....
        /*0300*/ 	.word	0x000099e0
        /*0304*/ 	.word	0x0000000f
        /*0308*/ 	.word	0x00026848
        /*030c*/ 	.short	0x010a
        /*030e*/ 	.byte	0x3f
	.zero		1


	//   ....[36]....
        /*0310*/ 	.word	0x00009a40
        /*0314*/ 	.word	0x0000000f
        /*0318*/ 	.word	0x00026820
        /*031c*/ 	.short	0x010a
        /*031e*/ 	.byte	0x3f
	.zero		1


	//   ....[37]....
        /*0320*/ 	.word	0x00009a90
        /*0324*/ 	.word	0x0000000f
        /*0328*/ 	.word	0x00026840
        /*032c*/ 	.short	0x010a
        /*032e*/ 	.byte	0x3f
	.zero		1


	//   ....[38]....
        /*0330*/ 	.word	0x00009ae0
        /*0334*/ 	.word	0x0000000f
        /*0338*/ 	.word	0x00026828
        /*033c*/ 	.short	0x010a
        /*033e*/ 	.byte	0x3f
	.zero		1


	//   ....[39]....
        /*0340*/ 	.word	0x00009b30
        /*0344*/ 	.word	0x00000003
        /*0348*/ 	.word	0x00026840
        /*034c*/ 	.short	0x010a
        /*034e*/ 	.byte	0x3f
	.zero		1


	//   ....[40]....
        /*0350*/ 	.word	0x00009c00
        /*0354*/ 	.word	0x00000007
        /*0358*/ 	.word	0x00000000
        /*035c*/ 	.short	0x010a
        /*035e*/ 	.byte	0x3f
	.zero		1


	//   ....[41]....
        /*0360*/ 	.word	0x00009c50
        /*0364*/ 	.word	0x00000003
        /*0368*/ 	.word	0x00000000
        /*036c*/ 	.short	0x010a
        /*036e*/ 	.byte	0x3f
	.zero		1


	//   ....[42]....
        /*0370*/ 	.word	0x00009ca0
        /*0374*/ 	.word	0x00000005
        /*0378*/ 	.word	0x00000000
        /*037c*/ 	.short	0x010a
        /*037e*/ 	.byte	0x3f
	.zero		1


	//----- nvinfo : EIATTR_NUM_MBARRIERS
	.align		4
.L_1621:
        /*0380*/ 	.byte	0x03, 0x38
        /*0382*/ 	.short	0x0009


	//----- nvinfo : EIATTR_EXIT_INSTR_OFFSETS
	.align		4
        /*0384*/ 	.byte	0x04, 0x1c
        /*0386*/ 	.short	(.L_1623 - .L_1622)


	//   ....[0]....
.L_1622:
        /*0388*/ 	.word	0x00009750


	//----- nvinfo : EIATTR_MAX_THREADS
	.align		4
.L_1623:
        /*038c*/ 	.byte	0x04, 0x05
        /*038e*/ 	.short	(.L_1625 - .L_1624)
.L_1624:
        /*0390*/ 	.word	0x00000180
        /*0394*/ 	.word	0x00000001
        /*0398*/ 	.word	0x00000001


	//----- nvinfo : EIATTR_CRS_STACK_SIZE
	.align		4
.L_1625:
        /*039c*/ 	.byte	0x04, 0x1e
        /*039e*/ 	.short	(.L_1627 - .L_1626)
.L_1626:
        /*03a0*/ 	.word	0x00000000


	//----- nvinfo : EIATTR_CBANK_PARAM_SIZE
	.align		4
.L_1627:
        /*03a4*/ 	.byte	0x03, 0x19
        /*03a6*/ 	.short	0x0770


	//----- nvinfo : EIATTR_PARAM_CBANK
	.align		4
        /*03a8*/ 	.byte	0x04, 0x0a
        /*03aa*/ 	.short	(.L_1629 - .L_1628)
	.align		4
.L_1628:
        /*03ac*/ 	.word	index@(.nv.constant0._ZN7cutlass13device_kernelIN5flash11enable_sm90INS1_16FlashAttnBwdSm90INS1_25CollectiveMainloopBwdSm90ILi2ELi2ELi2EN4cute5tupleIJNS5_1CILi1EEES8_S8_EEENS6_IJNS7_ILi64EEENS7_ILi128EEENS7_ILi96EEEEEENS_10bfloat16_tEfNS_4arch4Sm90ELb1ELb0ELb0ELb1ELb0ELb1ELb0ELb0ELi2ELi1ELi2ELi1ELb1EEENS1_24CollectiveEpilogueBwdGQAISD_fSG_Li256ELb1ELb0EEENS1_25SingleTileBwdLPTSchedulerILb1ELi128ELb0EEEEEEEEEvNT_6ParamsE)
        /*03b0*/ 	.short	0x0210
        /*03b2*/ 	.short	0x0770


	//----- nvinfo : EIATTR_SW_WAR
	.align		4
.L_1629:
        /*03b4*/ 	.byte	0x04, 0x36
        /*03b6*/ 	.short	(.L_1631 - .L_1630)
.L_1630:
        /*03b8*/ 	.word	0x00000008
.L_1631:


//--------------------- .nv.info._ZN7cutlass13device_kernelIN5flash32FlashAttnBwdPostprocessConvertdQIN4cute5tupleIJNS3_1CILi128EEENS5_ILi96EEEEEENS_10bfloat16_tEfNS_4arch4Sm90ELi256ENS3_8TiledMMAINS3_8MMA_AtomIJNS3_4SM904GMMA27MMA_64x96x16_F32BF16BF16_RSILNSF_5MajorE0ELSH_1ELNSF_7ScaleInE1ELSI_1EEEEEENS3_6LayoutINS4_IJNS5_ILi2EEENS5_ILi1EEESN_EEENS4_IJSN_NS5_ILi0EEESP_EEEEENS4_IJNS3_10UnderscoreESS_SS_EEEEELb0EEEEEvNT_6ParamsE --------------------------
	.section	.nv.info._ZN7cutlass13device_kernelIN5flash32FlashAttnBwdPostprocessConvertdQIN4cute5tupleIJNS3_1CILi128EEENS5_ILi96EEEEEENS_10bfloat16_tEfNS_4arch4Sm90ELi256ENS3_8TiledMMAINS3_8MMA_AtomIJNS3_4SM904GMMA27MMA_64x96x16_F32BF16BF16_RSILNSF_5MajorE0ELSH_1ELNSF_7ScaleInE1ELSI_1EEEEEENS3_6LayoutINS4_IJNS5_ILi2EEENS5_ILi1EEESN_EEENS4_IJSN_NS5_ILi0EEESP_EEEEENS4_IJNS3_10UnderscoreESS_SS_EEEEELb0EEEEEvNT_6ParamsE,"",@"SHT_CUDA_INFO"
	.sectionflags	@""
	.align	4


	//----- nvinfo : EIATTR_CUDA_API_VERSION
	.align		4
        /*0000*/ 	.byte	0x04, 0x37
        /*0002*/ 	.short	(.L_1633 - .L_1632)
.L_1632:
        /*0004*/ 	.word	0x00000082


	//----- nvinfo : EIATTR_KPARAM_INFO
	.align		4
.L_1633:
        /*0008*/ 	.byte	0x04, 0x17
        /*000a*/ 	.short	(.L_1635 - .L_1634)
.L_1634:
        /*000c*/ 	.word	0x00000000
        /*0010*/ 	.short	0x0000
        /*0012*/ 	.short	0x0000
        /*0014*/ 	.byte	0x00, 0xf0, 0xc1, 0x01


	//----- nvinfo : EIATTR_SPARSE_MMA_MASK
	.align		4
.L_1635:
        /*0018*/ 	.byte	0x03, 0x50
        /*001a*/ 	.short	0x0000


	//----- nvinfo : EIATTR_MAXREG_COUNT
	.align		4
        /*001c*/ 	.byte	0x03, 0x1b
        /*001e*/ 	.short	0x0080


	//----- nvinfo : EIATTR_NUM_BARRIERS
	.align		4
        /*0020*/ 	.byte	0x02, 0x4c
        /*0022*/ 	.byte	0x01
	.zero		1


	//----- nvinfo : EIATTR_MERCURY_ISA_VERSION
	.align		4
        /*0024*/ 	.byte	0x03, 0x5f
        /*0026*/ 	.short	0x0101


	//----- nvinfo : EIATTR_MBARRIER_INSTR_OFFSETS
	.align		4
        /*0028*/ 	.byte	0x04, 0x39
        /*002a*/ 	.short	(.L_1637 - .L_1636)


	//   ....[0]....
.L_1636:
        /*002c*/ 	.word	0x000004a0
        /*0030*/ 	.word	0x000000ff
        /*0034*/ 	.word	0x00012000
        /*0038*/ 	.short	0x0100
        /*003a*/ 	.byte	0x06
	.zero		1


	//   ....[1]....
        /*003c*/ 	.word	0x000005b0
        /*0040*/ 	.word	0x00000004
        /*0044*/ 	.word	0x00012000
        /*0048*/ 	.short	0x010a
        /*004a*/ 	.byte	0x3f
	.zero		1


	//----- nvinfo : EIATTR_NUM_MBARRIERS
	.align		4
.L_1637:
        /*004c*/ 	.byte	0x03, 0x38
        /*004e*/ 	.short	0x0001


	//----- nvinfo : EIATTR_EXIT_INSTR_OFFSETS
	.align		4
        /*0050*/ 	.byte	0x04, 0x1c
        /*0052*/ 	.short	(.L_1639 - .L_1638)


	//   ....[0]....
.L_1638:
        /*0054*/ 	.word	0x000001b0


	//   ....[1]....
        /*0058*/ 	.word	0x000011e0


	//   ....[2]....
        /*005c*/ 	.word	0x000013f0


	//   ....[3]....
        /*0060*/ 	.word	0x00001410


	//----- nvinfo : EIATTR_MAX_THREADS
	.align		4
.L_1639:
        /*0064*/ 	.byte	0x04, 0x05
        /*0066*/ 	.short	(.L_1641 - .L_1640)
.L_1640:
        /*0068*/ 	.word	0x00000100
        /*006c*/ 	.word	0x00000001
        /*0070*/ 	.word	0x00000001


	//----- nvinfo : EIATTR_CRS_STACK_SIZE
	.align		4
.L_1641:
        /*0074*/ 	.byte	0x04, 0x1e
        /*0076*/ 	.short	(.L_1643 - .L_1642)
.L_1642:
        /*0078*/ 	.word	0x00000000


	//----- nvinfo : EIATTR_CBANK_PARAM_SIZE
	.align		4
.L_1643:
        /*007c*/ 	.byte	0x03, 0x19
        /*007e*/ 	.short	0x0070


	//----- nvinfo : EIATTR_PARAM_CBANK
	.align		4
        /*0080*/ 	.byte	0x04, 0x0a
        /*0082*/ 	.short	(.L_1645 - .L_1644)
	.align		4
.L_1644:
        /*0084*/ 	.word	index@(.nv.constant0._ZN7cutlass13device_kernelIN5flash32FlashAttnBwdPostprocessConvertdQIN4cute5tupleIJNS3_1CILi128EEENS5_ILi96EEEEEENS_10bfloat16_tEfNS_4arch4Sm90ELi256ENS3_8TiledMMAINS3_8MMA_AtomIJNS3_4SM904GMMA27MMA_64x96x16_F32BF16BF16_RSILNSF_5MajorE0ELSH_1ELNSF_7ScaleInE1ELSI_1EEEEEENS3_6LayoutINS4_IJNS5_ILi2EEENS5_ILi1EEESN_EEENS4_IJSN_NS5_ILi0EEESP_EEEEENS4_IJNS3_10UnderscoreESS_SS_EEEEELb0EEEEEvNT_6ParamsE)
        /*0088*/ 	.short	0x0210
        /*008a*/ 	.short	0x0070


	//----- nvinfo : EIATTR_SW_WAR
	.align		4
.L_1645:
        /*008c*/ 	.byte	0x04, 0x36
        /*008e*/ 	.short	(.L_1647 - .L_1646)
.L_1646:
        /*0090*/ 	.word	0x00000008
.L_1647:


//--------------------- .nv.info._ZN7cutlass13device_kernelIN5flash32FlashAttnBwdPostprocessConvertdQIN4cute5tupleIJNS3_1CILi64EEENS5_ILi96EEEEEENS_10bfloat16_tEfNS_4arch4Sm90ELi256ENS3_8TiledMMAINS3_8MMA_AtomIJNS3_4SM904GMMA27MMA_64x16x16_F32BF16BF16_SSILNSF_5MajorE0ELSH_1ELNSF_7ScaleInE1ELSI_1EEEEEENS3_6LayoutINS4_IJNS5_ILi1EEENS5_ILi2EEESM_EEENS4_IJNS5_ILi0EEESM_SP_EEEEENS4_IJNS3_10UnderscoreESS_SS_EEEEELb0EEEEEvNT_6ParamsE --------------------------
	.section	.nv.info._ZN7cutlass13device_kernelIN5flash32FlashAttnBwdPostprocessConvertdQIN4cute5tupleIJNS3_1CILi64EEENS5_ILi96EEEEEENS_10bfloat16_tEfNS_4arch4Sm90ELi256ENS3_8TiledMMAINS3_8MMA_AtomIJNS3_4SM904GMMA27MMA_64x16x16_F32BF16BF16_SSILNSF_5MajorE0ELSH_1ELNSF_7ScaleInE1ELSI_1EEEEEENS3_6LayoutINS4_IJNS5_ILi1EEENS5_ILi2EEESM_EEENS4_IJNS5_ILi0EEESM_SP_EEEEENS4_IJNS3_10UnderscoreESS_SS_EEEEELb0EEEEEvNT_6ParamsE,"",@"SHT_CUDA_INFO"
	.sectionflags	@""
	.align	4


	//----- nvinfo : EIATTR_CUDA_API_VERSION
	.align		4
        /*0000*/ 	.byte	0x04, 0x37
        /*0002*/ 	.short	(.L_1649 - .L_1648)
.L_1648:
        /*0004*/ 	.word	0x00000082


	//----- nvinfo : EIATTR_KPARAM_INFO
	.align		4
.L_1649:
        /*0008*/ 	.byte	0x04, 0x17
        /*000a*/ 	.short	(.L_1651 - .L_1650)
.L_1650:
        /*000c*/ 	.word	0x00000000
        /*0010*/ 	.short	0x0000
        /*0012*/ 	.short	0x0000
        /*0014*/ 	.byte	0x00, 0xf0, 0xc1, 0x01


	//----- nvinfo : EIATTR_SPARSE_MMA_MASK
	.align		4
.L_1651:
        /*0018*/ 	.byte	0x03, 0x50
        /*001a*/ 	.short	0x0000


	//----- nvinfo : EIATTR_MAXREG_COUNT
	.align		4
        /*001c*/ 	.byte	0x03, 0x1b
        /*001e*/ 	.short	0x0080


	//----- nvinfo : EIATTR_NUM_BARRIERS
	.align		4
        /*0020*/ 	.byte	0x02, 0x4c
        /*0022*/ 	.byte	0x01
	.zero		1


	//----- nvinfo : EIATTR_MERCURY_ISA_VERSION
	.align		4
        /*0024*/ 	.byte	0x03, 0x5f
        /*0026*/ 	.short	0x0101


	//----- nvinfo : EIATTR_MBARRIER_INSTR_OFFSETS
	.align		4
        /*0028*/ 	.byte	0x04, 0x39
        /*002a*/ 	.short	(.L_1653 - .L_1652)


	//   ....[0]....
.L_1652:
        /*002c*/ 	.word	0x000004a0
        /*0030*/ 	.word	0x000000ff
        /*0034*/ 	.word	0x00009000
        /*0038*/ 	.short	0x0100
        /*003a*/ 	.byte	0x06
	.zero		1


	//   ....[1]....
        /*003c*/ 	.word	0x000005b0
        /*0040*/ 	.word	0x00000006
        /*0044*/ 	.word	0x00009000
        /*0048*/ 	.short	0x010a
        /*004a*/ 	.byte	0x3f
	.zero		1


	//----- nvinfo : EIATTR_NUM_MBARRIERS
	.align		4
.L_1653:
        /*004c*/ 	.byte	0x03, 0x38
        /*004e*/ 	.short	0x0001


	//----- nvinfo : EIATTR_EXIT_INSTR_OFFSETS
	.align		4
        /*0050*/ 	.byte	0x04, 0x1c
        /*0052*/ 	.short	(.L_1655 - .L_1654)


	//   ....[0]....
.L_1654:
        /*0054*/ 	.word	0x000001b0


	//   ....[1]....
        /*0058*/ 	.word	0x00000ca0


	//   ....[2]....
        /*005c*/ 	.word	0x00000ed0


	//   ....[3]....
        /*0060*/ 	.word	0x00000f00


	//----- nvinfo : EIATTR_MAX_THREADS
	.align		4
.L_1655:
        /*0064*/ 	.byte	0x04, 0x05
        /*0066*/ 	.short	(.L_1657 - .L_1656)
.L_1656:
        /*0068*/ 	.word	0x00000100
        /*006c*/ 	.word	0x00000001
        /*0070*/ 	.word	0x00000001


	//----- nvinfo : EIATTR_CRS_STACK_SIZE
	.align		4
.L_1657:
        /*0074*/ 	.byte	0x04, 0x1e
        /*0076*/ 	.short	(.L_1659 - .L_1658)
.L_1658:
        /*0078*/ 	.word	0x00000000


	//----- nvinfo : EIATTR_CBANK_PARAM_SIZE
	.align		4
.L_1659:
        /*007c*/ 	.byte	0x03, 0x19
        /*007e*/ 	.short	0x0070


	//----- nvinfo : EIATTR_PARAM_CBANK
	.align		4
        /*0080*/ 	.byte	0x04, 0x0a
        /*0082*/ 	.short	(.L_1661 - .L_1660)
	.align		4
.L_1660:
        /*0084*/ 	.word	index@(.nv.constant0._ZN7cutlass13device_kernelIN5flash32FlashAttnBwdPostprocessConvertdQIN4cute5tupleIJNS3_1CILi64EEENS5_ILi96EEEEEENS_10bfloat16_tEfNS_4arch4Sm90ELi256ENS3_8TiledMMAINS3_8MMA_AtomIJNS3_4SM904GMMA27MMA_64x16x16_F32BF16BF16_SSILNSF_5MajorE0ELSH_1ELNSF_7ScaleInE1ELSI_1EEEEEENS3_6LayoutINS4_IJNS5_ILi1EEENS5_ILi2EEESM_EEENS4_IJNS5_ILi0EEESM_SP_EEEEENS4_IJNS3_10UnderscoreESS_SS_EEEEELb0EEEEEvNT_6ParamsE)
        /*0088*/ 	.short	0x0210
        /*008a*/ 	.short	0x0070


	//----- nvinfo : EIATTR_SW_WAR
	.align		4
.L_1661:
        /*008c*/ 	.byte	0x04, 0x36
        /*008e*/ 	.short	(.L_1663 - .L_1662)
.L_1662:
        /*0090*/ 	.word	0x00000008
.L_1663:


//--------------------- .nv.info._ZN7cutlass13device_kernelIN5flash11enable_sm90INS1_16FlashAttnBwdSm90INS1_25CollectiveMainloopBwdSm90ILi2ELi2ELi2EN4cute5tupleIJNS5_1CILi1EEES8_S8_EEENS6_IJNS7_ILi64EEENS7_ILi128EEENS7_ILi96EEEEEENS_10bfloat16_tEfNS_4arch4Sm90ELb1ELb0ELb0ELb1ELb1ELb1ELb0ELb0ELi2ELi1ELi2ELi1ELb1EEENS1_24CollectiveEpilogueBwdGQAISD_fSG_Li256ELb1ELb1EEENS1_25SingleTileBwdLPTSchedulerILb1ELi128ELb1EEEEEEEEEvNT_6ParamsE --------------------------
	.section	.nv.info._ZN7cutlass13device_kernelIN5flash11enable_sm90INS1_16FlashAttnBwdSm90INS1_25CollectiveMainloopBwdSm90ILi2ELi2ELi2EN4cute5tupleIJNS5_1CILi1EEES8_S8_EEENS6_IJNS7_ILi64EEENS7_ILi128EEENS7_ILi96EEEEEENS_10bfloat16_tEfNS_4arch4Sm90ELb1ELb0ELb0ELb1ELb1ELb1ELb0ELb0ELi2ELi1ELi2ELi1ELb1EEENS1_24CollectiveEpilogueBwdGQAISD_fSG_Li256ELb1ELb1EEENS1_25SingleTileBwdLPTSchedulerILb1ELi128ELb1EEEEEEEEEvNT_6ParamsE,"",@"SHT_CUDA_INFO"
	.sectionflags	@""
	.align	4


	//----- nvinfo : EIATTR_CUDA_API_VERSION
	.align		4
        /*0000*/ 	.byte	0x04, 0x37
        /*0002*/ 	.short	(.L_1665 - .L_1664)
.L_1664:
        /*0004*/ 	.word	0x00000082


	//----- nvinfo : EIATTR_KPARAM_INFO
	.align		4
.L_1665:
        /*0008*/ 	.byte	0x04, 0x17
        /*000a*/ 	.short	(.L_1667 - .L_1666)
.L_1666:
        /*000c*/ 	.word	0x00000000
        /*0010*/ 	.short	0x0000
        /*0012*/ 	.short	0x0070
        /*0014*/ 	.byte	0x00, 0xf0, 0x01, 0x1c


	//----- nvinfo : EIATTR_SPARSE_MMA_MASK
	.align		4
.L_1667:
        /*0018*/ 	.byte	0x03, 0x50
        /*001a*/ 	.short	0x0000


	//----- nvinfo : EIATTR_MAXREG_COUNT
	.align		4
        /*001c*/ 	.byte	0x03, 0x1b
        /*001e*/ 	.short	0x00a8


	//----- nvinfo : EIATTR_NUM_BARRIERS
	.align		4
        /*0020*/ 	.byte	0x02, 0x4c
        /*0022*/ 	.byte	0x10
	.zero		1


	//----- nvinfo : EIATTR_EXTERNS
	.align		4
        /*0024*/ 	.byte	0x04, 0x0f
        /*0026*/ 	.short	(.L_1669 - .L_1668)


	//   ....[0]....
	.align		4
.L_1668:
        /*0028*/ 	.word	index@(__assertfail)


	//----- nvinfo : EIATTR_ANNOTATIONS
	.align		4
.L_1669:
        /*002c*/ 	.byte	0x04, 0x55
        /*002e*/ 	.short	(.L_1671 - .L_1670)


	//   ....[0]....
.L_1670:
        /*0030*/ 	.word	0x00000001
        /*0034*/ 	.byte	0x10, 0x87, 0x00, 0x00, 0x01, 0x00, 0x00, 0x00, 0x40, 0x8b, 0x00, 0x00, 0x01, 0x00, 0x00, 0x00
        /*0044*/ 	.byte	0x60, 0x98, 0x00, 0x00, 0x01, 0x00, 0x00, 0x00, 0x80, 0x98, 0x00, 0x00, 0x01, 0x00, 0x00, 0x00
        /*0054*/ 	.byte	0x60, 0x9c, 0x00, 0x00


	//----- nvinfo : EIATTR_MERCURY_ISA_VERSION
	.align		4
.L_1671:
        /*0058*/ 	.byte	0x03, 0x5f
        /*005a*/ 	.short	0x0101


	//----- nvinfo : EIATTR_INT_WARP_WIDE_INSTR_OFFSETS
	.align		4
        /*005c*/ 	.byte	0x04, 0x31
        /*005e*/ 	.short	(.L_1673 - .L_1672)


	//   ....[0]....
.L_1672:
        /*0060*/ 	.word	0x00000190


	//   ....[1]....
        /*0064*/ 	.word	0x000001c0


	//   ....[2]....
        /*0068*/ 	.word	0x00006a50


	//   ....[3]....
        /*006c*/ 	.word	0x00007100


	//   ....[4]....
        /*0070*/ 	.word	0x00007620


	//----- nvinfo : EIATTR_COOP_GROUP_MASK_REGIDS
	.align		4
.L_1673:
        /*0074*/ 	.byte	0x04, 0x29
        /*0076*/ 	.short	(.L_1675 - .L_1674)


	//   ....[0]....
.L_1674:
        /*0078*/ 	.word	0xffffffff


	//   ....[1]....
        /*007c*/ 	.word	0xffffffff


	//   ....[2]....
        /*0080*/ 	.word	0xffffffff


	//   ....[3]....
        /*0084*/ 	.word	0xffffffff


	//   ....[4]....
        /*0088*/ 	.word	0xffffffff


	//   ....[5]....
        /*008c*/ 	.word	0xffffffff


	//   ....[6]....
        /*0090*/ 	.word	0xffffffff


	//   ....[7]....
        /*0094*/ 	.word	0xffffffff


	//   ....[8]....
        /*0098*/ 	.word	0xffffffff


	//   ....[9]....
        /*009c*/ 	.word	0xffffffff


	//   ....[10]....
        /*00a0*/ 	.word	0xffffffff


	//   ....[11]....
        /*00a4*/ 	.word	0xffffffff


	//   ....[12]....
        /*00a8*/ 	.word	0xffffffff


	//   ....[13]....
        /*00ac*/ 	.word	0xffffffff


	//   ....[14]....
        /*00b0*/ 	.word	0xffffffff


	//   ....[15]....
        /*00b4*/ 	.word	0xffffffff


	//   ....[16]....
        /*00b8*/ 	.word	0xffffffff


	//   ....[17]....
        /*00bc*/ 	.word	0x0500000f


	//   ....[18]....
        /*00c0*/ 	.word	0x0500000f


	//   ....[19]....
        /*00c4*/ 	.word	0x0500000f


	//   ....[20]....
        /*00c8*/ 	.word	0x0500000f


	//   ....[21]....
        /*00cc*/ 	.word	0x0500000f


	//   ....[22]....
        /*00d0*/ 	.word	0x0500000f


	//----- nvinfo : EIATTR_COOP_GROUP_INSTR_OFFSETS
	.align		4
.L_1675:
        /*00d4*/ 	.byte	0x04, 0x28
        /*00d6*/ 	.short	(.L_1677 - .L_1676)


	//   ....[0]....
.L_1676:
        /*00d8*/ 	.word	0x00000070


	//   ....[1]....
        /*00dc*/ 	.word	0x000001a0


	//   ....[2]....
        /*00e0*/ 	.word	0x000001f0


	//   ....[3]....
        /*00e4*/ 	.word	0x000003e0


	//   ....[4]....
        /*00e8*/ 	.word	0x00000630


	//   ....[5]....
        /*00ec*/ 	.word	0x00001720


	//   ....[6]....
        /*00f0*/ 	.word	0x000051d0


	//   ....[7]....
        /*00f4*/ 	.word	0x00005350


	//   ....[8]....
        /*00f8*/ 	.word	0x00005600


	//   ....[9]....
        /*00fc*/ 	.word	0x00005790


	//   ....[10]....
        /*0100*/ 	.word	0x000058a0


	//   ....[11]....
        /*0104*/ 	.word	0x00006650


	//   ....[12]....
        /*0108*/ 	.word	0x00006980


	//   ....[13]....
        /*010c*/ 	.word	0x00006d80


	//   ....[14]....
        /*0110*/ 	.word	0x00007030


	//   ....[15]....
        /*0114*/ 	.word	0x000072e0


	//   ....[16]....
        /*0118*/ 	.word	0x00007550


	//   ....[17]....
        /*011c*/ 	.word	0x0000a5a0


	//   ....[18]....
        /*0120*/ 	.word	0x0000a710


	//   ....[19]....
        /*0124*/ 	.word	0x0000a780


	//   ....[20]....
        /*0128*/ 	.word	0x0000a7f0


	//   ....[21]....
        /*012c*/ 	.word	0x0000a860


	//   ....[22]....
        /*0130*/ 	.word	0x0000a8d0


	//----- nvinfo : EIATTR_REG_RECONFIG
	.align		4
.L_1677:
        /*0134*/ 	.byte	0x01, 0x54
	.zero		2


	//----- nvinfo : EIATTR_SYSCALL_OFFSETS
	.align		4
        /*0138*/ 	.byte	0x04, 0x46
        /*013a*/ 	.short	(.L_1679 - .L_1678)


	//   ....[0]....
.L_1678:
        /*013c*/ 	.word	0x00001380


	//   ....[1]....
        /*0140*/ 	.word	0x00001470


	//   ....[2]....
        /*0144*/ 	.word	0x000015d0


	//   ....[3]....
        /*0148*/ 	.word	0x000016c0


	//   ....[4]....
        /*014c*/ 	.word	0x00001940


	//----- nvinfo : EIATTR_MBARRIER_INSTR_OFFSETS
	.align		4
.L_1679:
        /*0150*/ 	.byte	0x04, 0x39
        /*0152*/ 	.short	(.L_1681 - .L_1680)


	//   ....[0]....
.L_1680:
        /*0154*/ 	.word	0x00000290
        /*0158*/ 	.word	0x000000ff
        /*015c*/ 	.word	0x00026800
        /*0160*/ 	.short	0x0100
        /*0162*/ 	.byte	0x06
	.zero		1


	//   ....[1]....
        /*0164*/ 	.word	0x00000390
        /*0168*/ 	.word	0x000000ff
        /*016c*/ 	.word	0x00026810
        /*0170*/ 	.short	0x0100
        /*0172*/ 	.byte	0x08
	.zero		1


	//   ....[2]....
        /*0174*/ 	.word	0x000003a0
        /*0178*/ 	.word	0x000000ff
        /*017c*/ 	.word	0x00026820
        /*0180*/ 	.short	0x0100
        /*0182*/ 	.byte	0x08
	.zero		1


	//   ....[3]....
        /*0184*/ 	.word	0x000003b0
        /*0188*/ 	.word	0x000000ff
        /*018c*/ 	.word	0x00026818
        /*0190*/ 	.short	0x0100
        /*0192*/ 	.byte	0x08
	.zero		1


	//   ....[4]....
        /*0194*/ 	.word	0x000003c0
        /*0198*/ 	.word	0x000000ff
        /*019c*/ 	.word	0x00026828
        /*01a0*/ 	.short	0x0100
        /*01a2*/ 	.byte	0x08
	.zero		1


	//   ....[5]....
        /*01a4*/ 	.word	0x000004f0
        /*01a8*/ 	.word	0x000000ff
        /*01ac*/ 	.word	0x00026830
        /*01b0*/ 	.short	0x0100
        /*01b2*/ 	.byte	0x08
	.zero		1


	//   ....[6]....
        /*01b4*/ 	.word	0x00000500
        /*01b8*/ 	.word	0x000000ff
        /*01bc*/ 	.word	0x00026840
        /*01c0*/ 	.short	0x0100
        /*01c2*/ 	.byte	0x08
	.zero		1


	//   ....[7]....
        /*01c4*/ 	.word	0x00000510
        /*01c8*/ 	.word	0x000000ff
        /*01cc*/ 	.word	0x00026838
        /*01d0*/ 	.short	0x0100
        /*01d2*/ 	.byte	0x08
	.zero		1


	//   ....[8]....
        /*01d4*/ 	.word	0x00000520
        /*01d8*/ 	.word	0x000000ff
        /*01dc*/ 	.word	0x00026848
        /*01e0*/ 	.short	0x0100
        /*01e2*/ 	.byte	0x08
	.zero		1


	//   ....[9]....
        /*01e4*/ 	.word	0x00001760
        /*01e8*/ 	.word	0x00000002
        /*01ec*/ 	.word	0x00026800
        /*01f0*/ 	.short	0x010a
        /*01f2*/ 	.byte	0x3f
	.zero		1


	//   ....[10]....
        /*01f4*/ 	.word	0x00001800
        /*01f8*/ 	.word	0x00000002
        /*01fc*/ 	.word	0x00026800
        /*0200*/ 	.short	0x010a
        /*0202*/ 	.byte	0x3f
	.zero		1


	//   ....[11]....
        /*0204*/ 	.word	0x00002160
        /*0208*/ 	.word	0x000000ff
        /*020c*/ 	.word	0x00026810
        /*0210*/ 	.short	0x010a
        /*0212*/ 	.byte	0x07
	.zero		1


	//   ....[12]....
        /*0214*/ 	.word	0x000021a0
        /*0218*/ 	.word	0x000000ff
        /*021c*/ 	.word	0x00026810
        /*0220*/ 	.short	0x010a
        /*0222*/ 	.byte	0x07
	.zero		1


	//   ....[13]....
        /*0224*/ 	.word	0x000025e0
        /*0228*/ 	.word	0x000000ff
        /*022c*/ 	.word	0x00026830
        /*0230*/ 	.short	0x010a
        /*0232*/ 	.byte	0x07
	.zero		1


	//   ....[14]....
        /*0234*/ 	.word	0x00002620
        /*0238*/ 	.word	0x000000ff
        /*023c*/ 	.word	0x00026830
        /*0240*/ 	.short	0x010a
        /*0242*/ 	.byte	0x07
	.zero		1


	//   ....[15]....
        /*0244*/ 	.word	0x00004440
        /*0248*/ 	.word	0x000000ff
        /*024c*/ 	.word	0x00000000
        /*0250*/ 	.short	0x0101
        /*0252*/ 	.byte	0x0a
	.zero		1


	//   ....[16]....
        /*0254*/ 	.word	0x00004730
        /*0258*/ 	.word	0x000000ff
        /*025c*/ 	.word	0x00000000
        /*0260*/ 	.short	0x0101
        /*0262*/ 	.byte	0x07
	.zero		1


	//   ....[17]....
        /*0264*/ 	.word	0x000082e0
        /*0268*/ 	.word	0x0000000f
        /*026c*/ 	.word	0x00026820
        /*0270*/ 	.short	0x010a
        /*0272*/ 	.byte	0x3f
	.zero		1


	//   ....[18]....
        /*0274*/ 	.word	0x00008ba0
        /*0278*/ 	.word	0x0000000f
        /*027c*/ 	.word	0x00026840
        /*0280*/ 	.short	0x010a
        /*0282*/ 	.byte	0x3f
	.zero		1


	//   ....[19]....
        /*0284*/ 	.word	0x00008ee0
        /*0288*/ 	.word	0x0000000f
        /*028c*/ 	.word	0x00026828
        /*0290*/ 	.short	0x010a
        /*0292*/ 	.byte	0x3f
	.zero		1


	//   ....[20]....
        /*0294*/ 	.word	0x00009220
        /*0298*/ 	.word	0x0000000f
        /*029c*/ 	.word	0x00026848
        /*02a0*/ 	.short	0x010a
        /*02a2*/ 	.byte	0x3f
	.zero		1


	//   ....[21]....
        /*02a4*/ 	.word	0x00009500
        /*02a8*/ 	.word	0x0000000f
        /*02ac*/ 	.word	0x00026820
        /*02b0*/ 	.short	0x010a
        /*02b2*/ 	.byte	0x3f
	.zero		1


	//   ....[22]....
        /*02b4*/ 	.word	0x000098b0
        /*02b8*/ 	.word	0x0000000f
        /*02bc*/ 	.word	0x00026840
        /*02c0*/ 	.short	0x010a
        /*02c2*/ 	.byte	0x3f
	.zero		1


	//   ....[23]....
        /*02c4*/ 	.word	0x00009bc0
        /*02c8*/ 	.word	0x0000000f
        /*02cc*/ 	.word	0x00026828
        /*02d0*/ 	.short	0x010a
        /*02d2*/ 	.byte	0x3f
	.zero		1


	//   ....[24]....
        /*02d4*/ 	.word	0x00009f40
        /*02d8*/ 	.word	0x00000003
        /*02dc*/ 	.word	0x00026840
        /*02e0*/ 	.short	0x010a
        /*02e2*/ 	.byte	0x3f
	.zero		1


	//   ....[25]....
        /*02e4*/ 	.word	0x0000a410
        /*02e8*/ 	.word	0x00000007
        /*02ec*/ 	.word	0x00000000
        /*02f0*/ 	.short	0x010a
        /*02f2*/ 	.byte	0x3f
	.zero		1


	//   ....[26]....
        /*02f4*/ 	.word	0x0000a460
        /*02f8*/ 	.word	0x00000003
        /*02fc*/ 	.word	0x00000000
        /*0300*/ 	.short	0x010a
        /*0302*/ 	.byte	0x3f
	.zero		1


	//   ....[27]....
        /*0304*/ 	.word	0x0000a4c0
        /*0308*/ 	.word	0x00000005
        /*030c*/ 	.word	0x00000000
        /*0310*/ 	.short	0x010a
        /*0312*/ 	.byte	0x3f
	.zero		1


	//   ....[28]....
        /*0314*/ 	.word	0x0000a4f0
        /*0318*/ 	.word	0x00000003
        /*031c*/ 	.word	0x00000000
        /*0320*/ 	.short	0x010a
        /*0322*/ 	.byte	0x3f
	.zero		1


	//   ....[29]....
        /*0324*/ 	.word	0x0000a5d0
        /*0328*/ 	.word	0x00000002
        /*032c*/ 	.word	0x00026800
        /*0330*/ 	.short	0x010a
        /*0332*/ 	.byte	0x3f
	.zero		1


	//   ....[30]....
        /*0334*/ 	.word	0x0000a630
        /*0338*/ 	.word	0x00000005
        /*033c*/ 	.word	0x00026810
        /*0340*/ 	.short	0x010a
        /*0342*/ 	.byte	0x3f
	.zero		1


	//   ....[31]....
        /*0344*/ 	.word	0x0000a690
        /*0348*/ 	.word	0x00000005
        /*034c*/ 	.word	0x00026830
        /*0350*/ 	.short	0x010a
        /*0352*/ 	.byte	0x3f
	.zero		1


	//   ....[32]....
        /*0354*/ 	.word	0x0000a910
        /*0358*/ 	.word	0x0000000f
        /*035c*/ 	.word	0x00026820
        /*0360*/ 	.short	0x010a
        /*0362*/ 	.byte	0x3f
	.zero		1


	//   ....[33]....
        /*0364*/ 	.word	0x0000a960
        /*0368*/ 	.word	0x0000000f
        /*036c*/ 	.word	0x00026840
        /*0370*/ 	.short	0x010a
        /*0372*/ 	.byte	0x3f
	.zero		1


	//   ....[34]....
        /*0374*/ 	.word	0x0000a9b0
        /*0378*/ 	.word	0x0000000f
        /*037c*/ 	.word	0x00026828
        /*0380*/ 	.short	0x010a
        /*0382*/ 	.byte	0x3f
	.zero		1


	//   ....[35]....
        /*0384*/ 	.word	0x0000aa00
        /*0388*/ 	.word	0x0000000f
        /*038c*/ 	.word	0x00026848
        /*0390*/ 	.short	0x010a
        /*0392*/ 	.byte	0x3f
	.zero		1


	//   ....[36]....
        /*0394*/ 	.word	0x0000aa60
        /*0398*/ 	.word	0x0000000f
        /*039c*/ 	.word	0x00026820
        /*03a0*/ 	.short	0x010a
        /*03a2*/ 	.byte	0x3f
	.zero		1


	//   ....[37]....
        /*03a4*/ 	.word	0x0000aab0
        /*03a8*/ 	.word	0x0000000f
        /*03ac*/ 	.word	0x00026840
        /*03b0*/ 	.short	0x010a
        /*03b2*/ 	.byte	0x3f
	.zero		1


	//   ....[38]....
        /*03b4*/ 	.word	0x0000ab00
        /*03b8*/ 	.word	0x0000000f
        /*03bc*/ 	.word	0x00026828
        /*03c0*/ 	.short	0x010a
        /*03c2*/ 	.byte	0x3f
	.zero		1


	//   ....[39]....
        /*03c4*/ 	.word	0x0000ab50
        /*03c8*/ 	.word	0x00000003
        /*03cc*/ 	.word	0x00026840
        /*03d0*/ 	.short	0x010a
        /*03d2*/ 	.byte	0x3f
	.zero		1


	//   ....[40]....
        /*03d4*/ 	.word	0x0000ac20
        /*03d8*/ 	.word	0x00000007
        /*03dc*/ 	.word	0x00000000
        /*03e0*/ 	.short	0x010a
        /*03e2*/ 	.byte	0x3f
	.zero		1


	//   ....[41]....
        /*03e4*/ 	.word	0x0000ac70
        /*03e8*/ 	.word	0x00000003
        /*03ec*/ 	.word	0x00000000
        /*03f0*/ 	.short	0x010a
        /*03f2*/ 	.byte	0x3f
	.zero		1


	//   ....[42]....
        /*03f4*/ 	.word	0x0000acc0
        /*03f8*/ 	.word	0x00000005
        /*03fc*/ 	.word	0x00000000
        /*0400*/ 	.short	0x010a
        /*0402*/ 	.byte	0x3f
	.zero		1


	//----- nvinfo : EIATTR_NUM_MBARRIERS
	.align		4
.L_1681:
        /*0404*/ 	.byte	0x03, 0x38
        /*0406*/ 	.short	0x0009


	//----- nvinfo : EIATTR_EXIT_INSTR_OFFSETS
	.align		4
        /*0408*/ 	.byte	0x04, 0x1c
        /*040a*/ 	.short	(.L_1683 - .L_1682)


	//   ....[0]....
.L_1682:
        /*040c*/ 	.word	0x0000a540


	//----- nvinfo : EIATTR_MAX_THREADS
	.align		4
.L_1683:
        /*0410*/ 	.byte	0x04, 0x05
        /*0412*/ 	.short	(.L_1685 - .L_1684)
.L_1684:
        /*0414*/ 	.word	0x00000180
        /*0418*/ 	.word	0x00000001
        /*041c*/ 	.word	0x00000001


	//----- nvinfo : EIATTR_CRS_STACK_SIZE
	.align		4
.L_1685:
        /*0420*/ 	.byte	0x04, 0x1e
        /*0422*/ 	.short	(.L_1687 - .L_1686)
.L_1686:
        /*0424*/ 	.word	0x00000000


	//----- nvinfo : EIATTR_CBANK_PARAM_SIZE
	.align		4
.L_1687:
        /*0428*/ 	.byte	0x03, 0x19
        /*042a*/ 	.short	0x0770


	//----- nvinfo : EIATTR_PARAM_CBANK
	.align		4
        /*042c*/ 	.byte	0x04, 0x0a
        /*042e*/ 	.short	(.L_1689 - .L_1688)
	.align		4
.L_1688:
        /*0430*/ 	.word	index@(.nv.constant0._ZN7cutlass13device_kernelIN5flash11enable_sm90INS1_16FlashAttnBwdSm90INS1_25CollectiveMainloopBwdSm90ILi2ELi2ELi2EN4cute5tupleIJNS5_1CILi1EEES8_S8_EEENS6_IJNS7_ILi64EEENS7_ILi128EEENS7_ILi96EEEEEENS_10bfloat16_tEfNS_4arch4Sm90ELb1ELb0ELb0ELb1ELb1ELb1ELb0ELb0ELi2ELi1ELi2ELi1ELb1EEENS1_24CollectiveEpilogueBwdGQAISD_fSG_Li256ELb1ELb1EEENS1_25SingleTileBwdLPTSchedulerILb1ELi128ELb1EEEEEEEEEvNT_6ParamsE)
        /*0434*/ 	.short	0x0210
        /*0436*/ 	.short	0x0770


	//----- nvinfo : EIATTR_SW_WAR
	.align		4
.L_1689:
        /*0438*/ 	.byte	0x04, 0x36
        /*043a*/ 	.short	(.L_1691 - .L_1690)
.L_1690:
        /*043c*/ 	.word	0x00000008
.L_1691:


//--------------------- .nv.info._ZN7cutlass13device_kernelIN5flash22FlashAttnBwdPreprocessIN4cute5tupleIJNS3_1CILi64EEENS5_ILi96EEEEEENS_10bfloat16_tEfNS_4arch4Sm90ELb1ELb1EEEEEvNT_6ParamsE --------------------------
	.section	.nv.info._ZN7cutlass13device_kernelIN5flash22FlashAttnBwdPreprocessIN4cute5tupleIJNS3_1CILi64EEENS5_ILi96EEEEEENS_10bfloat16_tEfNS_4arch4Sm90ELb1ELb1EEEEEvNT_6ParamsE,"",@"SHT_CUDA_INFO"
	.sectionflags	@""
	.align	4


	//----- nvinfo : EIATTR_CUDA_API_VERSION
	.align		4
        /*0000*/ 	.byte	0x04, 0x37
        /*0002*/ 	.short	(.L_1693 - .L_1692)
.L_1692:
        /*0004*/ 	.word	0x00000082


	//----- nvinfo : EIATTR_KPARAM_INFO
	.align		4
.L_1693:
        /*0008*/ 	.byte	0x04, 0x17
        /*000a*/ 	.short	(.L_1695 - .L_1694)
.L_1694:
        /*000c*/ 	.word	0x00000000
        /*0010*/ 	.short	0x0000
        /*0012*/ 	.short	0x0000
        /*0014*/ 	.byte	0x00, 0xf0, 0xc1, 0x03


	//----- nvinfo : EIATTR_SPARSE_MMA_MASK
	.align		4
.L_1695:
        /*0018*/ 	.byte	0x03, 0x50
        /*001a*/ 	.short	0x0000


	//----- nvinfo : EIATTR_MAXREG_COUNT
	.align		4
        /*001c*/ 	.byte	0x03, 0x1b
        /*001e*/ 	.short	0x0080


	//----- nvinfo : EIATTR_MERCURY_ISA_VERSION
	.align		4
        /*0020*/ 	.byte	0x03, 0x5f
        /*0022*/ 	.short	0x0101


	//----- nvinfo : EIATTR_COOP_GROUP_MASK_REGIDS
	.align		4
        /*0024*/ 	.byte	0x04, 0x29
        /*0026*/ 	.short	(.L_1697 - .L_1696)


	//   ....[0]....
.L_1696:
        /*0028*/ 	.word	0xffffffff


	//   ....[1]....
        /*002c*/ 	.word	0xffffffff


	//----- nvinfo : EIATTR_COOP_GROUP_INSTR_OFFSETS
	.align		4
.L_1697:
        /*0030*/ 	.byte	0x04, 0x28
        /*0032*/ 	.short	(.L_1699 - .L_1698)


	//   ....[0]....
.L_1698:
        /*0034*/ 	.word	0x00000e20


	//   ....[1]....
        /*0038*/ 	.word	0x00000e80


	//----- nvinfo : EIATTR_EXIT_INSTR_OFFSETS
	.align		4
.L_1699:
        /*003c*/ 	.byte	0x04, 0x1c
        /*003e*/ 	.short	(.L_1701 - .L_1700)


	//   ....[0]....
.L_1700:
        /*0040*/ 	.word	0x000001c0


	//   ....[1]....
        /*0044*/ 	.word	0x000013f0


	//   ....[2]....
        /*0048*/ 	.word	0x00001470


	//----- nvinfo : EIATTR_MAX_THREADS
	.align		4
.L_1701:
        /*004c*/ 	.byte	0x04, 0x05
        /*004e*/ 	.short	(.L_1703 - .L_1702)
.L_1702:
        /*0050*/ 	.word	0x00000100
        /*0054*/ 	.word	0x00000001
        /*0058*/ 	.word	0x00000001


	//----- nvinfo : EIATTR_CRS_STACK_SIZE
	.align		4
.L_1703:
        /*005c*/ 	.byte	0x04, 0x1e
        /*005e*/ 	.short	(.L_1705 - .L_1704)
.L_1704:
        /*0060*/ 	.word	0x00000000


	//----- nvinfo : EIATTR_CBANK_PARAM_SIZE
	.align		4
.L_1705:
        /*0064*/ 	.byte	0x03, 0x19
        /*0066*/ 	.short	0x00f0


	//----- nvinfo : EIATTR_PARAM_CBANK
	.align		4
        /*0068*/ 	.byte	0x04, 0x0a
        /*006a*/ 	.short	(.L_1707 - .L_1706)
	.align		4
.L_1706:
        /*006c*/ 	.word	index@(.nv.constant0._ZN7cutlass13device_kernelIN5flash22FlashAttnBwdPreprocessIN4cute5tupleIJNS3_1CILi64EEENS5_ILi96EEEEEENS_10bfloat16_tEfNS_4arch4Sm90ELb1ELb1EEEEEvNT_6ParamsE)
        /*0070*/ 	.short	0x0210
        /*0072*/ 	.short	0x00f0


	//----- nvinfo : EIATTR_SW_WAR
	.align		4
.L_1707:
        /*0074*/ 	.byte	0x04, 0x36
        /*0076*/ 	.short	(.L_1709 - .L_1708)
.L_1708:
        /*0078*/ 	.word	0x00000008
.L_1709:


//--------------------- .nv.callgraph             --------------------------
	.section	.nv.callgraph,"",@"SHT_CUDA_CALLGRAPH"
	.align	4
	.sectionentsize	8
	.align		4
        /*0000*/ 	.word	0x00000000
	.align		4
        /*0004*/ 	.word	0xffffffff
	.align		4
        /*0008*/ 	.word	index@(_ZN7cutlass13device_kernelIN5flash11enable_sm90INS1_16FlashAttnBwdSm90INS1_25CollectiveMainloopBwdSm90ILi2ELi2ELi2EN4cute5tupleIJNS5_1CILi1EEES8_S8_EEENS6_IJNS7_ILi64EEENS7_ILi128EEENS7_ILi96EEEEEENS_10bfloat16_tEfNS_4arch4Sm90ELb0ELb0ELb1ELb0ELb0ELb1ELb0ELb0ELi2ELi1ELi2ELi1ELb1EEENS1_21CollectiveEpilogueBwdISD_SE_SG_Li256ELb0ELb0ELi1EEENS1_19SingleTileSchedulerILb0ELb0ELb0ELi128EEEEEEEEEvNT_6ParamsE)
	.align		4
        /*000c*/ 	.word	index@(__assertfail)
	.align		4
        /*0010*/ 	.word	index@(_ZN7cutlass13device_kernelIN5flash11enable_sm90INS1_16FlashAttnBwdSm90INS1_25CollectiveMainloopBwdSm90ILi2ELi2ELi2EN4cute5tupleIJNS5_1CILi1EEES8_S8_EEENS6_IJNS7_ILi64EEENS7_ILi128EEENS7_ILi96EEEEEENS_10bfloat16_tEfNS_4arch4Sm90ELb0ELb0ELb1ELb0ELb1ELb1ELb0ELb0ELi2ELi1ELi2ELi1ELb1EEENS1_21CollectiveEpilogueBwdISD_SE_SG_Li256ELb0ELb0ELi1EEENS1_19SingleTileSchedulerILb0ELb0ELb0ELi128EEEEEEEEEvNT_6ParamsE)
	.align		4
        /*0014*/ 	.word	index@(__assertfail)
	.align		4
        /*0018*/ 	.word	index@(_ZN7cutlass13device_kernelIN5flash11enable_sm90INS1_16FlashAttnBwdSm90INS1_25CollectiveMainloopBwdSm90ILi2ELi2ELi2EN4cute5tupleIJNS5_1CILi1EEES8_S8_EEENS6_IJNS7_ILi64EEENS7_ILi128EEENS7_ILi96EEEEEENS_10bfloat16_tEfNS_4arch4Sm90ELb0ELb0ELb1ELb0ELb0ELb1ELb0ELb0ELi2ELi1ELi2ELi1ELb1EEENS1_24CollectiveEpilogueBwdGQAISD_fSG_Li256ELb0ELb0EEENS1_19SingleTileSchedulerILb0ELb0ELb0ELi128EEEEEEEEEvNT_6ParamsE)
	.align		4
        /*001c*/ 	.word	index@(__assertfail)
	.align		4
        /*0020*/ 	.word	index@(_ZN7cutlass13device_kernelIN5flash11enable_sm90INS1_16FlashAttnBwdSm90INS1_25CollectiveMainloopBwdSm90ILi2ELi2ELi2EN4cute5tupleIJNS5_1CILi1EEES8_S8_EEENS6_IJNS7_ILi64EEENS7_ILi128EEENS7_ILi96EEEEEENS_10bfloat16_tEfNS_4arch4Sm90ELb0ELb0ELb1ELb0ELb1ELb1ELb0ELb0ELi2ELi1ELi2ELi1ELb1EEENS1_24CollectiveEpilogueBwdGQAISD_fSG_Li256ELb0ELb1EEENS1_19SingleTileSchedulerILb0ELb0ELb0ELi128EEEEEEEEEvNT_6ParamsE)
	.align		4
        /*0024*/ 	.word	index@(__assertfail)
	.align		4
        /*0028*/ 	.word	index@(_ZN7cutlass13device_kernelIN5flash11enable_sm90INS1_16FlashAttnBwdSm90INS1_25CollectiveMainloopBwdSm90ILi2ELi2ELi2EN4cute5tupleIJNS5_1CILi1EEES8_S8_EEENS6_IJNS7_ILi64EEENS7_ILi128EEENS7_ILi96EEEEEENS_10bfloat16_tEfNS_4arch4Sm90ELb0ELb0ELb1ELb1ELb0ELb1ELb0ELb0ELi2ELi1ELi2ELi1ELb1EEENS1_21CollectiveEpilogueBwdISD_SE_SG_Li256ELb1ELb0ELi1EEENS1_19SingleTileSchedulerILb1ELb0ELb0ELi128EEEEEEEEEvNT_6ParamsE)
	.align		4
        /*002c*/ 	.word	index@(__assertfail)
	.align		4
        /*0030*/ 	.word	index@(_ZN7cutlass13device_kernelIN5flash11enable_sm90INS1_16FlashAttnBwdSm90INS1_25CollectiveMainloopBwdSm90ILi2ELi2ELi2EN4cute5tupleIJNS5_1CILi1EEES8_S8_EEENS6_IJNS7_ILi64EEENS7_ILi128EEENS7_ILi96EEEEEENS_10bfloat16_tEfNS_4arch4Sm90ELb0ELb0ELb1ELb1ELb1ELb1ELb0ELb0ELi2ELi1ELi2ELi1ELb1EEENS1_21CollectiveEpilogueBwdISD_SE_SG_Li256ELb1ELb0ELi1EEENS1_19SingleTileSchedulerILb1ELb0ELb0ELi128EEEEEEEEEvNT_6ParamsE)
	.align		4
        /*0034*/ 	.word	index@(__assertfail)
	.align		4
        /*0038*/ 	.word	index@(_ZN7cutlass13device_kernelIN5flash11enable_sm90INS1_16FlashAttnBwdSm90INS1_25CollectiveMainloopBwdSm90ILi2ELi2ELi2EN4cute5tupleIJNS5_1CILi1EEES8_S8_EEENS6_IJNS7_ILi64EEENS7_ILi128EEENS7_ILi96EEEEEENS_10bfloat16_tEfNS_4arch4Sm90ELb0ELb0ELb1ELb1ELb0ELb1ELb0ELb0ELi2ELi1ELi2ELi1ELb1EEENS1_24CollectiveEpilogueBwdGQAISD_fSG_Li256ELb1ELb0EEENS1_19SingleTileSchedulerILb1ELb0ELb0ELi128EEEEEEEEEvNT_6ParamsE)
	.align		4
        /*003c*/ 	.word	index@(__assertfail)
	.align		4
        /*0040*/ 	.word	index@(_ZN7cutlass13device_kernelIN5flash11enable_sm90INS1_16FlashAttnBwdSm90INS1_25CollectiveMainloopBwdSm90ILi2ELi2ELi2EN4cute5tupleIJNS5_1CILi1EEES8_S8_EEENS6_IJNS7_ILi64EEENS7_ILi128EEENS7_ILi96EEEEEENS_10bfloat16_tEfNS_4arch4Sm90ELb0ELb0ELb1ELb1ELb1ELb1ELb0ELb0ELi2ELi1ELi2ELi1ELb1EEENS1_24CollectiveEpilogueBwdGQAISD_fSG_Li256ELb1ELb1EEENS1_19SingleTileSchedulerILb1ELb0ELb0ELi128EEEEEEEEEvNT_6ParamsE)
	.align		4
        /*0044*/ 	.word	index@(__assertfail)
	.align		4
        /*0048*/ 	.word	index@(_ZN7cutlass13device_kernelIN5flash11enable_sm90INS1_16FlashAttnBwdSm90INS1_25CollectiveMainloopBwdSm90ILi2ELi2ELi2EN4cute5tupleIJNS5_1CILi1EEES8_S8_EEENS6_IJNS7_ILi64EEENS7_ILi128EEENS7_ILi96EEEEEENS_10bfloat16_tEfNS_4arch4Sm90ELb0ELb1ELb1ELb0ELb0ELb1ELb0ELb0ELi2ELi1ELi2ELi1ELb1EEENS1_21CollectiveEpilogueBwdISD_SE_SG_Li256ELb0ELb0ELi1EEENS1_19SingleTileSchedulerILb0ELb0ELb0ELi128EEEEEEEEEvNT_6ParamsE)
	.align		4
        /*004c*/ 	.word	index@(__assertfail)
	.align		4
        /*0050*/ 	.word	index@(_ZN7cutlass13device_kernelIN5flash11enable_sm90INS1_16FlashAttnBwdSm90INS1_25CollectiveMainloopBwdSm90ILi2ELi2ELi2EN4cute5tupleIJNS5_1CILi1EEES8_S8_EEENS6_IJNS7_ILi64EEENS7_ILi128EEENS7_ILi96EEEEEENS_10bfloat16_tEfNS_4arch4Sm90ELb0ELb1ELb1ELb0ELb1ELb1ELb0ELb0ELi2ELi1ELi2ELi1ELb1EEENS1_21CollectiveEpilogueBwdISD_SE_SG_Li256ELb0ELb0ELi1EEENS1_19SingleTileSchedulerILb0ELb0ELb0ELi128EEEEEEEEEvNT_6ParamsE)
	.align		4
        /*0054*/ 	.word	index@(__assertfail)
	.align		4
        /*0058*/ 	.word	index@(_ZN7cutlass13device_kernelIN5flash11enable_sm90INS1_16FlashAttnBwdSm90INS1_25CollectiveMainloopBwdSm90ILi2ELi2ELi2EN4cute5tupleIJNS5_1CILi1EEES8_S8_EEENS6_IJNS7_ILi64EEENS7_ILi128EEENS7_ILi96EEEEEENS_10bfloat16_tEfNS_4arch4Sm90ELb0ELb1ELb1ELb0ELb0ELb1ELb0ELb0ELi2ELi1ELi2ELi1ELb1EEENS1_24CollectiveEpilogueBwdGQAISD_fSG_Li256ELb0ELb0EEENS1_19SingleTileSchedulerILb0ELb0ELb0ELi128EEEEEEEEEvNT_6ParamsE)
	.align		4
        /*005c*/ 	.word	index@(__assertfail)
	.align		4
        /*0060*/ 	.word	index@(_ZN7cutlass13device_kernelIN5flash11enable_sm90INS1_16FlashAttnBwdSm90INS1_25CollectiveMainloopBwdSm90ILi2ELi2ELi2EN4cute5tupleIJNS5_1CILi1EEES8_S8_EEENS6_IJNS7_ILi64EEENS7_ILi128EEENS7_ILi96EEEEEENS_10bfloat16_tEfNS_4arch4Sm90ELb0ELb1ELb1ELb0ELb1ELb1ELb0ELb0ELi2ELi1ELi2ELi1ELb1EEENS1_24CollectiveEpilogueBwdGQAISD_fSG_Li256ELb0ELb1EEENS1_19SingleTileSchedulerILb0ELb0ELb0ELi128EEEEEEEEEvNT_6ParamsE)
	.align		4
        /*0064*/ 	.word	index@(__assertfail)
	.align		4
        /*0068*/ 	.word	index@(_ZN7cutlass13device_kernelIN5flash11enable_sm90INS1_16FlashAttnBwdSm90INS1_25CollectiveMainloopBwdSm90ILi2ELi2ELi2EN4cute5tupleIJNS5_1CILi1EEES8_S8_EEENS6_IJNS7_ILi64EEENS7_ILi128EEENS7_ILi96EEEEEENS_10bfloat16_tEfNS_4arch4Sm90ELb0ELb1ELb1ELb1ELb0ELb1ELb0ELb0ELi2ELi1ELi2ELi1ELb1EEENS1_21CollectiveEpilogueBwdISD_SE_SG_Li256ELb1ELb0ELi1EEENS1_19SingleTileSchedulerILb1ELb0ELb0ELi128EEEEEEEEEvNT_6ParamsE)
	.align		4
        /*006c*/ 	.word	index@(__assertfail)
	.align		4
        /*0070*/ 	.word	index@(_ZN7cutlass13device_kernelIN5flash11enable_sm90INS1_16FlashAttnBwdSm90INS1_25CollectiveMainloopBwdSm90ILi2ELi2ELi2EN4cute5tupleIJNS5_1CILi1EEES8_S8_EEENS6_IJNS7_ILi64EEENS7_ILi128EEENS7_ILi96EEEEEENS_10bfloat16_tEfNS_4arch4Sm90ELb0ELb1ELb1ELb1ELb1ELb1ELb0ELb0ELi2ELi1ELi2ELi1ELb1EEENS1_21CollectiveEpilogueBwdISD_SE_SG_Li256ELb1ELb0ELi1EEENS1_19SingleTileSchedulerILb1ELb0ELb0ELi128EEEEEEEEEvNT_6ParamsE)
	.align		4
        /*0074*/ 	.word	index@(__assertfail)
	.align		4
        /*0078*/ 	.word	index@(_ZN7cutlass13device_kernelIN5flash11enable_sm90INS1_16FlashAttnBwdSm90INS1_25CollectiveMainloopBwdSm90ILi2ELi2ELi2EN4cute5tupleIJNS5_1CILi1EEES8_S8_EEENS6_IJNS7_ILi64EEENS7_ILi128EEENS7_ILi96EEEEEENS_10bfloat16_tEfNS_4arch4Sm90ELb0ELb1ELb1ELb1ELb0ELb1ELb0ELb0ELi2ELi1ELi2ELi1ELb1EEENS1_24CollectiveEpilogueBwdGQAISD_fSG_Li256ELb1ELb0EEENS1_19SingleTileSchedulerILb1ELb0ELb0ELi128EEEEEEEEEvNT_6ParamsE)
	.align		4
        /*007c*/ 	.word	index@(__assertfail)
	.align		4
        /*0080*/ 	.word	index@(_ZN7cutlass13device_kernelIN5flash11enable_sm90INS1_16FlashAttnBwdSm90INS1_25CollectiveMainloopBwdSm90ILi2ELi2ELi2EN4cute5tupleIJNS5_1CILi1EEES8_S8_EEENS6_IJNS7_ILi64EEENS7_ILi128EEENS7_ILi96EEEEEENS_10bfloat16_tEfNS_4arch4Sm90ELb0ELb1ELb1ELb1ELb1ELb1ELb0ELb0ELi2ELi1ELi2ELi1ELb1EEENS1_24CollectiveEpilogueBwdGQAISD_fSG_Li256ELb1ELb1EEENS1_19SingleTileSchedulerILb1ELb0ELb0ELi128EEEEEEEEEvNT_6ParamsE)
	.align		4
        /*0084*/ 	.word	index@(__assertfail)
	.align		4
        /*0088*/ 	.word	index@(_ZN7cutlass13device_kernelIN5flash11enable_sm90INS1_16FlashAttnBwdSm90INS1_25CollectiveMainloopBwdSm90ILi2ELi2ELi2EN4cute5tupleIJNS5_1CILi1EEES8_S8_EEENS6_IJNS7_ILi64EEENS7_ILi128EEENS7_ILi96EEEEEENS_10bfloat16_tEfNS_4arch4Sm90ELb1ELb0ELb1ELb0ELb0ELb1ELb0ELb0ELi2ELi1ELi2ELi1ELb1EEENS1_21CollectiveEpilogueBwdISD_SE_SG_Li256ELb0ELb0ELi1EEENS1_25SingleTileBwdLPTSchedulerILb0ELi128ELb0EEEEEEEEEvNT_6ParamsE)
	.align		4
        /*008c*/ 	.word	index@(__assertfail)
	.align		4
        /*0090*/ 	.word	index@(_ZN7cutlass13device_kernelIN5flash11enable_sm90INS1_16FlashAttnBwdSm90INS1_25CollectiveMainloopBwdSm90ILi2ELi2ELi2EN4cute5tupleIJNS5_1CILi1EEES8_S8_EEENS6_IJNS7_ILi64EEENS7_ILi128EEENS7_ILi96EEEEEENS_10bfloat16_tEfNS_4arch4Sm90ELb1ELb0ELb1ELb0ELb1ELb1ELb0ELb0ELi2ELi1ELi2ELi1ELb1EEENS1_21CollectiveEpilogueBwdISD_SE_SG_Li256ELb0ELb0ELi1EEENS1_25SingleTileBwdLPTSchedulerILb0ELi128ELb1EEEEEEEEEvNT_6ParamsE)
	.align		4
        /*0094*/ 	.word	index@(__assertfail)
	.align		4
        /*0098*/ 	.word	index@(_ZN7cutlass13device_kernelIN5flash11enable_sm90INS1_16FlashAttnBwdSm90INS1_25CollectiveMainloopBwdSm90ILi2ELi2ELi2EN4cute5tupleIJNS5_1CILi1EEES8_S8_EEENS6_IJNS7_ILi64EEENS7_ILi128EEENS7_ILi96EEEEEENS_10bfloat16_tEfNS_4arch4Sm90ELb1ELb0ELb1ELb0ELb0ELb1ELb0ELb0ELi2ELi1ELi2ELi1ELb1EEENS1_24CollectiveEpilogueBwdGQAISD_fSG_Li256ELb0ELb0EEENS1_25SingleTileBwdLPTSchedulerILb0ELi128ELb0EEEEEEEEEvNT_6ParamsE)
	.align		4
        /*009c*/ 	.word	index@(__assertfail)
	.align		4
        /*00a0*/ 	.word	index@(_ZN7cutlass13device_kernelIN5flash11enable_sm90INS1_16FlashAttnBwdSm90INS1_25CollectiveMainloopBwdSm90ILi2ELi2ELi2EN4cute5tupleIJNS5_1CILi1EEES8_S8_EEENS6_IJNS7_ILi64EEENS7_ILi128EEENS7_ILi96EEEEEENS_10bfloat16_tEfNS_4arch4Sm90ELb1ELb0ELb1ELb0ELb1ELb1ELb0ELb0ELi2ELi1ELi2ELi1ELb1EEENS1_24CollectiveEpilogueBwdGQAISD_fSG_Li256ELb0ELb1EEENS1_25SingleTileBwdLPTSchedulerILb0ELi128ELb1EEEEEEEEEvNT_6ParamsE)
	.align		4
        /*00a4*/ 	.word	index@(__assertfail)
	.align		4
        /*00a8*/ 	.word	index@(_ZN7cutlass13device_kernelIN5flash11enable_sm90INS1_16FlashAttnBwdSm90INS1_25CollectiveMainloopBwdSm90ILi2ELi2ELi2EN4cute5tupleIJNS5_1CILi1EEES8_S8_EEENS6_IJNS7_ILi64EEENS7_ILi128EEENS7_ILi96EEEEEENS_10bfloat16_tEfNS_4arch4Sm90ELb1ELb0ELb1ELb1ELb0ELb1ELb0ELb0ELi2ELi1ELi2ELi1ELb1EEENS1_21CollectiveEpilogueBwdISD_SE_SG_Li256ELb1ELb0ELi1EEENS1_25SingleTileBwdLPTSchedulerILb1ELi128ELb0EEEEEEEEEvNT_6ParamsE)
	.align		4
        /*00ac*/ 	.word	index@(__assertfail)
	.align		4
        /*00b0*/ 	.word	index@(_ZN7cutlass13device_kernelIN5flash11enable_sm90INS1_16FlashAttnBwdSm90INS1_25CollectiveMainloopBwdSm90ILi2ELi2ELi2EN4cute5tupleIJNS5_1CILi1EEES8_S8_EEENS6_IJNS7_ILi64EEENS7_ILi128EEENS7_ILi96EEEEEENS_10bfloat16_tEfNS_4arch4Sm90ELb1ELb0ELb1ELb1ELb1ELb1ELb0ELb0ELi2ELi1ELi2ELi1ELb1EEENS1_21CollectiveEpilogueBwdISD_SE_SG_Li256ELb1ELb0ELi1EEENS1_25SingleTileBwdLPTSchedulerILb1ELi128ELb1EEEEEEEEEvNT_6ParamsE)
	.align		4
        /*00b4*/ 	.word	index@(__assertfail)
	.align		4
        /*00b8*/ 	.word	index@(_ZN7cutlass13device_kernelIN5flash11enable_sm90INS1_16FlashAttnBwdSm90INS1_25CollectiveMainloopBwdSm90ILi2ELi2ELi2EN4cute5tupleIJNS5_1CILi1EEES8_S8_EEENS6_IJNS7_ILi64EEENS7_ILi128EEENS7_ILi96EEEEEENS_10bfloat16_tEfNS_4arch4Sm90ELb1ELb0ELb1ELb1ELb0ELb1ELb0ELb0ELi2ELi1ELi2ELi1ELb1EEENS1_24CollectiveEpilogueBwdGQAISD_fSG_Li256ELb1ELb0EEENS1_25SingleTileBwdLPTSchedulerILb1ELi128ELb0EEEEEEEEEvNT_6ParamsE)
	.align		4
        /*00bc*/ 	.word	index@(__assertfail)
	.align		4
        /*00c0*/ 	.word	index@(_ZN7cutlass13device_kernelIN5flash11enable_sm90INS1_16FlashAttnBwdSm90INS1_25CollectiveMainloopBwdSm90ILi2ELi2ELi2EN4cute5tupleIJNS5_1CILi1EEES8_S8_EEENS6_IJNS7_ILi64EEENS7_ILi128EEENS7_ILi96EEEEEENS_10bfloat16_tEfNS_4arch4Sm90ELb1ELb0ELb1ELb1ELb1ELb1ELb0ELb0ELi2ELi1ELi2ELi1ELb1EEENS1_24CollectiveEpilogueBwdGQAISD_fSG_Li256ELb1ELb1EEENS1_25SingleTileBwdLPTSchedulerILb1ELi128ELb1EEEEEEEEEvNT_6ParamsE)
	.align		4
        /*00c4*/ 	.word	index@(__assertfail)
	.align		4
        /*00c8*/ 	.word	index@(_ZN7cutlass13device_kernelIN5flash11enable_sm90INS1_16FlashAttnBwdSm90INS1_25CollectiveMainloopBwdSm90ILi2ELi2ELi2EN4cute5tupleIJNS5_1CILi1EEES8_S8_EEENS6_IJNS7_ILi64EEENS7_ILi128EEENS7_ILi96EEEEEENS_10bfloat16_tEfNS_4arch4Sm90ELb0ELb0ELb0ELb0ELb0ELb1ELb0ELb0ELi2ELi1ELi2ELi1ELb1EEENS1_21CollectiveEpilogueBwdISD_SE_SG_Li256ELb0ELb0ELi1EEENS1_19SingleTileSchedulerILb0ELb0ELb0ELi128EEEEEEEEEvNT_6ParamsE)
	.align		4
        /*00cc*/ 	.word	index@(__assertfail)
	.align		4
        /*00d0*/ 	.word	index@(_ZN7cutlass13device_kernelIN5flash11enable_sm90INS1_16FlashAttnBwdSm90INS1_25CollectiveMainloopBwdSm90ILi2ELi2ELi2EN4cute5tupleIJNS5_1CILi1EEES8_S8_EEENS6_IJNS7_ILi64EEENS7_ILi128EEENS7_ILi96EEEEEENS_10bfloat16_tEfNS_4arch4Sm90ELb0ELb0ELb0ELb0ELb1ELb1ELb0ELb0ELi2ELi1ELi2ELi1ELb1EEENS1_21CollectiveEpilogueBwdISD_SE_SG_Li256ELb0ELb0ELi1EEENS1_19SingleTileSchedulerILb0ELb0ELb0ELi128EEEEEEEEEvNT_6ParamsE)
	.align		4
        /*00d4*/ 	.word	index@(__assertfail)
	.align		4
        /*00d8*/ 	.word	index@(_ZN7cutlass13device_kernelIN5flash11enable_sm90INS1_16FlashAttnBwdSm90INS1_25CollectiveMainloopBwdSm90ILi2ELi2ELi2EN4cute5tupleIJNS5_1CILi1EEES8_S8_EEENS6_IJNS7_ILi64EEENS7_ILi128EEENS7_ILi96EEEEEENS_10bfloat16_tEfNS_4arch4Sm90ELb0ELb0ELb0ELb0ELb0ELb1ELb0ELb0ELi2ELi1ELi2ELi1ELb1EEENS1_24CollectiveEpilogueBwdGQAISD_fSG_Li256ELb0ELb0EEENS1_19SingleTileSchedulerILb0ELb0ELb0ELi128EEEEEEEEEvNT_6ParamsE)
	.align		4
        /*00dc*/ 	.word	index@(__assertfail)
	.align		4
        /*00e0*/ 	.word	index@(_ZN7cutlass13device_kernelIN5flash11enable_sm90INS1_16FlashAttnBwdSm90INS1_25CollectiveMainloopBwdSm90ILi2ELi2ELi2EN4cute5tupleIJNS5_1CILi1EEES8_S8_EEENS6_IJNS7_ILi64EEENS7_ILi128EEENS7_ILi96EEEEEENS_10bfloat16_tEfNS_4arch4Sm90ELb0ELb0ELb0ELb0ELb1ELb1ELb0ELb0ELi2ELi1ELi2ELi1ELb1EEENS1_24CollectiveEpilogueBwdGQAISD_fSG_Li256ELb0ELb1EEENS1_19SingleTileSchedulerILb0ELb0ELb0ELi128EEEEEEEEEvNT_6ParamsE)
	.align		4
        /*00e4*/ 	.word	index@(__assertfail)
	.align		4
        /*00e8*/ 	.word	index@(_ZN7cutlass13device_kernelIN5flash11enable_sm90INS1_16FlashAttnBwdSm90INS1_25CollectiveMainloopBwdSm90ILi2ELi2ELi2EN4cute5tupleIJNS5_1CILi1EEES8_S8_EEENS6_IJNS7_ILi64EEENS7_ILi128EEENS7_ILi96EEEEEENS_10bfloat16_tEfNS_4arch4Sm90ELb0ELb0ELb0ELb1ELb0ELb1ELb0ELb0ELi2ELi1ELi2ELi1ELb1EEENS1_21CollectiveEpilogueBwdISD_SE_SG_Li256ELb1ELb0ELi1EEENS1_19SingleTileSchedulerILb1ELb0ELb0ELi128EEEEEEEEEvNT_6ParamsE)
	.align		4
        /*00ec*/ 	.word	index@(__assertfail)
	.align		4
        /*00f0*/ 	.word	index@(_ZN7cutlass13device_kernelIN5flash11enable_sm90INS1_16FlashAttnBwdSm90INS1_25CollectiveMainloopBwdSm90ILi2ELi2ELi2EN4cute5tupleIJNS5_1CILi1EEES8_S8_EEENS6_IJNS7_ILi64EEENS7_ILi128EEENS7_ILi96EEEEEENS_10bfloat16_tEfNS_4arch4Sm90ELb0ELb0ELb0ELb1ELb1ELb1ELb0ELb0ELi2ELi1ELi2ELi1ELb1EEENS1_21CollectiveEpilogueBwdISD_SE_SG_Li256ELb1ELb0ELi1EEENS1_19SingleTileSchedulerILb1ELb0ELb0ELi128EEEEEEEEEvNT_6ParamsE)
	.align		4
        /*00f4*/ 	.word	index@(__assertfail)
	.align		4
        /*00f8*/ 	.word	index@(_ZN7cutlass13device_kernelIN5flash11enable_sm90INS1_16FlashAttnBwdSm90INS1_25CollectiveMainloopBwdSm90ILi2ELi2ELi2EN4cute5tupleIJNS5_1CILi1EEES8_S8_EEENS6_IJNS7_ILi64EEENS7_ILi128EEENS7_ILi96EEEEEENS_10bfloat16_tEfNS_4arch4Sm90ELb0ELb0ELb0ELb1ELb0ELb1ELb0ELb0ELi2ELi1ELi2ELi1ELb1EEENS1_24CollectiveEpilogueBwdGQAISD_fSG_Li256ELb1ELb0EEENS1_19SingleTileSchedulerILb1ELb0ELb0ELi128EEEEEEEEEvNT_6ParamsE)
	.align		4
        /*00fc*/ 	.word	index@(__assertfail)
	.align		4
        /*0100*/ 	.word	index@(_ZN7cutlass13device_kernelIN5flash11enable_sm90INS1_16FlashAttnBwdSm90INS1_25CollectiveMainloopBwdSm90ILi2ELi2ELi2EN4cute5tupleIJNS5_1CILi1EEES8_S8_EEENS6_IJNS7_ILi64EEENS7_ILi128EEENS7_ILi96EEEEEENS_10bfloat16_tEfNS_4arch4Sm90ELb0ELb0ELb0ELb1ELb1ELb1ELb0ELb0ELi2ELi1ELi2ELi1ELb1EEENS1_24CollectiveEpilogueBwdGQAISD_fSG_Li256ELb1ELb1EEENS1_19SingleTileSchedulerILb1ELb0ELb0ELi128EEEEEEEEEvNT_6ParamsE)
	.align		4
        /*0104*/ 	.word	index@(__assertfail)
	.align		4
        /*0108*/ 	.word	index@(_ZN7cutlass13device_kernelIN5flash11enable_sm90INS1_16FlashAttnBwdSm90INS1_25CollectiveMainloopBwdSm90ILi2ELi2ELi2EN4cute5tupleIJNS5_1CILi1EEES8_S8_EEENS6_IJNS7_ILi64EEENS7_ILi128EEENS7_ILi96EEEEEENS_10bfloat16_tEfNS_4arch4Sm90ELb0ELb1ELb0ELb0ELb0ELb1ELb0ELb0ELi2ELi1ELi2ELi1ELb1EEENS1_21CollectiveEpilogueBwdISD_SE_SG_Li256ELb0ELb0ELi1EEENS1_19SingleTileSchedulerILb0ELb0ELb0ELi128EEEEEEEEEvNT_6ParamsE)
	.align		4
        /*010c*/ 	.word	index@(__assertfail)
	.align		4
        /*0110*/ 	.word	index@(_ZN7cutlass13device_kernelIN5flash11enable_sm90INS1_16FlashAttnBwdSm90INS1_25CollectiveMainloopBwdSm90ILi2ELi2ELi2EN4cute5tupleIJNS5_1CILi1EEES8_S8_EEENS6_IJNS7_ILi64EEENS7_ILi128EEENS7_ILi96EEEEEENS_10bfloat16_tEfNS_4arch4Sm90ELb0ELb1ELb0ELb0ELb1ELb1ELb0ELb0ELi2ELi1ELi2ELi1ELb1EEENS1_21CollectiveEpilogueBwdISD_SE_SG_Li256ELb0ELb0ELi1EEENS1_19SingleTileSchedulerILb0ELb0ELb0ELi128EEEEEEEEEvNT_6ParamsE)
	.align		4
        /*0114*/ 	.word	index@(__assertfail)
	.align		4
        /*0118*/ 	.word	index@(_ZN7cutlass13device_kernelIN5flash11enable_sm90INS1_16FlashAttnBwdSm90INS1_25CollectiveMainloopBwdSm90ILi2ELi2ELi2EN4cute5tupleIJNS5_1CILi1EEES8_S8_EEENS6_IJNS7_ILi64EEENS7_ILi128EEENS7_ILi96EEEEEENS_10bfloat16_tEfNS_4arch4Sm90ELb0ELb1ELb0ELb0ELb0ELb1ELb0ELb0ELi2ELi1ELi2ELi1ELb1EEENS1_24CollectiveEpilogueBwdGQAISD_fSG_Li256ELb0ELb0EEENS1_19SingleTileSchedulerILb0ELb0ELb0ELi128EEEEEEEEEvNT_6ParamsE)
	.align		4
        /*011c*/ 	.word	index@(__assertfail)
	.align		4
        /*0120*/ 	.word	index@(_ZN7cutlass13device_kernelIN5flash11enable_sm90INS1_16FlashAttnBwdSm90INS1_25CollectiveMainloopBwdSm90ILi2ELi2ELi2EN4cute5tupleIJNS5_1CILi1EEES8_S8_EEENS6_IJNS7_ILi64EEENS7_ILi128EEENS7_ILi96EEEEEENS_10bfloat16_tEfNS_4arch4Sm90ELb0ELb1ELb0ELb0ELb1ELb1ELb0ELb0ELi2ELi1ELi2ELi1ELb1EEENS1_24CollectiveEpilogueBwdGQAISD_fSG_Li256ELb0ELb1EEENS1_19SingleTileSchedulerILb0ELb0ELb0ELi128EEEEEEEEEvNT_6ParamsE)
	.align		4
        /*0124*/ 	.word	index@(__assertfail)
	.align		4
        /*0128*/ 	.word	index@(_ZN7cutlass13device_kernelIN5flash11enable_sm90INS1_16FlashAttnBwdSm90INS1_25CollectiveMainloopBwdSm90ILi2ELi2ELi2EN4cute5tupleIJNS5_1CILi1EEES8_S8_EEENS6_IJNS7_ILi64EEENS7_ILi128EEENS7_ILi96EEEEEENS_10bfloat16_tEfNS_4arch4Sm90ELb0ELb1ELb0ELb1ELb0ELb1ELb0ELb0ELi2ELi1ELi2ELi1ELb1EEENS1_21CollectiveEpilogueBwdISD_SE_SG_Li256ELb1ELb0ELi1EEENS1_19SingleTileSchedulerILb1ELb0ELb0ELi128EEEEEEEEEvNT_6ParamsE)
	.align		4
        /*012c*/ 	.word	index@(__assertfail)
	.align		4
        /*0130*/ 	.word	index@(_ZN7cutlass13device_kernelIN5flash11enable_sm90INS1_16FlashAttnBwdSm90INS1_25CollectiveMainloopBwdSm90ILi2ELi2ELi2EN4cute5tupleIJNS5_1CILi1EEES8_S8_EEENS6_IJNS7_ILi64EEENS7_ILi128EEENS7_ILi96EEEEEENS_10bfloat16_tEfNS_4arch4Sm90ELb0ELb1ELb0ELb1ELb1ELb1ELb0ELb0ELi2ELi1ELi2ELi1ELb1EEENS1_21CollectiveEpilogueBwdISD_SE_SG_Li256ELb1ELb0ELi1EEENS1_19SingleTileSchedulerILb1ELb0ELb0ELi128EEEEEEEEEvNT_6ParamsE)
	.align		4
        /*0134*/ 	.word	index@(__assertfail)
	.align		4
        /*0138*/ 	.word	index@(_ZN7cutlass13device_kernelIN5flash11enable_sm90INS1_16FlashAttnBwdSm90INS1_25CollectiveMainloopBwdSm90ILi2ELi2ELi2EN4cute5tupleIJNS5_1CILi1EEES8_S8_EEENS6_IJNS7_ILi64EEENS7_ILi128EEENS7_ILi96EEEEEENS_10bfloat16_tEfNS_4arch4Sm90ELb0ELb1ELb0ELb1ELb0ELb1ELb0ELb0ELi2ELi1ELi2ELi1ELb1EEENS1_24CollectiveEpilogueBwdGQAISD_fSG_Li256ELb1ELb0EEENS1_19SingleTileSchedulerILb1ELb0ELb0ELi128EEEEEEEEEvNT_6ParamsE)
	.align		4
        /*013c*/ 	.word	index@(__assertfail)
	.align		4
        /*0140*/ 	.word	index@(_ZN7cutlass13device_kernelIN5flash11enable_sm90INS1_16FlashAttnBwdSm90INS1_25CollectiveMainloopBwdSm90ILi2ELi2ELi2EN4cute5tupleIJNS5_1CILi1EEES8_S8_EEENS6_IJNS7_ILi64EEENS7_ILi128EEENS7_ILi96EEEEEENS_10bfloat16_tEfNS_4arch4Sm90ELb0ELb1ELb0ELb1ELb1ELb1ELb0ELb0ELi2ELi1ELi2ELi1ELb1EEENS1_24CollectiveEpilogueBwdGQAISD_fSG_Li256ELb1ELb1EEENS1_19SingleTileSchedulerILb1ELb0ELb0ELi128EEEEEEEEEvNT_6ParamsE)
	.align		4
        /*0144*/ 	.word	index@(__assertfail)
	.align		4
        /*0148*/ 	.word	index@(_ZN7cutlass13device_kernelIN5flash11enable_sm90INS1_16FlashAttnBwdSm90INS1_25CollectiveMainloopBwdSm90ILi2ELi2ELi2EN4cute5tupleIJNS5_1CILi1EEES8_S8_EEENS6_IJNS7_ILi64EEENS7_ILi128EEENS7_ILi96EEEEEENS_10bfloat16_tEfNS_4arch4Sm90ELb1ELb0ELb0ELb0ELb0ELb1ELb0ELb0ELi2ELi1ELi2ELi1ELb1EEENS1_21CollectiveEpilogueBwdISD_SE_SG_Li256ELb0ELb0ELi1EEENS1_25SingleTileBwdLPTSchedulerILb0ELi128ELb0EEEEEEEEEvNT_6ParamsE)
	.align		4
        /*014c*/ 	.word	index@(__assertfail)
	.align		4
        /*0150*/ 	.word	index@(_ZN7cutlass13device_kernelIN5flash11enable_sm90INS1_16FlashAttnBwdSm90INS1_25CollectiveMainloopBwdSm90ILi2ELi2ELi2EN4cute5tupleIJNS5_1CILi1EEES8_S8_EEENS6_IJNS7_ILi64EEENS7_ILi128EEENS7_ILi96EEEEEENS_10bfloat16_tEfNS_4arch4Sm90ELb1ELb0ELb0ELb0ELb1ELb1ELb0ELb0ELi2ELi1ELi2ELi1ELb1EEENS1_21CollectiveEpilogueBwdISD_SE_SG_Li256ELb0ELb0ELi1EEENS1_25SingleTileBwdLPTSchedulerILb0ELi128ELb1EEEEEEEEEvNT_6ParamsE)
	.align		4
        /*0154*/ 	.word	index@(__assertfail)
	.align		4
        /*0158*/ 	.word	index@(_ZN7cutlass13device_kernelIN5flash11enable_sm90INS1_16FlashAttnBwdSm90INS1_25CollectiveMainloopBwdSm90ILi2ELi2ELi2EN4cute5tupleIJNS5_1CILi1EEES8_S8_EEENS6_IJNS7_ILi64EEENS7_ILi128EEENS7_ILi96EEEEEENS_10bfloat16_tEfNS_4arch4Sm90ELb1ELb0ELb0ELb0ELb0ELb1ELb0ELb0ELi2ELi1ELi2ELi1ELb1EEENS1_24CollectiveEpilogueBwdGQAISD_fSG_Li256ELb0ELb0EEENS1_25SingleTileBwdLPTSchedulerILb0ELi128ELb0EEEEEEEEEvNT_6ParamsE)
	.align		4
        /*015c*/ 	.word	index@(__assertfail)
	.align		4
        /*0160*/ 	.word	index@(_ZN7cutlass13device_kernelIN5flash11enable_sm90INS1_16FlashAttnBwdSm90INS1_25CollectiveMainloopBwdSm90ILi2ELi2ELi2EN4cute5tupleIJNS5_1CILi1EEES8_S8_EEENS6_IJNS7_ILi64EEENS7_ILi128EEENS7_ILi96EEEEEENS_10bfloat16_tEfNS_4arch4Sm90ELb1ELb0ELb0ELb0ELb1ELb1ELb0ELb0ELi2ELi1ELi2ELi1ELb1EEENS1_24CollectiveEpilogueBwdGQAISD_fSG_Li256ELb0ELb1EEENS1_25SingleTileBwdLPTSchedulerILb0ELi128ELb1EEEEEEEEEvNT_6ParamsE)
	.align		4
        /*0164*/ 	.word	index@(__assertfail)
	.align		4
        /*0168*/ 	.word	index@(_ZN7cutlass13device_kernelIN5flash11enable_sm90INS1_16FlashAttnBwdSm90INS1_25CollectiveMainloopBwdSm90ILi2ELi2ELi2EN4cute5tupleIJNS5_1CILi1EEES8_S8_EEENS6_IJNS7_ILi64EEENS7_ILi128EEENS7_ILi96EEEEEENS_10bfloat16_tEfNS_4arch4Sm90ELb1ELb0ELb0ELb1ELb0ELb1ELb0ELb0ELi2ELi1ELi2ELi1ELb1EEENS1_21CollectiveEpilogueBwdISD_SE_SG_Li256ELb1ELb0ELi1EEENS1_25SingleTileBwdLPTSchedulerILb1ELi128ELb0EEEEEEEEEvNT_6ParamsE)
	.align		4
        /*016c*/ 	.word	index@(__assertfail)
	.align		4
        /*0170*/ 	.word	index@(_ZN7cutlass13device_kernelIN5flash11enable_sm90INS1_16FlashAttnBwdSm90INS1_25CollectiveMainloopBwdSm90ILi2ELi2ELi2EN4cute5tupleIJNS5_1CILi1EEES8_S8_EEENS6_IJNS7_ILi64EEENS7_ILi128EEENS7_ILi96EEEEEENS_10bfloat16_tEfNS_4arch4Sm90ELb1ELb0ELb0ELb1ELb1ELb1ELb0ELb0ELi2ELi1ELi2ELi1ELb1EEENS1_21CollectiveEpilogueBwdISD_SE_SG_Li256ELb1ELb0ELi1EEENS1_25SingleTileBwdLPTSchedulerILb1ELi128ELb1EEEEEEEEEvNT_6ParamsE)
	.align		4
        /*0174*/ 	.word	index@(__assertfail)
	.align		4
        /*0178*/ 	.word	index@(_ZN7cutlass13device_kernelIN5flash11enable_sm90INS1_16FlashAttnBwdSm90INS1_25CollectiveMainloopBwdSm90ILi2ELi2ELi2EN4cute5tupleIJNS5_1CILi1EEES8_S8_EEENS6_IJNS7_ILi64EEENS7_ILi128EEENS7_ILi96EEEEEENS_10bfloat16_tEfNS_4arch4Sm90ELb1ELb0ELb0ELb1ELb0ELb1ELb0ELb0ELi2ELi1ELi2ELi1ELb1EEENS1_24CollectiveEpilogueBwdGQAISD_fSG_Li256ELb1ELb0EEENS1_25SingleTileBwdLPTSchedulerILb1ELi128ELb0EEEEEEEEEvNT_6ParamsE)
	.align		4
        /*017c*/ 	.word	index@(__assertfail)
	.align		4
        /*0180*/ 	.word	index@(_ZN7cutlass13device_kernelIN5flash11enable_sm90INS1_16FlashAttnBwdSm90INS1_25CollectiveMainloopBwdSm90ILi2ELi2ELi2EN4cute5tupleIJNS5_1CILi1EEES8_S8_EEENS6_IJNS7_ILi64EEENS7_ILi128EEENS7_ILi96EEEEEENS_10bfloat16_tEfNS_4arch4Sm90ELb1ELb0ELb0ELb1ELb1ELb1ELb0ELb0ELi2ELi1ELi2ELi1ELb1EEENS1_24CollectiveEpilogueBwdGQAISD_fSG_Li256ELb1ELb1EEENS1_25SingleTileBwdLPTSchedulerILb1ELi128ELb1EEEEEEEEEvNT_6ParamsE)
	.align		4
        /*0184*/ 	.word	index@(__assertfail)
	.align		4
        /*0188*/ 	.word	0x00000000
	.align		4
        /*018c*/ 	.word	0xfffffffe
	.align		4
        /*0190*/ 	.word	0x00000000
	.align		4
        /*0194*/ 	.word	0xfffffffd
	.align		4
        /*0198*/ 	.word	0x00000000
	.align		4
        /*019c*/ 	.word	0xfffffffc


//--------------------- .nv.constant4             --------------------------
	.section	.nv.constant4,"a",@progbits
	.align	8
	.align		8
.nv.constant4:
        /*0000*/ 	.dword	__assertfail
	.align		8
        /*0008*/ 	.dword	__unnamed_1
	.align		8
        /*0010*/ 	.dword	__unnamed_2
	.align		8
        /*0018*/ 	.dword	__unnamed_3
	.align		8
        /*0020*/ 	.dword	__unnamed_4
	.align		8
        /*0028*/ 	.dword	__unnamed_5
	.align		8
        /*0030*/ 	.dword	_ZN76_INTERNAL_2fa7ad1c_40_flash_bwd_hdim96_bf16_softcapall_sm90_cu_8e232a79_31834cuda3std3__45__cpo5beginE
	.align		8
        /*0038*/ 	.dword	_ZN76_INTERNAL_2fa7ad1c_40_flash_bwd_hdim96_bf16_softcapall_sm90_cu_8e232a79_31834cuda3std3__45__cpo3endE
	.align		8
        /*0040*/ 	.dword	_ZN76_INTERNAL_2fa7ad1c_40_flash_bwd_hdim96_bf16_softcapall_sm90_cu_8e232a79_31834cuda3std3__45__cpo6cbeginE
	.align		8
        /*0048*/ 	.dword	_ZN76_INTERNAL_2fa7ad1c_40_flash_bwd_hdim96_bf16_softcapall_sm90_cu_8e232a79_31834cuda3std3__45__cpo4cendE
	.align		8
        /*0050*/ 	.dword	_ZN76_INTERNAL_2fa7ad1c_40_flash_bwd_hdim96_bf16_softcapall_sm90_cu_8e232a79_31834cuda3std3__478_GLOBAL__N__2fa7ad1c_40_flash_bwd_hdim96_bf16_softcapall_sm90_cu_8e232a79_31836ignoreE
	.align		8
        /*0058*/ 	.dword	_ZN76_INTERNAL_2fa7ad1c_40_flash_bwd_hdim96_bf16_softcapall_sm90_cu_8e232a79_31834cuda3std3__419piecewise_constructE
	.align		8
        /*0060*/ 	.dword	_ZN76_INTERNAL_2fa7ad1c_40_flash_bwd_hdim96_bf16_softcapall_sm90_cu_8e232a79_31834cuda3std3__48in_placeE
	.align		8
        /*0068*/ 	.dword	_ZN76_INTERNAL_2fa7ad1c_40_flash_bwd_hdim96_bf16_softcapall_sm90_cu_8e232a79_31834cuda3std6ranges3__45__cpo4swapE
	.align		8
        /*0070*/ 	.dword	_ZN76_INTERNAL_2fa7ad1c_40_flash_bwd_hdim96_bf16_softcapall_sm90_cu_8e232a79_31834cuda3std6ranges3__45__cpo9iter_moveE
	.align		8
        /*0078*/ 	.dword	_ZN76_INTERNAL_2fa7ad1c_40_flash_bwd_hdim96_bf16_softcapall_sm90_cu_8e232a79_31834cute7productE
	.align		8
        /*0080*/ 	.dword	_ZN76_INTERNAL_2fa7ad1c_40_flash_bwd_hdim96_bf16_softcapall_sm90_cu_8e232a79_31834cute1_E
	.align		8
        /*0088*/ 	.dword	$str$23
	.align		8
        /*0090*/ 	.dword	$str$24


//--------------------- .text._ZN7cutlass13device_kernelIN5flash11enable_sm90INS1_16FlashAttnBwdSm90INS1_25CollectiveMainloopBwdSm90ILi2ELi2ELi2EN4cute5tupleIJNS5_1CILi1EEES8_S8_EEENS6_IJNS7_ILi64EEENS7_ILi128EEENS7_ILi96EEEEEENS_10bfloat16_tEfNS_4arch4Sm90ELb0ELb0ELb1ELb0ELb0ELb1ELb0ELb0ELi2ELi1ELi2ELi1ELb1EEENS1_21CollectiveEpilogueBwdISD_SE_SG_Li256ELb0ELb0ELi1EEENS1_19SingleTileSchedulerILb0ELb0ELb0ELi128EEEEEEEEEvNT_6ParamsE --------------------------
	.section	.text._ZN7cutlass13device_kernelIN5flash11enable_sm90INS1_16FlashAttnBwdSm90INS1_25CollectiveMainloopBwdSm90ILi2ELi2ELi2EN4cute5tupleIJNS5_1CILi1EEES8_S8_EEENS6_IJNS7_ILi64EEENS7_ILi128EEENS7_ILi96EEEEEENS_10bfloat16_tEfNS_4arch4Sm90ELb0ELb0ELb1ELb0ELb0ELb1ELb0ELb0ELi2ELi1ELi2ELi1ELb1EEENS1_21CollectiveEpilogueBwdISD_SE_SG_Li256ELb0ELb0ELi1EEENS1_19SingleTileSchedulerILb0ELb0ELb0ELi128EEEEEEEEEvNT_6ParamsE,"ax",@progbits
	.align	128
.text._ZN7cutlass13device_kernelIN5flash11enable_sm90INS1_16FlashAttnBwdSm90INS1_25CollectiveMainloopBwdSm90ILi2ELi2ELi2EN4cute5tupleIJNS5_1CILi1EEES8_S8_EEENS6_IJNS7_ILi64EEENS7_ILi128EEENS7_ILi96EEEEEENS_10bfloat16_tEfNS_4arch4Sm90ELb0ELb0ELb1ELb0ELb0ELb1ELb0ELb0ELi2ELi1ELi2ELi1ELb1EEENS1_21CollectiveEpilogueBwdISD_SE_SG_Li256ELb0ELb0ELi1EEENS1_19SingleTileSchedulerILb0ELb0ELb0ELi128EEEEEEEEEvNT_6ParamsE:
        .type           _ZN7cutlass13device_kernelIN5flash11enable_sm90INS1_16FlashAttnBwdSm90INS1_25CollectiveMainloopBwdSm90ILi2ELi2ELi2EN4cute5tupleIJNS5_1CILi1EEES8_S8_EEENS6_IJNS7_ILi64EEENS7_ILi128EEENS7_ILi96EEEEEENS_10bfloat16_tEfNS_4arch4Sm90ELb0ELb0ELb1ELb0ELb0ELb1ELb0ELb0ELi2ELi1ELi2ELi1ELb1EEENS1_21CollectiveEpilogueBwdISD_SE_SG_Li256ELb0ELb0ELi1EEENS1_19SingleTileSchedulerILb0ELb0ELb0ELi128EEEEEEEEEvNT_6ParamsE,@function
        .size           _ZN7cutlass13device_kernelIN5flash11enable_sm90INS1_16FlashAttnBwdSm90INS1_25CollectiveMainloopBwdSm90ILi2ELi2ELi2EN4cute5tupleIJNS5_1CILi1EEES8_S8_EEENS6_IJNS7_ILi64EEENS7_ILi128EEENS7_ILi96EEEEEENS_10bfloat16_tEfNS_4arch4Sm90ELb0ELb0ELb1ELb0ELb0ELb1ELb0ELb0ELi2ELi1ELi2ELi1ELb1EEENS1_21CollectiveEpilogueBwdISD_SE_SG_Li256ELb0ELb0ELi1EEENS1_19SingleTileSchedulerILb0ELb0ELb0ELi128EEEEEEEEEvNT_6ParamsE,(.L_x_6551 - _ZN7cutlass13device_kernelIN5flash11enable_sm90INS1_16FlashAttnBwdSm90INS1_25CollectiveMainloopBwdSm90ILi2ELi2ELi2EN4cute5tupleIJNS5_1CILi1EEES8_S8_EEENS6_IJNS7_ILi64EEENS7_ILi128EEENS7_ILi96EEEEEENS_10bfloat16_tEfNS_4arch4Sm90ELb0ELb0ELb1ELb0ELb0ELb1ELb0ELb0ELi2ELi1ELi2ELi1ELb1EEENS1_21CollectiveEpilogueBwdISD_SE_SG_Li256ELb0ELb0ELi1EEENS1_19SingleTileSchedulerILb0ELb0ELb0ELi128EEEEEEEEEvNT_6ParamsE)
        .other          _ZN7cutlass13device_kernelIN5flash11enable_sm90INS1_16FlashAttnBwdSm90INS1_25CollectiveMainloopBwdSm90ILi2ELi2ELi2EN4cute5tupleIJNS5_1CILi1EEES8_S8_EEENS6_IJNS7_ILi64EEENS7_ILi128EEENS7_ILi96EEEEEENS_10bfloat16_tEfNS_4arch4Sm90ELb0ELb0ELb1ELb0ELb0ELb1ELb0ELb0ELi2ELi1ELi2ELi1ELb1EEENS1_21CollectiveEpilogueBwdISD_SE_SG_Li256ELb0ELb0ELi1EEENS1_19SingleTileSchedulerILb0ELb0ELb0ELi128EEEEEEEEEvNT_6ParamsE,@"STO_CUDA_ENTRY STV_DEFAULT"
_ZN7cutlass13device_kernelIN5flash11enable_sm90INS1_16FlashAttnBwdSm90INS1_25CollectiveMainloopBwdSm90ILi2ELi2ELi2EN4cute5tupleIJNS5_1CILi1EEES8_S8_EEENS6_IJNS7_ILi64EEENS7_ILi128EEENS7_ILi96EEEEEENS_10bfloat16_tEfNS_4arch4Sm90ELb0ELb0ELb1ELb0ELb0ELb1ELb0ELb0ELi2ELi1ELi2ELi1ELb1EEENS1_21CollectiveEpilogueBwdISD_SE_SG_Li256ELb0ELb0ELi1EEENS1_19SingleTileSchedulerILb0ELb0ELb0ELi128EEEEEEEEEvNT_6ParamsE:
[----:B------:R-:W1:Y:S01]  /*0000*/  LDC R1, c[0x0][0x28] ;  /* 0x00000a00ff017b82 */ /* 0x000e620000000800 */
[----:B------:R-:W2:Y:S01]  /*0010*/  S2R R3, SR_TID.X ;  /* 0x0000000000037919 */ /* 0x000ea20000002100 */
[----:B------:R-:W-:Y:S01]  /*0020*/  ELECT P0, URZ, PT ;  /* 0x00000000003f782f */ /* 0x000fe20003800000 */
[----:B------:R-:W-:Y:S01]  /*0030*/  BSSY B0, `(.L_x_0) ;  /* 0x000001a000007945 */ /* 0x000fe20003800000 */
[----:B--2---:R-:W-:-:S05]  /*0040*/  SHF.R.U32.HI R0, RZ, 0x5, R3 ;  /* 0x00000005ff007819 */ /* 0x004fca0000011603 */
[----:B------:R-:W2:Y:S02]  /*0050*/  SHFL.IDX PT, R2, R0, RZ, 0x1f ;  /* 0x00001fff00027589 */ /* 0x000ea400000e0000 */
[----:B--2---:R-:W-:Y:S02]  /*0060*/  ISETP.EQ.AND P0, PT, R2, RZ, P0 ;  /* 0x000000ff0200720c */ /* 0x004fe40000702270 */
[----:B------:R-:W-:-:S11]  /*0070*/  SHF.R.U32.HI R2, RZ, 0x7, R3 ;  /* 0x00000007ff027819 */ /* 0x000fd60000011603 */
[----:B-1----:R-:W-:Y:S05]  /*0080*/  @!P0 BRA `(.L_x_1) ;  /* 0x0000000000508947 */ /* 0x002fea0003800000 */
[----:B------:R-:W-:Y:S02]  /*0090*/  ULDC.64 UR4, c[0x0][0x198] ;  /* 0x0000660000047ab9 */ /* 0x000fe40000000a00 */
[----:B------:R-:W-:Y:S02]  /*00a0*/  UIADD3 UR6, UP0, UR4, 0xf0, URZ ;  /* 0x000000f004067890 */ /* 0x000fe4000ff1e03f */
[----:B------:R-:W-:Y:S02]  /*00b0*/  UIADD3 UR8, UP1, UR4, 0x1f0, URZ ;  /* 0x000001f004087890 */ /* 0x000fe4000ff3e03f */
[----:B------:R-:W-:Y:S02]  /*00c0*/  UIADD3 UR10, UP2, UR4, 0x2f0, URZ ;  /* 0x000002f0040a7890 */ /* 0x000fe4000ff5e03f */
[----:B------:R-:W-:Y:S02]  /*00d0*/  UIADD3 UR12, UP3, UR4, 0x3f0, URZ ;  /* 0x000003f0040c7890 */ /* 0x000fe4000ff7e03f */
[----:B------:R-:W-:-:S02]  /*00e0*/  UIADD3 UR14, UP4, UR4, 0x670, URZ ;  /* 0x00000670040e7890 */ /* 0x000fc4000ff9e03f */
[----:B------:R-:W-:Y:S02]  /*00f0*/  UIADD3.X UR7, URZ, UR5, URZ, UP0, !UPT ;  /* 0x000000053f077290 */ /* 0x000fe400087fe43f */
[----:B------:R-:W-:Y:S02]  /*0100*/  UIADD3 UR4, UP5, UR4, 0x770, URZ ;  /* 0x0000077004047890 */ /* 0x000fe4000ffbe03f */
[----:B------:R-:W-:Y:S02]  /*0110*/  UIADD3.X UR9, URZ, UR5, URZ, UP1, !UPT ;  /* 0x000000053f097290 */ /* 0x000fe40008ffe43f */
[----:B------:R-:W-:Y:S02]  /*0120*/  UIADD3.X UR11, URZ, UR5, URZ, UP2, !UPT ;  /* 0x000000053f0b7290 */ /* 0x000fe400097fe43f */
[----:B------:R-:W-:Y:S01]  /*0130*/  UIADD3.X UR13, URZ, UR5, URZ, UP3, !UPT ;  /* 0x000000053f0d7290 */ /* 0x000fe20009ffe43f */
[----:B------:R1:W-:Y:S01]  /*0140*/  UTMACCTL.PF [UR6] ;  /* 0x00000000060079b9 */ /* 0x0003e20008040000 */
[----:B------:R-:W-:-:S03]  /*0150*/  UIADD3.X UR15, URZ, UR5, URZ, UP4, !UPT ;  /* 0x000000053f0f7290 */ /* 0x000fc6000a7fe43f */
[----:B------:R1:W-:Y:S01]  /*0160*/  UTMACCTL.PF [UR8] ;  /* 0x00000000080079b9 */ /* 0x0003e20008040000 */
[----:B------:R-:W-:Y:S01]  /*0170*/  UIADD3.X UR5, URZ, UR5, URZ, UP5, !UPT ;  /* 0x000000053f057290 */ /* 0x000fe2000affe43f */
[----:B------:R1:W-:Y:S02]  /*0180*/  UTMACCTL.PF [UR10] ;  /* 0x000000000a0079b9 */ /* 0x0003e40008040000 */
[----:B------:R1:W-:Y:S02]  /*0190*/  UTMACCTL.PF [UR12] ;  /* 0x000000000c0079b9 */ /* 0x0003e40008040000 */
[----:B------:R1:W-:Y:S04]  /*01a0*/  UTMACCTL.PF [UR14] ;  /* 0x000000000e0079b9 */ /* 0x0003e80008040000 */
[----:B------:R1:W-:Y:S02]  /*01b0*/  UTMACCTL.PF [UR4] ;  /* 0x00000000040079b9 */ /* 0x0003e40008040000 */
[----:B-1----:R-:W-:Y:S01]  /*01c0*/  NOP ;  /* 0x0000000000007918 */ /* 0x002fe20000000000 */
.L_x_1:
[----:B------:R-:W-:Y:S05]  /*01d0*/  BSYNC B0 ;  /* 0x0000000000007941 */ /* 0x000fea0003800000 */
.L_x_0:
[----:B------:R-:W-:Y:S01]  /*01e0*/  VOTEU.ANY UP0, P0 ;  /* 0x00000000003f7886 */ /* 0x000fe20000000100 */
[----:B------:R-:W1:Y:S01]  /*01f0*/  SHFL.IDX PT, R4, R2, RZ, 0x1f ;  /* 0x00001fff02047589 */ /* 0x000e6200000e0000 */
[----:B------:R-:W-:Y:S01]  /*0200*/  UMOV UR4, 0x1 ;  /* 0x0000000100047882 */ /* 0x000fe20000000000 */
[----:B------:R-:W-:Y:S01]  /*0210*/  VOTEU.ANY UP1, P0 ;  /* 0x00000000003f7886 */ /* 0x000fe20000020100 */
[----:B------:R-:W-:Y:S01]  /*0220*/  UMOV UR38, 0x1 ;  /* 0x0000000100267882 */ /* 0x000fe20000000000 */
[----:B------:R-:W2:Y:S01]  /*0230*/  @UP0 S2UR UR7, SR_CgaCtaId ;  /* 0x00000000000709c3 */ /* 0x000ea20000008800 */
[----:B------:R-:W3:Y:S01]  /*0240*/  SHFL.IDX PT, R3, R0, RZ, 0x1f ;  /* 0x00001fff00037589 */ /* 0x000ee200000e0000 */
[----:B------:R-:W-:Y:S01]  /*0250*/  @UP0 UMOV UR6, 0x400 ;  /* 0x0000040000060882 */ /* 0x000fe20000000000 */
[----:B------:R-:W-:-:S04]  /*0260*/  @UP0 UIADD3 UR4, -UR4, 0x100000, URZ ;  /* 0x0010000004040890 */ /* 0x000fc8000fffe13f */
[----:B------:R-:W-:Y:S02]  /*0270*/  @UP0 USHF.L.U32 UR5, UR4, 0xb, URZ ;  /* 0x0000000b04050899 */ /* 0x000fe4000800063f */
[----:B------:R-:W-:Y:S01]  /*0280*/  @UP0 USHF.L.U32 UR4, UR4, 0x1, URZ ;  /* 0x0000000104040899 */ /* 0x000fe2000800063f */
[----:B-1----:R-:W-:Y:S01]  /*0290*/  R2UR UR8, R4 ;  /* 0x00000000040872ca */ /* 0x002fe200000e0000 */
[----:B--2---:R-:W-:Y:S01]  /*02a0*/  @UP0 ULEA UR6, UR7, UR6, 0x18 ;  /* 0x0000000607060291 */ /* 0x004fe2000f8ec03f */
[----:B---3--:R-:W-:-:S11]  /*02b0*/  ISETP.NE.AND P1, PT, R3, RZ, PT ;  /* 0x000000ff0300720c */ /* 0x008fd60003f25270 */
[----:B------:R-:W-:Y:S01]  /*02c0*/  UISETP.NE.AND UP0, UPT, UR8, URZ, UPT ;  /* 0x0000003f0800728c */ /* 0x000fe2000bf05270 */
[----:B------:R-:W1:Y:S02]  /*02d0*/  FENCE.VIEW.ASYNC.S ;  /* 0x00000000000073c6 */ /* 0x000e640000000000 */
[----:B-1----:R1:W2:Y:S01]  /*02e0*/  @UP1 SYNCS.EXCH.64 URZ, [UR6+0x26800], UR4 ;  /* 0x02680004063f15b2 */ /* 0x0022a20008000100 */
[----:B------:R-:W-:Y:S01]  /*02f0*/  USEL UR38, UR38, 0x2, !UP0 ;  /* 0x0000000226267887 */ /* 0x000fe2000c000000 */
[----:B------:R-:W-:Y:S11]  /*0300*/  @P1 BRA `(.L_x_2) ;  /* 0x0000000000481947 */ /* 0x000ff60003800000 */
[----:B-1----:R-:W1:Y:S01]  /*0310*/  S2UR UR5, SR_CgaCtaId ;  /* 0x00000000000579c3 */ /* 0x002e620000008800 */
[----:B------:R-:W-:Y:S01]  /*0320*/  UMOV UR4, 0x400 ;  /* 0x0000040000047882 */ /* 0x000fe20000000000 */
[----:B------:R-:W-:Y:S01]  /*0330*/  UMOV UR6, 0x1 ;  /* 0x0000000100067882 */ /* 0x000fe20000000000 */
[----:B------:R-:W-:Y:S01]  /*0340*/  UMOV UR9, 0x100 ;  /* 0x0000010000097882 */ /* 0x000fe20000000000 */
[----:B------:R-:W-:-:S04]  /*0350*/  UIADD3 UR6, -UR6, 0x100000, URZ ;  /* 0x0010000006067890 */ /* 0x000fc8000fffe13f */
[----:B------:R-:W-:Y:S02]  /*0360*/  USHF.L.U32 UR7, UR6, 0xb, URZ ;  /* 0x0000000b06077899 */ /* 0x000fe4000800063f */
[----:B------:R-:W-:Y:S01]  /*0370*/  USHF.L.U32 UR6, UR6, 0x1, URZ ;  /* 0x0000000106067899 */ /* 0x000fe2000800063f */
[----:B------:R-:W-:Y:S01]  /*0380*/  ELECT P0, URZ, PT ;  /* 0x00000000003f782f */ /* 0x000fe20003800000 */
[----:B-1----:R-:W-:Y:S02]  /*0390*/  ULEA UR8, UR5, UR4, 0x18 ;  /* 0x0000000405087291 */ /* 0x002fe4000f8ec03f */
[----:B------:R-:W-:-:S04]  /*03a0*/  UIADD3 UR4, -UR9, 0x100000, URZ ;  /* 0x0010000009047890 */ /* 0x000fc8000fffe13f */
[----:B------:R-:W-:Y:S02]  /*03b0*/  USHF.L.U32 UR5, UR4, 0xb, URZ ;  /* 0x0000000b04057899 */ /* 0x000fe4000800063f */
[----:B------:R-:W-:Y:S01]  /*03c0*/  USHF.L.U32 UR4, UR4, 0x1, URZ ;  /* 0x0000000104047899 */ /* 0x000fe2000800063f */
[----:B------:R-:W1:Y:S03]  /*03d0*/  FENCE.VIEW.ASYNC.S ;  /* 0x00000000000073c6 */ /* 0x000e660000000000 */
[----:B-1----:R3:W4:Y:S08]  /*03e0*/  SYNCS.EXCH.64 URZ, [UR8+0x26810], UR6 ;  /* 0x02681006083f75b2 */ /* 0x0027300008000100 */
[----:B------:R3:W5:Y:S01]  /*03f0*/  SYNCS.EXCH.64 URZ, [UR8+0x26820], UR4 ;  /* 0x02682004083f75b2 */ /* 0x0007620008000100 */
[----:B------:R3:W1:Y:S01]  /*0400*/  SYNCS.EXCH.64 URZ, [UR8+0x26818], UR6 ;  /* 0x02681806083f75b2 */ /* 0x0006620008000100 */
[----:B------:R3:W1:Y:S02]  /*0410*/  SYNCS.EXCH.64 URZ, [UR8+0x26828], UR4 ;  /* 0x02682804083f75b2 */ /* 0x0006640008000100 */
[----:B---3--:R-:W-:Y:S01]  /*0420*/  NOP ;  /* 0x0000000000007918 */ /* 0x008fe20000000000 */
.L_x_2:
[----:B------:R-:W3:Y:S01]  /*0430*/  SHFL.IDX PT, R3, R0, RZ, 0x1f ;  /* 0x00001fff00037589 */ /* 0x000ee200000e0000 */
[----:B------:R-:W-:Y:S01]  /*0440*/  NOP ;  /* 0x0000000000007918 */ /* 0x000fe20000000000 */
[----:B---3--:R-:W-:-:S13]  /*0450*/  ISETP.NE.AND P0, PT, R3, RZ, PT ;  /* 0x000000ff0300720c */ /* 0x008fda0003f05270 */
[----:B------:R-:W-:Y:S05]  /*0460*/  @P0 BRA `(.L_x_3) ;  /* 0x0000000000480947 */ /* 0x000fea0003800000 */
[----:B-1----:R-:W1:Y:S01]  /*0470*/  S2UR UR5, SR_CgaCtaId ;  /* 0x00000000000579c3 */ /* 0x002e620000008800 */
[----:B------:R-:W-:Y:S01]  /*0480*/  UMOV UR4, 0x400 ;  /* 0x0000040000047882 */ /* 0x000fe20000000000 */
[----:B------:R-:W-:Y:S01]  /*0490*/  UMOV UR6, 0x1 ;  /* 0x0000000100067882 */ /* 0x000fe20000000000 */
[----:B------:R-:W-:Y:S01]  /*04a0*/  UMOV UR7, 0x100 ;  /* 0x0000010000077882 */ /* 0x000fe20000000000 */
[----:B------:R-:W-:Y:S01]  /*04b0*/  ELECT P0, URZ, PT ;  /* 0x00000000003f782f */ /* 0x000fe20003800000 */
[----:B-1----:R-:W-:Y:S02]  /*04c0*/  ULEA UR8, UR5, UR4, 0x18 ;  /* 0x0000000405087291 */ /* 0x002fe4000f8ec03f */
[----:B------:R-:W-:-:S04]  /*04d0*/  UIADD3 UR4, -UR6, 0x100000, URZ ;  /* 0x0010000006047890 */ /* 0x000fc8000fffe13f */
[----:B------:R-:W-:Y:S02]  /*04e0*/  USHF.L.U32 UR5, UR4, 0xb, URZ ;  /* 0x0000000b04057899 */ /* 0x000fe4000800063f */
[----:B------:R-:W-:Y:S02]  /*04f0*/  USHF.L.U32 UR4, UR4, 0x1, URZ ;  /* 0x0000000104047899 */ /* 0x000fe4000800063f */
[----:B------:R-:W-:-:S04]  /*0500*/  UIADD3 UR6, -UR7, 0x100000, URZ ;  /* 0x0010000007067890 */ /* 0x000fc8000fffe13f */
[----:B------:R-:W-:Y:S02]  /*0510*/  USHF.L.U32 UR7, UR6, 0xb, URZ ;  /* 0x0000000b06077899 */ /* 0x000fe4000800063f */
[----:B------:R-:W-:Y:S01]  /*0520*/  USHF.L.U32 UR6, UR6, 0x1, URZ ;  /* 0x0000000106067899 */ /* 0x000fe2000800063f */
[----:B------:R-:W1:Y:S03]  /*0530*/  FENCE.VIEW.ASYNC.S ;  /* 0x00000000000073c6 */ /* 0x000e660000000000 */
[----:B-1----:R3:W1:Y:S08]  /*0540*/  SYNCS.EXCH.64 URZ, [UR8+0x26830], UR4 ;  /* 0x02683004083f75b2 */ /* 0x0026700008000100 */
[----:B------:R3:W1:Y:S01]  /*0550*/  SYNCS.EXCH.64 URZ, [UR8+0x26840], UR6 ;  /* 0x02684006083f75b2 */ /* 0x0006620008000100 */
[----:B------:R3:W1:Y:S01]  /*0560*/  SYNCS.EXCH.64 URZ, [UR8+0x26838], UR4 ;  /* 0x02683804083f75b2 */ /* 0x0006620008000100 */
[----:B------:R3:W1:Y:S02]  /*0570*/  SYNCS.EXCH.64 URZ, [UR8+0x26848], UR6 ;  /* 0x02684806083f75b2 */ /* 0x0006640008000100 */
[----:B---3--:R-:W-:Y:S01]  /*0580*/  NOP ;  /* 0x0000000000007918 */ /* 0x008fe20000000000 */
.L_x_3:
[----:B------:R-:W-:Y:S01]  /*0590*/  PLOP3.LUT P0, PT, PT, PT, UP0, 0x80, 0x0 ;  /* 0x000000000000781c */ /* 0x000fe20003f0f008 */
[----:B------:R-:W-:Y:S01]  /*05a0*/  NOP ;  /* 0x0000000000007918 */ /* 0x000fe20000000000 */
[----:B-12-45:R-:W-:Y:S11]  /*05b0*/  BAR.SYNC.DEFER_BLOCKING 0x0 ;  /* 0x0000000000007b1d */ /* 0x036ff60000010000 */
[----:B------:R-:W-:Y:S05]  /*05c0*/  @!P0 BRA `(.L_x_4) ;  /* 0x0000004c00108947 */ /* 0x000fea0003800000 */
.L_x_5:
[----:B------:R-:W-:-:S08]  /*05d0*/  NOP ;  /* 0x0000000000007918 */ /* 0x000fd00000000000 */
[----:B------:R-:W1:Y:S02]  /*05e0*/  USETMAXREG.TRY_ALLOC.CTAPOOL UP0, 0xf0 ;  /* 0x000000f0000079c8 */ /* 0x000e640008000600 */
[----:B-1----:R-:W-:-:S13]  /*05f0*/  PLOP3.LUT P0, PT, PT, PT, UP0, 0x80, 0x0 ;  /* 0x000000000000781c */ /* 0x002fda0003f0f008 */
[----:B------:R-:W-:Y:S05]  /*0600*/  @!P0 BRA `(.L_x_5) ;  /* 0xfffffffc00f08947 */ /* 0x000fea000383ffff */
[----:B------:R-:W-:Y:S01]  /*0610*/  LOP3.LUT R0, R0, 0x3, RZ, 0xc0, !PT ;  /* 0x0000000300007812 */ /* 0x000fe200078ec0ff */
[----:B------:R-:W1:Y:S05]  /*0620*/  S2UR UR4, SR_CTAID.Z ;  /* 0x00000000000479c3 */ /* 0x000e6a0000002700 */
[----:B------:R-:W2:Y:S02]  /*0630*/  SHFL.IDX PT, R0, R0, RZ, 0x1f ;  /* 0x00001fff00007589 */ /* 0x000ea400000e0000 */
[----:B--2---:R-:W-:-:S13]  /*0640*/  ISETP.NE.AND P0, PT, R0, RZ, PT ;  /* 0x000000ff0000720c */ /* 0x004fda0003f05270 */
[----:B------:R-:W-:-:S05]  /*0650*/  @!P0 VIADD R3, R2, 0x9 ;  /* 0x0000000902038836 */ /* 0x000fca0000000000 */
[----:B------:R2:W-:Y:S06]  /*0660*/  @!P0 BAR.ARV R3, 0xa0 ;  /* 0x000280030000851d */ /* 0x0005ec0000002000 */
[----:B-1----:R-:W-:-:S13]  /*0670*/  ISETP.LE.AND P0, PT, RZ, UR4, PT ;  /* 0x00000004ff007c0c */ /* 0x002fda000bf03270 */
[----:B--2---:R-:W-:Y:S05]  /*0680*/  @!P0 EXIT ;  /* 0x000000000000894d */ /* 0x004fea0003800000 */
[----:B------:R-:W1:Y:S01]  /*0690*/  S2R R4, SR_TID.X ;  /* 0x0000000000047919 */ /* 0x000e620000002100 */
[----:B------:R-:W-:-:S04]  /*06a0*/  MOV R0, RZ ;  /* 0x000000ff00007202 */ /* 0x000fc80000000f00 */
[----:B------:R-:W-:Y:S01]  /*06b0*/  LOP3.LUT P0, RZ, R0, 0x3ff, RZ, 0xc0, !PT ;  /* 0x000003ff00ff7812 */ /* 0x000fe2000780c0ff */
[----:B-1----:R-:W-:-:S12]  /*06c0*/  VIADD R121, R4, 0xffffff80 ;  /* 0xffffff8004797836 */ /* 0x002fd80000000000 */
[----:B------:R-:W-:Y:S05]  /*06d0*/  @!P0 BRA `(.L_x_6) ;  /* 0x00000000007c8947 */ /* 0x000fea0003800000 */
[----:B------:R-:W-:Y:S01]  /*06e0*/  MOV R16, 0x0 ;  /* 0x0000000000107802 */ /* 0x000fe20000000f00 */
[----:B------:R-:W-:Y:S01]  /*06f0*/  ULDC.64 UR4, c[0x4][0x88] ;  /* 0x0100220000047ab9 */ /* 0x000fe20000000a00 */
[----:B------:R-:W-:Y:S01]  /*0700*/  ULDC.64 UR6, c[0x4][0x8] ;  /* 0x0100020000067ab9 */ /* 0x000fe20000000a00 */
[----:B------:R-:W-:Y:S01]  /*0710*/  IMAD.U32 R4, RZ, RZ, UR4 ;  /* 0x00000004ff047e24 */ /* 0x000fe2000f8e00ff */
[----:B------:R1:W2:Y:S01]  /*0720*/  LDC.64 R14, c[0x4][R16] ;  /* 0x01000000100e7b82 */ /* 0x0002a20000000a00 */
[----:B------:R-:W-:Y:S01]  /*0730*/  IMAD.U32 R5, RZ, RZ, UR5 ;  /* 0x00000005ff057e24 */ /* 0x000fe2000f8e00ff */
[----:B------:R-:W-:Y:S01]  /*0740*/  ULDC.64 UR4, c[0x4][0x90] ;  /* 0x0100240000047ab9 */ /* 0x000fe20000000a00 */
[----:B------:R-:W-:Y:S02]  /*0750*/  IMAD.U32 R10, RZ, RZ, UR6 ;  /* 0x00000006ff0a7e24 */ /* 0x000fe4000f8e00ff */
[----:B------:R-:W-:Y:S02]  /*0760*/  IMAD.U32 R6, RZ, RZ, UR4 ;  /* 0x00000004ff067e24 */ /* 0x000fe4000f8e00ff */
[----:B------:R-:W-:-:S02]  /*0770*/  IMAD.U32 R7, RZ, RZ, UR5 ;  /* 0x00000005ff077e24 */ /* 0x000fc4000f8e00ff */
[----:B------:R-:W-:Y:S02]  /*0780*/  IMAD.U32 R11, RZ, RZ, UR7 ;  /* 0x00000007ff0b7e24 */ /* 0x000fe4000f8e00ff */
[----:B------:R-:W-:Y:S02]  /*0790*/  IMAD.MOV.U32 R8, RZ, RZ, 0x70 ;  /* 0x00000070ff087424 */ /* 0x000fe400078e00ff */
[----:B------:R-:W-:Y:S02]  /*07a0*/  IMAD.MOV.U32 R12, RZ, RZ, 0x1 ;  /* 0x00000001ff0c7424 */ /* 0x000fe400078e00ff */
[----:B-1----:R-:W-:-:S07]  /*07b0*/  IMAD.MOV.U32 R13, RZ, RZ, RZ ;  /* 0x000000ffff0d7224 */ /* 0x002fce00078e00ff */
[----:B------:R-:W-:-:S07]  /*07c0*/  LEPC R20, `(.L_x_7) ;  /* 0x000000001014794e */ /* 0x000fce0000000000 */
[----:B--2---:R-:W-:Y:S05]  /*07d0*/  CALL.ABS.NOINC R14 ;  /* 0x000000000e007343 */ /* 0x004fea0003c00000 */
.L_x_7:
[----:B------:R-:W1:Y:S01]  /*07e0*/  LDC.64 R16, c[0x4][R16] ;  /* 0x0100000010107b82 */ /* 0x000e620000000a00 */
[----:B------:R-:W-:Y:S01]  /*07f0*/  ULDC.64 UR4, c[0x4][0x88] ;  /* 0x0100220000047ab9 */ /* 0x000fe20000000a00 */
[----:B------:R-:W-:Y:S01]  /*0800*/  ULDC.64 UR6, c[0x4][0x90] ;  /* 0x0100240000067ab9 */ /* 0x000fe20000000a00 */
[----:B------:R-:W-:Y:S01]  /*0810*/  MOV R4, UR4 ;  /* 0x0000000400047c02 */ /* 0x000fe20008000f00 */
        /* <DEDUP_REMOVED lines=8> */
[----:B------:R-:W-:-:S07]  /*08a0*/  IMAD.MOV.U32 R13, RZ, RZ, RZ ;  /* 0x000000ffff0d7224 */ /* 0x000fce00078e00ff */
[----:B------:R-:W-:-:S07]  /*08b0*/  LEPC R20, `(.L_x_6) ;  /* 0x000000001014794e */ /* 0x000fce0000000000 */
[----:B-1----:R-:W-:Y:S05]  /*08c0*/  CALL.ABS.NOINC R16 ;  /* 0x0000000010007343 */ /* 0x002fea0003c00000 */
.L_x_6:
[----:B------:R-:W1:Y:S01]  /*08d0*/  S2R R3, SR_CgaCtaId ;  /* 0x0000000000037919 */ /* 0x000e620000008800 */
[----:B------:R-:W-:-:S04]  /*08e0*/  MOV R16, 0x400 ;  /* 0x0000040000107802 */ /* 0x000fc80000000f00 */
[----:B-1----:R-:W-:-:S05]  /*08f0*/  LEA R16, R3, R16, 0x18 ;  /* 0x0000001003107211 */ /* 0x002fca00078ec0ff */
[----:B------:R-:W-:-:S05]  /*0900*/  VIADD R17, R16, 0x1e800 ;  /* 0x0001e80010117836 */ /* 0x000fca0000000000 */
[----:B------:R-:W-:-:S13]  /*0910*/  LOP3.LUT P0, RZ, R17, 0x3ff, RZ, 0xc0, !PT ;  /* 0x000003ff11ff7812 */ /* 0x000fda000780c0ff */
[----:B------:R-:W-:Y:S05]  /*0920*/  @!P0 BRA `(.L_x_8) ;  /* 0x00000000007c8947 */ /* 0x000fea0003800000 */
[----:B------:R-:W-:Y:S01]  /*0930*/  MOV R18, 0x0 ;  /* 0x0000000000127802 */ /* 0x000fe20000000f00 */
[----:B------:R-:W-:Y:S01]  /*0940*/  ULDC.64 UR4, c[0x4][0x88] ;  /* 0x0100220000047ab9 */ /* 0x000fe20000000a00 */
[----:B------:R-:W-:Y:S01]  /*0950*/  ULDC.64 UR6, c[0x4][0x8] ;  /* 0x0100020000067ab9 */ /* 0x000fe20000000a00 */
[----:B------:R-:W-:Y:S01]  /*0960*/  IMAD.U32 R4, RZ, RZ, UR4 ;  /* 0x00000004ff047e24 */ /* 0x000fe2000f8e00ff */
[----:B------:R1:W2:Y:S01]  /*0970*/  LDC.64 R14, c[0x4][R18] ;  /* 0x01000000120e7b82 */ /* 0x0002a20000000a00 */
[----:B------:R-:W-:Y:S01]  /*0980*/  MOV R5, UR5 ;  /* 0x0000000500057c02 */ /* 0x000fe20008000f00 */
        /* <DEDUP_REMOVED lines=10> */
.L_x_9:
[----:B------:R-:W1:Y:S01]  /*0a30*/  LDC.64 R18, c[0x4][R18] ;  /* 0x0100000012127b82 */ /* 0x000e620000000a00 */
[----:B------:R-:W-:Y:S01]  /*0a40*/  ULDC.64 UR4, c[0x4][0x88] ;  /* 0x0100220000047ab9 */ /* 0x000fe20000000a00 */
[----:B------:R-:W-:Y:S01]  /*0a50*/  ULDC.64 UR6, c[0x4][0x10] ;  /* 0x0100040000067ab9 */ /* 0x000fe20000000a00 */
[----:B------:R-:W-:Y:S02]  /*0a60*/  IMAD.U32 R4, RZ, RZ, UR4 ;  /* 0x00000004ff047e24 */ /* 0x000fe4000f8e00ff */
[----:B------:R-:W-:Y:S01]  /*0a70*/  IMAD.U32 R5, RZ, RZ, UR5 ;  /* 0x00000005ff057e24 */ /* 0x000fe2000f8e00ff */
[----:B------:R-:W-:Y:S01]  /*0a80*/  ULDC.64 UR4, c[0x4][0x90] ;  /* 0x0100240000047ab9 */ /* 0x000fe20000000a00 */
[----:B------:R-:W-:Y:S01]  /*0a90*/  IMAD.U32 R10, RZ, RZ, UR6 ;  /* 0x00000006ff0a7e24 */ /* 0x000fe2000f8e00ff */
[----:B------:R-:W-:Y:S01]  /*0aa0*/  MOV R7, UR5 ;  /* 0x0000000500077c02 */ /* 0x000fe20008000f00 */
[----:B------:R-:W-:Y:S02]  /*0ab0*/  IMAD.U32 R6, RZ, RZ, UR4 ;  /* 0x00000004ff067e24 */ /* 0x000fe4000f8e00ff */
[----:B------:R-:W-:-:S02]  /*0ac0*/  IMAD.U32 R11, RZ, RZ, UR7 ;  /* 0x00000007ff0b7e24 */ /* 0x000fc4000f8e00ff */
[----:B------:R-:W-:Y:S02]  /*0ad0*/  IMAD.MOV.U32 R8, RZ, RZ, 0x70 ;  /* 0x00000070ff087424 */ /* 0x000fe400078e00ff */
[----:B------:R-:W-:Y:S02]  /*0ae0*/  IMAD.MOV.U32 R12, RZ, RZ, 0x1 ;  /* 0x00000001ff0c7424 */ /* 0x000fe400078e00ff */
[----:B------:R-:W-:-:S07]  /*0af0*/  IMAD.MOV.U32 R13, RZ, RZ, RZ ;  /* 0x000000ffff0d7224 */ /* 0x000fce00078e00ff */
[----:B------:R-:W-:-:S07]  /*0b00*/  LEPC R20, `(.L_x_8) ;  /* 0x000000001014794e */ /* 0x000fce0000000000 */
[----:B-1----:R-:W-:Y:S05]  /*0b10*/  CALL.ABS.NOINC R18 ;  /* 0x0000000012007343 */ /* 0x002fea0003c00000 */
.L_x_8:
[----:B------:R-:W-:Y:S01]  /*0b20*/  SHF.R.S32.HI R122, RZ, 0x1f, R121 ;  /* 0x0000001fff7a7819 */ /* 0x000fe20000011479 */
[----:B------:R-:W-:-:S03]  /*0b30*/  UMOV UR4, 0xffffffff ;  /* 0xffffffff00047882 */ /* 0x000fc60000000000 */
[----:B------:R-:W-:-:S04]  /*0b40*/  LEA.HI R0, R122, R121, RZ, 0x7 ;  /* 0x000000797a007211 */ /* 0x000fc800078f38ff */
[----:B------:R-:W-:Y:S01]  /*0b50*/  SHF.R.S32.HI R120, RZ, 0x7, R0 ;  /* 0x00000007ff787819 */ /* 0x000fe20000011400 */
[----:B------:R-:W-:Y:S06]  /*0b60*/  BRA.DIV UR4, `(.L_x_10) ;  /* 0x0000007604307947 */ /* 0x000fec000b800000 */
[----:B------:R1:W2:Y:S02]  /*0b70*/  SHFL.IDX PT, R14, R120, RZ, 0x1f ;  /* 0x00001fff780e7589 */ /* 0x0002a400000e0000 */
.L_x_84:
[----:B------:R-:W-:Y:S01]  /*0b80*/  SHF.L.U32 R7, RZ, 0x1f, RZ ;  /* 0x0000001fff077819 */ /* 0x000fe200000006ff */
[----:B------:R-:W-:Y:S01]  /*0b90*/  VIADD R228, R16, 0x6000 ;  /* 0x0000600010e47836 */ /* 0x000fe20000000000 */
[----:B------:R-:W-:Y:S02]  /*0ba0*/  LEA.HI R22, R122, R121, RZ, 0x4 ;  /* 0x000000797a167211 */ /* 0x000fe400078f20ff */
[----:B------:R-:W3:Y:S01]  /*0bb0*/  SYNCS.PHASECHK.TRANS64.TRYWAIT P0, [R16+URZ+0x26800], R7 ;  /* 0x02680007100075a7 */ /* 0x000ee2000800017f */
[----:B------:R-:W-:Y:S02]  /*0bc0*/  LOP3.LUT R0, R0, 0xffffff80, RZ, 0xc0, !PT ;  /* 0xffffff8000007812 */ /* 0x000fe400078ec0ff */
[----:B------:R-:W-:Y:S02]  /*0bd0*/  SHF.R.S32.HI R5, RZ, 0x4, R22 ;  /* 0x00000004ff057819 */ /* 0x000fe40000011416 */
[----:B------:R-:W-:Y:S01]  /*0be0*/  LOP3.LUT P1, RZ, R228, 0x1bf, RZ, 0xc0, !PT ;  /* 0x000001bfe4ff7812 */ /* 0x000fe2000782c0ff */
[----:B------:R-:W-:Y:S01]  /*0bf0*/  IMAD.IADD R123, R121, 0x1, -R0 ;  /* 0x00000001797b7824 */ /* 0x000fe200078e0a00 */
[----:B------:R-:W-:-:S02]  /*0c00*/  LEA.HI R4, R22, R5, RZ, 0x1 ;  /* 0x0000000516047211 */ /* 0x000fc400078f08ff */
[----:B--2---:R-:W-:Y:S02]  /*0c10*/  LEA.HI R0, R14, R14, RZ, 0x1 ;  /* 0x0000000e0e007211 */ /* 0x004fe400078f08ff */
[----:B------:R-:W-:Y:S02]  /*0c20*/  SHF.R.S32.HI R126, RZ, 0x1f, R123 ;  /* 0x0000001fff7e7819 */ /* 0x000fe4000001147b */
[----:B------:R-:W-:Y:S02]  /*0c30*/  LOP3.LUT R4, R4, 0xfffffffe, RZ, 0xc0, !PT ;  /* 0xfffffffe04047812 */ /* 0x000fe400078ec0ff */
[----:B------:R-:W-:Y:S02]  /*0c40*/  LOP3.LUT R3, R0, 0xfffffffe, RZ, 0xc0, !PT ;  /* 0xfffffffe00037812 */ /* 0x000fe400078ec0ff */
[----:B------:R-:W-:Y:S01]  /*0c50*/  LEA.HI R127, R126, R123, RZ, 0x2 ;  /* 0x0000007b7e7f7211 */ /* 0x000fe200078f10ff */
[----:B------:R-:W-:Y:S01]  /*0c60*/  IMAD.IADD R125, R5, 0x1, -R4 ;  /* 0x00000001057d7824 */ /* 0x000fe200078e0a04 */
[----:B------:R-:W-:Y:S01]  /*0c70*/  LEA.HI R0, R122, R121, RZ, 0x5 ;  /* 0x000000797a007211 */ /* 0x000fe200078f28ff */
[----:B------:R-:W-:Y:S01]  /*0c80*/  IMAD.IADD R18, R14, 0x1, -R3 ;  /* 0x000000010e127824 */ /* 0x000fe200078e0a03 */
[----:B------:R-:W-:Y:S01]  /*0c90*/  LOP3.LUT R4, R127, 0x7ffffffc, RZ, 0xc0, !PT ;  /* 0x7ffffffc7f047812 */ /* 0x000fe200078ec0ff */
[----:B---3--:R-:W-:Y:S06]  /*0ca0*/  @P0 BRA `(.L_x_11) ;  /* 0x0000000000080947 */ /* 0x008fec0003800000 */
[----:B------:R-:W2:Y:S02]  /*0cb0*/  SYNCS.PHASECHK.TRANS64.TRYWAIT P0, [R16+URZ+0x26800], R7 ;  /* 0x02680007100075a7 */ /* 0x000ea4000800017f */
[----:B--2---:R-:W-:Y:S05]  /*0cc0*/  @!P0 BRA `(.L_x_12) ;  /* 0x0000007000f88947 */ /* 0x004fea0003800000 */
.L_x_11:
[----:B------:R-:W-:Y:S01]  /*0cd0*/  LOP3.LUT P0, RZ, R228, 0x1bf, RZ, 0xc0, !PT ;  /* 0x000001bfe4ff7812 */ /* 0x000fe2000780c0ff */
[----:B------:R-:W-:Y:S01]  /*0ce0*/  IMAD.IADD R19, R123, 0x1, -R4 ;  /* 0x000000017b137824 */ /* 0x000fe200078e0a04 */
[----:B------:R-:W-:-:S11]  /*0cf0*/  SHF.R.S32.HI R124, RZ, 0x5, R0 ;  /* 0x00000005ff7c7819 */ /* 0x000fd60000011400 */
[----:B------:R-:W-:Y:S05]  /*0d00*/  @!P0 BRA `(.L_x_13) ;  /* 0x0000000000408947 */ /* 0x000fea0003800000 */
[----:B------:R-:W-:Y:S01]  /*0d10*/  MOV R0, 0x0 ;  /* 0x0000000000007802 */ /* 0x000fe20000000f00 */
[----:B------:R-:W-:Y:S01]  /*0d20*/  ULDC.64 UR4, c[0x4][0x88] ;  /* 0x0100220000047ab9 */ /* 0x000fe20000000a00 */
[----:B------:R-:W-:Y:S01]  /*0d30*/  ULDC.64 UR6, c[0x4][0x90] ;  /* 0x0100240000067ab9 */ /* 0x000fe20000000a00 */
[----:B------:R-:W-:Y:S01]  /*0d40*/  MOV R4, UR4 ;  /* 0x0000000400047c02 */ /* 0x000fe20008000f00 */
[----:B------:R3:W4:Y:S01]  /*0d50*/  LDC.64 R14, c[0x4][R0] ;  /* 0x01000000000e7b82 */ /* 0x0007220000000a00 */
[----:B------:R-:W-:Y:S01]  /*0d60*/  IMAD.U32 R5, RZ, RZ, UR5 ;  /* 0x00000005ff057e24 */ /* 0x000fe2000f8e00ff */
[----:B------:R-:W-:Y:S01]  /*0d70*/  ULDC.64 UR4, c[0x4][0x18] ;  /* 0x0100060000047ab9 */ /* 0x000fe20000000a00 */
[----:B------:R-:W-:Y:S02]  /*0d80*/  IMAD.U32 R6, RZ, RZ, UR6 ;  /* 0x00000006ff067e24 */ /* 0x000fe4000f8e00ff */
[----:B--2---:R-:W-:Y:S02]  /*0d90*/  IMAD.U32 R7, RZ, RZ, UR7 ;  /* 0x00000007ff077e24 */ /* 0x004fe4000f8e00ff */
[----:B------:R-:W-:-:S02]  /*0da0*/  IMAD.U32 R10, RZ, RZ, UR4 ;  /* 0x00000004ff0a7e24 */ /* 0x000fc4000f8e00ff */
[----:B------:R-:W-:Y:S02]  /*0db0*/  IMAD.U32 R11, RZ, RZ, UR5 ;  /* 0x00000005ff0b7e24 */ /* 0x000fe4000f8e00ff */
[----:B------:R-:W-:Y:S02]  /*0dc0*/  IMAD.MOV.U32 R8, RZ, RZ, 0x70 ;  /* 0x00000070ff087424 */ /* 0x000fe400078e00ff */
[----:B------:R-:W-:Y:S02]  /*0dd0*/  IMAD.MOV.U32 R12, RZ, RZ, 0x1 ;  /* 0x00000001ff0c7424 */ /* 0x000fe400078e00ff */
[----:B---3--:R-:W-:-:S07]  /*0de0*/  IMAD.MOV.U32 R13, RZ, RZ, RZ ;  /* 0x000000ffff0d7224 */ /* 0x008fce00078e00ff */
[----:B------:R-:W-:-:S07]  /*0df0*/  LEPC R20, `(.L_x_13) ;  /* 0x000000001014794e */ /* 0x000fce0000000000 */
[----:B-1--4-:R-:W-:Y:S05]  /*0e00*/  CALL.ABS.NOINC R14 ;  /* 0x000000000e007343 */ /* 0x012fea0003c00000 */
.L_x_13:
[----:B------:R-:W-:Y:S01]  /*0e10*/  LOP3.LUT R22, R22, 0xfffffff0, RZ, 0xc0, !PT ;  /* 0xfffffff016167812 */ /* 0x000fe200078ec0ff */
[----:B------:R-:W-:Y:S01]  /*0e20*/  IMAD.SHL.U32 R6, R125, 0x8, RZ ;  /* 0x000000087d067824 */ /* 0x000fe200078e00ff */
[----:B------:R-:W-:Y:S05]  /*0e30*/  WARPSYNC.ALL ;  /* 0x0000000000007948 */ /* 0x000fea0003800000 */
[----:B------:R-:W-:Y:S01]  /*0e40*/  IMAD.IADD R22, R121, 0x1, -R22 ;  /* 0x0000000179167824 */ /* 0x000fe200078e0a16 */
[----:B------:R-:W-:Y:S01]  /*0e50*/  ULDC UR4, c[0x0][0x280] ;  /* 0x0000a00000047ab9 */ /* 0x000fe20000000800 */
[----:B------:R-:W-:Y:S01]  /*0e60*/  IMAD.MOV.U32 R23, RZ, RZ, 0x20 ;  /* 0x00000020ff177424 */ /* 0x000fe200078e00ff */
[----:B------:R-:W-:Y:S01]  /*0e70*/  UISETP.GE.AND UP0, UPT, UR4, 0x1, UPT ;  /* 0x000000010400788c */ /* 0x000fe2000bf06270 */
[----:B------:R-:W-:-:S02]  /*0e80*/  CS2R R118, SRZ ;  /* 0x0000000000767805 */ /* 0x000fc4000001ff00 */
[----:B------:R-:W-:Y:S02]  /*0e90*/  LEA.HI R0, R22, R22, RZ, 0x1 ;  /* 0x0000001616007211 */ /* 0x000fe400078f08ff */
[----:B------:R-:W-:Y:S02]  /*0ea0*/  CS2R R116, SRZ ;  /* 0x0000000000747805 */ /* 0x000fe4000001ff00 */
[----:B------:R-:W-:Y:S02]  /*0eb0*/  SHF.R.S32.HI R5, RZ, 0x1f, R22 ;  /* 0x0000001fff057819 */ /* 0x000fe40000011416 */
[----:B------:R-:W-:Y:S02]  /*0ec0*/  CS2R R114, SRZ ;  /* 0x0000000000727805 */ /* 0x000fe4000001ff00 */
[----:B------:R-:W-:Y:S02]  /*0ed0*/  SHF.R.S32.HI R3, RZ, 0x1, R0 ;  /* 0x00000001ff037819 */ /* 0x000fe40000011400 */
[----:B------:R-:W-:-:S02]  /*0ee0*/  CS2R R112, SRZ ;  /* 0x0000000000707805 */ /* 0x000fc4000001ff00 */
[----:B------:R-:W-:Y:S02]  /*0ef0*/  SHF.R.S32.HI R4, RZ, 0x1f, R0 ;  /* 0x0000001fff047819 */ /* 0x000fe40000011400 */
[----:B------:R-:W-:Y:S02]  /*0f00*/  CS2R R110, SRZ ;  /* 0x00000000006e7805 */ /* 0x000fe4000001ff00 */
[----:B------:R-:W-:Y:S02]  /*0f10*/  LEA.HI R5, R5, R22, RZ, 0x3 ;  /* 0x0000001605057211 */ /* 0x000fe400078f18ff */
[----:B------:R-:W-:Y:S02]  /*0f20*/  CS2R R108, SRZ ;  /* 0x00000000006c7805 */ /* 0x000fe4000001ff00 */
[----:B------:R-:W-:Y:S02]  /*0f30*/  LEA.HI R4, R4, R3, RZ, 0x2 ;  /* 0x0000000304047211 */ /* 0x000fe400078f10ff */
[----:B------:R-:W-:-:S02]  /*0f40*/  CS2R R106, SRZ ;  /* 0x00000000006a7805 */ /* 0x000fc4000001ff00 */
[----:B--2---:R-:W-:Y:S02]  /*0f50*/  SHF.L.U32 R7, R5, 0x5, RZ ;  /* 0x0000000505077819 */ /* 0x004fe400000006ff */
[----:B------:R-:W-:Y:S02]  /*0f60*/  CS2R R104, SRZ ;  /* 0x0000000000687805 */ /* 0x000fe4000001ff00 */
[----:B------:R-:W-:Y:S02]  /*0f70*/  LOP3.LUT R4, R4, 0xfffffffc, RZ, 0xc0, !PT ;  /* 0xfffffffc04047812 */ /* 0x000fe400078ec0ff */
[----:B------:R-:W-:Y:S02]  /*0f80*/  CS2R R102, SRZ ;  /* 0x0000000000667805 */ /* 0x000fe4000001ff00 */
[----:B------:R-:W-:Y:S02]  /*0f90*/  LOP3.LUT R5, R0, 0x7fffffe, RZ, 0xc0, !PT ;  /* 0x07fffffe00057812 */ /* 0x000fe400078ec0ff */
[----:B------:R-:W-:-:S02]  /*0fa0*/  CS2R R100, SRZ ;  /* 0x0000000000647805 */ /* 0x000fc4000001ff00 */
[----:B------:R-:W-:Y:S01]  /*0fb0*/  LOP3.LUT R7, R7, 0xffffff00, RZ, 0xc0, !PT ;  /* 0xffffff0007077812 */ /* 0x000fe200078ec0ff */
[----:B------:R-:W-:Y:S01]  /*0fc0*/  IMAD.IADD R4, R3, 0x1, -R4 ;  /* 0x0000000103047824 */ /* 0x000fe200078e0a04 */
[----:B------:R-:W-:Y:S01]  /*0fd0*/  CS2R R98, SRZ ;  /* 0x0000000000627805 */ /* 0x000fe2000001ff00 */
[----:B------:R-:W-:Y:S01]  /*0fe0*/  IMAD.IADD R5, R22, 0x1, -R5 ;  /* 0x0000000116057824 */ /* 0x000fe200078e0a05 */
[----:B------:R-:W-:Y:S01]  /*0ff0*/  CS2R R96, SRZ ;  /* 0x0000000000607805 */ /* 0x000fe2000001ff00 */
[C---:B------:R-:W-:Y:S01]  /*1000*/  IMAD.SHL.U32 R3, R4.reuse, 0x40, RZ ;  /* 0x0000004004037824 */ /* 0x040fe200078e00ff */
[----:B------:R-:W-:Y:S01]  /*1010*/  LOP3.LUT P0, RZ, R4, 0x2, RZ, 0xc0, !PT ;  /* 0x0000000204ff7812 */ /* 0x000fe2000780c0ff */
[----:B------:R-:W-:Y:S01]  /*1020*/  IMAD R0, R124, 0x200, R7 ;  /* 0x000002007c007824 */ /* 0x000fe200078e0207 */
[----:B------:R-:W-:Y:S02]  /*1030*/  CS2R R94, SRZ ;  /* 0x00000000005e7805 */ /* 0x000fe4000001ff00 */
[----:B------:R-:W-:-:S02]  /*1040*/  CS2R R92, SRZ ;  /* 0x00000000005c7805 */ /* 0x000fc4000001ff00 */
[----:B------:R-:W-:Y:S01]  /*1050*/  LOP3.LUT R3, R3, 0xc0, RZ, 0xc0, !PT ;  /* 0x000000c003037812 */ /* 0x000fe200078ec0ff */
[----:B------:R-:W-:Y:S01]  /*1060*/  IMAD R0, R5, 0x20, R0 ;  /* 0x0000002005007824 */ /* 0x000fe200078e0200 */
[----:B------:R-:W-:Y:S02]  /*1070*/  SEL R23, R23, 0xffffffe0, !P0 ;  /* 0xffffffe017177807 */ /* 0x000fe40004000000 */
[----:B------:R-:W-:Y:S02]  /*1080*/  CS2R R90, SRZ ;  /* 0x00000000005a7805 */ /* 0x000fe4000001ff00 */
[----:B------:R-:W-:Y:S02]  /*1090*/  LOP3.LUT R6, R3, 0x8, R6, 0xf8, !PT ;  /* 0x0000000803067812 */ /* 0x000fe400078ef806 */
[----:B------:R-:W-:Y:S02]  /*10a0*/  CS2R R88, SRZ ;  /* 0x0000000000587805 */ /* 0x000fe4000001ff00 */
[----:B------:R-:W-:-:S02]  /*10b0*/  SHF.R.U32.HI R3, RZ, 0x3, R3 ;  /* 0x00000003ff037819 */ /* 0x000fc40000011603 */
[----:B------:R-:W-:Y:S02]  /*10c0*/  CS2R R86, SRZ ;  /* 0x0000000000567805 */ /* 0x000fe4000001ff00 */
[----:B------:R-:W-:Y:S02]  /*10d0*/  PLOP3.LUT P0, PT, PT, PT, UP0, 0x80, 0x0 ;  /* 0x000000000000781c */ /* 0x000fe40003f0f008 */
[----:B------:R-:W-:Y:S02]  /*10e0*/  CS2R R84, SRZ ;  /* 0x0000000000547805 */ /* 0x000fe4000001ff00 */
[----:B------:R-:W-:Y:S02]  /*10f0*/  LOP3.LUT R3, R6, R3, RZ, 0x3c, !PT ;  /* 0x0000000306037212 */ /* 0x000fe400078e3cff */
[----:B------:R-:W-:Y:S02]  /*1100*/  CS2R R82, SRZ ;  /* 0x0000000000527805 */ /* 0x000fe4000001ff00 */
[----:B------:R-:W-:-:S02]  /*1110*/  CS2R R80, SRZ ;  /* 0x0000000000507805 */ /* 0x000fc4000001ff00 */
[----:B------:R-:W-:Y:S02]  /*1120*/  CS2R R78, SRZ ;  /* 0x00000000004e7805 */ /* 0x000fe4000001ff00 */
[----:B------:R-:W-:Y:S01]  /*1130*/  CS2R R76, SRZ ;  /* 0x00000000004c7805 */ /* 0x000fe2000001ff00 */
[----:B------:R-:W-:Y:S01]  /*1140*/  IMAD.IADD R3, R3, 0x1, R0 ;  /* 0x0000000103037824 */ /* 0x000fe200078e0200 */
[----:B------:R-:W-:Y:S02]  /*1150*/  CS2R R74, SRZ ;  /* 0x00000000004a7805 */ /* 0x000fe4000001ff00 */
[----:B------:R-:W-:Y:S02]  /*1160*/  CS2R R72, SRZ ;  /* 0x0000000000487805 */ /* 0x000fe4000001ff00 */
[----:B------:R-:W-:Y:S01]  /*1170*/  CS2R R70, SRZ ;  /* 0x0000000000467805 */ /* 0x000fe2000001ff00 */
[----:B------:R-:W-:Y:S01]  /*1180*/  IMAD R22, R3, 0x2, R16 ;  /* 0x0000000203167824 */ /* 0x000fe200078e0210 */
[----:B------:R-:W-:-:S02]  /*1190*/  CS2R R68, SRZ ;  /* 0x0000000000447805 */ /* 0x000fc4000001ff00 */
[----:B------:R-:W-:Y:S02]  /*11a0*/  CS2R R66, SRZ ;  /* 0x0000000000427805 */ /* 0x000fe4000001ff00 */
[----:B------:R-:W-:Y:S01]  /*11b0*/  CS2R R64, SRZ ;  /* 0x0000000000407805 */ /* 0x000fe2000001ff00 */
[----:B------:R-:W-:Y:S01]  /*11c0*/  IMAD.IADD R23, R22, 0x1, R23 ;  /* 0x0000000116177824 */ /* 0x000fe200078e0217 */
[----:B------:R2:W3:Y:S01]  /*11d0*/  LDSM.16.M88.4 R184, [R22+0x6000] ;  /* 0x0060000016b8783b */ /* 0x0004e20000000200 */
[----:B------:R-:W-:Y:S02]  /*11e0*/  CS2R R62, SRZ ;  /* 0x00000000003e7805 */ /* 0x000fe4000001ff00 */
[----:B------:R-:W-:Y:S02]  /*11f0*/  CS2R R60, SRZ ;  /* 0x00000000003c7805 */ /* 0x000fe4000001ff00 */
[----:B------:R-:W-:Y:S01]  /*1200*/  CS2R R58, SRZ ;  /* 0x00000000003a7805 */ /* 0x000fe2000001ff00 */
[----:B------:R2:W4:Y:S01]  /*1210*/  LDSM.16.M88.4 R188, [R22+0x8000] ;  /* 0x0080000016bc783b */ /* 0x0005220000000200 */
[----:B------:R-:W-:-:S02]  /*1220*/  CS2R R56, SRZ ;  /* 0x0000000000387805 */ /* 0x000fc4000001ff00 */
[----:B------:R-:W-:Y:S02]  /*1230*/  CS2R R54, SRZ ;  /* 0x0000000000367805 */ /* 0x000fe4000001ff00 */
[----:B------:R-:W-:Y:S01]  /*1240*/  CS2R R52, SRZ ;  /* 0x0000000000347805 */ /* 0x000fe2000001ff00 */
[----:B------:R2:W5:Y:S01]  /*1250*/  LDSM.16.M88.4 R192, [R22+0xa000] ;  /* 0x00a0000016c0783b */ /* 0x0005620000000200 */
[----:B------:R-:W-:Y:S02]  /*1260*/  CS2R R50, SRZ ;  /* 0x0000000000327805 */ /* 0x000fe4000001ff00 */
[----:B------:R-:W-:Y:S02]  /*1270*/  CS2R R48, SRZ ;  /* 0x0000000000307805 */ /* 0x000fe4000001ff00 */
[----:B------:R-:W-:Y:S01]  /*1280*/  CS2R R46, SRZ ;  /* 0x00000000002e7805 */ /* 0x000fe2000001ff00 */
[----:B------:R2:W1:Y:S01]  /*1290*/  LDSM.16.M88.4 R196, [R23+0x6000] ;  /* 0x0060000017c4783b */ /* 0x0004620000000200 */
[----:B------:R-:W-:-:S02]  /*12a0*/  CS2R R44, SRZ ;  /* 0x00000000002c7805 */ /* 0x000fc4000001ff00 */
[----:B------:R-:W-:Y:S02]  /*12b0*/  CS2R R42, SRZ ;  /* 0x00000000002a7805 */ /* 0x000fe4000001ff00 */
[----:B------:R-:W-:Y:S01]  /*12c0*/  CS2R R40, SRZ ;  /* 0x0000000000287805 */ /* 0x000fe2000001ff00 */
[----:B------:R2:W1:Y:S01]  /*12d0*/  LDSM.16.M88.4 R200, [R23+0x8000] ;  /* 0x0080000017c8783b */ /* 0x0004620000000200 */
[----:B------:R-:W-:Y:S02]  /*12e0*/  CS2R R38, SRZ ;  /* 0x0000000000267805 */ /* 0x000fe4000001ff00 */
[----:B------:R-:W-:Y:S02]  /*12f0*/  CS2R R36, SRZ ;  /* 0x0000000000247805 */ /* 0x000fe4000001ff00 */
[----:B------:R-:W-:Y:S01]  /*1300*/  CS2R R34, SRZ ;  /* 0x0000000000227805 */ /* 0x000fe2000001ff00 */
[----:B------:R2:W1:Y:S01]  /*1310*/  LDSM.16.M88.4 R204, [R23+0xa000] ;  /* 0x00a0000017cc783b */ /* 0x0004620000000200 */
[----:B------:R-:W-:-:S02]  /*1320*/  CS2R R32, SRZ ;  /* 0x0000000000207805 */ /* 0x000fc4000001ff00 */
[----:B------:R-:W-:Y:S02]  /*1330*/  CS2R R30, SRZ ;  /* 0x00000000001e7805 */ /* 0x000fe4000001ff00 */
[----:B------:R-:W-:Y:S02]  /*1340*/  CS2R R28, SRZ ;  /* 0x00000000001c7805 */ /* 0x000fe4000001ff00 */
[----:B------:R-:W-:Y:S02]  /*1350*/  CS2R R26, SRZ ;  /* 0x00000000001a7805 */ /* 0x000fe4000001ff00 */
[----:B------:R-:W-:Y:S01]  /*1360*/  CS2R R24, SRZ ;  /* 0x0000000000187805 */ /* 0x000fe2000001ff00 */
[----:B--23--:R-:W-:Y:S06]  /*1370*/  @!P0 BRA `(.L_x_14) ;  /* 0x0000002c00d48947 */ /* 0x00cfec0003800000 */
[----:B------:R-:W2:Y:S01]  /*1380*/  S2R R6, SR_CTAID.X ;  /* 0x0000000000067919 */ /* 0x000ea20000002500 */
[----:B------:R-:W2:Y:S01]  /*1390*/  LDC R7, c[0x0][0x290] ;  /* 0x0000a400ff077b82 */ /* 0x000ea20000000800 */
[----:B------:R-:W-:Y:S01]  /*13a0*/  IMAD.SHL.U32 R0, R121, 0x40, RZ ;  /* 0x0000004079007824 */ /* 0x000fe200078e00ff */
[----:B------:R-:W-:Y:S01]  /*13b0*/  SHF.L.U32 R3, R124, 0x4, RZ ;  /* 0x000000047c037819 */ /* 0x000fe200000006ff */
[----:B------:R-:W-:Y:S01]  /*13c0*/  UIADD3 UR4, UR4, 0x3f, URZ ;  /* 0x0000003f04047890 */ /* 0x000fe2000fffe03f */
[----:B------:R-:W-:Y:S01]  /*13d0*/  LEA.HI R122, R122, R121, RZ, 0x3 ;  /* 0x000000797a7a7211 */ /* 0x000fe200078f18ff */
[----:B------:R-:W-:Y:S01]  /*13e0*/  IMAD R125, R120, 0x8, R125 ;  /* 0x00000008787d7824 */ /* 0x000fe200078e027d */
[----:B------:R-:W-:Y:S01]  /*13f0*/  LOP3.LUT R0, R0, 0x1c0, RZ, 0xc0, !PT ;  /* 0x000001c000007812 */ /* 0x000fe200078ec0ff */
[----:B------:R-:W-:Y:S01]  /*1400*/  USHF.R.S32.HI UR5, URZ, 0x1f, UR4 ;  /* 0x0000001f3f057899 */ /* 0x000fe20008011404 */
[----:B------:R-:W-:Y:S01]  /*1410*/  LEA.HI R126, R126, R123, RZ, 0x5 ;  /* 0x0000007b7e7e7211 */ /* 0x000fe200078f28ff */
[----:B------:R-:W-:Y:S01]  /*1420*/  IMAD.MOV.U32 R119, RZ, RZ, RZ ;  /* 0x000000ffff777224 */ /* 0x000fe200078e00ff */
[----:B------:R-:W-:Y:S01]  /*1430*/  LOP3.LUT R3, R0, 0x30, R3, 0xf8, !PT ;  /* 0x0000003000037812 */ /* 0x000fe200078ef803 */
[----:B------:R-:W-:Y:S01]  /*1440*/  ULEA.HI UR5, UR5, UR4, URZ, 0x6 ;  /* 0x0000000405057291 */ /* 0x000fe2000f8f303f */
[----:B------:R-:W-:Y:S01]  /*1450*/  SHF.R.S32.HI R126, RZ, 0x5, R126 ;  /* 0x00000005ff7e7819 */ /* 0x000fe2000001147e */
[----:B------:R-:W-:Y:S01]  /*1460*/  ULOP3.LUT UR11, UR38, 0x1, URZ, 0xfc, !UPT ;  /* 0x00000001260b7892 */ /* 0x000fe2000f8efc3f */
[----:B------:R-:W-:Y:S01]  /*1470*/  LOP3.LUT R5, R3, 0x8, R122, 0xf8, !PT ;  /* 0x0000000803057812 */ /* 0x000fe200078ef87a */
[----:B------:R-:W-:Y:S01]  /*1480*/  USHF.R.S32.HI UR7, URZ, 0x6, UR5 ;  /* 0x000000063f077899 */ /* 0x000fe20008011405 */
[----:B------:R-:W-:Y:S01]  /*1490*/  SHF.R.U32.HI R4, RZ, 0x3, R0 ;  /* 0x00000003ff047819 */ /* 0x000fe20000011600 */
[----:B------:R-:W-:Y:S01]  /*14a0*/  UMOV UR4, URZ ;  /* 0x0000003f00047c82 */ /* 0x000fe20008000000 */
[--C-:B------:R-:W-:Y:S01]  /*14b0*/  SHF.R.S32.HI R0, RZ, 0x2, R127.reuse ;  /* 0x00000002ff007819 */ /* 0x100fe2000001147f */
[----:B------:R-:W-:Y:S01]  /*14c0*/  UMOV UR5, URZ ;  /* 0x0000003f00057c82 */ /* 0x000fe20008000000 */
[----:B------:R-:W-:Y:S01]  /*14d0*/  SHF.R.S32.HI R127, RZ, 0x1f, R127 ;  /* 0x0000001fff7f7819 */ /* 0x000fe2000001147f */
[----:B------:R-:W-:Y:S01]  /*14e0*/  UMOV UR6, URZ ;  /* 0x0000003f00067c82 */ /* 0x000fe20008000000 */
[----:B------:R-:W-:Y:S01]  /*14f0*/  LOP3.LUT R4, R5, R4, RZ, 0x3c, !PT ;  /* 0x0000000405047212 */ /* 0x000fe200078e3cff */
[----:B------:R-:W-:Y:S01]  /*1500*/  IMAD R5, R120, 0x300, R123 ;  /* 0x0000030078057824 */ /* 0x000fe200078e027b */
[----:B------:R-:W-:Y:S01]  /*1510*/  LEA.HI R127, R127, R0, RZ, 0x3 ;  /* 0x000000007f7f7211 */ /* 0x000fe200078f18ff */
[----:B------:R-:W-:Y:S01]  /*1520*/  ULDC UR13, c[0x0][0x75c] ;  /* 0x0001d700000d7ab9 */ /* 0x000fe20000000800 */
[----:B------:R-:W-:Y:S01]  /*1530*/  ULDC UR14, c[0x0][0x744] ;  /* 0x0001d100000e7ab9 */ /* 0x000fe20000000800 */
[----:B------:R-:W-:Y:S01]  /*1540*/  IMAD.SHL.U32 R5, R5, 0x4, RZ ;  /* 0x0000000405057824 */ /* 0x000fe200078e00ff */
[----:B------:R-:W-:Y:S01]  /*1550*/  LOP3.LUT R127, R127, 0xfffffff8, RZ, 0xc0, !PT ;  /* 0xfffffff87f7f7812 */ /* 0x000fe200078ec0ff */
[----:B------:R-:W-:-:S02]  /*1560*/  IMAD.U32 R4, R125, 0x200, R4 ;  /* 0x000002007d047824 */ /* 0x000fc400078e0004 */
[----:B--2---:R-:W-:-:S04]  /*1570*/  IMAD R3, R6, -0x80, R7 ;  /* 0xffffff8006037824 */ /* 0x004fc800078e0207 */
[----:B------:R-:W-:Y:S01]  /*1580*/  IMAD R126, R126, -0x10, R3 ;  /* 0xfffffff07e7e7824 */ /* 0x000fe200078e0203 */
[----:B------:R-:W-:-:S04]  /*1590*/  LEA.HI R3, R120, R120, RZ, 0x1 ;  /* 0x0000007878037211 */ /* 0x000fc800078f08ff */
[----:B------:R-:W-:Y:S02]  /*15a0*/  LOP3.LUT R3, R3, 0xfffffffe, RZ, 0xc0, !PT ;  /* 0xfffffffe03037812 */ /* 0x000fe400078ec0ff */
[----:B------:R-:W-:Y:S01]  /*15b0*/  IADD3 R126, R126, R127, -R0 ;  /* 0x0000007f7e7e7210 */ /* 0x000fe20007ffe800 */
[----:B------:R-:W-:Y:S02]  /*15c0*/  IMAD R0, R5, 0x4, R16 ;  /* 0x0000000405007824 */ /* 0x000fe400078e0210 */
[----:B------:R-:W-:-:S04]  /*15d0*/  IMAD.IADD R3, R120, 0x1, -R3 ;  /* 0x0000000178037824 */ /* 0x000fc800078e0a03 */
[----:B------:R-:W-:-:S07]  /*15e0*/  IMAD R3, R3, -0x40, R126 ;  /* 0xffffffc003037824 */ /* 0x000fce00078e027e */
.L_x_25:
[----:B------:R-:W-:-:S06]  /*15f0*/  UISETP.NE.AND UP0, UPT, UR11, 0x3, UPT ;  /* 0x000000030b00788c */ /* 0x000fcc000bf05270 */
[----:B------:R-:W-:-:S13]  /*1600*/  PLOP3.LUT P0, PT, PT, PT, UP0, 0x80, 0x0 ;  /* 0x000000000000781c */ /* 0x000fda0003f0f008 */
[----:B-1----:R-:W-:Y:S05]  /*1610*/  @!P0 BRA `(.L_x_15) ;  /* 0x0000000000048947 */ /* 0x002fea0003800000 */
[----:B------:R-:W-:Y:S01]  /*1620*/  BPT.TRAP 0x1 ;  /* 0x000000040000795c */ /* 0x000fe20000300000 */
.L_x_15:
[----:B------:R-:W-:Y:S01]  /*1630*/  R2UR UR8, R16 ;  /* 0x00000000100872ca */ /* 0x000fe200000e0000 */
[----:B------:R-:W-:-:S05]  /*1640*/  IMAD.U32 R6, RZ, RZ, UR5 ;  /* 0x00000005ff067e24 */ /* 0x000fca000f8e00ff */
[----:B------:R-:W-:-:S07]  /*1650*/  SHF.L.U32 R6, R6, 0x1f, RZ ;  /* 0x0000001f06067819 */ /* 0x000fce00000006ff */
[----:B------:R-:W-:-:S09]  /*1660*/  ULEA UR8, UR6, UR8, 0x3 ;  /* 0x0000000806087291 */ /* 0x000fd2000f8e183f */
[----:B------:R2:W3:Y:S01]  /*1670*/  SYNCS.PHASECHK.TRANS64.TRYWAIT P1, [UR8+0x26810], R6 ;  /* 0x02681006ff0075a7 */ /* 0x0004e20008020148 */
[----:B------:R-:W-:Y:S05]  /*1680*/  @!P0 BRA `(.L_x_16) ;  /* 0x0000000000048947 */ /* 0x000fea0003800000 */
[----:B------:R-:W-:Y:S01]  /*1690*/  BPT.TRAP 0x1 ;  /* 0x000000040000795c */ /* 0x000fe20000300000 */
.L_x_16:
[----:B---3--:R-:W-:Y:S05]  /*16a0*/  @P1 BRA `(.L_x_17) ;  /* 0x0000000000081947 */ /* 0x008fea0003800000 */
[----:B------:R-:W3:Y:S02]  /*16b0*/  SYNCS.PHASECHK.TRANS64.TRYWAIT P1, [UR8+0x26810], R6 ;  /* 0x02681006ff0075a7 */ /* 0x000ee40008020148 */
[----:B---3--:R-:W-:Y:S05]  /*16c0*/  @!P1 BRA `(.L_x_18) ;  /* 0x00000068008c9947 */ /* 0x008fea0003800000 */
.L_x_17:
[----:B------:R-:W-:Y:S01]  /*16d0*/  R2UR UR9, R16 ;  /* 0x00000000100972ca */ /* 0x000fe200000e0000 */
[----:B---3--:R-:W-:Y:S01]  /*16e0*/  IMAD R5, R18, 0x800, R16 ;  /* 0x0000080012057824 */ /* 0x008fe200078e0210 */
[----:B------:R-:W-:Y:S01]  /*16f0*/  WARPGROUP.ARRIVE ;  /* 0x00000000000079c5 */ /* 0x000fe20000000000 */
[----:B------:R-:W-:Y:S01]  /*1700*/  UMOV UR17, 0xc0000010 ;  /* 0xc000001000117882 */ /* 0x000fe20000000000 */
[----:B------:R-:W-:Y:S01]  /*1710*/  UMOV UR19, 0x80000020 ;  /* 0x8000002000137882 */ /* 0x000fe20000000000 */
[----:B------:R-:W-:Y:S01]  /*1720*/  IMAD.U32 R8, RZ, RZ, UR6 ;  /* 0x00000006ff087e24 */ /* 0x000fe2000f8e00ff */
[----:B------:R-:W-:-:S03]  /*1730*/  R2UR UR10, R5 ;  /* 0x00000000050a72ca */ /* 0x000fc600000e0000 */
[----:B------:R-:W-:-:S04]  /*1740*/  IMAD R5, R8, 0x20, R19 ;  /* 0x0000002008057824 */ /* 0x000fc800078e0213 */
[----:B------:R-:W-:Y:S01]  /*1750*/  UIADD3 UR9, UR9, 0x12000, URZ ;  /* 0x0001200009097890 */ /* 0x000fe2000fffe03f */
[----:B------:R-:W-:-:S03]  /*1760*/  SHF.L.U32 R5, R5, 0x1, RZ ;  /* 0x0000000105057819 */ /* 0x000fc600000006ff */
[----:B------:R-:W-:Y:S02]  /*1770*/  USHF.R.U32.HI UR9, URZ, 0x4, UR9 ;  /* 0x000000043f097899 */ /* 0x000fe40008011609 */
[----:B------:R-:W-:Y:S01]  /*1780*/  USHF.R.U32.HI UR10, URZ, 0x4, UR10 ;  /* 0x000000043f0a7899 */ /* 0x000fe2000801160a */
[----:B------:R-:W-:Y:S01]  /*1790*/  IMAD R5, R5, 0x4, R16 ;  /* 0x0000000405057824 */ /* 0x000fe200078e0210 */
[----:B------:R-:W-:Y:S02]  /*17a0*/  ULOP3.LUT UR9, UR9, 0x3fff, URZ, 0xc0, !UPT ;  /* 0x00003fff09097892 */ /* 0x000fe4000f8ec03f */
[----:B------:R-:W-:Y:S02]  /*17b0*/  ULOP3.LUT UR10, UR10, 0x3fff, URZ, 0xc0, !UPT ;  /* 0x00003fff0a0a7892 */ /* 0x000fe4000f8ec03f */
[----:B------:R-:W-:Y:S02]  /*17c0*/  ULOP3.LUT UR15, UR9, 0x10000, URZ, 0xfc, !UPT ;  /* 0x00010000090f7892 */ /* 0x000fe4000f8efc3f */
[----:B------:R-:W-:-:S02]  /*17d0*/  ULOP3.LUT UR12, UR10, 0x10000, URZ, 0xfc, !UPT ;  /* 0x000100000a0c7892 */ /* 0x000fc4000f8efc3f */
[----:B------:R-:W-:-:S05]  /*17e0*/  UIMAD UR10, UR6, 0x300, UR15 ;  /* 0x00000300060a78a4 */ /* 0x000fca000f8e020f */
[----:B------:R-:W-:Y:S02]  /*17f0*/  UMOV UR16, UR12 ;  /* 0x0000000c00107c82 */ /* 0x000fe40008000000 */
[----:B------:R-:W-:Y:S02]  /*1800*/  UMOV UR18, UR10 ;  /* 0x0000000a00127c82 */ /* 0x000fe40008000000 */
[----:B------:R-:W-:Y:S01]  /*1810*/  HGMMA.64x64x16.F32.BF16 R152, gdesc[UR16], RZ, !UPT, gsb0 ;  /* 0x00e00000109879f0 */ /* 0x000fe2000c0018ff */
[----:B------:R-:W-:Y:S02]  /*1820*/  UIADD3 UR16, UR12, 0x100, URZ ;  /* 0x000001000c107890 */ /* 0x000fe4000fffe03f */
[----:B------:R-:W-:Y:S01]  /*1830*/  UIADD3 UR18, UR10, 0x2, URZ ;  /* 0x000000020a127890 */ /* 0x000fe2000fffe03f */
[----:B------:R-:W-:Y:S01]  /*1840*/  UMOV UR17, 0xc0000010 ;  /* 0xc000001000117882 */ /* 0x000fe20000000000 */
[----:B------:R-:W-:Y:S01]  /*1850*/  UMOV UR19, 0x80000020 ;  /* 0x8000002000137882 */ /* 0x000fe20000000000 */
[----:B------:R-:W-:-:S02]  /*1860*/  WARPGROUP.DEPBAR.LE gsb0, 0x0 ;  /* 0x00008000000079c5 */ /* 0x000fc40000010000 */
[----:B------:R-:W-:-:S06]  /*1870*/  WARPGROUP.ARRIVE ;  /* 0x00000000000079c5 */ /* 0x000fcc0000000000 */
[----:B------:R-:W-:Y:S01]  /*1880*/  HGMMA.64x64x16.F32.BF16 R152, gdesc[UR16], R152, gsb0 ;  /* 0x00e00000109879f0 */ /* 0x000fe20008001898 */
[----:B------:R-:W-:Y:S02]  /*1890*/  UIADD3 UR16, UR12, 0x200, URZ ;  /* 0x000002000c107890 */ /* 0x000fe4000fffe03f */
[----:B------:R-:W-:Y:S01]  /*18a0*/  UIADD3 UR18, UR10, 0x100, URZ ;  /* 0x000001000a127890 */ /* 0x000fe2000fffe03f */
[----:B------:R-:W-:Y:S01]  /*18b0*/  UMOV UR17, 0xc0000010 ;  /* 0xc000001000117882 */ /* 0x000fe20000000000 */
[----:B------:R-:W-:Y:S01]  /*18c0*/  UMOV UR19, 0x80000020 ;  /* 0x8000002000137882 */ /* 0x000fe20000000000 */
[----:B------:R-:W-:Y:S02]  /*18d0*/  WARPGROUP.DEPBAR.LE gsb0, 0x0 ;  /* 0x00008000000079c5 */ /* 0x000fe40000010000 */
        /* <DEDUP_REMOVED lines=22> */
[----:B------:R-:W-:Y:S03]  /*1a40*/  HGMMA.64x64x16.F32.BF16 R152, gdesc[UR16], R152, gsb0 ;  /* 0x00e00000109879f0 */ /* 0x000fe60008001898 */
[----:B------:R-:W-:Y:S02]  /*1a50*/  WARPGROUP.DEPBAR.LE gsb0, 0x0 ;  /* 0x00008000000079c5 */ /* 0x000fe40000010000 */
[----:B------:R3:W1:Y:S04]  /*1a60*/  LDS.64 R216, [R5+0x1e000] ;  /* 0x01e0000005d87984 */ /* 0x0006680000000a00 */
[----:B------:R3:W1:Y:S04]  /*1a70*/  LDS.64 R218, [R5+0x1e020] ;  /* 0x01e0200005da7984 */ /* 0x0006680000000a00 */
[----:B------:R3:W1:Y:S04]  /*1a80*/  LDS.64 R208, [R5+0x1e040] ;  /* 0x01e0400005d07984 */ /* 0x0006680000000a00 */
[----:B------:R3:W1:Y:S04]  /*1a90*/  LDS.64 R212, [R5+0x1e060] ;  /* 0x01e0600005d47984 */ /* 0x0006680000000a00 */
[----:B------:R3:W1:Y:S04]  /*1aa0*/  LDS.64 R20, [R5+0x1e080] ;  /* 0x01e0800005147984 */ /* 0x0006680000000a00 */
[----:B------:R3:W1:Y:S04]  /*1ab0*/  LDS.64 R214, [R5+0x1e0a0] ;  /* 0x01e0a00005d67984 */ /* 0x0006680000000a00 */
[----:B------:R3:W1:Y:S04]  /*1ac0*/  LDS.64 R210, [R5+0x1e0c0] ;  /* 0x01e0c00005d27984 */ /* 0x0006680000000a00 */
[----:B------:R3:W1:Y:S01]  /*1ad0*/  LDS.64 R14, [R5+0x1e0e0] ;  /* 0x01e0e000050e7984 */ /* 0x0006620000000a00 */
[----:B------:R-:W-:Y:S05]  /*1ae0*/  @!P0 BRA `(.L_x_19) ;  /* 0x0000000000048947 */ /* 0x000fea0003800000 */
[----:B------:R-:W-:Y:S01]  /*1af0*/  BPT.TRAP 0x1 ;  /* 0x000000040000795c */ /* 0x000fe20000300000 */
.L_x_19:
[----:B------:R1:W1:Y:S01]  /*1b00*/  SYNCS.PHASECHK.TRANS64.TRYWAIT P1, [UR8+0x26830], R6 ;  /* 0x02683006ff0075a7 */ /* 0x0002620008020148 */
[----:B------:R-:W-:Y:S05]  /*1b10*/  @!P0 BRA `(.L_x_20) ;  /* 0x0000000000048947 */ /* 0x000fea0003800000 */
[----:B------:R-:W-:Y:S01]  /*1b20*/  BPT.TRAP 0x1 ;  /* 0x000000040000795c */ /* 0x000fe20000300000 */
.L_x_20:
[----:B-1----:R-:W-:Y:S05]  /*1b30*/  @P1 BRA `(.L_x_21) ;  /* 0x0000000000081947 */ /* 0x002fea0003800000 */
[----:B------:R-:W1:Y:S02]  /*1b40*/  SYNCS.PHASECHK.TRANS64.TRYWAIT P1, [UR8+0x26830], R6 ;  /* 0x02683006ff0075a7 */ /* 0x000e640008020148 */
[----:B-1----:R-:W-:Y:S05]  /*1b50*/  @!P1 BRA `(.L_x_22) ;  /* 0x0000006400809947 */ /* 0x002fea0003800000 */
.L_x_21:
[----:B------:R-:W-:Y:S01]  /*1b60*/  R2UR UR10, R16 ;  /* 0x00000000100a72ca */ /* 0x000fe200000e0000 */
[----:B------:R-:W-:Y:S01]  /*1b70*/  WARPGROUP.ARRIVE ;  /* 0x00000000000079c5 */ /* 0x000fe20000000000 */
[----:B------:R-:W-:Y:S01]  /*1b80*/  UMOV UR19, 0x80000020 ;  /* 0x8000002000137882 */ /* 0x000fe20000000000 */
[----:B------:R-:W-:Y:S01]  /*1b90*/  FMUL.FTZ R8, R154, UR13 ;  /* 0x0000000d9a087c20 */ /* 0x000fe20008410000 */
[----:B--2---:R-:W-:Y:S01]  /*1ba0*/  FMUL.FTZ R6, R152, UR13 ;  /* 0x0000000d98067c20 */ /* 0x004fe20008410000 */
[----:B------:R-:W-:Y:S01]  /*1bb0*/  FMUL.FTZ R12, R158, UR13 ;  /* 0x0000000d9e0c7c20 */ /* 0x000fe20008410000 */
[----:B------:R-:W-:Y:S01]  /*1bc0*/  FMUL.FTZ R7, R153, UR13 ;  /* 0x0000000d99077c20 */ /* 0x000fe20008410000 */
[----:B------:R-:W-:Y:S01]  /*1bd0*/  FMUL.FTZ R13, R159, UR13 ;  /* 0x0000000d9f0d7c20 */ /* 0x000fe20008410000 */
[----:B------:R-:W-:Y:S01]  /*1be0*/  FMUL.FTZ R158, R166, UR13 ;  /* 0x0000000da69e7c20 */ /* 0x000fe20008410000 */
[----:B------:R-:W1:Y:S01]  /*1bf0*/  MUFU.TANH R8, R8 ;  /* 0x0000000800087308 */ /* 0x000e620000002400 */
[----:B------:R-:W-:Y:S01]  /*1c00*/  FMUL.FTZ R159, R167, UR13 ;  /* 0x0000000da79f7c20 */ /* 0x000fe20008410000 */
[----:B------:R-:W-:Y:S01]  /*1c10*/  FMUL.FTZ R152, R160, UR13 ;  /* 0x0000000da0987c20 */ /* 0x000fe20008410000 */
[----:B------:R-:W-:Y:S01]  /*1c20*/  ISETP.GT.AND P1, PT, R3, 0x8, PT ;  /* 0x000000080300780c */ /* 0x000fe20003f24270 */
[----:B------:R-:W-:Y:S01]  /*1c30*/  UIADD3 UR10, UR10, 0x18000, URZ ;  /* 0x000180000a0a7890 */ /* 0x000fe2000fffe03f */
[----:B------:R-:W-:Y:S01]  /*1c40*/  FMUL.FTZ R9, R155, UR13 ;  /* 0x0000000d9b097c20 */ /* 0x000fe20008410000 */
[----:B------:R-:W-:Y:S01]  /*1c50*/  FMUL.FTZ R220, R171, UR13 ;  /* 0x0000000dabdc7c20 */ /* 0x000fe20008410000 */
[----:B------:R-:W-:Y:S01]  /*1c60*/  FMUL.FTZ R154, R162, UR13 ;  /* 0x0000000da29a7c20 */ /* 0x000fe20008410000 */
[----:B------:R-:W-:Y:S01]  /*1c70*/  USHF.R.U32.HI UR10, URZ, 0x4, UR10 ;  /* 0x000000043f0a7899 */ /* 0x000fe2000801160a */
[----:B------:R-:W2:Y:S01]  /*1c80*/  MUFU.TANH R6, R6 ;  /* 0x0000000600067308 */ /* 0x000ea20000002400 */
[----:B------:R-:W-:Y:S01]  /*1c90*/  ISETP.GT.AND P2, PT, R3, RZ, PT ;  /* 0x000000ff0300720c */ /* 0x000fe20003f44270 */
[----:B------:R-:W-:Y:S01]  /*1ca0*/  FMUL.FTZ R153, R161, UR13 ;  /* 0x0000000da1997c20 */ /* 0x000fe20008410000 */
[----:B------:R-:W-:Y:S01]  /*1cb0*/  ULOP3.LUT UR10, UR10, 0x3fff, URZ, 0xc0, !UPT ;  /* 0x00003fff0a0a7892 */ /* 0x000fe2000f8ec03f */
[----:B------:R-:W-:Y:S01]  /*1cc0*/  FMUL.FTZ R155, R163, UR13 ;  /* 0x0000000da39b7c20 */ /* 0x000fe20008410000 */
[----:B------:R-:W-:Y:S01]  /*1cd0*/  FMUL.FTZ R11, R157, UR13 ;  /* 0x0000000d9d0b7c20 */ /* 0x000fe20008410000 */
[----:B------:R-:W-:Y:S01]  /*1ce0*/  FMUL.FTZ R157, R165, UR13 ;  /* 0x0000000da59d7c20 */ /* 0x000fe20008410000 */
[----:B------:R-:W-:Y:S01]  /*1cf0*/  ULOP3.LUT UR12, UR10, 0x10000, URZ, 0xfc, !UPT ;  /* 0x000100000a0c7892 */ /* 0x000fe2000f8efc3f */
[----:B------:R-:W3:Y:S01]  /*1d00*/  MUFU.TANH R12, R12 ;  /* 0x0000000c000c7308 */ /* 0x000ee20000002400 */
[----:B-1----:R-:W-:Y:S01]  /*1d10*/  FSEL R171, R8, -INF , P1 ;  /* 0xff80000008ab7808 */ /* 0x002fe20000800000 */
[----:B------:R-:W-:Y:S01]  /*1d20*/  FMUL.FTZ R163, R168, UR13 ;  /* 0x0000000da8a37c20 */ /* 0x000fe20008410000 */
[----:B------:R-:W-:Y:S01]  /*1d30*/  UIMAD UR12, UR6, 0x300, UR12 ;  /* 0x00000300060c78a4 */ /* 0x000fe2000f8e020c */
[----:B------:R-:W-:Y:S01]  /*1d40*/  FMUL.FTZ R165, R169, UR13 ;  /* 0x0000000da9a57c20 */ /* 0x000fe20008410000 */
[----:B------:R-:W-:Y:S01]  /*1d50*/  FMUL.FTZ R10, R156, UR13 ;  /* 0x0000000d9c0a7c20 */ /* 0x000fe20008410000 */
[----:B------:R-:W-:Y:S01]  /*1d60*/  FFMA.FTZ R162, R171, UR14, -R216 ;  /* 0x0000000eaba27c23 */ /* 0x000fe200080108d8 */
[----:B------:R-:W-:Y:S01]  /*1d70*/  UIADD3 UR16, UR12, 0x2, URZ ;  /* 0x000000020c107890 */ /* 0x000fe2000fffe03f */
[----:B------:R-:W1:Y:S01]  /*1d80*/  MUFU.TANH R7, R7 ;  /* 0x0000000700077308 */ /* 0x000e620000002400 */
[----:B--2---:R-:W-:Y:S01]  /*1d90*/  FSEL R161, R6, -INF , P2 ;  /* 0xff80000006a17808 */ /* 0x004fe20001000000 */
[----:B------:R-:W-:Y:S01]  /*1da0*/  UMOV UR18, UR12 ;  /* 0x0000000c00127c82 */ /* 0x000fe20008000000 */
[----:B------:R-:W-:-:S05]  /*1db0*/  FMUL.FTZ R169, R170, UR13 ;  /* 0x0000000daaa97c20 */ /* 0x000fca0008410000 */
[----:B------:R-:W-:Y:S01]  /*1dc0*/  HGMMA.64x64x16.F32.BF16 R120, R184, gdesc[UR16], RZ, !UPT, gsb0 ;  /* 0x00e00010b8787df0 */ /* 0x000fe2000c0018ff */
[----:B------:R-:W-:Y:S01]  /*1dd0*/  UMOV UR19, 0x80000020 ;  /* 0x8000002000137882 */ /* 0x000fe20000000000 */
[----:B------:R-:W-:Y:S01]  /*1de0*/  UMOV UR18, UR16 ;  /* 0x0000001000127c82 */ /* 0x000fe20008000000 */
[----:B------:R-:W-:Y:S01]  /*1df0*/  UIADD3 UR16, UR12, 0x100, URZ ;  /* 0x000001000c107890 */ /* 0x000fe2000fffe03f */
[----:B------:R-:W2:Y:S01]  /*1e00*/  MUFU.TANH R13, R13 ;  /* 0x0000000d000d7308 */ /* 0x000ea20000002400 */
[----:B---3--:R-:W-:Y:S01]  /*1e10*/  FSEL R171, R12, -INF , P1 ;  /* 0xff8000000cab7808 */ /* 0x008fe20000800000 */
[----:B------:R-:W-:Y:S01]  /*1e20*/  FFMA.FTZ R226, R161, UR14, -R216 ;  /* 0x0000000ea1e27c23 */ /* 0x000fe200080108d8 */
[----:B------:R-:W-:Y:S01]  /*1e30*/  FMUL.FTZ R227, R183, UR13 ;  /* 0x0000000db7e37c20 */ /* 0x000fe20008410000 */
[----:B------:R-:W-:Y:S01]  /*1e40*/  FMUL.FTZ R221, R172, UR13 ;  /* 0x0000000dacdd7c20 */ /* 0x000fe20008410000 */
[----:B------:R-:W-:Y:S01]  /*1e50*/  FMUL.FTZ R222, R173, UR13 ;  /* 0x0000000dadde7c20 */ /* 0x000fe20008410000 */
[----:B------:R-:W-:Y:S01]  /*1e60*/  FFMA.FTZ R168, R171, UR14, -R218 ;  /* 0x0000000eaba87c23 */ /* 0x000fe200080108da */
[----:B------:R-:W-:Y:S01]  /*1e70*/  FMUL.FTZ R156, R164, UR13 ;  /* 0x0000000da49c7c20 */ /* 0x000fe20008410000 */
[----:B------:R-:W3:Y:S01]  /*1e80*/  MUFU.TANH R152, R152 ;  /* 0x0000009800987308 */ /* 0x000ee20000002400 */
[----:B-1----:R-:W-:Y:S01]  /*1e90*/  FSEL R160, R7, -INF , P2 ;  /* 0xff80000007a07808 */ /* 0x002fe20001000000 */
[----:B------:R-:W-:Y:S01]  /*1ea0*/  FMUL.FTZ R225, R181, UR13 ;  /* 0x0000000db5e17c20 */ /* 0x000fe20008410000 */
[----:B------:R-:W-:Y:S01]  /*1eb0*/  FMUL.FTZ R224, R178, UR13 ;  /* 0x0000000db2e07c20 */ /* 0x000fe20008410000 */
[----:B------:R-:W-:Y:S01]  /*1ec0*/  FFMA.FTZ R6, -R6, R6, 1 ;  /* 0x3f80000006067423 */ /* 0x000fe20000010106 */
[----:B------:R-:W-:Y:S01]  /*1ed0*/  FMUL.FTZ R223, R174, UR13 ;  /* 0x0000000daedf7c20 */ /* 0x000fe20008410000 */
[----:B------:R-:W-:Y:S01]  /*1ee0*/  FFMA.FTZ R183, R160, UR14, -R217 ;  /* 0x0000000ea0b77c23 */ /* 0x000fe200080108d9 */
[----:B------:R-:W-:Y:S01]  /*1ef0*/  FMUL.FTZ R176, R176, UR13 ;  /* 0x0000000db0b07c20 */ /* 0x000fe20008410000 */
[----:B------:R-:W1:Y:S01]  /*1f00*/  MUFU.TANH R9, R9 ;  /* 0x0000000900097308 */ /* 0x000e620000002400 */
[----:B--2---:R-:W-:Y:S01]  /*1f10*/  FSEL R170, R13, -INF , P1 ;  /* 0xff8000000daa7808 */ /* 0x004fe20000800000 */
[----:B------:R-:W-:Y:S01]  /*1f20*/  FMUL.FTZ R175, R175, UR13 ;  /* 0x0000000dafaf7c20 */ /* 0x000fe20008410000 */
[----:B------:R-:W-:Y:S01]  /*1f30*/  FMUL.FTZ R177, R177, UR13 ;  /* 0x0000000db1b17c20 */ /* 0x000fe20008410000 */
[----:B------:R-:W-:Y:S01]  /*1f40*/  FMUL.FTZ R179, R179, UR13 ;  /* 0x0000000db3b37c20 */ /* 0x000fe20008410000 */
[----:B------:R-:W-:Y:S01]  /*1f50*/  FMUL.FTZ R180, R180, UR13 ;  /* 0x0000000db4b47c20 */ /* 0x000fe20008410000 */
[----:B------:R-:W-:Y:S01]  /*1f60*/  FFMA.FTZ R173, R170, UR14, -R219 ;  /* 0x0000000eaaad7c23 */ /* 0x000fe200080108db */
[----:B------:R-:W-:Y:S01]  /*1f70*/  FMUL.FTZ R182, R182, UR13 ;  /* 0x0000000db6b67c20 */ /* 0x000fe20008410000 */
[----:B------:R-:W2:Y:S01]  /*1f80*/  MUFU.TANH R154, R154 ;  /* 0x0000009a009a7308 */ /* 0x000ea20000002400 */
[C---:B---3--:R-:W-:Y:S01]  /*1f90*/  FSEL R171, R152.reuse, -INF , P2 ;  /* 0xff80000098ab7808 */ /* 0x048fe20001000000 */
[----:B------:R-:W-:Y:S01]  /*1fa0*/  FFMA.FTZ R152, -R152, R152, 1 ;  /* 0x3f80000098987423 */ /* 0x000fe20000010198 */
[----:B------:R-:W-:-:S03]  /*1fb0*/  ULOP3.LUT UR10, UR10, 0x1000000, URZ, 0xfc, !UPT ;  /* 0x010000000a0a7892 */ /* 0x000fc6000f8efc3f */
[----:B------:R-:W-:Y:S01]  /*1fc0*/  FFMA.FTZ R172, R171, UR14, -R208 ;  /* 0x0000000eabac7c23 */ /* 0x000fe200080108d0 */
[----:B------:R-:W-:Y:S01]  /*1fd0*/  UIMAD UR10, UR6, 0x300, UR10 ;  /* 0x00000300060a78a4 */ /* 0x000fe2000f8e020a */
[----:B------:R-:W-:Y:S01]  /*1fe0*/  MUFU.TANH R155, R155 ;  /* 0x0000009b009b7308 */ /* 0x000fe20000002400 */
[----:B-1----:R-:W-:-:S05]  /*1ff0*/  FSEL R164, R9, -INF , P1 ;  /* 0xff80000009a47808 */ /* 0x002fca0000800000 */
[----:B------:R-:W-:Y:S02]  /*2000*/  FFMA.FTZ R164, R164, UR14, -R217 ;  /* 0x0000000ea4a47c23 */ /* 0x000fe400080108d9 */
[----:B------:R-:W-:Y:S01]  /*2010*/  MUFU.TANH R153, R153 ;  /* 0x0000009900997308 */ /* 0x000fe20000002400 */
[C---:B--2---:R-:W-:Y:S01]  /*2020*/  FSEL R181, R154.reuse, -INF , P1 ;  /* 0xff8000009ab57808 */ /* 0x044fe20000800000 */
[----:B------:R-:W-:-:S04]  /*2030*/  FFMA.FTZ R154, -R154, R154, 1 ;  /* 0x3f8000009a9a7423 */ /* 0x000fc8000001019a */
[----:B------:R-:W-:Y:S02]  /*2040*/  FFMA.FTZ R208, R181, UR14, -R208 ;  /* 0x0000000eb5d07c23 */ /* 0x000fe400080108d0 */
[----:B------:R-:W-:Y:S08]  /*2050*/  MUFU.EX2 R226, R226 ;  /* 0x000000e200e27308 */ /* 0x000ff00000000800 */
[----:B------:R-:W1:Y:S08]  /*2060*/  MUFU.TANH R10, R10 ;  /* 0x0000000a000a7308 */ /* 0x000e700000002400 */
[----:B------:R-:W2:Y:S08]  /*2070*/  MUFU.TANH R11, R11 ;  /* 0x0000000b000b7308 */ /* 0x000eb00000002400 */
[----:B------:R-:W-:Y:S01]  /*2080*/  MUFU.TANH R157, R157 ;  /* 0x0000009d009d7308 */ /* 0x000fe20000002400 */
[----:B-1----:R-:W-:Y:S01]  /*2090*/  FSEL R161, R10, -INF , P2 ;  /* 0xff8000000aa17808 */ /* 0x002fe20001000000 */
[----:B------:R-:W-:-:S02]  /*20a0*/  WARPGROUP.DEPBAR.LE gsb0, 0x0 ;  /* 0x00008000000079c5 */ /* 0x000fc40000010000 */
[----:B------:R-:W-:Y:S02]  /*20b0*/  WARPGROUP.ARRIVE ;  /* 0x00000000000079c5 */ /* 0x000fe40000000000 */
[----:B------:R-:W-:Y:S02]  /*20c0*/  FFMA.FTZ R161, R161, UR14, -R218 ;  /* 0x0000000ea1a17c23 */ /* 0x000fe400080108da */
[----:B------:R-:W1:Y:S01]  /*20d0*/  MUFU.EX2 R183, R183 ;  /* 0x000000b700b77308 */ /* 0x000e620000000800 */
[----:B--2---:R-:W-:Y:S01]  /*20e0*/  FSEL R160, R11, -INF , P2 ;  /* 0xff8000000ba07808 */ /* 0x004fe20001000000 */
[----:B------:R-:W-:Y:S01]  /*20f0*/  HGMMA.64x64x16.F32.BF16 R120, R196, gdesc[UR16], R120, gsb0 ;  /* 0x00e00010c4787df0 */ /* 0x000fe20008001878 */
[----:B------:R-:W-:Y:S01]  /*2100*/  UMOV UR18, UR16 ;  /* 0x0000001000127c82 */ /* 0x000fe20008000000 */
[----:B------:R-:W-:Y:S01]  /*2110*/  UMOV UR19, 0x80000020 ;  /* 0x8000002000137882 */ /* 0x000fe20000000000 */
[----:B------:R-:W-:Y:S01]  /*2120*/  UIADD3 UR16, UR12, 0x102, URZ ;  /* 0x000001020c107890 */ /* 0x000fe2000fffe03f */
[----:B------:R-:W-:-:S02]  /*2130*/  FFMA.FTZ R160, R160, UR14, -R219 ;  /* 0x0000000ea0a07c23 */ /* 0x000fc400080108db */
[----:B------:R-:W2:Y:S08]  /*2140*/  MUFU.TANH R156, R156 ;  /* 0x0000009c009c7308 */ /* 0x000eb00000002400 */
[----:B------:R-:W-:Y:S08]  /*2150*/  MUFU.EX2 R164, R164 ;  /* 0x000000a400a47308 */ /* 0x000ff00000000800 */
[----:B------:R-:W3:Y:S08]  /*2160*/  MUFU.TANH R158, R158 ;  /* 0x0000009e009e7308 */ /* 0x000ef00000002400 */
[----:B------:R-:W-:Y:S08]  /*2170*/  MUFU.TANH R159, R159 ;  /* 0x0000009f009f7308 */ /* 0x000ff00000002400 */
[----:B------:R-:W-:Y:S08]  /*2180*/  MUFU.TANH R163, R163 ;  /* 0x000000a300a37308 */ /* 0x000ff00000002400 */
[----:B------:R-:W-:Y:S08]  /*2190*/  MUFU.TANH R165, R165 ;  /* 0x000000a500a57308 */ /* 0x000ff00000002400 */
[----:B------:R-:W3:Y:S08]  /*21a0*/  MUFU.EX2 R162, R162 ;  /* 0x000000a200a27308 */ /* 0x000ef00000000800 */
[----:B------:R-:W3:Y:S08]  /*21b0*/  MUFU.EX2 R161, R161 ;  /* 0x000000a100a17308 */ /* 0x000ef00000000800 */
[----:B------:R-:W-:Y:S01]  /*21c0*/  MUFU.EX2 R160, R160 ;  /* 0x000000a000a07308 */ /* 0x000fe20000000800 */
[----:B------:R-:W-:-:S02]  /*21d0*/  WARPGROUP.DEPBAR.LE gsb0, 0x0 ;  /* 0x00008000000079c5 */ /* 0x000fc40000010000 */
[----:B----4-:R-:W-:-:S05]  /*21e0*/  WARPGROUP.ARRIVE ;  /* 0x00000000000079c5 */ /* 0x010fca0000000000 */
[----:B------:R-:W4:Y:S01]  /*21f0*/  MUFU.EX2 R168, R168 ;  /* 0x000000a800a87308 */ /* 0x000f220000000800 */
[----:B------:R-:W-:Y:S01]  /*2200*/  HGMMA.64x64x16.F32.BF16 R120, R188, gdesc[UR16], R120, gsb0 ;  /* 0x00e00010bc787df0 */ /* 0x000fe20008001878 */
[----:B------:R-:W-:Y:S01]  /*2210*/  UMOV UR18, UR16 ;  /* 0x0000001000127c82 */ /* 0x000fe20008000000 */
[----:B------:R-:W-:Y:S01]  /*2220*/  UMOV UR19, 0x80000020 ;  /* 0x8000002000137882 */ /* 0x000fe20000000000 */
[----:B------:R-:W-:-:S04]  /*2230*/  UIADD3 UR16, UR12, 0x200, URZ ;  /* 0x000002000c107890 */ /* 0x000fc8000fffe03f */
[----:B------:R-:W4:Y:S01]  /*2240*/  MUFU.TANH R169, R169 ;  /* 0x000000a900a97308 */ /* 0x000f220000002400 */
[----:B------:R-:W-:-:S07]  /*2250*/  UIADD3 UR12, UR12, 0x202, URZ ;  /* 0x000002020c0c7890 */ /* 0x000fce000fffe03f */
[----:B------:R-:W4:Y:S08]  /*2260*/  MUFU.TANH R220, R220 ;  /* 0x000000dc00dc7308 */ /* 0x000f300000002400 */
[----:B------:R-:W-:Y:S08]  /*2270*/  MUFU.TANH R222, R222 ;  /* 0x000000de00de7308 */ /* 0x000ff00000002400 */
[----:B------:R-:W4:Y:S08]  /*2280*/  MUFU.TANH R176, R176 ;  /* 0x000000b000b07308 */ /* 0x000f300000002400 */
[----:B------:R-:W-:Y:S08]  /*2290*/  MUFU.TANH R224, R224 ;  /* 0x000000e000e07308 */ /* 0x000ff00000002400 */
[----:B------:R-:W-:Y:S08]  /*22a0*/  MUFU.TANH R175, R175 ;  /* 0x000000af00af7308 */ /* 0x000ff00000002400 */
[----:B------:R-:W-:Y:S08]  /*22b0*/  MUFU.TANH R177, R177 ;  /* 0x000000b100b17308 */ /* 0x000ff00000002400 */
[----:B------:R-:W-:Y:S08]  /*22c0*/  MUFU.TANH R179, R179 ;  /* 0x000000b300b37308 */ /* 0x000ff00000002400 */
[----:B------:R-:W4:Y:S08]  /*22d0*/  MUFU.TANH R180, R180 ;  /* 0x000000b400b47308 */ /* 0x000f300000002400 */
[----:B------:R-:W-:Y:S01]  /*22e0*/  MUFU.EX2 R172, R172 ;  /* 0x000000ac00ac7308 */ /* 0x000fe20000000800 */
[----:B------:R-:W-:-:S02]  /*22f0*/  WARPGROUP.DEPBAR.LE gsb0, 0x0 ;  /* 0x00008000000079c5 */ /* 0x000fc40000010000 */
[----:B------:R-:W-:-:S05]  /*2300*/  WARPGROUP.ARRIVE ;  /* 0x00000000000079c5 */ /* 0x000fca0000000000 */
[----:B------:R-:W-:Y:S01]  /*2310*/  MUFU.TANH R182, R182 ;  /* 0x000000b600b67308 */ /* 0x000fe20000002400 */
[----:B------:R-:W-:Y:S01]  /*2320*/  HGMMA.64x64x16.F32.BF16 R120, R200, gdesc[UR16], R120, gsb0 ;  /* 0x00e00010c8787df0 */ /* 0x000fe20008001878 */
[----:B------:R-:W-:Y:S01]  /*2330*/  UMOV UR18, UR16 ;  /* 0x0000001000127c82 */ /* 0x000fe20008000000 */
[----:B------:R-:W-:Y:S01]  /*2340*/  UMOV UR19, 0x80000020 ;  /* 0x8000002000137882 */ /* 0x000fe20000000000 */
[----:B------:R-:W-:-:S04]  /*2350*/  UIADD3 UR16, UR10, 0xc0, URZ ;  /* 0x000000c00a107890 */ /* 0x000fc8000fffe03f */
[----:B------:R-:W4:Y:S08]  /*2360*/  MUFU.TANH R223, R223 ;  /* 0x000000df00df7308 */ /* 0x000f300000002400 */
[----:B------:R-:W4:Y:S08]  /*2370*/  MUFU.TANH R221, R221 ;  /* 0x000000dd00dd7308 */ /* 0x000f300000002400 */
[----:B------:R-:W-:Y:S08]  /*2380*/  MUFU.TANH R225, R225 ;  /* 0x000000e100e17308 */ /* 0x000ff00000002400 */
[----:B------:R-:W-:Y:S08]  /*2390*/  MUFU.TANH R227, R227 ;  /* 0x000000e300e37308 */ /* 0x000ff00000002400 */
[----:B------:R-:W4:Y:S01]  /*23a0*/  MUFU.EX2 R173, R173 ;  /* 0x000000ad00ad7308 */ /* 0x000f220000000800 */
[----:B------:R-:W-:-:S02]  /*23b0*/  WARPGROUP.DEPBAR.LE gsb0, 0x0 ;  /* 0x00008000000079c5 */ /* 0x000fc40000010000 */
[----:B-----5:R-:W-:-:S06]  /*23c0*/  WARPGROUP.ARRIVE ;  /* 0x00000000000079c5 */ /* 0x020fcc0000000000 */
[----:B------:R-:W-:Y:S01]  /*23d0*/  HGMMA.64x64x16.F32.BF16 R120, R192, gdesc[UR16], R120, gsb0 ;  /* 0x00e00010c0787df0 */ /* 0x000fe20008001878 */
[----:B------:R-:W-:Y:S01]  /*23e0*/  UMOV UR18, UR12 ;  /* 0x0000000c00127c82 */ /* 0x000fe20008000000 */
[----:B------:R-:W-:Y:S01]  /*23f0*/  UMOV UR19, 0x80000020 ;  /* 0x8000002000137882 */ /* 0x000fe20000000000 */
[----:B------:R-:W-:Y:S01]  /*2400*/  UIADD3 UR12, UR10, 0x40, URZ ;  /* 0x000000400a0c7890 */ /* 0x000fe2000fffe03f */
[----:B------:R-:W-:Y:S02]  /*2410*/  WARPGROUP.DEPBAR.LE gsb0, 0x0 ;  /* 0x00008000000079c5 */ /* 0x000fe40000010000 */
[----:B------:R-:W-:-:S06]  /*2420*/  WARPGROUP.ARRIVE ;  /* 0x00000000000079c5 */ /* 0x000fcc0000000000 */
[----:B------:R-:W-:Y:S01]  /*2430*/  HGMMA.64x64x16.F32.BF16 R120, R204, gdesc[UR16], R120, gsb0 ;  /* 0x00e00010cc787df0 */ /* 0x000fe20008001878 */
[----:B------:R-:W-:Y:S01]  /*2440*/  UMOV UR18, UR10 ;  /* 0x0000000a00127c82 */ /* 0x000fe20008000000 */
[----:B------:R-:W-:Y:S01]  /*2450*/  UMOV UR19, 0x80000020 ;  /* 0x8000002000137882 */ /* 0x000fe20000000000 */
[----:B------:R-:W-:Y:S02]  /*2460*/  WARPGROUP.DEPBAR.LE gsb0, 0x0 ;  /* 0x00008000000079c5 */ /* 0x000fe40000010000 */
[----:B------:R-:W5:Y:S04]  /*2470*/  LDS.64 R166, [R5+0x1e200] ;  /* 0x01e2000005a67984 */ /* 0x000f680000000a00 */
[----:B------:R-:W4:Y:S01]  /*2480*/  LDS.64 R170, [R5+0x1e220] ;  /* 0x01e2200005aa7984 */ /* 0x000f220000000a00 */
[--C-:B-----5:R-:W-:Y:S01]  /*2490*/  FADD.FTZ R217, R120, -R166.reuse ;  /* 0x800000a678d97221 */ /* 0x120fe20000010000 */
[----:B------:R-:W-:Y:S01]  /*24a0*/  FADD.FTZ R181, R122, -R166 ;  /* 0x800000a67ab57221 */ /* 0x000fe20000010000 */
[----:B------:R-:W-:Y:S01]  /*24b0*/  FSEL R122, R155, -INF , P1 ;  /* 0xff8000009b7a7808 */ /* 0x000fe20000800000 */
[--C-:B------:R-:W-:Y:S01]  /*24c0*/  FADD.FTZ R178, R121, -R167.reuse ;  /* 0x800000a779b27221 */ /* 0x100fe20000010000 */
[----:B------:R-:W-:Y:S01]  /*24d0*/  FSEL R120, R153, -INF , P2 ;  /* 0xff80000099787808 */ /* 0x000fe20001000000 */
[----:B------:R-:W-:Y:S01]  /*24e0*/  FMUL.FTZ R217, R226, R217 ;  /* 0x000000d9e2d97220 */ /* 0x000fe20000410000 */
[----:B------:R-:W-:Y:S01]  /*24f0*/  FADD.FTZ R219, R123, -R167 ;  /* 0x800000a77bdb7221 */ /* 0x000fe20000010000 */
[--C-:B------:R-:W-:Y:S01]  /*2500*/  FFMA.FTZ R216, R122, UR14, -R209.reuse ;  /* 0x0000000e7ad87c23 */ /* 0x100fe200080108d1 */
[----:B------:R-:W-:Y:S01]  /*2510*/  FFMA.FTZ R122, -R7, R7, 1 ;  /* 0x3f800000077a7423 */ /* 0x000fe20000010107 */
[----:B------:R-:W-:Y:S01]  /*2520*/  FMUL.FTZ R121, R6, R217 ;  /* 0x000000d906797220 */ /* 0x000fe20000410000 */
[----:B------:R-:W-:Y:S01]  /*2530*/  FFMA.FTZ R120, R120, UR14, -R209 ;  /* 0x0000000e78787c23 */ /* 0x000fe200080108d1 */
[----:B-1----:R-:W-:Y:S01]  /*2540*/  FMUL.FTZ R7, R183, R178 ;  /* 0x000000b2b7077220 */ /* 0x002fe20000410000 */
[----:B------:R-:W-:Y:S01]  /*2550*/  FSEL R6, R157, -INF , P2 ;  /* 0xff8000009d067808 */ /* 0x000fe20001000000 */
[----:B------:R1:W5:Y:S01]  /*2560*/  MUFU.EX2 R166, R208 ;  /* 0x000000d000a67308 */ /* 0x0003620000000800 */
[----:B--2---:R-:W-:Y:S01]  /*2570*/  FSEL R123, R156, -INF , P2 ;  /* 0xff8000009c7b7808 */ /* 0x004fe20001000000 */
[----:B------:R-:W-:Y:S01]  /*2580*/  FMUL.FTZ R122, R122, R7 ;  /* 0x000000077a7a7220 */ /* 0x000fe20000410000 */
[----:B---3--:R-:W-:Y:S01]  /*2590*/  FSEL R209, R158, -INF , P1 ;  /* 0xff8000009ed17808 */ /* 0x008fe20000800000 */
[----:B----4-:R-:W-:Y:S01]  /*25a0*/  FADD.FTZ R218, R124, -R170 ;  /* 0x800000aa7cda7221 */ /* 0x010fe20000010000 */
[----:B------:R-:W-:Y:S01]  /*25b0*/  FMUL.FTZ R181, R162, R181 ;  /* 0x000000b5a2b57220 */ /* 0x000fe20000410000 */
[--C-:B------:R-:W-:Y:S01]  /*25c0*/  FFMA.FTZ R178, R123, UR14, -R212.reuse ;  /* 0x0000000e7bb27c23 */ /* 0x100fe200080108d4 */
[----:B------:R-:W-:Y:S01]  /*25d0*/  FFMA.FTZ R123, -R9, R9, 1 ;  /* 0x3f800000097b7423 */ /* 0x000fe20000010109 */
[----:B------:R2:W3:Y:S01]  /*25e0*/  MUFU.EX2 R174, R120 ;  /* 0x0000007800ae7308 */ /* 0x0004e20000000800 */
[----:B-1----:R-:W-:Y:S01]  /*25f0*/  FFMA.FTZ R208, -R8, R8, 1 ;  /* 0x3f80000008d07423 */ /* 0x002fe20000010108 */
[----:B------:R-:W-:Y:S01]  /*2600*/  FMUL.FTZ R8, R164, R219 ;  /* 0x000000dba4087220 */ /* 0x000fe20000410000 */
[----:B------:R-:W-:Y:S01]  /*2610*/  FFMA.FTZ R212, R209, UR14, -R212 ;  /* 0x0000000ed1d47c23 */ /* 0x000fe200080108d4 */
[----:B------:R-:W-:Y:S01]  /*2620*/  FSEL R209, R163, -INF , P2 ;  /* 0xff800000a3d17808 */ /* 0x000fe20001000000 */
[----:B------:R-:W-:Y:S01]  /*2630*/  FADD.FTZ R9, R126, -R170 ;  /* 0x800000aa7e097221 */ /* 0x000fe20000010000 */
[----:B------:R-:W-:Y:S01]  /*2640*/  FMUL.FTZ R123, R123, R8 ;  /* 0x000000087b7b7220 */ /* 0x000fe20000410000 */
[----:B------:R-:W-:Y:S01]  /*2650*/  FSEL R8, R159, -INF , P1 ;  /* 0xff8000009f087808 */ /* 0x000fe20000800000 */
[----:B------:R1:W4:Y:S01]  /*2660*/  MUFU.EX2 R167, R216 ;  /* 0x000000d800a77308 */ /* 0x0003220000000800 */
[----:B--2---:R-:W-:Y:S01]  /*2670*/  FFMA.FTZ R120, R6, UR14, -R213 ;  /* 0x0000000e06787c23 */ /* 0x004fe200080108d5 */
[--C-:B------:R-:W-:Y:S01]  /*2680*/  FFMA.FTZ R217, R209, UR14, -R20.reuse ;  /* 0x0000000ed1d97c23 */ /* 0x100fe20008010814 */
[----:B------:R-:W2:Y:S01]  /*2690*/  LDS.64 R6, [R5+0x1e240] ;  /* 0x01e2400005067984 */ /* 0x000ea20000000a00 */
[----:B------:R-:W-:Y:S01]  /*26a0*/  FFMA.FTZ R170, -R10, R10, 1 ;  /* 0x3f8000000aaa7423 */ /* 0x000fe2000001010a */
[----:B------:R-:W-:Y:S01]  /*26b0*/  FMUL.FTZ R209, R161, R218 ;  /* 0x000000daa1d17220 */ /* 0x000fe20000410000 */
[----:B------:R-:W-:Y:S01]  /*26c0*/  FADD.FTZ R219, R125, -R171 ;  /* 0x800000ab7ddb7221 */ /* 0x000fe20000010000 */
[----:B------:R-:W-:Y:S01]  /*26d0*/  FMUL.FTZ R208, R208, R181 ;  /* 0x000000b5d0d07220 */ /* 0x000fe20000410000 */
[----:B------:R5:W-:Y:S01]  /*26e0*/  MUFU.EX2 R124, R120 ;  /* 0x00000078007c7308 */ /* 0x000be20000000800 */
[----:B-1----:R-:W-:Y:S01]  /*26f0*/  FFMA.FTZ R216, R8, UR14, -R213 ;  /* 0x0000000e08d87c23 */ /* 0x002fe200080108d5 */
[----:B------:R-:W-:Y:S01]  /*2700*/  FSEL R8, R165, -INF , P2 ;  /* 0xff800000a5087808 */ /* 0x000fe20001000000 */
[----:B------:R-:W-:Y:S01]  /*2710*/  FMUL.FTZ R170, R170, R209 ;  /* 0x000000d1aaaa7220 */ /* 0x000fe20000410000 */
[----:B------:R-:W-:Y:S01]  /*2720*/  FMUL.FTZ R9, R168, R9 ;  /* 0x00000009a8097220 */ /* 0x000fe20000410000 */
[----:B------:R-:W-:Y:S01]  /*2730*/  FFMA.FTZ R209, -R11, R11, 1 ;  /* 0x3f8000000bd17423 */ /* 0x000fe2000001010b */
[----:B------:R-:W-:Y:S01]  /*2740*/  FSEL R213, R169, -INF , P1 ;  /* 0xff800000a9d57808 */ /* 0x000fe20000800000 */
[----:B------:R-:W-:Y:S01]  /*2750*/  FADD.FTZ R218, R127, -R171 ;  /* 0x800000ab7fda7221 */ /* 0x000fe20000010000 */
[----:B------:R1:W-:Y:S01]  /*2760*/  MUFU.EX2 R181, R212 ;  /* 0x000000d400b57308 */ /* 0x0003e20000000800 */
[--C-:B-----5:R-:W-:Y:S01]  /*2770*/  FFMA.FTZ R120, R8, UR14, -R21.reuse ;  /* 0x0000000e08787c23 */ /* 0x120fe20008010815 */
[----:B------:R-:W-:Y:S01]  /*2780*/  FMUL.FTZ R8, R160, R219 ;  /* 0x000000dba0087220 */ /* 0x000fe20000410000 */
[----:B------:R-:W-:Y:S01]  /*2790*/  FSEL R126, R220, -INF , P1 ;  /* 0xff800000dc7e7808 */ /* 0x000fe20000800000 */
[----:B------:R-:W-:Y:S01]  /*27a0*/  FFMA.FTZ R213, R213, UR14, -R20 ;  /* 0x0000000ed5d57c23 */ /* 0x000fe20008010814 */
[----:B------:R-:W-:Y:S01]  /*27b0*/  FFMA.FTZ R171, -R13, R13, 1 ;  /* 0x3f8000000dab7423 */ /* 0x000fe2000001010d */
[----:B------:R-:W-:Y:S01]  /*27c0*/  FMUL.FTZ R209, R209, R8 ;  /* 0x00000008d1d17220 */ /* 0x000fe20000410000 */
[----:B------:R-:W-:Y:S01]  /*27d0*/  FSEL R13, R176, -INF , P2 ;  /* 0xff800000b00d7808 */ /* 0x000fe20001000000 */
[----:B------:R-:W-:Y:S01]  /*27e0*/  MUFU.EX2 R20, R217 ;  /* 0x000000d900147308 */ /* 0x000fe20000000800 */
[----:B-1----:R-:W-:Y:S01]  /*27f0*/  FFMA.FTZ R212, -R12, R12, 1 ;  /* 0x3f8000000cd47423 */ /* 0x002fe2000001010c */
[----:B------:R-:W-:Y:S01]  /*2800*/  FFMA.FTZ R126, R126, UR14, -R21 ;  /* 0x0000000e7e7e7c23 */ /* 0x000fe20008010815 */
[----:B------:R-:W-:Y:S01]  /*2810*/  FFMA.FTZ R153, -R153, R153, 1 ;  /* 0x3f80000099997423 */ /* 0x000fe20000010199 */
[----:B------:R-:W-:Y:S01]  /*2820*/  FFMA.FTZ R12, R13, UR14, -R210 ;  /* 0x0000000e0d0c7c23 */ /* 0x000fe200080108d2 */
[----:B------:R-:W-:Y:S01]  /*2830*/  FMUL.FTZ R212, R212, R9 ;  /* 0x00000009d4d47220 */ /* 0x000fe20000410000 */
[----:B------:R-:W-:Y:S01]  /*2840*/  FSEL R13, R180, -INF , P2 ;  /* 0xff800000b40d7808 */ /* 0x000fe20001000000 */
[----:B------:R-:W1:Y:S01]  /*2850*/  LDS.64 R8, [R5+0x1e260] ;  /* 0x01e2600005087984 */ /* 0x000e620000000a00 */
[----:B------:R5:W-:Y:S01]  /*2860*/  MUFU.EX2 R21, R213 ;  /* 0x000000d500157308 */ /* 0x000be20000000800 */
[----:B------:R-:W-:Y:S01]  /*2870*/  FSEL R127, R223, -INF , P1 ;  /* 0xff800000df7f7808 */ /* 0x000fe20000800000 */
[----:B------:R-:W-:Y:S01]  /*2880*/  FFMA.FTZ R163, -R163, R163, 1 ;  /* 0x3f800000a3a37423 */ /* 0x000fe200000101a3 */
[----:B------:R-:W-:Y:S01]  /*2890*/  FSEL R125, R221, -INF , P2 ;  /* 0xff800000dd7d7808 */ /* 0x000fe20001000000 */
[----:B------:R-:W-:Y:S01]  /*28a0*/  FFMA.FTZ R159, -R159, R159, 1 ;  /* 0x3f8000009f9f7423 */ /* 0x000fe2000001019f */
[----:B------:R-:W-:Y:S01]  /*28b0*/  FFMA.FTZ R221, -R221, R221, 1 ;  /* 0x3f800000dddd7423 */ /* 0x000fe200000101dd */
[--C-:B------:R-:W-:Y:S01]  /*28c0*/  FFMA.FTZ R127, R127, UR14, -R214.reuse ;  /* 0x0000000e7f7f7c23 */ /* 0x100fe200080108d6 */
[----:B------:R-:W-:Y:S01]  /*28d0*/  FMUL.FTZ R218, R173, R218 ;  /* 0x000000daadda7220 */ /* 0x000fe20000410000 */
[----:B------:R-:W1:Y:S01]  /*28e0*/  MUFU.EX2 R178, R178 ;  /* 0x000000b200b27308 */ /* 0x000e620000000800 */
[----:B-----5:R-:W-:Y:S01]  /*28f0*/  FSEL R213, R224, -INF , P1 ;  /* 0xff800000e0d57808 */ /* 0x020fe20000800000 */
[----:B------:R-:W-:Y:S01]  /*2900*/  FFMA.FTZ R125, R125, UR14, -R214 ;  /* 0x0000000e7d7d7c23 */ /* 0x000fe200080108d6 */
[--C-:B--2---:R-:W-:Y:S01]  /*2910*/  FADD.FTZ R217, R128, -R6.reuse ;  /* 0x8000000680d97221 */ /* 0x104fe20000010000 */
[----:B------:R-:W-:Y:S01]  /*2920*/  FADD.FTZ R219, R130, -R6 ;  /* 0x8000000682db7221 */ /* 0x000fe20000010000 */
[----:B------:R-:W-:Y:S01]  /*2930*/  FSEL R128, R222, -INF , P2 ;  /* 0xff800000de807808 */ /* 0x000fe20001000000 */
[----:B------:R-:W-:Y:S01]  /*2940*/  FFMA.FTZ R213, R213, UR14, -R210 ;  /* 0x0000000ed5d57c23 */ /* 0x000fe200080108d2 */
[----:B------:R-:W-:Y:S01]  /*2950*/  FSEL R6, R175, -INF , P1 ;  /* 0xff800000af067808 */ /* 0x000fe20000800000 */
[--C-:B------:R-:W-:Y:S01]  /*2960*/  FADD.FTZ R129, R129, -R7.reuse ;  /* 0x8000000781817221 */ /* 0x100fe20000010000 */
[----:B------:R-:W-:Y:S01]  /*2970*/  FADD.FTZ R210, R131, -R7 ;  /* 0x8000000783d27221 */ /* 0x000fe20000010000 */
[--C-:B------:R-:W-:Y:S01]  /*2980*/  FFMA.FTZ R128, R128, UR14, -R215.reuse ;  /* 0x0000000e80807c23 */ /* 0x100fe200080108d7 */
[----:B------:R2:W5:Y:S01]  /*2990*/  MUFU.EX2 R11, R120 ;  /* 0x00000078000b7308 */ /* 0x0005620000000800 */
[----:B------:R-:W-:Y:S01]  /*29a0*/  FFMA.FTZ R215, R6, UR14, -R215 ;  /* 0x0000000e06d77c23 */ /* 0x000fe200080108d7 */
[C---:B------:R-:W-:Y:S01]  /*29b0*/  FSEL R130, R177.reuse, -INF , P2 ;  /* 0xff800000b1827808 */ /* 0x040fe20001000000 */
[----:B------:R-:W5:Y:S01]  /*29c0*/  LDS.64 R6, [R5+0x1e280] ;  /* 0x01e2800005067984 */ /* 0x000f620000000a00 */
[----:B------:R-:W-:Y:S01]  /*29d0*/  FMUL.FTZ R217, R172, R217 ;  /* 0x000000d9acd97220 */ /* 0x000fe20000410000 */
[----:B------:R-:W-:Y:S01]  /*29e0*/  FMUL.FTZ R219, R166, R219 ;  /* 0x000000dba6db7220 */ /* 0x000fe20000410000 */
[----:B------:R-:W-:Y:S01]  /*29f0*/  FFMA.FTZ R177, -R177, R177, 1 ;  /* 0x3f800000b1b17423 */ /* 0x000fe200000101b1 */
[--C-:B------:R-:W-:Y:S01]  /*2a00*/  FFMA.FTZ R130, R130, UR14, -R211.reuse ;  /* 0x0000000e82827c23 */ /* 0x100fe200080108d3 */
[----:B------:R-:W-:Y:S01]  /*2a10*/  FMUL.FTZ R152, R152, R217 ;  /* 0x000000d998987220 */ /* 0x000fe20000410000 */
[----:B--2---:R-:W-:Y:S01]  /*2a20*/  FSEL R120, R179, -INF , P1 ;  /* 0xff800000b3787808 */ /* 0x004fe20000800000 */
[----:B------:R-:W-:Y:S01]  /*2a30*/  FMUL.FTZ R131, R154, R219 ;  /* 0x000000db9a837220 */ /* 0x000fe20000410000 */
[----:B---3--:R-:W-:Y:S01]  /*2a40*/  FMUL.FTZ R154, R174, R129 ;  /* 0x00000081ae9a7220 */ /* 0x008fe20000410000 */
[----:B------:R-:W-:Y:S01]  /*2a50*/  FSEL R129, R182, -INF , P1 ;  /* 0xff800000b6817808 */ /* 0x000fe20000800000 */
[----:B------:R-:W2:Y:S01]  /*2a60*/  MUFU.EX2 R126, R126 ;  /* 0x0000007e007e7308 */ /* 0x000ea20000000800 */
[----:B------:R-:W-:Y:S01]  /*2a70*/  FFMA.FTZ R211, R120, UR14, -R211 ;  /* 0x0000000e78d37c23 */ /* 0x000fe200080108d3 */
[--C-:B------:R-:W-:Y:S01]  /*2a80*/  FFMA.FTZ R120, R13, UR14, -R14.reuse ;  /* 0x0000000e0d787c23 */ /* 0x100fe2000801080e */
[----:B------:R-:W-:Y:S01]  /*2a90*/  FMUL.FTZ R153, R153, R154 ;  /* 0x0000009a99997220 */ /* 0x000fe20000410000 */
[----:B------:R-:W-:Y:S01]  /*2aa0*/  FFMA.FTZ R154, -R155, R155, 1 ;  /* 0x3f8000009b9a7423 */ /* 0x000fe2000001019b */
[----:B----4-:R-:W-:Y:S01]  /*2ab0*/  FMUL.FTZ R155, R167, R210 ;  /* 0x000000d2a79b7220 */ /* 0x010fe20000410000 */
[----:B------:R-:W-:Y:S01]  /*2ac0*/  FFMA.FTZ R210, R129, UR14, -R14 ;  /* 0x0000000e81d27c23 */ /* 0x000fe2000801080e */
[--C-:B-1----:R-:W-:Y:S01]  /*2ad0*/  FADD.FTZ R13, R132, -R8.reuse ;  /* 0x80000008840d7221 */ /* 0x102fe20000010000 */
[----:B------:R-:W-:Y:S01]  /*2ae0*/  FADD.FTZ R132, R134, -R8 ;  /* 0x8000000886847221 */ /* 0x000fe20000010000 */
[--C-:B------:R-:W-:Y:S01]  /*2af0*/  FADD.FTZ R133, R133, -R9.reuse ;  /* 0x8000000985857221 */ /* 0x100fe20000010000 */
[----:B------:R-:W-:Y:S01]  /*2b00*/  FADD.FTZ R217, R135, -R9 ;  /* 0x8000000987d97221 */ /* 0x000fe20000010000 */
[----:B------:R-:W-:Y:S01]  /*2b10*/  FMUL.FTZ R13, R178, R13 ;  /* 0x0000000db20d7220 */ /* 0x000fe20000410000 */
[----:B------:R-:W1:Y:S01]  /*2b20*/  LDS.64 R8, [R5+0x1e2a0] ;  /* 0x01e2a00005087984 */ /* 0x000e620000000a00 */
[----:B------:R-:W-:Y:S01]  /*2b30*/  FFMA.FTZ R134, -R156, R156, 1 ;  /* 0x3f8000009c867423 */ /* 0x000fe2000001019c */
[----:B------:R3:W-:Y:S01]  /*2b40*/  MUFU.EX2 R129, R12 ;  /* 0x0000000c00817308 */ /* 0x0007e20000000800 */
[----:B------:R-:W-:Y:S01]  /*2b50*/  FMUL.FTZ R154, R154, R155 ;  /* 0x0000009b9a9a7220 */ /* 0x000fe20000410000 */
[----:B------:R-:W-:Y:S01]  /*2b60*/  FFMA.FTZ R155, -R158, R158, 1 ;  /* 0x3f8000009e9b7423 */ /* 0x000fe2000001019e */
[----:B------:R-:W-:Y:S01]  /*2b70*/  FMUL.FTZ R134, R134, R13 ;  /* 0x0000000d86867220 */ /* 0x000fe20000410000 */
[----:B------:R-:W-:Y:S01]  /*2b80*/  FMUL.FTZ R132, R181, R132 ;  /* 0x00000084b5847220 */ /* 0x000fe20000410000 */
[----:B------:R-:W-:Y:S01]  /*2b90*/  FFMA.FTZ R135, -R157, R157, 1 ;  /* 0x3f8000009d877423 */ /* 0x000fe2000001019d */
[----:B------:R-:W-:Y:S01]  /*2ba0*/  FSEL R156, R225, -INF , P2 ;  /* 0xff800000e19c7808 */ /* 0x000fe20001000000 */
[----:B------:R-:W-:Y:S01]  /*2bb0*/  FFMA.FTZ R179, -R179, R179, 1 ;  /* 0x3f800000b3b37423 */ /* 0x000fe200000101b3 */
[----:B------:R-:W-:Y:S01]  /*2bc0*/  FMUL.FTZ R155, R155, R132 ;  /* 0x000000849b9b7220 */ /* 0x000fe20000410000 */
[----:B---3--:R-:W3:Y:S01]  /*2bd0*/  LDS.64 R12, [R5+0x1e2c0] ;  /* 0x01e2c000050c7984 */ /* 0x008ee20000000a00 */
[----:B------:R4:W2:Y:S01]  /*2be0*/  MUFU.EX2 R10, R216 ;  /* 0x000000d8000a7308 */ /* 0x0008a20000000800 */
[----:B------:R-:W-:Y:S01]  /*2bf0*/  FMUL.FTZ R132, R124, R133 ;  /* 0x000000857c847220 */ /* 0x000fe20000410000 */
[----:B------:R-:W-:Y:S01]  /*2c00*/  FSEL R158, R227, -INF , P1 ;  /* 0xff800000e39e7808 */ /* 0x000fe20000800000 */
[----:B------:R-:W-:Y:S01]  /*2c10*/  FFMA.FTZ R156, R156, UR14, -R15 ;  /* 0x0000000e9c9c7c23 */ /* 0x000fe2000801080f */
[----:B------:R-:W-:Y:S01]  /*2c20*/  FFMA.FTZ R180, -R180, R180, 1 ;  /* 0x3f800000b4b47423 */ /* 0x000fe200000101b4 */
[----:B------:R-:W-:Y:S01]  /*2c30*/  FMUL.FTZ R135, R135, R132 ;  /* 0x0000008487877220 */ /* 0x000fe20000410000 */
[--C-:B-----5:R-:W-:Y:S01]  /*2c40*/  FADD.FTZ R133, R136, -R6.reuse ;  /* 0x8000000688857221 */ /* 0x120fe20000010000 */
[----:B------:R-:W-:Y:S01]  /*2c50*/  FADD.FTZ R6, R138, -R6 ;  /* 0x800000068a067221 */ /* 0x000fe20000010000 */
[----:B------:R-:W5:Y:S01]  /*2c60*/  MUFU.EX2 R127, R127 ;  /* 0x0000007f007f7308 */ /* 0x000f620000000800 */
[--C-:B----4-:R-:W-:Y:S01]  /*2c70*/  FADD.FTZ R216, R137, -R7.reuse ;  /* 0x8000000789d87221 */ /* 0x110fe20000010000 */
[----:B------:R-:W-:Y:S01]  /*2c80*/  FADD.FTZ R7, R139, -R7 ;  /* 0x800000078b077221 */ /* 0x000fe20000010000 */
[----:B------:R-:W-:Y:S01]  /*2c90*/  FMUL.FTZ R132, R20, R133 ;  /* 0x0000008514847220 */ /* 0x000fe20000410000 */
[----:B------:R-:W-:Y:S01]  /*2ca0*/  FMUL.FTZ R133, R21, R6 ;  /* 0x0000000615857220 */ /* 0x000fe20000410000 */
[----:B------:R-:W-:Y:S01]  /*2cb0*/  FMUL.FTZ R157, R11, R216 ;  /* 0x000000d80b9d7220 */ /* 0x000fe20000410000 */
[----:B--2---:R-:W-:Y:S01]  /*2cc0*/  FMUL.FTZ R216, R126, R7 ;  /* 0x000000077ed87220 */ /* 0x004fe20000410000 */
[----:B------:R-:W-:Y:S01]  /*2cd0*/  FFMA.FTZ R139, -R220, R220, 1 ;  /* 0x3f800000dc8b7423 */ /* 0x000fe200000101dc */
[----:B------:R-:W2:Y:S01]  /*2ce0*/  LDS.64 R6, [R5+0x1e2e0] ;  /* 0x01e2e00005067984 */ /* 0x000ea20000000a00 */
[----:B------:R-:W4:Y:S01]  /*2cf0*/  MUFU.EX2 R14, R215 ;  /* 0x000000d7000e7308 */ /* 0x000f220000000800 */
[----:B------:R-:W-:Y:S01]  /*2d00*/  FFMA.FTZ R158, R158, UR14, -R15 ;  /* 0x0000000e9e9e7c23 */ /* 0x000fe2000801080f */
[----:B------:R-:W-:Y:S01]  /*2d10*/  FMUL.FTZ R139, R139, R216 ;  /* 0x000000d88b8b7220 */ /* 0x000fe20000410000 */
[----:B------:R-:W-:Y:S01]  /*2d20*/  FFMA.FTZ R138, -R169, R169, 1 ;  /* 0x3f800000a98a7423 */ /* 0x000fe200000101a9 */
[----:B------:R-:W-:Y:S01]  /*2d30*/  FMUL.FTZ R137, R163, R132 ;  /* 0x00000084a3897220 */ /* 0x000fe20000410000 */
[----:B------:R-:W-:Y:S01]  /*2d40*/  FMUL.FTZ R214, R10, R217 ;  /* 0x000000d90ad67220 */ /* 0x000fe20000410000 */
[----:B------:R-:W-:Y:S01]  /*2d50*/  FFMA.FTZ R182, -R182, R182, 1 ;  /* 0x3f800000b6b67423 */ /* 0x000fe200000101b6 */
[----:B------:R-:W-:Y:S01]  /*2d60*/  FMUL.FTZ R138, R138, R133 ;  /* 0x000000858a8a7220 */ /* 0x000fe20000410000 */
[----:B------:R-:W3:Y:S01]  /*2d70*/  MUFU.EX2 R128, R128 ;  /* 0x0000008000807308 */ /* 0x000ee20000000800 */
[----:B------:R-:W-:Y:S01]  /*2d80*/  FMUL.FTZ R136, R159, R214 ;  /* 0x000000d69f887220 */ /* 0x000fe20000410000 */
[----:B------:R-:W-:Y:S01]  /*2d90*/  FFMA.FTZ R214, -R165, R165, 1 ;  /* 0x3f800000a5d67423 */ /* 0x000fe200000101a5 */
[--C-:B-1----:R-:W-:Y:S01]  /*2da0*/  FADD.FTZ R216, R140, -R8.reuse ;  /* 0x800000088cd87221 */ /* 0x102fe20000010000 */
[----:B------:R-:W-:Y:S01]  /*2db0*/  FADD.FTZ R8, R142, -R8 ;  /* 0x800000088e087221 */ /* 0x000fe20000010000 */
[--C-:B------:R-:W-:Y:S01]  /*2dc0*/  FADD.FTZ R143, R143, -R9.reuse ;  /* 0x800000098f8f7221 */ /* 0x100fe20000010000 */
[----:B------:R-:W-:Y:S01]  /*2dd0*/  FADD.FTZ R141, R141, -R9 ;  /* 0x800000098d8d7221 */ /* 0x000fe20000010000 */
[----:B------:R-:W-:Y:S01]  /*2de0*/  FFMA.FTZ R142, -R175, R175, 1 ;  /* 0x3f800000af8e7423 */ /* 0x000fe200000101af */
[----:B------:R-:W-:Y:S01]  /*2df0*/  MUFU.EX2 R15, R213 ;  /* 0x000000d5000f7308 */ /* 0x000fe20000000800 */
[----:B-----5:R-:W-:Y:S01]  /*2e00*/  FMUL.FTZ R8, R127, R8 ;  /* 0x000000087f087220 */ /* 0x020fe20000410000 */
[----:B----4-:R-:W-:Y:S01]  /*2e10*/  FMUL.FTZ R143, R14, R143 ;  /* 0x0000008f0e8f7220 */ /* 0x010fe20000410000 */
[----:B------:R-:W-:Y:S01]  /*2e20*/  FFMA.FTZ R9, -R223, R223, 1 ;  /* 0x3f800000df097423 */ /* 0x000fe200000101df */
[----:B------:R-:W-:Y:S01]  /*2e30*/  FFMA.FTZ R140, -R222, R222, 1 ;  /* 0x3f800000de8c7423 */ /* 0x000fe200000101de */
[----:B------:R-:W-:Y:S01]  /*2e40*/  FFMA.FTZ R225, -R225, R225, 1 ;  /* 0x3f800000e1e17423 */ /* 0x000fe200000101e1 */
[----:B------:R-:W-:Y:S01]  /*2e50*/  FMUL.FTZ R142, R142, R143 ;  /* 0x0000008f8e8e7220 */ /* 0x000fe20000410000 */
[----:B------:R-:W-:Y:S01]  /*2e60*/  FMUL.FTZ R9, R9, R8 ;  /* 0x0000000809097220 */ /* 0x000fe20000410000 */
[----:B------:R-:W1:Y:S01]  /*2e70*/  MUFU.EX2 R125, R125 ;  /* 0x0000007d007d7308 */ /* 0x000e620000000800 */
[--C-:B---3--:R-:W-:Y:S01]  /*2e80*/  FADD.FTZ R143, R145, -R13.reuse ;  /* 0x8000000d918f7221 */ /* 0x108fe20000010000 */
[----:B------:R-:W-:Y:S01]  /*2e90*/  FADD.FTZ R147, R147, -R13 ;  /* 0x8000000d93937221 */ /* 0x000fe20000010000 */
[----:B------:R-:W-:Y:S01]  /*2ea0*/  FMUL.FTZ R141, R128, R141 ;  /* 0x0000008d808d7220 */ /* 0x000fe20000410000 */
[----:B------:R-:W-:Y:S01]  /*2eb0*/  FFMA.FTZ R145, -R224, R224, 1 ;  /* 0x3f800000e0917423 */ /* 0x000fe200000101e0 */
[----:B------:R-:W-:Y:S01]  /*2ec0*/  FFMA.FTZ R227, -R227, R227, 1 ;  /* 0x3f800000e3e37423 */ /* 0x000fe200000101e3 */
[----:B------:R-:W-:Y:S01]  /*2ed0*/  FMUL.FTZ R171, R171, R218 ;  /* 0x000000daabab7220 */ /* 0x000fe20000410000 */
[----:B------:R-:W-:Y:S01]  /*2ee0*/  FMUL.FTZ R140, R140, R141 ;  /* 0x0000008d8c8c7220 */ /* 0x000fe20000410000 */
[----:B------:R-:W3:Y:S01]  /*2ef0*/  MUFU.EX2 R132, R211 ;  /* 0x000000d300847308 */ /* 0x000ee20000000800 */
[----:B------:R-:W-:Y:S01]  /*2f00*/  FMUL.FTZ R214, R214, R157 ;  /* 0x0000009dd6d67220 */ /* 0x000fe20000410000 */
[----:B------:R-:W-:-:S02]  /*2f10*/  F2FP.BF16.F32.PACK_AB R152, R153, R152 ;  /* 0x000000989998723e */ /* 0x000fc400000010ff */
[----:B------:R-:W-:Y:S02]  /*2f20*/  F2FP.BF16.F32.PACK_AB R157, R123, R208 ;  /* 0x000000d07b9d723e */ /* 0x000fe400000010ff */
[----:B------:R-:W-:Y:S01]  /*2f30*/  F2FP.BF16.F32.PACK_AB R159, R171, R212 ;  /* 0x000000d4ab9f723e */ /* 0x000fe200000010ff */
[----:B--2---:R-:W-:Y:S01]  /*2f40*/  FADD.FTZ R148, R148, -R6 ;  /* 0x8000000694947221 */ /* 0x004fe20000010000 */
[----:B------:R-:W2:Y:S01]  /*2f50*/  MUFU.EX2 R130, R130 ;  /* 0x0000008200827308 */ /* 0x000ea20000000800 */
[----:B-1----:R-:W-:Y:S01]  /*2f60*/  FMUL.FTZ R216, R125, R216 ;  /* 0x000000d87dd87220 */ /* 0x002fe20000410000 */
[----:B------:R-:W-:Y:S01]  /*2f70*/  FADD.FTZ R149, R149, -R7 ;  /* 0x8000000795957221 */ /* 0x000fe20000010000 */
[----:B------:R-:W-:Y:S02]  /*2f80*/  F2FP.BF16.F32.PACK_AB R153, R154, R131 ;  /* 0x000000839a99723e */ /* 0x000fe400000010ff */
[----:B------:R-:W-:Y:S01]  /*2f90*/  FMUL.FTZ R5, R221, R216 ;  /* 0x000000d8dd057220 */ /* 0x000fe20000410000 */
[----:B------:R-:W-:-:S02]  /*2fa0*/  F2FP.BF16.F32.PACK_AB R154, R135, R134 ;  /* 0x00000086879a723e */ /* 0x000fc400000010ff */
[----:B------:R1:W4:Y:S01]  /*2fb0*/  MUFU.EX2 R133, R120 ;  /* 0x0000007800857308 */ /* 0x0003220000000800 */
[----:B------:R-:W-:Y:S02]  /*2fc0*/  F2FP.BF16.F32.PACK_AB R155, R136, R155 ;  /* 0x0000009b889b723e */ /* 0x000fe400000010ff */
[----:B------:R-:W-:Y:S02]  /*2fd0*/  F2FP.BF16.F32.PACK_AB R123, R173, R168 ;  /* 0x000000a8ad7b723e */ /* 0x000fe400000010ff */
[----:B------:R-:W-:Y:S02]  /*2fe0*/  F2FP.BF16.F32.PACK_AB R172, R174, R172 ;  /* 0x000000acaeac723e */ /* 0x000fe400000010ff */
[----:B------:R-:W-:Y:S01]  /*2ff0*/  F2FP.BF16.F32.PACK_AB R173, R167, R166 ;  /* 0x000000a6a7ad723e */ /* 0x000fe200000010ff */
[----:B------:R-:W5:Y:S01]  /*3000*/  MUFU.EX2 R210, R210 ;  /* 0x000000d200d27308 */ /* 0x000f620000000800 */
[--C-:B-1----:R-:W-:Y:S01]  /*3010*/  FADD.FTZ R120, R144, -R12.reuse ;  /* 0x8000000c90787221 */ /* 0x102fe20000010000 */
[----:B------:R-:W-:Y:S01]  /*3020*/  FADD.FTZ R12, R146, -R12 ;  /* 0x8000000c920c7221 */ /* 0x000fe20000010000 */
[----:B------:R-:W-:Y:S01]  /*3030*/  FFMA.FTZ R144, -R176, R176, 1 ;  /* 0x3f800000b0907423 */ /* 0x000fe200000101b0 */
[----:B---3--:R-:W-:Y:S01]  /*3040*/  FMUL.FTZ R146, R132, R147 ;  /* 0x0000009384927220 */ /* 0x008fe20000410000 */
[----:B------:R-:W-:Y:S01]  /*3050*/  FMUL.FTZ R141, R129, R120 ;  /* 0x00000078818d7220 */ /* 0x000fe20000410000 */
[----:B------:R-:W-:Y:S01]  /*3060*/  FMUL.FTZ R12, R15, R12 ;  /* 0x0000000c0f0c7220 */ /* 0x000fe20000410000 */
[----:B--2---:R-:W-:Y:S01]  /*3070*/  FMUL.FTZ R120, R130, R143 ;  /* 0x0000008f82787220 */ /* 0x004fe20000410000 */
[----:B------:R1:W2:Y:S01]  /*3080*/  MUFU.EX2 R8, R156 ;  /* 0x0000009c00087308 */ /* 0x0002a20000000800 */
[----:B------:R-:W-:Y:S01]  /*3090*/  FMUL.FTZ R144, R144, R141 ;  /* 0x0000008d90907220 */ /* 0x000fe20000410000 */
[----:B------:R-:W-:Y:S01]  /*30a0*/  FMUL.FTZ R145, R145, R12 ;  /* 0x0000000c91917220 */ /* 0x000fe20000410000 */
[----:B------:R-:W-:Y:S01]  /*30b0*/  FADD.FTZ R141, R150, -R6 ;  /* 0x80000006968d7221 */ /* 0x000fe20000010000 */
[----:B------:R-:W-:Y:S01]  /*30c0*/  FADD.FTZ R12, R151, -R7 ;  /* 0x80000007970c7221 */ /* 0x000fe20000010000 */
[----:B----4-:R-:W-:Y:S01]  /*30d0*/  FMUL.FTZ R7, R133, R148 ;  /* 0x0000009485077220 */ /* 0x010fe20000410000 */
[----:B------:R-:W-:Y:S01]  /*30e0*/  FMUL.FTZ R146, R179, R146 ;  /* 0x00000092b3927220 */ /* 0x000fe20000410000 */
[----:B------:R-:W-:Y:S01]  /*30f0*/  FMUL.FTZ R177, R177, R120 ;  /* 0x00000078b1b17220 */ /* 0x000fe20000410000 */
[----:B------:R3:W4:Y:S01]  /*3100*/  MUFU.EX2 R13, R158 ;  /* 0x0000009e000d7308 */ /* 0x0007220000000800 */
[----:B-1----:R-:W-:Y:S01]  /*3110*/  F2FP.BF16.F32.PACK_AB R156, R122, R121 ;  /* 0x000000797a9c723e */ /* 0x002fe200000010ff */
[----:B------:R-:W-:-:S02]  /*3120*/  IMAD.U32 R121, RZ, RZ, UR6 ;  /* 0x00000006ff797e24 */ /* 0x000fc4000f8e00ff */
[----:B-----5:R-:W-:Y:S01]  /*3130*/  FMUL.FTZ R141, R210, R141 ;  /* 0x0000008dd28d7220 */ /* 0x020fe20000410000 */
[----:B------:R-:W-:Y:S01]  /*3140*/  FMUL.FTZ R7, R180, R7 ;  /* 0x00000007b4077220 */ /* 0x000fe20000410000 */
[----:B------:R-:W-:Y:S01]  /*3150*/  F2FP.BF16.F32.PACK_AB R150, R140, R5 ;  /* 0x000000058c96723e */ /* 0x000fe200000010ff */
[----:B------:R-:W-:Y:S02]  /*3160*/  IMAD R121, R121, 0x2000, R4 ;  /* 0x0000200079797824 */ /* 0x000fe400078e0204 */
[----:B------:R-:W-:Y:S01]  /*3170*/  FMUL.FTZ R141, R182, R141 ;  /* 0x0000008db68d7220 */ /* 0x000fe20000410000 */
[----:B------:R-:W-:Y:S01]  /*3180*/  F2FP.BF16.F32.PACK_AB R148, R214, R137 ;  /* 0x00000089d694723e */ /* 0x000fe200000010ff */
[----:B--2---:R-:W-:Y:S01]  /*3190*/  FMUL.FTZ R6, R8, R149 ;  /* 0x0000009508067220 */ /* 0x004fe20000410000 */
[----:B---3--:R-:W-:Y:S01]  /*31a0*/  F2FP.BF16.F32.PACK_AB R158, R209, R170 ;  /* 0x000000aad19e723e */ /* 0x008fe200000010ff */
[----:B------:R-:W-:Y:S01]  /*31b0*/  IMAD R5, R121, 0x2, R16 ;  /* 0x0000000279057824 */ /* 0x000fe200078e0210 */
[----:B------:R-:W-:Y:S01]  /*31c0*/  F2FP.BF16.F32.PACK_AB R149, R139, R138 ;  /* 0x0000008a8b95723e */ /* 0x000fe200000010ff */
[----:B------:R-:W-:Y:S01]  /*31d0*/  FMUL.FTZ R6, R225, R6 ;  /* 0x00000006e1067220 */ /* 0x000fe20000410000 */
[----:B------:R-:W-:-:S02]  /*31e0*/  F2FP.BF16.F32.PACK_AB R151, R142, R9 ;  /* 0x000000098e97723e */ /* 0x000fc400000010ff */
[----:B------:R-:W-:Y:S01]  /*31f0*/  F2FP.BF16.F32.PACK_AB R145, R146, R145 ;  /* 0x000000919291723e */ /* 0x000fe200000010ff */
[----:B----4-:R-:W-:Y:S01]  /*3200*/  FMUL.FTZ R12, R13, R12 ;  /* 0x0000000c0d0c7220 */ /* 0x010fe20000410000 */
[----:B------:R-:W-:Y:S01]  /*3210*/  F2FP.BF16.F32.PACK_AB R144, R177, R144 ;  /* 0x00000090b190723e */ /* 0x000fe200000010ff */
[----:B------:R-:W-:Y:S01]  /*3220*/  STSM.16.MT88.4 [R5+0x1e800], R156 ;  /* 0x01e8009c05007844 */ /* 0x000fe20000004200 */
[----:B------:R-:W-:Y:S01]  /*3230*/  F2FP.BF16.F32.PACK_AB R146, R6, R7 ;  /* 0x000000070692723e */ /* 0x000fe200000010ff */
[----:B------:R-:W-:Y:S01]  /*3240*/  FMUL.FTZ R12, R227, R12 ;  /* 0x0000000ce30c7220 */ /* 0x000fe20000410000 */
[----:B------:R-:W-:Y:S01]  /*3250*/  F2FP.BF16.F32.PACK_AB R120, R183, R226 ;  /* 0x000000e2b778723e */ /* 0x000fe200000010ff */
[----:B------:R-:W-:Y:S01]  /*3260*/  STSM.16.MT88.4 [R5+0x1f000], R152 ;  /* 0x01f0009805007844 */ /* 0x000fe20000004200 */
[----:B------:R-:W-:Y:S02]  /*3270*/  F2FP.BF16.F32.PACK_AB R121, R164, R162 ;  /* 0x000000a2a479723e */ /* 0x000fe400000010ff */
[----:B------:R-:W-:Y:S01]  /*3280*/  F2FP.BF16.F32.PACK_AB R147, R12, R141 ;  /* 0x0000008d0c93723e */ /* 0x000fe200000010ff */
[----:B------:R-:W-:Y:S01]  /*3290*/  STSM.16.MT88.4 [R5+0x1f800], R148 ;  /* 0x01f8009405007844 */ /* 0x000fe20000004200 */
[----:B------:R-:W-:-:S02]  /*32a0*/  F2FP.BF16.F32.PACK_AB R122, R160, R161 ;  /* 0x000000a1a07a723e */ /* 0x000fc400000010ff */
[----:B------:R-:W-:Y:S01]  /*32b0*/  F2FP.BF16.F32.PACK_AB R174, R124, R178 ;  /* 0x000000b27cae723e */ /* 0x000fe200000010ff */
[----:B------:R1:W-:Y:S01]  /*32c0*/  STSM.16.MT88.4 [R5+0x20000], R144 ;  /* 0x0200009005007844 */ /* 0x0003e20000004200 */
[----:B------:R-:W-:Y:S01]  /*32d0*/  WARPGROUP.ARRIVE ;  /* 0x00000000000079c5 */ /* 0x000fe20000000000 */
[----:B------:R-:W-:-:S05]  /*32e0*/  F2FP.BF16.F32.PACK_AB R175, R10, R181 ;  /* 0x000000b50aaf723e */ /* 0x000fca00000010ff */
[----:B------:R-:W-:Y:S01]  /*32f0*/  HGMMA.64x96x16.F32.BF16 R24, R120, gdesc[UR16].tnspB, R24, gsb0 ;  /* 0x4160001078187df0 */ /* 0x000fe20008001818 */
[----:B------:R-:W-:Y:S01]  /*3300*/  UMOV UR18, UR12 ;  /* 0x0000000c00127c82 */ /* 0x000fe20008000000 */
[----:B------:R-:W-:Y:S01]  /*3310*/  UMOV UR19, 0x80000020 ;  /* 0x8000002000137882 */ /* 0x000fe20000000000 */
[----:B------:R-:W-:Y:S01]  /*3320*/  UIADD3 UR12, UR10, 0x80, URZ ;  /* 0x000000800a0c7890 */ /* 0x000fe2000fffe03f */
[----:B-1----:R-:W-:-:S05]  /*3330*/  IMAD R5, R18, 0x1000, R16 ;  /* 0x0000100012057824 */ /* 0x002fca00078e0210 */
[----:B------:R-:W-:-:S13]  /*3340*/  R2UR UR15, R5 ;  /* 0x00000000050f72ca */ /* 0x000fda00000e0000 */
[----:B------:R-:W-:Y:S01]  /*3350*/  USHF.R.U32.HI UR15, URZ, 0x4, UR15 ;  /* 0x000000043f0f7899 */ /* 0x000fe2000801160f */
[----:B------:R-:W-:Y:S02]  /*3360*/  WARPGROUP.DEPBAR.LE gsb0, 0x0 ;  /* 0x00008000000079c5 */ /* 0x000fe40000010000 */
[----:B------:R-:W-:Y:S01]  /*3370*/  WARPGROUP.ARRIVE ;  /* 0x00000000000079c5 */ /* 0x000fe20000000000 */
[----:B------:R-:W-:Y:S02]  /*3380*/  F2FP.BF16.F32.PACK_AB R120, R11, R20 ;  /* 0x000000140b78723e */ /* 0x000fe400000010ff */
[----:B------:R-:W-:Y:S02]  /*3390*/  F2FP.BF16.F32.PACK_AB R121, R126, R21 ;  /* 0x000000157e79723e */ /* 0x000fe400000010ff */
[----:B------:R-:W-:Y:S01]  /*33a0*/  F2FP.BF16.F32.PACK_AB R122, R128, R125 ;  /* 0x0000007d807a723e */ /* 0x000fe200000010ff */
[----:B------:R-:W-:Y:S01]  /*33b0*/  HGMMA.64x96x16.F32.BF16 R24, R172, gdesc[UR16].tnspB, R24, gsb0 ;  /* 0x41600010ac187df0 */ /* 0x000fe20008001818 */
[----:B------:R-:W-:Y:S01]  /*33c0*/  F2FP.BF16.F32.PACK_AB R123, R14, R127 ;  /* 0x0000007f0e7b723e */ /* 0x000fe200000010ff */
[----:B------:R-:W-:Y:S01]  /*33d0*/  UMOV UR18, UR12 ;  /* 0x0000000c00127c82 */ /* 0x000fe20008000000 */
[----:B------:R-:W-:Y:S01]  /*33e0*/  UMOV UR19, 0x80000020 ;  /* 0x8000002000137882 */ /* 0x000fe20000000000 */
[----:B------:R-:W-:-:S13]  /*33f0*/  R2UR UR12, R17 ;  /* 0x00000000110c72ca */ /* 0x000fda00000e0000 */
[----:B------:R-:W-:-:S04]  /*3400*/  USHF.R.U32.HI UR12, URZ, 0x4, UR12 ;  /* 0x000000043f0c7899 */ /* 0x000fc8000801160c */
[----:B------:R-:W-:-:S04]  /*3410*/  ULOP3.LUT UR12, UR12, 0x3fff, URZ, 0xc0, !UPT ;  /* 0x00003fff0c0c7892 */ /* 0x000fc8000f8ec03f */
[----:B------:R-:W-:Y:S02]  /*3420*/  ULOP3.LUT UR17, UR12, 0x10000, URZ, 0xfc, !UPT ;  /* 0x000100000c117892 */ /* 0x000fe4000f8efc3f */
[----:B------:R-:W-:Y:S02]  /*3430*/  ULOP3.LUT UR12, UR15, 0x3fff, URZ, 0xc0, !UPT ;  /* 0x00003fff0f0c7892 */ /* 0x000fe4000f8ec03f */
[----:B------:R-:W-:Y:S02]  /*3440*/  ULEA UR10, UR6, UR17, 0xa ;  /* 0x00000011060a7291 */ /* 0x000fe4000f8e503f */
[----:B------:R-:W-:Y:S01]  /*3450*/  UIADD3 UR15, UR12, 0x200, URZ ;  /* 0x000002000c0f7890 */ /* 0x000fe2000fffe03f */
[----:B------:R-:W-:Y:S01]  /*3460*/  UMOV UR17, 0x40000040 ;  /* 0x4000004000117882 */ /* 0x000fe20000000000 */
[----:B------:R-:W-:Y:S01]  /*3470*/  UIADD3 UR20, UR12, 0x400, URZ ;  /* 0x000004000c147890 */ /* 0x000fe2000fffe03f */
[----:B------:R-:W-:Y:S02]  /*3480*/  WARPGROUP.DEPBAR.LE gsb0, 0x0 ;  /* 0x00008000000079c5 */ /* 0x000fe40000010000 */
[----:B------:R-:W-:-:S06]  /*3490*/  WARPGROUP.ARRIVE ;  /* 0x00000000000079c5 */ /* 0x000fcc0000000000 */
[----:B------:R-:W-:Y:S01]  /*34a0*/  HGMMA.64x96x16.F32.BF16 R24, R120, gdesc[UR16].tnspB, R24, gsb0 ;  /* 0x4160001078187df0 */ /* 0x000fe20008001818 */
[----:B------:R-:W-:Y:S01]  /*34b0*/  UMOV UR18, UR16 ;  /* 0x0000001000127c82 */ /* 0x000fe20008000000 */
[----:B------:R-:W-:Y:S01]  /*34c0*/  UMOV UR19, 0x80000020 ;  /* 0x8000002000137882 */ /* 0x000fe20000000000 */
[----:B------:R-:W-:Y:S01]  /*34d0*/  UMOV UR16, UR10 ;  /* 0x0000000a00107c82 */ /* 0x000fe20008000000 */
[----:B------:R-:W-:Y:S02]  /*34e0*/  WARPGROUP.DEPBAR.LE gsb0, 0x0 ;  /* 0x00008000000079c5 */ /* 0x000fe40000010000 */
[----:B------:R-:W-:Y:S02]  /*34f0*/  F2FP.BF16.F32.PACK_AB R120, R130, R129 ;  /* 0x000000818278723e */ /* 0x000fe400000010ff */
[----:B------:R-:W-:Y:S02]  /*3500*/  F2FP.BF16.F32.PACK_AB R121, R132, R15 ;  /* 0x0000000f8479723e */ /* 0x000fe400000010ff */
[----:B------:R-:W-:-:S02]  /*3510*/  F2FP.BF16.F32.PACK_AB R122, R8, R133 ;  /* 0x00000085087a723e */ /* 0x000fc400000010ff */
[----:B------:R-:W-:-:S04]  /*3520*/  F2FP.BF16.F32.PACK_AB R123, R13, R210 ;  /* 0x000000d20d7b723e */ /* 0x000fc800000010ff */
[----:B------:R-:W-:-:S06]  /*3530*/  WARPGROUP.ARRIVE ;  /* 0x00000000000079c5 */ /* 0x000fcc0000000000 */
[----:B------:R-:W-:Y:S01]  /*3540*/  HGMMA.64x96x16.F32.BF16 R24, R120, gdesc[UR16].tnspB, R24, gsb0 ;  /* 0x4160001078187df0 */ /* 0x000fe20008001818 */
[----:B------:R-:W-:Y:S01]  /*3550*/  UMOV UR18, UR12 ;  /* 0x0000000c00127c82 */ /* 0x000fe20008000000 */
[----:B------:R-:W-:Y:S01]  /*3560*/  UMOV UR19, 0xc0000010 ;  /* 0xc000001000137882 */ /* 0x000fe20000000000 */
[----:B------:R-:W-:Y:S02]  /*3570*/  WARPGROUP.DEPBAR.LE gsb0, 0x0 ;  /* 0x00008000000079c5 */ /* 0x000fe40000010000 */
[----:B------:R-:W-:Y:S01]  /*3580*/  @!PT LDS RZ, [RZ] ;  /* 0x00000000fffff984 */ /* 0x000fe20000000800 */
[----:B------:R-:W-:Y:S01]  /*3590*/  @!PT LDS RZ, [RZ] ;  /* 0x00000000fffff984 */ /* 0x000fe20000000800 */
[----:B------:R-:W-:Y:S01]  /*35a0*/  @!PT LDS RZ, [RZ] ;  /* 0x00000000fffff984 */ /* 0x000fe20000000800 */
[----:B------:R-:W-:Y:S01]  /*35b0*/  @!PT LDS RZ, [RZ] ;  /* 0x00000000fffff984 */ /* 0x000fe20000000800 */
[----:B------:R1:W-:Y:S06]  /*35c0*/  MEMBAR.ALL.CTA ;  /* 0x0000000000007992 */ /* 0x0003ec0000008000 */
[----:B-1----:R-:W1:Y:S02]  /*35d0*/  FENCE.VIEW.ASYNC.S ;  /* 0x00000000000073c6 */ /* 0x002e640000000000 */
[----:B-1----:R-:W-:Y:S06]  /*35e0*/  BAR.SYNC.DEFER_BLOCKING 0x9, 0x100 ;  /* 0x0244000000007b1d */ /* 0x002fec0000010000 */
[----:B------:R-:W-:-:S06]  /*35f0*/  WARPGROUP.ARRIVE ;  /* 0x00000000000079c5 */ /* 0x000fcc0000000000 */
[----:B------:R-:W-:Y:S01]  /*3600*/  HGMMA.64x16x16.F32.BF16 R136, gdesc[UR16].tnspB, RZ, !UPT, gsb0 ;  /* 0x40200000108879f0 */ /* 0x000fe2000c0018ff */
[----:B------:R-:W-:Y:S01]  /*3610*/  UMOV UR18, UR15 ;  /* 0x0000000f00127c82 */ /* 0x000fe20008000000 */
[----:B------:R-:W-:Y:S01]  /*3620*/  UMOV UR19, 0xc0000010 ;  /* 0xc000001000137882 */ /* 0x000fe20000000000 */
[----:B------:R-:W-:Y:S01]  /*3630*/  UIADD3 UR15, UR12, 0x220, URZ ;  /* 0x000002200c0f7890 */ /* 0x000fe2000fffe03f */
[----:B------:R-:W-:Y:S02]  /*3640*/  WARPGROUP.DEPBAR.LE gsb0, 0x0 ;  /* 0x00008000000079c5 */ /* 0x000fe40000010000 */
        /* <DEDUP_REMOVED lines=8> */
[----:B------:R-:W-:Y:S02]  /*36d0*/  UIADD3 UR18, UR12, 0x20, URZ ;  /* 0x000000200c127890 */ /* 0x000fe4000fffe03f */
[----:B------:R-:W-:Y:S01]  /*36e0*/  UIADD3 UR16, UR10, 0x2, URZ ;  /* 0x000000020a107890 */ /* 0x000fe2000fffe03f */
[----:B------:R-:W-:Y:S01]  /*36f0*/  UMOV UR19, 0xc0000010 ;  /* 0xc000001000137882 */ /* 0x000fe20000000000 */
[----:B------:R-:W-:Y:S01]  /*3700*/  UMOV UR17, 0x40000040 ;  /* 0x4000004000117882 */ /* 0x000fe20000000000 */
[----:B------:R-:W-:Y:S02]  /*3710*/  WARPGROUP.DEPBAR.LE gsb0, 0x0 ;  /* 0x00008000000079c5 */ /* 0x000fe40000010000 */
[----:B------:R-:W-:-:S06]  /*3720*/  WARPGROUP.ARRIVE ;  /* 0x00000000000079c5 */ /* 0x000fcc0000000000 */
[----:B------:R-:W-:Y:S01]  /*3730*/  HGMMA.64x16x16.F32.BF16 R136, gdesc[UR16].tnspB, R136, gsb0 ;  /* 0x40200000108879f0 */ /* 0x000fe20008001888 */
[----:B------:R-:W-:Y:S01]  /*3740*/  UMOV UR18, UR15 ;  /* 0x0000000f00127c82 */ /* 0x000fe20008000000 */
[----:B------:R-:W-:Y:S01]  /*3750*/  UMOV UR19, 0xc0000010 ;  /* 0xc000001000137882 */ /* 0x000fe20000000000 */
[----:B------:R-:W-:Y:S01]  /*3760*/  UIADD3 UR15, UR12, 0x240, URZ ;  /* 0x000002400c0f7890 */ /* 0x000fe2000fffe03f */
        /* <DEDUP_REMOVED lines=102> */
[----:B------:R-:W-:Y:S02]  /*3dd0*/  UIADD3 UR18, UR12, 0xe0, URZ ;  /* 0x000000e00c127890 */ /* 0x000fe4000fffe03f */
[----:B------:R-:W-:Y:S01]  /*3de0*/  UIADD3 UR16, UR10, 0x206, URZ ;  /* 0x000002060a107890 */ /* 0x000fe2000fffe03f */
[----:B------:R-:W-:Y:S01]  /*3df0*/  UMOV UR19, 0xc0000010 ;  /* 0xc000001000137882 */ /* 0x000fe20000000000 */
[----:B------:R-:W-:Y:S01]  /*3e00*/  UMOV UR17, 0x40000040 ;  /* 0x4000004000117882 */ /* 0x000fe20000000000 */
[----:B------:R-:W-:Y:S02]  /*3e10*/  UIADD3 UR10, UR12, 0x2e0, URZ ;  /* 0x000002e00c0a7890 */ /* 0x000fe4000fffe03f */
[----:B------:R-:W-:Y:S01]  /*3e20*/  UIADD3 UR12, UR12, 0x4e0, URZ ;  /* 0x000004e00c0c7890 */ /* 0x000fe2000fffe03f */
        /* <DEDUP_REMOVED lines=12> */
[----:B------:R-:W-:Y:S03]  /*3ef0*/  HGMMA.64x16x16.F32.BF16 R120, gdesc[UR16].tnspB, R120, gsb0 ;  /* 0x40200000107879f0 */ /* 0x000fe60008001878 */
[----:B------:R-:W-:Y:S02]  /*3f00*/  WARPGROUP.DEPBAR.LE gsb0, 0x0 ;  /* 0x00008000000079c5 */ /* 0x000fe40000010000 */
[----:B------:R-:W-:Y:S05]  /*3f10*/  @!P0 BRA `(.L_x_23) ;  /* 0x0000000000048947 */ /* 0x000fea0003800000 */
[----:B------:R-:W-:Y:S01]  /*3f20*/  BPT.TRAP 0x1 ;  /* 0x000000040000795c */ /* 0x000fe20000300000 */
.L_x_23:
[----:B------:R-:W-:Y:S01]  /*3f30*/  UIADD3 UR10, UR8, 0x26840, URZ ;  /* 0x00026840080a7890 */ /* 0x000fe2000fffe03f */
[C---:B------:R-:W-:Y:S01]  /*3f40*/  VIADD R6, R2.reuse, 0x9 ;  /* 0x0000000902067836 */ /* 0x040fe20000000000 */
[----:B------:R-:W-:Y:S01]  /*3f50*/  ULOP3.LUT UR12, UR9, 0x1000000, URZ, 0xfc, !UPT ;  /* 0x01000000090c7892 */ /* 0x000fe2000f8efc3f */
[----:B------:R-:W-:Y:S01]  /*3f60*/  VIADD R5, R2, 0xc ;  /* 0x0000000c02057836 */ /* 0x000fe20000000000 */
[----:B------:R-:W-:Y:S02]  /*3f70*/  UPRMT UR10, URZ, 0x654, UR10 ;  /* 0x000006543f0a7896 */ /* 0x000fe4000800000a */
[----:B------:R-:W-:Y:S01]  /*3f80*/  UIMAD UR12, UR6, 0x300, UR12 ;  /* 0x00000300060c78a4 */ /* 0x000fe2000f8e020c */
[----:B------:R-:W-:-:S06]  /*3f90*/  UMOV UR19, 0x80000020 ;  /* 0x8000002000137882 */ /* 0x000fcc0000000000 */
[----:B------:R-:W-:Y:S01]  /*3fa0*/  SYNCS.ARRIVE.TRANS64.RED.A1T0 RZ, [UR10], RZ ;  /* 0x000000ffffff79a7 */ /* 0x000fe2000810040a */
[----:B------:R-:W-:Y:S01]  /*3fb0*/  WARPGROUP.ARRIVE ;  /* 0x00000000000079c5 */ /* 0x000fe20000000000 */
[----:B------:R-:W-:Y:S01]  /*3fc0*/  UMOV UR18, UR12 ;  /* 0x0000000c00127c82 */ /* 0x000fe20008000000 */
[----:B------:R-:W-:-:S04]  /*3fd0*/  UIADD3 UR10, UR12, 0x40, URZ ;  /* 0x000000400c0a7890 */ /* 0x000fc8000fffe03f */
[----:B------:R-:W-:Y:S01]  /*3fe0*/  HGMMA.64x96x16.F32.BF16 R72, R156, gdesc[UR16].tnspB, R72, gsb0 ;  /* 0x416000109c487df0 */ /* 0x000fe20008001848 */
[----:B------:R-:W-:Y:S02]  /*3ff0*/  UMOV UR19, 0x80000020 ;  /* 0x8000002000137882 */ /* 0x000fe40000000000 */
[----:B------:R-:W-:Y:S01]  /*4000*/  UMOV UR18, UR10 ;  /* 0x0000000a00127c82 */ /* 0x000fe20008000000 */
[----:B------:R-:W-:Y:S02]  /*4010*/  UIADD3 UR10, UR12, 0x80, URZ ;  /* 0x000000800c0a7890 */ /* 0x000fe4000fffe03f */
[----:B------:R-:W-:Y:S01]  /*4020*/  UIADD3 UR12, UR12, 0xc0, URZ ;  /* 0x000000c00c0c7890 */ /* 0x000fe2000fffe03f */
[----:B------:R-:W-:Y:S02]  /*4030*/  WARPGROUP.DEPBAR.LE gsb0, 0x0 ;  /* 0x00008000000079c5 */ /* 0x000fe40000010000 */
[----:B------:R-:W-:-:S06]  /*4040*/  WARPGROUP.ARRIVE ;  /* 0x00000000000079c5 */ /* 0x000fcc0000000000 */
[----:B------:R-:W-:Y:S01]  /*4050*/  HGMMA.64x96x16.F32.BF16 R72, R152, gdesc[UR16].tnspB, R72, gsb0 ;  /* 0x4160001098487df0 */ /* 0x000fe20008001848 */
[----:B------:R-:W-:Y:S01]  /*4060*/  UMOV UR18, UR10 ;  /* 0x0000000a00127c82 */ /* 0x000fe20008000000 */
[----:B------:R-:W-:Y:S01]  /*4070*/  UMOV UR19, 0x80000020 ;  /* 0x8000002000137882 */ /* 0x000fe20000000000 */
[----:B------:R-:W-:Y:S02]  /*4080*/  WARPGROUP.DEPBAR.LE gsb0, 0x0 ;  /* 0x00008000000079c5 */ /* 0x000fe40000010000 */
[----:B------:R-:W-:-:S06]  /*4090*/  WARPGROUP.ARRIVE ;  /* 0x00000000000079c5 */ /* 0x000fcc0000000000 */
[----:B------:R-:W-:Y:S01]  /*40a0*/  HGMMA.64x96x16.F32.BF16 R72, R148, gdesc[UR16].tnspB, R72, gsb0 ;  /* 0x4160001094487df0 */ /* 0x000fe20008001848 */
[----:B------:R-:W-:Y:S01]  /*40b0*/  UMOV UR18, UR12 ;  /* 0x0000000c00127c82 */ /* 0x000fe20008000000 */
[----:B------:R-:W-:Y:S01]  /*40c0*/  UMOV UR19, 0x80000020 ;  /* 0x8000002000137882 */ /* 0x000fe20000000000 */
[----:B------:R-:W-:Y:S02]  /*40d0*/  WARPGROUP.DEPBAR.LE gsb0, 0x0 ;  /* 0x00008000000079c5 */ /* 0x000fe40000010000 */
[----:B------:R-:W-:-:S06]  /*40e0*/  WARPGROUP.ARRIVE ;  /* 0x00000000000079c5 */ /* 0x000fcc0000000000 */
[----:B------:R-:W-:Y:S03]  /*40f0*/  HGMMA.64x96x16.F32.BF16 R72, R144, gdesc[UR16].tnspB, R72, gsb0 ;  /* 0x4160001090487df0 */ /* 0x000fe60008001848 */
[----:B------:R-:W-:Y:S02]  /*4100*/  WARPGROUP.DEPBAR.LE gsb0, 0x0 ;  /* 0x00008000000079c5 */ /* 0x000fe40000010000 */
[----:B------:R1:W-:Y:S06]  /*4110*/  BAR.SYNC.DEFER_BLOCKING R6, 0xa0 ;  /* 0x000280060000751d */ /* 0x0003ec0000010000 */
[----:B------:R1:W-:Y:S04]  /*4120*/  STS.128 [R0+0xc000], R136 ;  /* 0x00c0008800007388 */ /* 0x0003e80000000c00 */
[----:B------:R1:W-:Y:S04]  /*4130*/  STS.128 [R0+0xc800], R140 ;  /* 0x00c8008c00007388 */ /* 0x0003e80000000c00 */
[----:B------:R1:W-:Y:S04]  /*4140*/  STS.128 [R0+0xd000], R128 ;  /* 0x00d0008000007388 */ /* 0x0003e80000000c00 */
[----:B------:R1:W-:Y:S04]  /*4150*/  STS.128 [R0+0xd800], R132 ;  /* 0x00d8008400007388 */ /* 0x0003e80000000c00 */
[----:B------:R1:W-:Y:S04]  /*4160*/  STS.128 [R0+0xe000], R120 ;  /* 0x00e0007800007388 */ /* 0x0003e80000000c00 */
[----:B------:R1:W-:Y:S01]  /*4170*/  STS.128 [R0+0xe800], R124 ;  /* 0x00e8007c00007388 */ /* 0x0003e20000000c00 */
[----:B------:R-:W-:Y:S01]  /*4180*/  @!PT LDS RZ, [RZ] ;  /* 0x00000000fffff984 */ /* 0x000fe20000000800 */
[----:B------:R-:W-:Y:S01]  /*4190*/  @!PT LDS RZ, [RZ] ;  /* 0x00000000fffff984 */ /* 0x000fe20000000800 */
[----:B------:R-:W-:Y:S01]  /*41a0*/  @!PT LDS RZ, [RZ] ;  /* 0x00000000fffff984 */ /* 0x000fe20000000800 */
[----:B------:R-:W-:Y:S01]  /*41b0*/  @!PT LDS RZ, [RZ] ;  /* 0x00000000fffff984 */ /* 0x000fe20000000800 */
[----:B------:R2:W-:Y:S06]  /*41c0*/  MEMBAR.ALL.CTA ;  /* 0x0000000000007992 */ /* 0x0005ec0000008000 */
[----:B--2---:R-:W2:Y:S02]  /*41d0*/  FENCE.VIEW.ASYNC.S ;  /* 0x00000000000073c6 */ /* 0x004ea40000000000 */
[----:B--2---:R1:W-:Y:S06]  /*41e0*/  BAR.ARV R5, 0xa0 ;  /* 0x000280050000751d */ /* 0x0043ec0000002000 */
[----:B------:R-:W-:Y:S05]  /*41f0*/  @!P0 BRA `(.L_x_24) ;  /* 0x0000000000048947 */ /* 0x000fea0003800000 */
[----:B------:R-:W-:Y:S01]  /*4200*/  BPT.TRAP 0x1 ;  /* 0x000000040000795c */ /* 0x000fe20000300000 */
.L_x_24:
[----:B------:R-:W-:Y:S02]  /*4210*/  UIADD3 UR4, UR4, 0x1, URZ ;  /* 0x0000000104047890 */ /* 0x000fe4000fffe03f */
[----:B------:R-:W-:Y:S02]  /*4220*/  UIADD3 UR8, UR8, 0x26820, URZ ;  /* 0x0002682008087890 */ /* 0x000fe4000fffe03f */
[----:B------:R-:W-:Y:S02]  /*4230*/  UISETP.GE.AND UP1, UPT, UR4, UR7, UPT ;  /* 0x000000070400728c */ /* 0x000fe4000bf26270 */
[----:B------:R-:W-:Y:S02]  /*4240*/  UPRMT UR8, URZ, 0x654, UR8 ;  /* 0x000006543f087896 */ /* 0x000fe40008000008 */
[----:B------:R-:W-:Y:S02]  /*4250*/  UIADD3 UR6, UR6, 0x1, URZ ;  /* 0x0000000106067890 */ /* 0x000fe4000fffe03f */
[----:B------:R-:W-:-:S02]  /*4260*/  PLOP3.LUT P0, PT, PT, PT, UP1, 0x80, 0x0 ;  /* 0x000000000000781c */ /* 0x000fc40003f0f018 */
[----:B------:R-:W-:-:S03]  /*4270*/  UISETP.NE.AND UP0, UPT, UR6, 0x2, UPT ;  /* 0x000000020600788c */ /* 0x000fc6000bf05270 */
[----:B------:R-:W-:Y:S01]  /*4280*/  SYNCS.ARRIVE.TRANS64.RED.A1T0 RZ, [UR8], RZ ;  /* 0x000000ffffff79a7 */ /* 0x000fe20008100408 */
[----:B------:R-:W-:Y:S02]  /*4290*/  USEL UR8, URZ, 0x1, UP0 ;  /* 0x000000013f087887 */ /* 0x000fe40008000000 */
[----:B------:R-:W-:Y:S02]  /*42a0*/  USEL UR6, UR6, URZ, UP0 ;  /* 0x0000003f06067287 */ /* 0x000fe40008000000 */
[----:B------:R-:W-:-:S03]  /*42b0*/  ULOP3.LUT UR5, UR5, UR8, URZ, 0x3c, !UPT ;  /* 0x0000000805057292 */ /* 0x000fc6000f8e3c3f */
[----:B------:R-:W-:Y:S09]  /*42c0*/  @!P0 BRA `(.L_x_25) ;  /* 0xffffffd000c88947 */ /* 0x000ff2000383ffff */
.L_x_14:
[----:B------:R-:W-:Y:S01]  /*42d0*/  LOP3.LUT P0, RZ, R16, 0x1bf, RZ, 0xc0, !PT ;  /* 0x000001bf10ff7812 */ /* 0x000fe2000780c0ff */
[----:B------:R-:W-:Y:S02]  /*42e0*/  ULDC UR4, c[0x0][0x740] ;  /* 0x0001d00000047ab9 */ /* 0x000fe40000000800 */
[----:B------:R-:W-:Y:S01]  /*42f0*/  FMUL.FTZ R72, R72, UR4 ;  /* 0x0000000448487c20 */ /* 0x000fe20008410000 */
        /* <DEDUP_REMOVED lines=47> */
[----:B------:R-:W-:Y:S06]  /*45f0*/  @!P0 BRA `(.L_x_26) ;  /* 0x0000000000408947 */ /* 0x000fec0003800000 */
[----:B-1----:R-:W-:Y:S01]  /*4600*/  MOV R0, 0x0 ;  /* 0x0000000000007802 */ /* 0x002fe20000000f00 */
[----:B------:R-:W-:Y:S01]  /*4610*/  ULDC.64 UR4, c[0x4][0x88] ;  /* 0x0100220000047ab9 */ /* 0x000fe20000000a00 */
[----:B------:R-:W-:Y:S01]  /*4620*/  ULDC.64 UR6, c[0x4][0x90] ;  /* 0x0100240000067ab9 */ /* 0x000fe20000000a00 */
[----:B------:R-:W-:Y:S01]  /*4630*/  IMAD.U32 R4, RZ, RZ, UR4 ;  /* 0x00000004ff047e24 */ /* 0x000fe2000f8e00ff */
[----:B------:R1:W2:Y:S01]  /*4640*/  LDC.64 R2, c[0x4][R0] ;  /* 0x0100000000027b82 */ /* 0x0002a20000000a00 */
        /* <DEDUP_REMOVED lines=8> */
[----:B-1----:R-:W-:-:S07]  /*46d0*/  IMAD.MOV.U32 R13, RZ, RZ, RZ ;  /* 0x000000ffff0d7224 */ /* 0x002fce00078e00ff */
[----:B------:R-:W-:-:S07]  /*46e0*/  LEPC R20, `(.L_x_26) ;  /* 0x000000001014794e */ /* 0x000fce0000000000 */
[----:B--2-45:R-:W-:Y:S05]  /*46f0*/  CALL.ABS.NOINC R2 ;  /* 0x0000000002007343 */ /* 0x034fea0003c00000 */
.L_x_26:
[----:B------:R-:W-:-:S13]  /*4700*/  LOP3.LUT P6, RZ, R228, 0x1bf, RZ, 0xc0, !PT ;  /* 0x000001bfe4ff7812 */ /* 0x000fda00078cc0ff */
[----:B------:R-:W-:Y:S05]  /*4710*/  @!P6 BRA `(.L_x_27) ;  /* 0x000000000040e947 */ /* 0x000fea0003800000 */
        /* <DEDUP_REMOVED lines=16> */
.L_x_27:
        /* <DEDUP_REMOVED lines=10> */
[----:B------:R-:W-:Y:S01]  /*48c0*/  MOV R12, 0x1 ;  /* 0x00000001000c7802 */ /* 0x000fe20000000f00 */
[----:B------:R-:W-:Y:S02]  /*48d0*/  IMAD.U32 R7, RZ, RZ, UR7 ;  /* 0x00000007ff077e24 */ /* 0x000fe4000f8e00ff */
[----:B------:R-:W-:-:S02]  /*48e0*/  IMAD.U32 R10, RZ, RZ, UR4 ;  /* 0x00000004ff0a7e24 */ /* 0x000fc4000f8e00ff */
[----:B------:R-:W-:Y:S02]  /*48f0*/  IMAD.U32 R11, RZ, RZ, UR5 ;  /* 0x00000005ff0b7e24 */ /* 0x000fe4000f8e00ff */
[----:B------:R-:W-:Y:S02]  /*4900*/  IMAD.MOV.U32 R8, RZ, RZ, 0x70 ;  /* 0x00000070ff087424 */ /* 0x000fe400078e00ff */
[----:B-1----:R-:W-:-:S07]  /*4910*/  IMAD.MOV.U32 R13, RZ, RZ, RZ ;  /* 0x000000ffff0d7224 */ /* 0x002fce00078e00ff */
[----:B------:R-:W-:-:S07]  /*4920*/  LEPC R20, `(.L_x_28) ;  /* 0x000000001014794e */ /* 0x000fce0000000000 */
[----:B--2-45:R-:W-:Y:S05]  /*4930*/  CALL.ABS.NOINC R2 ;  /* 0x0000000002007343 */ /* 0x034fea0003c00000 */
.L_x_28:
        /* <DEDUP_REMOVED lines=10> */
[----:B------:R-:W-:Y:S01]  /*49e0*/  MOV R13, RZ ;  /* 0x000000ff000d7202 */ /* 0x000fe20000000f00 */
[----:B------:R-:W-:Y:S02]  /*49f0*/  IMAD.U32 R6, RZ, RZ, UR4 ;  /* 0x00000004ff067e24 */ /* 0x000fe4000f8e00ff */
[----:B------:R-:W-:-:S02]  /*4a00*/  IMAD.U32 R7, RZ, RZ, UR5 ;  /* 0x00000005ff077e24 */ /* 0x000fc4000f8e00ff */
[----:B------:R-:W-:Y:S02]  /*4a10*/  IMAD.U32 R11, RZ, RZ, UR7 ;  /* 0x00000007ff0b7e24 */ /* 0x000fe4000f8e00ff */
[----:B------:R-:W-:Y:S02]  /*4a20*/  IMAD.MOV.U32 R8, RZ, RZ, 0x70 ;  /* 0x00000070ff087424 */ /* 0x000fe400078e00ff */
[----:B-1----:R-:W-:-:S07]  /*4a30*/  IMAD.MOV.U32 R12, RZ, RZ, 0x1 ;  /* 0x00000001ff0c7424 */ /* 0x002fce00078e00ff */
[----:B------:R-:W-:-:S07]  /*4a40*/  LEPC R20, `(.L_x_29) ;  /* 0x000000001014794e */ /* 0x000fce0000000000 */
[----:B--2-45:R-:W-:Y:S05]  /*4a50*/  CALL.ABS.NOINC R2 ;  /* 0x0000000002007343 */ /* 0x034fea0003c00000 */
.L_x_29:
[----:B-1----:R-:W1:Y:S01]  /*4a60*/  S2R R0, SR_TID.X ;  /* 0x0000000000007919 */ /* 0x002e620000002100 */
[----:B------:R-:W-:Y:S05]  /*4a70*/  WARPSYNC.ALL ;  /* 0x0000000000007948 */ /* 0x000fea0003800000 */
[----:B------:R-:W-:Y:S01]  /*4a80*/  BAR.SYNC.DEFER_BLOCKING 0x1, 0x100 ;  /* 0x0044000000007b1d */ /* 0x000fe20000010000 */
[----:B------:R-:W-:Y:S02]  /*4a90*/  F2FP.BF16.F32.PACK_AB R24, R25, R24 ;  /* 0x000000181918723e */ /* 0x000fe400000010ff */
[----:B------:R-:W-:Y:S02]  /*4aa0*/  F2FP.BF16.F32.PACK_AB R25, R27, R26 ;  /* 0x0000001a1b19723e */ /* 0x000fe400000010ff */
[----:B------:R-:W-:-:S02]  /*4ab0*/  F2FP.BF16.F32.PACK_AB R32, R33, R32 ;  /* 0x000000202120723e */ /* 0x000fc400000010ff */
[----:B------:R-:W-:Y:S02]  /*4ac0*/  F2FP.BF16.F32.PACK_AB R26, R29, R28 ;  /* 0x0000001c1d1a723e */ /* 0x000fe400000010ff */
[----:B------:R-:W-:Y:S02]  /*4ad0*/  F2FP.BF16.F32.PACK_AB R27, R31, R30 ;  /* 0x0000001e1f1b723e */ /* 0x000fe400000010ff */
[----:B------:R-:W-:Y:S02]  /*4ae0*/  F2FP.BF16.F32.PACK_AB R33, R35, R34 ;  /* 0x000000222321723e */ /* 0x000fe400000010ff */
[----:B------:R-:W-:Y:S02]  /*4af0*/  F2FP.BF16.F32.PACK_AB R40, R41, R40 ;  /* 0x000000282928723e */ /* 0x000fe400000010ff */
[----:B------:R-:W-:Y:S02]  /*4b00*/  F2FP.BF16.F32.PACK_AB R34, R37, R36 ;  /* 0x000000242522723e */ /* 0x000fe400000010ff */
[----:B------:R-:W-:-:S02]  /*4b10*/  F2FP.BF16.F32.PACK_AB R35, R39, R38 ;  /* 0x000000262723723e */ /* 0x000fc400000010ff */
[----:B------:R-:W-:Y:S02]  /*4b20*/  F2FP.BF16.F32.PACK_AB R41, R43, R42 ;  /* 0x0000002a2b29723e */ /* 0x000fe400000010ff */
[----:B------:R-:W-:Y:S02]  /*4b30*/  F2FP.BF16.F32.PACK_AB R48, R49, R48 ;  /* 0x000000303130723e */ /* 0x000fe400000010ff */
[----:B------:R-:W-:Y:S01]  /*4b40*/  F2FP.BF16.F32.PACK_AB R42, R45, R44 ;  /* 0x0000002c2d2a723e */ /* 0x000fe200000010ff */
[----:B------:R2:W-:Y:S01]  /*4b50*/  STSM.16.M88.4 [R22+0x6000], R24 ;  /* 0x0060001816007844 */ /* 0x0005e20000000200 */
[----:B------:R-:W-:Y:S01]  /*4b60*/  F2FP.BF16.F32.PACK_AB R43, R47, R46 ;  /* 0x0000002e2f2b723e */ /* 0x000fe200000010ff */
[----:B-1----:R-:W-:Y:S01]  /*4b70*/  VIADD R0, R0, 0xffffff80 ;  /* 0xffffff8000007836 */ /* 0x002fe20000000000 */
[----:B------:R-:W-:Y:S01]  /*4b80*/  F2FP.BF16.F32.PACK_AB R49, R51, R50 ;  /* 0x000000323331723e */ /* 0x000fe200000010ff */
[----:B------:R-:W-:Y:S01]  /*4b90*/  STSM.16.M88.4 [R23+0x6000], R32 ;  /* 0x0060002017007844 */ /* 0x000fe20000000200 */
[----:B------:R-:W-:-:S02]  /*4ba0*/  F2FP.BF16.F32.PACK_AB R56, R57, R56 ;  /* 0x000000383938723e */ /* 0x000fc400000010ff */
[----:B------:R-:W-:Y:S01]  /*4bb0*/  SHF.R.S32.HI R3, RZ, 0x1f, R0 ;  /* 0x0000001fff037819 */ /* 0x000fe20000011400 */
[----:B------:R-:W-:Y:S01]  /*4bc0*/  STSM.16.M88.4 [R22+0x8000], R40 ;  /* 0x0080002816007844 */ /* 0x000fe20000000200 */
[----:B------:R-:W-:Y:S02]  /*4bd0*/  F2FP.BF16.F32.PACK_AB R50, R53, R52 ;  /* 0x000000343532723e */ /* 0x000fe400000010ff */
[----:B------:R-:W-:Y:S02]  /*4be0*/  LEA.HI R3, R3, R0, RZ, 0x5 ;  /* 0x0000000003037211 */ /* 0x000fe400078f28ff */
[----:B------:R-:W-:Y:S02]  /*4bf0*/  F2FP.BF16.F32.PACK_AB R51, R55, R54 ;  /* 0x000000363733723e */ /* 0x000fe400000010ff */
[----:B------:R-:W-:Y:S02]  /*4c00*/  SHF.R.S32.HI R0, RZ, 0x5, R3 ;  /* 0x00000005ff007819 */ /* 0x000fe40000011403 */
[----:B------:R-:W-:Y:S01]  /*4c10*/  F2FP.BF16.F32.PACK_AB R57, R59, R58 ;  /* 0x0000003a3b39723e */ /* 0x000fe200000010ff */
[----:B------:R-:W-:Y:S01]  /*4c20*/  STSM.16.M88.4 [R23+0x8000], R48 ;  /* 0x0080003017007844 */ /* 0x000fe20000000200 */
[----:B------:R-:W-:-:S02]  /*4c30*/  F2FP.BF16.F32.PACK_AB R64, R65, R64 ;  /* 0x000000404140723e */ /* 0x000fc400000010ff */
[----:B------:R-:W-:Y:S01]  /*4c40*/  F2FP.BF16.F32.PACK_AB R58, R61, R60 ;  /* 0x0000003c3d3a723e */ /* 0x000fe200000010ff */
[----:B------:R-:W1:Y:S01]  /*4c50*/  SHFL.IDX PT, R0, R0, RZ, 0x1f ;  /* 0x00001fff00007589 */ /* 0x000e6200000e0000 */
[----:B------:R-:W-:Y:S02]  /*4c60*/  F2FP.BF16.F32.PACK_AB R59, R63, R62 ;  /* 0x0000003e3f3b723e */ /* 0x000fe400000010ff */
[----:B------:R-:W-:Y:S02]  /*4c70*/  F2FP.BF16.F32.PACK_AB R65, R67, R66 ;  /* 0x000000424341723e */ /* 0x000fe400000010ff */
[----:B------:R-:W-:Y:S01]  /*4c80*/  F2FP.BF16.F32.PACK_AB R66, R69, R68 ;  /* 0x000000444542723e */ /* 0x000fe200000010ff */
[----:B------:R-:W-:Y:S01]  /*4c90*/  STSM.16.M88.4 [R22+0xa000], R56 ;  /* 0x00a0003816007844 */ /* 0x000fe20000000200 */
[----:B------:R-:W-:Y:S02]  /*4ca0*/  F2FP.BF16.F32.PACK_AB R67, R71, R70 ;  /* 0x000000464743723e */ /* 0x000fe400000010ff */
[----:B------:R-:W-:-:S02]  /*4cb0*/  F2FP.BF16.F32.PACK_AB R4, R73, R72 ;  /* 0x000000484904723e */ /* 0x000fc400000010ff */
[----:B------:R-:W-:Y:S01]  /*4cc0*/  F2FP.BF16.F32.PACK_AB R5, R75, R74 ;  /* 0x0000004a4b05723e */ /* 0x000fe200000010ff */
[----:B------:R-:W-:Y:S01]  /*4cd0*/  STSM.16.M88.4 [R23+0xa000], R64 ;  /* 0x00a0004017007844 */ /* 0x000fe20000000200 */
[----:B------:R-:W-:Y:S02]  /*4ce0*/  F2FP.BF16.F32.PACK_AB R6, R77, R76 ;  /* 0x0000004c4d06723e */ /* 0x000fe400000010ff */
[----:B------:R-:W-:Y:S02]  /*4cf0*/  F2FP.BF16.F32.PACK_AB R7, R79, R78 ;  /* 0x0000004e4f07723e */ /* 0x000fe400000010ff */
[----:B------:R-:W-:Y:S02]  /*4d00*/  F2FP.BF16.F32.PACK_AB R8, R81, R80 ;  /* 0x000000505108723e */ /* 0x000fe400000010ff */
[----:B------:R-:W-:Y:S01]  /*4d10*/  F2FP.BF16.F32.PACK_AB R9, R83, R82 ;  /* 0x000000525309723e */ /* 0x000fe200000010ff */
[----:B------:R3:W-:Y:S01]  /*4d20*/  STSM.16.M88.4 [R22], R4 ;  /* 0x0000000416007844 */ /* 0x0007e20000000200 */
[----:B------:R-:W-:-:S02]  /*4d30*/  F2FP.BF16.F32.PACK_AB R10, R85, R84 ;  /* 0x00000054550a723e */ /* 0x000fc400000010ff */
[----:B------:R-:W-:Y:S02]  /*4d40*/  F2FP.BF16.F32.PACK_AB R11, R87, R86 ;  /* 0x00000056570b723e */ /* 0x000fe400000010ff */
[----:B------:R-:W-:Y:S02]  /*4d50*/  F2FP.BF16.F32.PACK_AB R12, R89, R88 ;  /* 0x00000058590c723e */ /* 0x000fe400000010ff */
[----:B------:R-:W-:Y:S01]  /*4d60*/  F2FP.BF16.F32.PACK_AB R13, R91, R90 ;  /* 0x0000005a5b0d723e */ /* 0x000fe200000010ff */
[----:B------:R1:W-:Y:S01]  /*4d70*/  STSM.16.M88.4 [R23], R8 ;  /* 0x0000000817007844 */ /* 0x0003e20000000200 */
[----:B------:R-:W-:Y:S02]  /*4d80*/  F2FP.BF16.F32.PACK_AB R14, R93, R92 ;  /* 0x0000005c5d0e723e */ /* 0x000fe400000010ff */
[----:B------:R-:W-:Y:S02]  /*4d90*/  F2FP.BF16.F32.PACK_AB R15, R95, R94 ;  /* 0x0000005e5f0f723e */ /* 0x000fe400000010ff */
[----:B--2---:R-:W-:-:S02]  /*4da0*/  F2FP.BF16.F32.PACK_AB R24, R97, R96 ;  /* 0x000000606118723e */ /* 0x004fc400000010ff */
[----:B------:R-:W-:Y:S01]  /*4db0*/  F2FP.BF16.F32.PACK_AB R25, R99, R98 ;  /* 0x000000626319723e */ /* 0x000fe200000010ff */
[----:B------:R2:W-:Y:S01]  /*4dc0*/  STSM.16.M88.4 [R22+0x2000], R12 ;  /* 0x0020000c16007844 */ /* 0x0005e20000000200 */
[----:B------:R-:W-:Y:S02]  /*4dd0*/  F2FP.BF16.F32.PACK_AB R26, R101, R100 ;  /* 0x00000064651a723e */ /* 0x000fe400000010ff */
[----:B------:R-:W-:Y:S02]  /*4de0*/  F2FP.BF16.F32.PACK_AB R27, R103, R102 ;  /* 0x00000066671b723e */ /* 0x000fe400000010ff */
[----:B---3--:R-:W-:Y:S02]  /*4df0*/  F2FP.BF16.F32.PACK_AB R4, R105, R104 ;  /* 0x000000686904723e */ /* 0x008fe400000010ff */
[----:B------:R-:W-:Y:S01]  /*4e00*/  F2FP.BF16.F32.PACK_AB R5, R107, R106 ;  /* 0x0000006a6b05723e */ /* 0x000fe200000010ff */
[----:B------:R2:W-:Y:S01]  /*4e10*/  STSM.16.M88.4 [R23+0x2000], R24 ;  /* 0x0020001817007844 */ /* 0x0005e20000000200 */
[----:B------:R-:W-:-:S02]  /*4e20*/  F2FP.BF16.F32.PACK_AB R6, R109, R108 ;  /* 0x0000006c6d06723e */ /* 0x000fc400000010ff */
[----:B------:R-:W-:Y:S02]  /*4e30*/  F2FP.BF16.F32.PACK_AB R7, R111, R110 ;  /* 0x0000006e6f07723e */ /* 0x000fe400000010ff */
[----:B------:R-:W-:Y:S02]  /*4e40*/  F2FP.BF16.F32.PACK_AB R28, R113, R112 ;  /* 0x00000070711c723e */ /* 0x000fe400000010ff */
[----:B------:R-:W-:Y:S01]  /*4e50*/  F2FP.BF16.F32.PACK_AB R29, R115, R114 ;  /* 0x00000072731d723e */ /* 0x000fe200000010ff */
[----:B------:R2:W-:Y:S01]  /*4e60*/  STSM.16.M88.4 [R22+0x4000], R4 ;  /* 0x0040000416007844 */ /* 0x0005e20000000200 */
[----:B------:R-:W-:Y:S02]  /*4e70*/  F2FP.BF16.F32.PACK_AB R30, R117, R116 ;  /* 0x00000074751e723e */ /* 0x000fe400000010ff */
[----:B------:R-:W-:Y:S02]  /*4e80*/  F2FP.BF16.F32.PACK_AB R31, R119, R118 ;  /* 0x00000076771f723e */ /* 0x000fe400000010ff */
[----:B-1----:R-:W-:-:S03]  /*4e90*/  ISETP.NE.AND P0, PT, R0, 0x7, PT ;  /* 0x000000070000780c */ /* 0x002fc60003f05270 */
[----:B------:R2:W-:Y:S01]  /*4ea0*/  STSM.16.M88.4 [R23+0x4000], R28 ;  /* 0x0040001c17007844 */ /* 0x0005e20000000200 */
[----:B------:R-:W-:Y:S01]  /*4eb0*/  @!PT LDS RZ, [RZ] ;  /* 0x00000000fffff984 */ /* 0x000fe20000000800 */
[----:B------:R-:W-:Y:S01]  /*4ec0*/  @!PT LDS RZ, [RZ] ;  /* 0x00000000fffff984 */ /* 0x000fe20000000800 */
[----:B------:R-:W-:Y:S01]  /*4ed0*/  @!PT LDS RZ, [RZ] ;  /* 0x00000000fffff984 */ /* 0x000fe20000000800 */
[----:B------:R1:W-:Y:S06]  /*4ee0*/  MEMBAR.ALL.CTA ;  /* 0x0000000000007992 */ /* 0x0003ec0000008000 */
[----:B-1----:R-:W1:Y:S02]  /*4ef0*/  FENCE.VIEW.ASYNC.S ;  /* 0x00000000000073c6 */ /* 0x002e640000000000 */
[----:B-1----:R-:W-:Y:S06]  /*4f00*/  BAR.ARV 0x1, 0x120 ;  /* 0x0044800000007b1d */ /* 0x002fec0000002000 */
[----:B------:R-:W-:Y:S05]  /*4f10*/  @P0 BRA `(.L_x_30) ;  /* 0x0000000000b40947 */ /* 0x000fea0003800000 */
[----:B------:R-:W-:Y:S01]  /*4f20*/  BAR.SYNC.DEFER_BLOCKING 0x1, 0x120 ;  /* 0x0044800000007b1d */ /* 0x000fe20000010000 */
[----:B------:R-:W-:-:S05]  /*4f30*/  ELECT P0, URZ, PT ;  /* 0x00000000003f782f */ /* 0x000fca0003800000 */
[----:B------:R-:W-:Y:S08]  /*4f40*/  BSSY B0, `(.L_x_30) ;  /* 0x000002a000007945 */ /* 0x000ff00003800000 */
[----:B------:R-:W-:Y:S05]  /*4f50*/  @!P0 BRA `(.L_x_31) ;  /* 0x0000000000a08947 */ /* 0x000fea0003800000 */
[----:B------:R-:W1:Y:S01]  /*4f60*/  S2UR UR10, SR_CTAID.X ;  /* 0x00000000000a79c3 */ /* 0x000e620000002500 */
[----:B------:R-:W-:Y:S01]  /*4f70*/  R2UR UR13, R16 ;  /* 0x00000000100d72ca */ /* 0x000fe200000e0000 */
[----:B------:R-:W-:Y:S01]  /*4f80*/  ULDC.64 UR6, c[0x0][0x198] ;  /* 0x0000660000067ab9 */ /* 0x000fe20000000a00 */
[----:B------:R-:W-:Y:S01]  /*4f90*/  UMOV UR9, URZ ;  /* 0x0000003f00097c82 */ /* 0x000fe20008000000 */
[----:B------:R-:W-:Y:S02]  /*4fa0*/  UIADD3 UR4, UP0, UR6, 0x770, URZ ;  /* 0x0000077006047890 */ /* 0x000fe4000ff1e03f */
[----:B------:R-:W-:Y:S02]  /*4fb0*/  UIADD3 UR6, UP1, UR6, 0x670, URZ ;  /* 0x0000067006067890 */ /* 0x000fe4000ff3e03f */
[----:B------:R-:W3:Y:S01]  /*4fc0*/  S2UR UR11, SR_CTAID.Y ;  /* 0x00000000000b79c3 */ /* 0x000ee20000002600 */
[----:B------:R-:W-:Y:S02]  /*4fd0*/  UIADD3.X UR5, URZ, UR7, URZ, UP0, !UPT ;  /* 0x000000073f057290 */ /* 0x000fe400087fe43f */
[----:B------:R-:W-:Y:S01]  /*4fe0*/  UIADD3.X UR7, URZ, UR7, URZ, UP1, !UPT ;  /* 0x000000073f077290 */ /* 0x000fe20008ffe43f */
[----:B------:R-:W-:-:S02]  /*4ff0*/  UMOV UR41, 0x20 ;  /* 0x0000002000297882 */ /* 0x000fc40000000000 */
[----:B------:R-:W-:Y:S02]  /*5000*/  UIADD3 UR8, UR13, 0x6000, URZ ;  /* 0x000060000d087890 */ /* 0x000fe4000fffe03f */
[----:B------:R-:W2:Y:S01]  /*5010*/  S2UR UR12, SR_CTAID.Z ;  /* 0x00000000000c79c3 */ /* 0x000ea20000002700 */
[----:B------:R-:W-:Y:S02]  /*5020*/  UIADD3 UR40, UR13, 0x8000, URZ ;  /* 0x000080000d287890 */ /* 0x000fe4000fffe03f */
[----:B------:R-:W-:Y:S02]  /*5030*/  UIADD3 UR32, UR13, 0xa000, URZ ;  /* 0x0000a0000d207890 */ /* 0x000fe4000fffe03f */
[----:B------:R-:W-:Y:S02]  /*5040*/  UIADD3 UR24, UR13, 0x2000, URZ ;  /* 0x000020000d187890 */ /* 0x000fe4000fffe03f */
[----:B------:R-:W-:Y:S02]  /*5050*/  UIADD3 UR16, UR13, 0x4000, URZ ;  /* 0x000040000d107890 */ /* 0x000fe4000fffe03f */
[----:B-1----:R-:W-:Y:S01]  /*5060*/  USHF.L.U32 UR10, UR10, 0x7, URZ ;  /* 0x000000070a0a7899 */ /* 0x002fe2000800063f */
[----:B------:R-:W-:Y:S01]  /*5070*/  UMOV UR33, 0x40 ;  /* 0x0000004000217882 */ /* 0x000fe20000000000 */
[----:B------:R-:W-:Y:S01]  /*5080*/  UMOV UR25, 0x20 ;  /* 0x0000002000197882 */ /* 0x000fe20000000000 */
[----:B------:R-:W-:Y:S01]  /*5090*/  UMOV UR17, 0x40 ;  /* 0x0000004000117882 */ /* 0x000fe20000000000 */
[----:B---3--:R-:W-:-:S03]  /*50a0*/  UMOV UR43, UR11 ;  /* 0x0000000b002b7c82 */ /* 0x008fc60008000000 */
[----:B------:R-:W-:Y:S01]  /*50b0*/  UMOV UR42, UR10 ;  /* 0x0000000a002a7c82 */ /* 0x000fe20008000000 */
[----:B------:R-:W-:Y:S01]  /*50c0*/  UMOV UR35, UR11 ;  /* 0x0000000b00237c82 */ /* 0x000fe20008000000 */
[----:B------:R-:W-:Y:S01]  /*50d0*/  UMOV UR34, UR10 ;  /* 0x0000000a00227c82 */ /* 0x000fe20008000000 */
[----:B------:R-:W-:Y:S01]  /*50e0*/  UMOV UR27, UR11 ;  /* 0x0000000b001b7c82 */ /* 0x000fe20008000000 */
[----:B------:R-:W-:Y:S01]  /*50f0*/  UMOV UR26, UR10 ;  /* 0x0000000a001a7c82 */ /* 0x000fe20008000000 */
[----:B------:R-:W-:Y:S01]  /*5100*/  UMOV UR19, UR11 ;  /* 0x0000000b00137c82 */ /* 0x000fe20008000000 */
[----:B------:R-:W-:Y:S01]  /*5110*/  UMOV UR18, UR10 ;  /* 0x0000000a00127c82 */ /* 0x000fe20008000000 */
[----:B--2---:R-:W-:Y:S01]  /*5120*/  UMOV UR44, UR12 ;  /* 0x0000000c002c7c82 */ /* 0x004fe20008000000 */
[----:B------:R-:W-:Y:S01]  /*5130*/  UMOV UR36, UR12 ;  /* 0x0000000c00247c82 */ /* 0x000fe20008000000 */
[----:B------:R1:W-:Y:S01]  /*5140*/  UTMASTG.4D [UR8], [UR4] ;  /* 0x00000008040073b5 */ /* 0x0003e20008018000 */
[----:B------:R-:W-:Y:S01]  /*5150*/  UMOV UR28, UR12 ;  /* 0x0000000c001c7c82 */ /* 0x000fe20008000000 */
[----:B------:R-:W-:Y:S01]  /*5160*/  UMOV UR20, UR12 ;  /* 0x0000000c00147c82 */ /* 0x000fe20008000000 */
[----:B------:R3:W-:Y:S01]  /*5170*/  UTMASTG.4D [UR40], [UR4] ;  /* 0x00000028040073b5 */ /* 0x0007e20008018000 */
[----:B------:R3:W-:Y:S01]  /*5180*/  UTMASTG.4D [UR32], [UR4] ;  /* 0x00000020040073b5 */ /* 0x0007e20008018000 */
[----:B-1----:R-:W-:-:S02]  /*5190*/  UMOV UR8, UR13 ;  /* 0x0000000d00087c82 */ /* 0x002fc40008000000 */
[----:B------:R3:W-:Y:S01]  /*51a0*/  UTMASTG.4D [UR8], [UR6] ;  /* 0x00000008060073b5 */ /* 0x0007e20008018000 */
[----:B------:R3:W-:Y:S01]  /*51b0*/  UTMASTG.4D [UR24], [UR6] ;  /* 0x00000018060073b5 */ /* 0x0007e20008018000 */
[----:B------:R3:W-:Y:S02]  /*51c0*/  UTMASTG.4D [UR16], [UR6] ;  /* 0x00000010060073b5 */ /* 0x0007e40008018000 */
[----:B---3--:R0:W-:Y:S02]  /*51d0*/  UTMACMDFLUSH ;  /* 0x00000000000079b7 */ /* 0x0081e40000000000 */
.L_x_31:
[----:B------:R-:W-:Y:S05]  /*51e0*/  BSYNC B0 ;  /* 0x0000000000007941 */ /* 0x000fea0003800000 */
.L_x_30:
[----:B------:R-:W-:-:S04]  /*51f0*/  DEPBAR.LE SB0, 0x0 ;  /* 0x000080000000791a */ /* 0x000fc80000000000 */
[----:B------:R-:W-:Y:S05]  /*5200*/  EXIT ;  /* 0x000000000000794d */ /* 0x000fea0003800000 */
.L_x_4:
[----:B------:R-:W-:-:S08]  /*5210*/  NOP ;  /* 0x0000000000007918 */ /* 0x000fd00000000000 */
[----:B------:R-:W1:-:S00]  /*5220*/  USETMAXREG.DEALLOC.CTAPOOL 0x18 ;  /* 0x00000018000079c8 */ /* 0x000e4000080e0500 */
[----:B-1----:R-:W-:Y:S01]  /*5230*/  LOP3.LUT R2, R0, 0x3, RZ, 0xc0, !PT ;  /* 0x0000000300027812 */ /* 0x002fe200078ec0ff */
[----:B------:R-:W-:-:S05]  /*5240*/  IMAD.MOV.U32 R0, RZ, RZ, RZ ;  /* 0x000000ffff007224 */ /* 0x000fca00078e00ff */
[----:B------:R-:W1:Y:S02]  /*5250*/  SHFL.IDX PT, R2, R2, RZ, 0x1f ;  /* 0x00001fff02027589 */ /* 0x000e6400000e0000 */
[----:B-1----:R-:W-:-:S13]  /*5260*/  ISETP.NE.AND P0, PT, R2, RZ, PT ;  /* 0x000000ff0200720c */ /* 0x002fda0003f05270 */
[----:B------:R-:W-:Y:S05]  /*5270*/  @!P0 BRA `(.L_x_32) ;  /* 0x0000000800b08947 */ /* 0x000fea0003800000 */
[----:B------:R-:W-:-:S13]  /*5280*/  ISETP.NE.AND P0, PT, R2, 0x1, PT ;  /* 0x000000010200780c */ /* 0x000fda0003f05270 */
[----:B------:R-:W-:Y:S05]  /*5290*/  @P0 EXIT ;  /* 0x000000000000094d */ /* 0x000fea0003800000 */
[----:B------:R-:W1:Y:S02]  /*52a0*/  S2UR UR11, SR_CTAID.Z ;  /* 0x00000000000b79c3 */ /* 0x000e640000002700 */
[----:B-1----:R-:W-:-:S13]  /*52b0*/  ISETP.LE.AND P0, PT, RZ, UR11, PT ;  /* 0x0000000bff007c0c */ /* 0x002fda000bf03270 */
[----:B------:R-:W-:Y:S05]  /*52c0*/  @!P0 EXIT ;  /* 0x000000000000894d */ /* 0x000fea0003800000 */
[----:B------:R-:W1:Y:S01]  /*52d0*/  S2UR UR7, SR_CTAID.Y ;  /* 0x00000000000779c3 */ /* 0x000e620000002600 */
[----:B------:R-:W-:Y:S01]  /*52e0*/  ULDC.64 UR8, c[0x0][0x2d8] ;  /* 0x0000b60000087ab9 */ /* 0x000fe20000000a00 */
[----:B------:R-:W-:-:S06]  /*52f0*/  ELECT P0, URZ, PT ;  /* 0x00000000003f782f */ /* 0x000fcc0003800000 */
[----:B------:R-:W2:Y:S01]  /*5300*/  LDC R2, c[0x0][0x280] ;  /* 0x0000a000ff027b82 */ /* 0x000ea20000000800 */
[----:B-1----:R-:W-:-:S04]  /*5310*/  USHF.R.S32.HI UR4, URZ, 0x1f, UR7 ;  /* 0x0000001f3f047899 */ /* 0x002fc80008011407 */
[----:B------:R-:W-:Y:S02]  /*5320*/  UIMAD UR6, UR4, UR8, URZ ;  /* 0x00000008040672a4 */ /* 0x000fe4000f8e023f */
[----:B------:R-:W-:Y:S01]  /*5330*/  UIMAD.WIDE.U32 UR4, UR7, UR8, URZ ;  /* 0x00000008070472a5 */ /* 0x000fe2000f8e003f */
[----:B--2---:R-:W-:Y:S01]  /*5340*/  ISETP.GE.AND P1, PT, R2, 0x1, PT ;  /* 0x000000010200780c */ /* 0x004fe20003f26270 */
[----:B------:R-:W-:Y:S02]  /*5350*/  UIMAD UR7, UR7, UR9, UR6 ;  /* 0x00000009070772a4 */ /* 0x000fe4000f8e0206 */
[----:B------:R-:W-:Y:S01]  /*5360*/  USHF.R.S32.HI UR6, URZ, 0x1f, UR11 ;  /* 0x0000001f3f067899 */ /* 0x000fe2000801140b */
[----:B------:R-:W-:Y:S01]  /*5370*/  ULDC.64 UR8, c[0x0][0x2e0] ;  /* 0x0000b80000087ab9 */ /* 0x000fe20000000a00 */
[----:B------:R-:W-:Y:S02]  /*5380*/  UIADD3 UR5, UR5, UR7, URZ ;  /* 0x0000000705057290 */ /* 0x000fe4000fffe03f */
[----:B------:R-:W-:-:S04]  /*5390*/  UIMAD UR6, UR6, UR8, URZ ;  /* 0x00000008060672a4 */ /* 0x000fc8000f8e023f */
[----:B------:R-:W-:Y:S02]  /*53a0*/  UIMAD UR10, UR11, UR9, UR6 ;  /* 0x000000090b0a72a4 */ /* 0x000fe4000f8e0206 */
[----:B------:R-:W-:Y:S01]  /*53b0*/  UIMAD.WIDE.U32 UR6, UR11, UR8, UR4 ;  /* 0x000000080b0672a5 */ /* 0x000fe2000f8e0004 */
[----:B------:R-:W-:Y:S11]  /*53c0*/  @!P1 EXIT ;  /* 0x000000000000994d */ /* 0x000ff60003800000 */
[C---:B------:R-:W-:Y:S01]  /*53d0*/  VIADD R0, R2.reuse, 0x3f ;  /* 0x0000003f02007836 */ /* 0x040fe20000000000 */
[----:B------:R-:W-:Y:S01]  /*53e0*/  ISETP.GE.AND P1, PT, R2, 0x41, PT ;  /* 0x000000410200780c */ /* 0x000fe20003f26270 */
[----:B------:R-:W-:Y:S01]  /*53f0*/  UIADD3 UR10, UR7, UR10, URZ ;  /* 0x0000000a070a7290 */ /* 0x000fe2000fffe03f */
[----:B------:R-:W-:Y:S02]  /*5400*/  UMOV UR4, URZ ;  /* 0x0000003f00047c82 */ /* 0x000fe40008000000 */
[----:B------:R-:W-:-:S04]  /*5410*/  SHF.R.S32.HI R3, RZ, 0x1f, R0 ;  /* 0x0000001fff037819 */ /* 0x000fc80000011400 */
[----:B------:R-:W-:-:S04]  /*5420*/  LEA.HI R3, R3, R0, RZ, 0x6 ;  /* 0x0000000003037211 */ /* 0x000fc800078f30ff */
[----:B------:R-:W-:-:S04]  /*5430*/  SHF.R.S32.HI R0, RZ, 0x6, R3 ;  /* 0x00000006ff007819 */ /* 0x000fc80000011403 */
[----:B------:R-:W-:-:S04]  /*5440*/  VIMNMX R0, R0, 0x1, !PT ;  /* 0x0000000100007848 */ /* 0x000fc80007fe0100 */
[----:B------:R-:W-:Y:S01]  /*5450*/  LOP3.LUT R3, R0, 0x1, RZ, 0xc0, !PT ;  /* 0x0000000100037812 */ /* 0x000fe200078ec0ff */
[----:B------:R-:W-:Y:S06]  /*5460*/  @!P1 BRA `(.L_x_33) ;  /* 0x0000000400789947 */ /* 0x000fec0003800000 */
[----:B------:R-:W-:Y:S01]  /*5470*/  ULDC.64 UR16, c[0x0][0x2c0] ;  /* 0x0000b00000107ab9 */ /* 0x000fe20000000a00 */
[----:B------:R-:W-:Y:S01]  /*5480*/  IMAD.IADD R0, R0, 0x1, -R3 ;  /* 0x0000000100007824 */ /* 0x000fe200078e0a03 */
[----:B------:R-:W-:Y:S01]  /*5490*/  ULEA UR16, UP0, UR6, UR16, 0x2 ;  /* 0x0000001006107291 */ /* 0x000fe2000f80103f */
[----:B------:R-:W-:Y:S01]  /*54a0*/  UMOV UR4, URZ ;  /* 0x0000003f00047c82 */ /* 0x000fe20008000000 */
[----:B------:R-:W-:Y:S02]  /*54b0*/  UMOV UR5, URZ ;  /* 0x0000003f00057c82 */ /* 0x000fe40008000000 */
[----:B------:R-:W-:Y:S02]  /*54c0*/  ULEA.HI.X UR17, UR6, UR17, UR10, 0x2, UP0 ;  /* 0x0000001106117291 */ /* 0x000fe400080f140a */
[----:B------:R-:W-:Y:S02]  /*54d0*/  UIADD3 UR12, UP0, UR16, 0x3000, URZ ;  /* 0x00003000100c7890 */ /* 0x000fe4000ff1e03f */
[----:B------:R-:W-:-:S02]  /*54e0*/  UIADD3 UR14, UP1, UR16, 0x6000, URZ ;  /* 0x00006000100e7890 */ /* 0x000fc4000ff3e03f */
[----:B------:R-:W-:Y:S02]  /*54f0*/  UIADD3 UR16, UP2, UR16, 0x9000, URZ ;  /* 0x0000900010107890 */ /* 0x000fe4000ff5e03f */
[----:B------:R-:W-:Y:S02]  /*5500*/  UIADD3.X UR13, URZ, UR17, URZ, UP0, !UPT ;  /* 0x000000113f0d7290 */ /* 0x000fe400087fe43f */
[----:B------:R-:W-:Y:S02]  /*5510*/  UIADD3.X UR15, URZ, UR17, URZ, UP1, !UPT ;  /* 0x000000113f0f7290 */ /* 0x000fe40008ffe43f */
[----:B------:R-:W-:Y:S01]  /*5520*/  UIADD3.X UR17, URZ, UR17, URZ, UP2, !UPT ;  /* 0x000000113f117290 */ /* 0x000fe200097fe43f */
[----:B------:R-:W-:-:S11]  /*5530*/  ULDC.64 UR20, c[0x0][0x2c0] ;  /* 0x0000b00000147ab9 */ /* 0x000fd60000000a00 */
.L_x_46:
[----:B------:R-:W-:Y:S01]  /*5540*/  UIMAD UR8, UR4, 0x3000, URZ ;  /* 0x00003000040878a4 */ /* 0x000fe2000f8e023f */
[----:B------:R-:W-:Y:S01]  /*5550*/  BAR.SYNC.DEFER_BLOCKING 0xd, 0xa0 ;  /* 0x0342800000007b1d */ /* 0x000fe20000010000 */
[----:B------:R-:W-:Y:S02]  /*5560*/  UIMAD UR11, UR5, 0x1800, URZ ;  /* 0x00001800050b78a4 */ /* 0x000fe4000f8e023f */
[----:B------:R-:W-:Y:S02]  /*5570*/  UIMAD.WIDE UR24, UR8, 0x4, UR12 ;  /* 0x00000004081878a5 */ /* 0x000fe4000f8e020c */
[----:B------:R-:W-:Y:S01]  /*5580*/  UIMAD.WIDE UR22, UR8, 0x4, UR14 ;  /* 0x00000004081678a5 */ /* 0x000fe2000f8e020e */
[----:B------:R-:W-:Y:S01]  /*5590*/  BSSY B0, `(.L_x_34) ;  /* 0x0000010000007945 */ /* 0x000fe20003800000 */
[----:B------:R-:W-:-:S03]  /*55a0*/  UIMAD.WIDE UR8, UR8, 0x4, UR16 ;  /* 0x00000004080878a5 */ /* 0x000fc6000f8e0210 */
[----:B------:R-:W-:Y:S09]  /*55b0*/  @!P0 BRA `(.L_x_35) ;  /* 0x0000000000348947 */ /* 0x000ff20003800000 */
[----:B------:R-:W1:Y:S01]  /*55c0*/  S2UR UR19, SR_CgaCtaId ;  /* 0x00000000001379c3 */ /* 0x000e620000008800 */
[----:B------:R-:W-:Y:S01]  /*55d0*/  UIADD3 UR26, UP0, UR11, UR6, URZ ;  /* 0x000000060b1a7290 */ /* 0x000fe2000ff1e03f */
[----:B------:R-:W-:-:S03]  /*55e0*/  UMOV UR18, 0x400 ;  /* 0x0000040000127882 */ /* 0x000fc60000000000 */
[----:B------:R-:W-:Y:S02]  /*55f0*/  ULEA.HI.X.SX32 UR27, UR11, UR10, 0x1, UP0 ;  /* 0x0000000a0b1b7291 */ /* 0x000fe400080f0e3f */
[----:B------:R-:W-:-:S04]  /*5600*/  ULEA UR28, UP0, UR26, UR20, 0x2 ;  /* 0x000000141a1c7291 */ /* 0x000fc8000f80103f */
[----:B------:R-:W-:-:S03]  /*5610*/  ULEA.HI.X UR29, UR26, UR21, UR27, 0x2, UP0 ;  /* 0x000000151a1d7291 */ /* 0x000fc600080f141b */
[----:B------:R-:W-:Y:S01]  /*5620*/  UMOV UR26, 0x0 ;  /* 0x00000000001a7882 */ /* 0x000fe20000000000 */
[----:B------:R-:W-:Y:S01]  /*5630*/  UMOV UR27, 0x14f00000 ;  /* 0x14f00000001b7882 */ /* 0x000fe20000000000 */
[----:B-1----:R-:W-:-:S03]  /*5640*/  ULEA UR18, UR19, UR18, 0x18 ;  /* 0x0000001213127291 */ /* 0x002fc6000f8ec03f */
[----:B------:R-:W-:Y:S01]  /*5650*/  UMOV UR19, 0x300 ;  /* 0x0000030000137882 */ /* 0x000fe20000000000 */
[----:B------:R-:W-:-:S09]  /*5660*/  UIADD3 UR18, UR18, 0xc000, URZ ;  /* 0x0000c00012127890 */ /* 0x000fd2000fffe03f */
[----:B------:R1:W-:Y:S02]  /*5670*/  UBLKRED.G.S.ADD.F32.RN [UR28], [UR18], UR19, desc[UR26] ;  /* 0x00001a1c120073bb */ /* 0x0003e400080a1413 */
[----:B-1----:R0:W-:Y:S02]  /*5680*/  UTMACMDFLUSH ;  /* 0x00000000000079b7 */ /* 0x0021e40000000000 */
.L_x_35:
[----:B------:R-:W-:Y:S05]  /*5690*/  BSYNC B0 ;  /* 0x0000000000007941 */ /* 0x000fea0003800000 */
.L_x_34:
[----:B------:R-:W-:Y:S06]  /*56a0*/  BAR.SYNC.DEFER_BLOCKING 0xe, 0xa0 ;  /* 0x0382800000007b1d */ /* 0x000fec0000010000 */
[----:B------:R-:W-:Y:S04]  /*56b0*/  BSSY B0, `(.L_x_36) ;  /* 0x000000c000007945 */ /* 0x000fe80003800000 */
[----:B------:R-:W-:Y:S05]  /*56c0*/  @!P0 BRA `(.L_x_37) ;  /* 0x0000000000288947 */ /* 0x000fea0003800000 */
[----:B------:R-:W1:Y:S01]  /*56d0*/  S2UR UR19, SR_CgaCtaId ;  /* 0x00000000001379c3 */ /* 0x000e620000008800 */
[----:B------:R-:W-:Y:S01]  /*56e0*/  UMOV UR18, 0x400 ;  /* 0x0000040000127882 */ /* 0x000fe20000000000 */
[----:B------:R-:W-:Y:S01]  /*56f0*/  UMOV UR26, 0x0 ;  /* 0x00000000001a7882 */ /* 0x000fe20000000000 */
[----:B------:R-:W-:Y:S01]  /*5700*/  UMOV UR27, 0x14f00000 ;  /* 0x14f00000001b7882 */ /* 0x000fe20000000000 */
[----:B-1----:R-:W-:-:S03]  /*5710*/  ULEA UR18, UR19, UR18, 0x18 ;  /* 0x0000001213127291 */ /* 0x002fc6000f8ec03f */
[----:B------:R-:W-:Y:S01]  /*5720*/  UMOV UR19, 0x300 ;  /* 0x0000030000137882 */ /* 0x000fe20000000000 */
[----:B------:R-:W-:-:S09]  /*5730*/  UIADD3 UR18, UR18, 0xf000, URZ ;  /* 0x0000f00012127890 */ /* 0x000fd2000fffe03f */
[----:B------:R1:W-:Y:S01]  /*5740*/  UBLKRED.G.S.ADD.F32.RN [UR24], [UR18], UR19, desc[UR26] ;  /* 0x00001a18120073bb */ /* 0x0003e200080a1413 */
[----:B------:R0:W-:Y:S01]  /*5750*/  UTMACMDFLUSH ;  /* 0x00000000000079b7 */ /* 0x0001e20000000000 */
[----:B-1----:R-:W-:-:S04]  /*5760*/  DEPBAR.LE SB0, 0x1 ;  /* 0x000080400000791a */ /* 0x002fc80000000000 */
.L_x_37:
[----:B------:R-:W-:Y:S05]  /*5770*/  BSYNC B0 ;  /* 0x0000000000007941 */ /* 0x000fea0003800000 */
.L_x_36:
[----:B------:R-:W-:Y:S06]  /*5780*/  BAR.ARV 0xa, 0xa0 ;  /* 0x0282800000007b1d */ /* 0x000fec0000002000 */
[----:B------:R-:W-:Y:S04]  /*5790*/  BSSY B0, `(.L_x_38) ;  /* 0x0000003000007945 */ /* 0x000fe80003800000 */
[----:B------:R-:W-:Y:S05]  /*57a0*/  @!P0 BRA `(.L_x_39) ;  /* 0x0000000000048947 */ /* 0x000fea0003800000 */
[----:B------:R-:W-:-:S04]  /*57b0*/  DEPBAR.LE SB0, 0x0 ;  /* 0x000080000000791a */ /* 0x000fc80000000000 */
.L_x_39:
[----:B------:R-:W-:Y:S05]  /*57c0*/  BSYNC B0 ;  /* 0x0000000000007941 */ /* 0x000fea0003800000 */
.L_x_38:
[----:B------:R-:W-:Y:S06]  /*57d0*/  BAR.ARV 0xb, 0xa0 ;  /* 0x02c2800000007b1d */ /* 0x000fec0000002000 */
[----:B------:R-:W-:Y:S02]  /*57e0*/  BSSY B0, `(.L_x_40) ;  /* 0x000000c000007945 */ /* 0x000fe40003800000 */
[----:B------:R-:W-:Y:S06]  /*57f0*/  BAR.SYNC.DEFER_BLOCKING 0xd, 0xa0 ;  /* 0x0342800000007b1d */ /* 0x000fec0000010000 */
        /* <DEDUP_REMOVED lines=8> */
[----:B------:R1:W-:Y:S02]  /*5880*/  UBLKRED.G.S.ADD.F32.RN [UR22], [UR18], UR19, desc[UR24] ;  /* 0x00001816120073bb */ /* 0x0003e400080a1413 */
[----:B-1----:R0:W-:Y:S02]  /*5890*/  UTMACMDFLUSH ;  /* 0x00000000000079b7 */ /* 0x0021e40000000000 */
.L_x_41:
[----:B------:R-:W-:Y:S05]  /*58a0*/  BSYNC B0 ;  /* 0x0000000000007941 */ /* 0x000fea0003800000 */
.L_x_40:
        /* <DEDUP_REMOVED lines=13> */
.L_x_43:
[----:B------:R-:W-:Y:S05]  /*5980*/  BSYNC B0 ;  /* 0x0000000000007941 */ /* 0x000fea0003800000 */
.L_x_42:
[----:B------:R-:W-:Y:S01]  /*5990*/  VIADD R0, R0, 0xfffffffe ;  /* 0xfffffffe00007836 */ /* 0x000fe20000000000 */
[----:B------:R-:W-:Y:S06]  /*59a0*/  BAR.ARV 0xa, 0xa0 ;  /* 0x0282800000007b1d */ /* 0x000fec0000002000 */
[----:B------:R-:W-:Y:S01]  /*59b0*/  BSSY B0, `(.L_x_44) ;  /* 0x0000004000007945 */ /* 0x000fe20003800000 */
[----:B------:R-:W-:-:S03]  /*59c0*/  ISETP.NE.AND P1, PT, R0, RZ, PT ;  /* 0x000000ff0000720c */ /* 0x000fc60003f25270 */
[----:B------:R-:W-:Y:S10]  /*59d0*/  @!P0 BRA `(.L_x_45) ;  /* 0x0000000000048947 */ /* 0x000ff40003800000 */
[----:B------:R-:W-:-:S04]  /*59e0*/  DEPBAR.LE SB0, 0x0 ;  /* 0x000080000000791a */ /* 0x000fc80000000000 */
.L_x_45:
[----:B------:R-:W-:Y:S05]  /*59f0*/  BSYNC B0 ;  /* 0x0000000000007941 */ /* 0x000fea0003800000 */
.L_x_44:
[----:B------:R-:W-:Y:S06]  /*5a00*/  BAR.ARV 0xb, 0xa0 ;  /* 0x02c2800000007b1d */ /* 0x000fec0000002000 */
[----:B------:R-:W-:Y:S02]  /*5a10*/  UIADD3 UR5, UR5, 0x2, URZ ;  /* 0x0000000205057890 */ /* 0x000fe4000fffe03f */
[----:B------:R-:W-:Y:S01]  /*5a20*/  UIADD3 UR4, UR4, 0x1, URZ ;  /* 0x0000000104047890 */ /* 0x000fe2000fffe03f */
[----:B------:R-:W-:Y:S11]  /*5a30*/  @P1 BRA `(.L_x_46) ;  /* 0xfffffff800c01947 */ /* 0x000ff6000383ffff */
[----:B------:R-:W-:-:S12]  /*5a40*/  UIADD3 UR4, UR11, 0x3000, URZ ;  /* 0x000030000b047890 */ /* 0x000fd8000fffe03f */
.L_x_33:
[----:B------:R-:W-:-:S13]  /*5a50*/  ISETP.NE.AND P1, PT, R3, RZ, PT ;  /* 0x000000ff0300720c */ /* 0x000fda0003f25270 */
[----:B------:R-:W-:Y:S05]  /*5a60*/  @!P1 EXIT ;  /* 0x000000000000994d */ /* 0x000fea0003800000 */
[----:B------:R-:W-:Y:S06]  /*5a70*/  BAR.SYNC.DEFER_BLOCKING 0xd, 0xa0 ;  /* 0x0342800000007b1d */ /* 0x000fec0000010000 */
[----:B------:R-:W-:Y:S04]  /*5a80*/  BSSY B0, `(.L_x_47) ;  /* 0x0000010000007945 */ /* 0x000fe80003800000 */
[----:B------:R-:W-:Y:S05]  /*5a90*/  @!P0 BRA `(.L_x_48) ;  /* 0x0000000000388947 */ /* 0x000fea0003800000 */
[----:B------:R-:W1:Y:S01]  /*5aa0*/  S2UR UR11, SR_CgaCtaId ;  /* 0x00000000000b79c3 */ /* 0x000e620000008800 */
[----:B------:R-:W-:Y:S01]  /*5ab0*/  UIADD3 UR12, UP0, UR4, UR6, URZ ;  /* 0x00000006040c7290 */ /* 0x000fe2000ff1e03f */
[----:B------:R-:W-:Y:S01]  /*5ac0*/  UMOV UR5, 0x400 ;  /* 0x0000040000057882 */ /* 0x000fe20000000000 */
[----:B------:R-:W-:Y:S02]  /*5ad0*/  ULDC.64 UR8, c[0x0][0x2c0] ;  /* 0x0000b00000087ab9 */ /* 0x000fe40000000a00 */
        /* <DEDUP_REMOVED lines=10> */
.L_x_48:
[----:B------:R-:W-:Y:S05]  /*5b80*/  BSYNC B0 ;  /* 0x0000000000007941 */ /* 0x000fea0003800000 */
.L_x_47:
[----:B------:R-:W-:Y:S06]  /*5b90*/  BAR.SYNC.DEFER_BLOCKING 0xe, 0xa0 ;  /* 0x0382800000007b1d */ /* 0x000fec0000010000 */
[----:B------:R-:W-:Y:S04]  /*5ba0*/  BSSY B0, `(.L_x_49) ;  /* 0x0000012000007945 */ /* 0x000fe80003800000 */
[----:B------:R-:W-:Y:S05]  /*5bb0*/  @!P0 BRA `(.L_x_50) ;  /* 0x0000000000408947 */ /* 0x000fea0003800000 */
[----:B------:R-:W1:Y:S01]  /*5bc0*/  S2UR UR12, SR_CgaCtaId ;  /* 0x00000000000c79c3 */ /* 0x000e620000008800 */
[----:B------:R-:W-:Y:S01]  /*5bd0*/  UIADD3 UR5, UR4, 0xc00, URZ ;  /* 0x00000c0004057890 */ /* 0x000fe2000fffe03f */
[----:B------:R-:W-:Y:S01]  /*5be0*/  UMOV UR11, 0x400 ;  /* 0x00000400000b7882 */ /* 0x000fe20000000000 */
[----:B------:R-:W-:Y:S02]  /*5bf0*/  ULDC.64 UR8, c[0x0][0x2c0] ;  /* 0x0000b00000087ab9 */ /* 0x000fe40000000a00 */
[----:B------:R-:W-:-:S04]  /*5c00*/  UIADD3 UR13, UP0, UR5, UR6, URZ ;  /* 0x00000006050d7290 */ /* 0x000fc8000ff1e03f */
        /* <DEDUP_REMOVED lines=11> */
.L_x_50:
[----:B------:R-:W-:Y:S05]  /*5cc0*/  BSYNC B0 ;  /* 0x0000000000007941 */ /* 0x000fea0003800000 */
.L_x_49:
[----:B------:R-:W-:Y:S06]  /*5cd0*/  BAR.ARV 0xa, 0xa0 ;  /* 0x0282800000007b1d */ /* 0x000fec0000002000 */
[----:B------:R-:W-:Y:S04]  /*5ce0*/  BSSY B0, `(.L_x_51) ;  /* 0x0000003000007945 */ /* 0x000fe80003800000 */
[----:B------:R-:W-:Y:S05]  /*5cf0*/  @!P0 BRA `(.L_x_52) ;  /* 0x0000000000048947 */ /* 0x000fea0003800000 */
[----:B------:R-:W-:-:S04]  /*5d00*/  DEPBAR.LE SB0, 0x0 ;  /* 0x000080000000791a */ /* 0x000fc80000000000 */
.L_x_52:
[----:B------:R-:W-:Y:S05]  /*5d10*/  BSYNC B0 ;  /* 0x0000000000007941 */ /* 0x000fea0003800000 */
.L_x_51:
[----:B------:R-:W-:Y:S06]  /*5d20*/  BAR.ARV 0xb, 0xa0 ;  /* 0x02c2800000007b1d */ /* 0x000fec0000002000 */
[----:B------:R-:W-:Y:S05]  /*5d30*/  EXIT ;  /* 0x000000000000794d */ /* 0x000fea0003800000 */
.L_x_32:
[----:B------:R-:W1:Y:S01]  /*5d40*/  S2UR UR21, SR_CTAID.Z ;  /* 0x00000000001579c3 */ /* 0x000e620000002700 */
[----:B------:R-:W-:Y:S01]  /*5d50*/  IMAD.MOV.U32 R9, RZ, RZ, 0x1 ;  /* 0x00000001ff097424 */ /* 0x000fe200078e00ff */
[----:B-1----:R-:W-:-:S13]  /*5d60*/  ISETP.LE.AND P0, PT, RZ, UR21, PT ;  /* 0x00000015ff007c0c */ /* 0x002fda000bf03270 */
[----:B------:R-:W-:Y:S05]  /*5d70*/  @!P0 BRA `(.L_x_53) ;  /* 0x00000020000c8947 */ /* 0x000fea0003800000 */
[----:B------:R-:W1:Y:S01]  /*5d80*/  S2UR UR20, SR_CTAID.Y ;  /* 0x00000000001479c3 */ /* 0x000e620000002600 */
[----:B------:R-:W-:Y:S01]  /*5d90*/  ULDC.64 UR6, c[0x0][0x718] ;  /* 0x0001c60000067ab9 */ /* 0x000fe20000000a00 */
[----:B------:R-:W-:Y:S01]  /*5da0*/  ULDC.64 UR10, c[0x0][0x730] ;  /* 0x0001cc00000a7ab9 */ /* 0x000fe20000000a00 */
[----:B------:R-:W-:Y:S01]  /*5db0*/  ULDC.64 UR12, c[0x0][0x720] ;  /* 0x0001c800000c7ab9 */ /* 0x000fe20000000a00 */
[----:B------:R-:W-:Y:S01]  /*5dc0*/  ULDC.64 UR14, c[0x0][0x738] ;  /* 0x0001ce00000e7ab9 */ /* 0x000fe20000000a00 */
[----:B------:R-:W-:Y:S01]  /*5dd0*/  ELECT P0, URZ, PT ;  /* 0x00000000003f782f */ /* 0x000fe20003800000 */
[----:B------:R-:W-:Y:S01]  /*5de0*/  BSSY B0, `(.L_x_53) ;  /* 0x00001fc000007945 */ /* 0x000fe20003800000 */
[----:B------:R-:W-:Y:S01]  /*5df0*/  IMAD.MOV.U32 R0, RZ, RZ, RZ ;  /* 0x000000ffff007224 */ /* 0x000fe200078e00ff */
[----:B-1----:R-:W-:Y:S02]  /*5e00*/  USHF.R.S32.HI UR9, URZ, 0x1f, UR20 ;  /* 0x0000001f3f097899 */ /* 0x002fe40008011414 */
[----:B------:R-:W-:-:S02]  /*5e10*/  UIMAD.WIDE.U32 UR4, UR20, UR6, URZ ;  /* 0x00000006140472a5 */ /* 0x000fc4000f8e003f */
[----:B------:R-:W-:Y:S02]  /*5e20*/  UIMAD UR6, UR9, UR6, URZ ;  /* 0x00000006090672a4 */ /* 0x000fe4000f8e023f */
[----:B------:R-:W-:Y:S02]  /*5e30*/  UIMAD UR9, UR9, UR10, URZ ;  /* 0x0000000a090972a4 */ /* 0x000fe4000f8e023f */
[----:B------:R-:W-:Y:S02]  /*5e40*/  UIMAD UR8, UR20, UR7, UR6 ;  /* 0x00000007140872a4 */ /* 0x000fe4000f8e0206 */
[----:B------:R-:W-:Y:S02]  /*5e50*/  UIMAD.WIDE.U32 UR6, UR20, UR10, URZ ;  /* 0x0000000a140672a5 */ /* 0x000fe4000f8e003f */
[----:B------:R-:W-:Y:S02]  /*5e60*/  UIMAD UR10, UR20, UR11, UR9 ;  /* 0x0000000b140a72a4 */ /* 0x000fe4000f8e0209 */
[----:B------:R-:W-:Y:S01]  /*5e70*/  USHF.R.S32.HI UR11, URZ, 0x1f, UR21 ;  /* 0x0000001f3f0b7899 */ /* 0x000fe20008011415 */
[----:B------:R-:W-:Y:S01]  /*5e80*/  ULDC UR9, c[0x0][0x2e8] ;  /* 0x0000ba0000097ab9 */ /* 0x000fe20000000800 */
[----:B------:R-:W-:-:S02]  /*5e90*/  UIADD3 UR5, UR5, UR8, URZ ;  /* 0x0000000805057290 */ /* 0x000fc4000fffe03f */
[----:B------:R-:W-:Y:S02]  /*5ea0*/  UISETP.NE.AND UP0, UPT, UR9, 0x1, UPT ;  /* 0x000000010900788c */ /* 0x000fe4000bf05270 */
[----:B------:R-:W-:Y:S02]  /*5eb0*/  UIMAD UR9, UR11, UR12, URZ ;  /* 0x0000000c0b0972a4 */ /* 0x000fe4000f8e023f */
[----:B------:R-:W-:Y:S02]  /*5ec0*/  UIADD3 UR7, UR7, UR10, URZ ;  /* 0x0000000a07077290 */ /* 0x000fe4000fffe03f */
[----:B------:R-:W-:Y:S02]  /*5ed0*/  UIMAD UR11, UR11, UR14, URZ ;  /* 0x0000000e0b0b72a4 */ /* 0x000fe4000f8e023f */
[----:B------:R-:W-:Y:S02]  /*5ee0*/  UIMAD UR10, UR21, UR13, UR9 ;  /* 0x0000000d150a72a4 */ /* 0x000fe4000f8e0209 */
[----:B------:R-:W-:-:S02]  /*5ef0*/  UIMAD.WIDE.U32 UR8, UR21, UR12, UR4 ;  /* 0x0000000c150872a5 */ /* 0x000fc4000f8e0004 */
[----:B------:R-:W-:Y:S02]  /*5f00*/  UIMAD UR4, UR21, UR15, UR11 ;  /* 0x0000000f150472a4 */ /* 0x000fe4000f8e020b */
[----:B------:R-:W-:Y:S02]  /*5f10*/  UIMAD.WIDE.U32 UR6, UR21, UR14, UR6 ;  /* 0x0000000e150672a5 */ /* 0x000fe4000f8e0006 */
[----:B------:R-:W-:Y:S01]  /*5f20*/  UIADD3 UR5, UR9, UR10, URZ ;  /* 0x0000000a09057290 */ /* 0x000fe2000fffe03f */
[----:B------:R-:W-:Y:S01]  /*5f30*/  ULDC.64 UR14, c[0x0][0x700] ;  /* 0x0001c000000e7ab9 */ /* 0x000fe20000000a00 */
[----:B------:R-:W-:Y:S01]  /*5f40*/  @UP0 ULDC UR11, c[0x0][0x2ec] ;  /* 0x0000bb00000b0ab9 */ /* 0x000fe20000000800 */
[----:B------:R-:W-:Y:S02]  /*5f50*/  ULEA UR14, UP1, UR8, UR14, 0x2 ;  /* 0x0000000e080e7291 */ /* 0x000fe4000f82103f */
[----:B------:R-:W-:Y:S02]  /*5f60*/  UIMAD.WIDE.U32 UR10, UR20, UR11, URZ ;  /* 0x0000000b140a72a5 */ /* 0x000fe4000f8e003f */
[----:B------:R-:W-:Y:S01]  /*5f70*/  ULEA.HI.X UR15, UR8, UR15, UR5, 0x2, UP1 ;  /* 0x0000000f080f7291 */ /* 0x000fe200088f1405 */
[----:B------:R-:W-:-:S02]  /*5f80*/  UMOV UR12, UR20 ;  /* 0x00000014000c7c82 */ /* 0x000fc40008000000 */
[----:B------:R-:W-:Y:S02]  /*5f90*/  @UP0 ULDC UR5, c[0x0][0x2f0] ;  /* 0x0000bc0000050ab9 */ /* 0x000fe40000000800 */
[----:B------:R-:W-:Y:S01]  /*5fa0*/  @UP0 USHF.R.U32.HI UR12, URZ, UR5, UR11 ;  /* 0x000000053f0c0299 */ /* 0x000fe2000801160b */
[----:B------:R-:W-:Y:S11]  /*5fb0*/  @!P0 BRA `(.L_x_54) ;  /* 0x0000001c00788947 */ /* 0x000ff60003800000 */
[----:B------:R-:W1:Y:S01]  /*5fc0*/  S2R R3, SR_CgaCtaId ;  /* 0x0000000000037919 */ /* 0x000e620000008800 */
[----:B------:R-:W-:Y:S01]  /*5fd0*/  MOV R0, 0x400 ;  /* 0x0000040000007802 */ /* 0x000fe20000000f00 */
[----:B------:R-:W-:-:S03]  /*5fe0*/  IMAD.MOV.U32 R2, RZ, RZ, 0x1 ;  /* 0x00000001ff027424 */ /* 0x000fc600078e00ff */
[----:B-1----:R-:W-:Y:S02]  /*5ff0*/  LEA R0, R3, R0, 0x18 ;  /* 0x0000000003007211 */ /* 0x002fe400078ec0ff */
[----:B------:R-:W-:Y:S02]  /*6000*/  SHF.L.U32 R3, R2, 0x1f, RZ ;  /* 0x0000001f02037819 */ /* 0x000fe400000006ff */
[----:B------:R-:W1:Y:S02]  /*6010*/  S2R R2, SR_CTAID.X ;  /* 0x0000000000027919 */ /* 0x000e640000002500 */
[----:B------:R-:W2:Y:S02]  /*6020*/  SYNCS.PHASECHK.TRANS64.TRYWAIT P0, [R0+URZ+0x26820], R3 ;  /* 0x02682003000075a7 */ /* 0x000ea4000800017f */
[----:B-12---:R-:W-:Y:S05]  /*6030*/  @!P0 BRA `(.L_x_55) ;  /* 0x0000002000608947 */ /* 0x006fea0003800000 */
.L_x_85:
[----:B------:R-:W2:Y:S01]  /*6040*/  S2R R4, SR_TID.X ;  /* 0x0000000000047919 */ /* 0x000ea20000002100 */
[----:B------:R-:W-:Y:S01]  /*6050*/  IMAD.U32 R8, RZ, RZ, UR7 ;  /* 0x00000007ff087e24 */ /* 0x000fe2000f8e00ff */
[----:B------:R-:W-:Y:S01]  /*6060*/  SHF.L.U32 R2, R2, 0x7, RZ ;  /* 0x0000000702027819 */ /* 0x000fe200000006ff */
[----:B------:R-:W-:Y:S02]  /*6070*/  IMAD.MOV.U32 R9, RZ, RZ, 0x1 ;  /* 0x00000001ff097424 */ /* 0x000fe400078e00ff */
[----:B------:R-:W-:Y:S01]  /*6080*/  VIADD R8, R8, UR4 ;  /* 0x0000000408087c36 */ /* 0x000fe20008000000 */
[----:B--2---:R-:W-:-:S04]  /*6090*/  LOP3.LUT R4, R4, 0x7f, RZ, 0xc0, !PT ;  /* 0x0000007f04047812 */ /* 0x004fc800078ec0ff */
[----:B------:R-:W-:-:S13]  /*60a0*/  ISETP.NE.AND P0, PT, R4, RZ, PT ;  /* 0x000000ff0400720c */ /* 0x000fda0003f05270 */
[----:B------:R-:W-:Y:S05]  /*60b0*/  @P0 BRA `(.L_x_56) ;  /* 0x0000000000180947 */ /* 0x000fea0003800000 */
[----:B------:R-:W2:Y:S01]  /*60c0*/  S2R R4, SR_TID.X ;  /* 0x0000000000047919 */ /* 0x000ea20000002100 */
[----:B-1----:R-:W-:-:S04]  /*60d0*/  IMAD.MOV.U32 R3, RZ, RZ, 0x3100 ;  /* 0x00003100ff037424 */ /* 0x002fc800078e00ff */
[----:B------:R3:W-:Y:S01]  /*60e0*/  SYNCS.ARRIVE.TRANS64 RZ, [R0+URZ+0x26810], R3 ;  /* 0x0268100300ff79a7 */ /* 0x0007e2000800003f */
[----:B--2---:R-:W-:-:S13]  /*60f0*/  LOP3.LUT P1, RZ, R4, 0x1f, RZ, 0xc0, !PT ;  /* 0x0000001f04ff7812 */ /* 0x004fda000782c0ff */
[----:B---3--:R-:W-:Y:S05]  /*6100*/  @!P1 BRA `(.L_x_56) ;  /* 0x0000000000049947 */ /* 0x008fea0003800000 */
[----:B------:R-:W-:Y:S01]  /*6110*/  BPT.TRAP 0x1 ;  /* 0x000000040000795c */ /* 0x000fe20000300000 */
.L_x_56:
[----:B------:R-:W2:Y:S01]  /*6120*/  LDC.64 R6, c[0x0][0x198] ;  /* 0x00006600ff067b82 */ /* 0x000ea20000000a00 */
[----:B------:R-:W-:Y:S01]  /*6130*/  R2UR UR11, R2 ;  /* 0x00000000020b72ca */ /* 0x000fe200000e0000 */
[----:B------:R-:W-:Y:S01]  /*6140*/  UMOV UR35, URZ ;  /* 0x0000003f00237c82 */ /* 0x000fe20008000000 */
[----:B------:R-:W-:Y:S01]  /*6150*/  R2UR UR8, R0 ;  /* 0x00000000000872ca */ /* 0x000fe200000e0000 */
[----:B------:R-:W-:Y:S01]  /*6160*/  UMOV UR42, 0x0 ;  /* 0x00000000002a7882 */ /* 0x000fe20000000000 */
[----:B------:R-:W-:Y:S01]  /*6170*/  UMOV UR43, 0x14f00000 ;  /* 0x14f00000002b7882 */ /* 0x000fe20000000000 */
[----:B------:R-:W-:Y:S01]  /*6180*/  UMOV UR34, URZ ;  /* 0x0000003f00227c82 */ /* 0x000fe20008000000 */
[----:B------:R-:W-:Y:S01]  /*6190*/  UMOV UR36, UR20 ;  /* 0x0000001400247c82 */ /* 0x000fe20008000000 */
[----:B------:R-:W-:Y:S01]  /*61a0*/  UMOV UR37, UR21 ;  /* 0x0000001500257c82 */ /* 0x000fe20008000000 */
[----:B------:R-:W-:Y:S01]  /*61b0*/  UMOV UR26, 0x20 ;  /* 0x00000020001a7882 */ /* 0x000fe20000000000 */
[----:B------:R-:W-:Y:S01]  /*61c0*/  UMOV UR28, UR20 ;  /* 0x00000014001c7c82 */ /* 0x000fe20008000000 */
[----:B------:R-:W-:Y:S01]  /*61d0*/  UMOV UR29, UR21 ;  /* 0x00000015001d7c82 */ /* 0x000fe20008000000 */
[----:B------:R-:W-:Y:S01]  /*61e0*/  UMOV UR27, UR35 ;  /* 0x00000023001b7c82 */ /* 0x000fe20008000000 */
[----:B------:R-:W-:Y:S01]  /*61f0*/  UMOV UR18, 0x40 ;  /* 0x0000004000127882 */ /* 0x000fe20000000000 */
[----:B------:R-:W-:Y:S01]  /*6200*/  UMOV UR19, UR35 ;  /* 0x0000002300137c82 */ /* 0x000fe20008000000 */
[----:B------:R-:W-:Y:S01]  /*6210*/  UMOV UR5, 0x10 ;  /* 0x0000001000057882 */ /* 0x000fe20000000000 */
[----:B------:R-:W-:Y:S01]  /*6220*/  UIADD3 UR32, UR8, 0x12000, URZ ;  /* 0x0001200008207890 */ /* 0x000fe2000fffe03f */
[----:B------:R-:W-:Y:S01]  /*6230*/  IMAD.MOV.U32 R5, RZ, RZ, 0xc000 ;  /* 0x0000c000ff057424 */ /* 0x000fe200078e00ff */
[----:B------:R-:W-:Y:S01]  /*6240*/  UIADD3 UR33, UR8, 0x26810, URZ ;  /* 0x0002681008217890 */ /* 0x000fe2000fffe03f */
[----:B------:R-:W-:Y:S01]  /*6250*/  MOV R12, UR21 ;  /* 0x00000015000c7c02 */ /* 0x000fe20008000f00 */
[----:B------:R-:W-:Y:S01]  /*6260*/  UIADD3 UR24, UR8, 0x13000, URZ ;  /* 0x0001300008187890 */ /* 0x000fe2000fffe03f */
[----:B------:R-:W-:Y:S01]  /*6270*/  MOV R13, UR20 ;  /* 0x00000014000d7c02 */ /* 0x000fe20008000f00 */
[----:B------:R-:W-:Y:S01]  /*6280*/  UIADD3 UR16, UR8, 0x14000, URZ ;  /* 0x0001400008107890 */ /* 0x000fe2000fffe03f */
[----:B--2---:R-:W-:Y:S01]  /*6290*/  IMAD.MOV.U32 R10, RZ, RZ, R6 ;  /* 0x000000ffff0a7224 */ /* 0x004fe200078e0006 */
[----:B------:R-:W-:Y:S01]  /*62a0*/  UIADD3 UR44, UR8, 0x1e000, URZ ;  /* 0x0001e000082c7890 */ /* 0x000fe2000fffe03f */
[----:B------:R-:W-:Y:S01]  /*62b0*/  IMAD.MOV.U32 R11, RZ, RZ, R7 ;  /* 0x000000ffff0b7224 */ /* 0x000fe200078e0007 */
[----:B------:R-:W-:Y:S01]  /*62c0*/  UMOV UR25, UR33 ;  /* 0x0000002100197c82 */ /* 0x000fe20008000000 */
[----:B------:R-:W-:Y:S01]  /*62d0*/  UMOV UR17, UR33 ;  /* 0x0000002100117c82 */ /* 0x000fe20008000000 */
[----:B------:R-:W-:Y:S01]  /*62e0*/  IADD3 R2, P1, R10, 0x2f0, RZ ;  /* 0x000002f00a027810 */ /* 0x000fe20007f3e0ff */
[----:B------:R-:W-:Y:S01]  /*62f0*/  UIADD3 UR9, UR8, 0x26800, URZ ;  /* 0x0002680008097890 */ /* 0x000fe2000fffe03f */
[----:B------:R-:W-:-:S02]  /*6300*/  UMOV UR45, UR33 ;  /* 0x00000021002d7c82 */ /* 0x000fc40008000000 */
[----:B------:R-:W-:Y:S01]  /*6310*/  R2UR UR30, R2 ;  /* 0x00000000021e72ca */ /* 0x000fe200000e0000 */
[----:B------:R-:W-:Y:S01]  /*6320*/  UMOV UR10, UR21 ;  /* 0x00000015000a7c82 */ /* 0x000fe20008000000 */
[----:B------:R-:W-:Y:S01]  /*6330*/  IADD3 R2, P2, R10, 0x3f0, RZ ;  /* 0x000003f00a027810 */ /* 0x000fe20007f5e0ff */
[----:B------:R-:W-:Y:S01]  /*6340*/  UMOV UR13, UR21 ;  /* 0x00000015000d7c82 */ /* 0x000fe20008000000 */
[----:B------:R-:W-:Y:S01]  /*6350*/  UMOV UR53, UR21 ;  /* 0x0000001500357c82 */ /* 0x000fe20008000000 */
[----:B------:R-:W-:Y:S01]  /*6360*/  UMOV UR61, UR21 ;  /* 0x00000015003d7c82 */ /* 0x000fe20008000000 */
[----:B------:R-:W-:Y:S01]  /*6370*/  R2UR UR22, R2 ;  /* 0x00000000021672ca */ /* 0x000fe200000e0000 */
[----:B------:R-:W-:Y:S01]  /*6380*/  IMAD.X R2, RZ, RZ, R11, P1 ;  /* 0x000000ffff027224 */ /* 0x000fe200008e060b */
[----:B------:R-:W-:Y:S01]  /*6390*/  UMOV UR46, 0x0 ;  /* 0x00000000002e7882 */ /* 0x000fe20000000000 */
[----:B------:R-:W-:Y:S01]  /*63a0*/  UMOV UR47, 0x10000000 ;  /* 0x10000000002f7882 */ /* 0x000fe20000000000 */
[----:B------:R-:W-:-:S02]  /*63b0*/  UIADD3 UR48, UR8, 0x2000, URZ ;  /* 0x0000200008307890 */ /* 0x000fc4000fffe03f */
[----:B------:R-:W-:Y:S01]  /*63c0*/  R2UR UR31, R2 ;  /* 0x00000000021f72ca */ /* 0x000fe200000e0000 */
[--C-:B------:R-:W-:Y:S01]  /*63d0*/  IMAD.X R2, RZ, RZ, R11.reuse, P2 ;  /* 0x000000ffff027224 */ /* 0x100fe200010e060b */
[----:B------:R-:W-:Y:S01]  /*63e0*/  UMOV UR50, 0x20 ;  /* 0x0000002000327882 */ /* 0x000fe20000000000 */
[----:B------:R-:W-:Y:S01]  /*63f0*/  UMOV UR52, UR12 ;  /* 0x0000000c00347c82 */ /* 0x000fe20008000000 */
[----:B------:R-:W-:Y:S01]  /*6400*/  UMOV UR51, UR11 ;  /* 0x0000000b00337c82 */ /* 0x000fe20008000000 */
[----:B------:R-:W-:Y:S01]  /*6410*/  UMOV UR49, UR9 ;  /* 0x0000000900317c82 */ /* 0x000fe20008000000 */
[----:B------:R-:W-:Y:S01]  /*6420*/  R2UR UR23, R2 ;  /* 0x00000000021772ca */ /* 0x000fe200000e0000 */
[----:B------:R-:W-:Y:S01]  /*6430*/  UIADD3 UR56, UR8, 0x5000, URZ ;  /* 0x0000500008387890 */ /* 0x000fe2000fffe03f */
[----:B------:R-:W-:Y:S01]  /*6440*/  IADD3 R2, P1, R10, 0xf0, RZ ;  /* 0x000000f00a027810 */ /* 0x000fe20007f3e0ff */
[----:B------:R-:W-:Y:S01]  /*6450*/  UMOV UR58, 0x50 ;  /* 0x00000050003a7882 */ /* 0x000fe20000000000 */
[----:B------:R-:W-:Y:S01]  /*6460*/  UMOV UR60, UR12 ;  /* 0x0000000c003c7c82 */ /* 0x000fe20008000000 */
[----:B------:R-:W-:Y:S01]  /*6470*/  UMOV UR59, UR11 ;  /* 0x0000000b003b7c82 */ /* 0x000fe20008000000 */
[----:B------:R-:W-:Y:S01]  /*6480*/  R2UR UR40, R2 ;  /* 0x00000000022872ca */ /* 0x000fe200000e0000 */
[----:B-1----:R-:W-:Y:S01]  /*6490*/  IMAD.X R3, RZ, RZ, R11, P1 ;  /* 0x000000ffff037224 */ /* 0x002fe200008e060b */
[----:B------:R-:W-:-:S04]  /*64a0*/  UMOV UR57, UR9 ;  /* 0x0000000900397c82 */ /* 0x000fc80008000000 */
[----:B------:R-:W-:Y:S02]  /*64b0*/  R2UR UR41, R3 ;  /* 0x00000000032972ca */ /* 0x000fe400000e0000 */
[----:B------:R-:W-:-:S04]  /*64c0*/  MOV R4, UR23 ;  /* 0x0000001700047c02 */ /* 0x000fc80008000f00 */
[----:B------:R-:W-:-:S07]  /*64d0*/  R2UR UR23, R4 ;  /* 0x00000000041772ca */ /* 0x000fce00000e0000 */
[----:B------:R1:W-:Y:S01]  /*64e0*/  UTMALDG.4D [UR32], [UR40], desc[UR42] ;  /* 0x00002a20280075b4 */ /* 0x0003e20008019000 */
[----:B------:R2:W-:Y:S01]  /*64f0*/  UTMALDG.4D [UR24], [UR40], desc[UR42] ;  /* 0x00002a18280075b4 */ /* 0x0005e20008019000 */
[----:B------:R-:W-:Y:S01]  /*6500*/  UTMALDG.4D [UR16], [UR40], desc[UR42] ;  /* 0x00002a10280075b4 */ /* 0x000fe20008019000 */
[----:B------:R3:W-:Y:S01]  /*6510*/  UBLKCP.S.G [UR44], [UR14], UR5 ;  /* 0x0000002c0e0073ba */ /* 0x0007e20008000205 */
[----:B------:R4:W-:Y:S01]  /*6520*/  SYNCS.ARRIVE.TRANS64 RZ, [R0+URZ+0x26800], R5 ;  /* 0x0268000500ff79a7 */ /* 0x0009e2000800003f */
[----:B-1----:R-:W-:Y:S01]  /*6530*/  UIADD3 UR32, UR8, 0x6000, URZ ;  /* 0x0000600008207890 */ /* 0x002fe2000fffe03f */
[----:B------:R-:W-:Y:S01]  /*6540*/  UMOV UR36, UR12 ;  /* 0x0000000c00247c82 */ /* 0x000fe20008000000 */
[----:B------:R-:W-:Y:S01]  /*6550*/  UMOV UR35, UR11 ;  /* 0x0000000b00237c82 */ /* 0x000fe20008000000 */
[----:B------:R-:W-:Y:S01]  /*6560*/  UMOV UR33, UR9 ;  /* 0x0000000900217c82 */ /* 0x000fe20008000000 */
[----:B--2---:R-:W-:Y:S01]  /*6570*/  UIADD3 UR24, UR8, 0x8000, URZ ;  /* 0x0000800008187890 */ /* 0x004fe2000fffe03f */
[----:B----4-:R-:W-:Y:S01]  /*6580*/  MOV R5, UR22 ;  /* 0x0000001600057c02 */ /* 0x010fe20008000f00 */
[----:B------:R-:W-:Y:S01]  /*6590*/  UMOV UR28, UR12 ;  /* 0x0000000c001c7c82 */ /* 0x000fe20008000000 */
[----:B------:R-:W-:Y:S01]  /*65a0*/  UMOV UR27, UR11 ;  /* 0x0000000b001b7c82 */ /* 0x000fe20008000000 */
[----:B------:R-:W-:Y:S01]  /*65b0*/  UMOV UR25, UR9 ;  /* 0x0000000900197c82 */ /* 0x000fe20008000000 */
[----:B------:R-:W-:Y:S01]  /*65c0*/  R2UR UR22, R5 ;  /* 0x00000000051672ca */ /* 0x000fe200000e0000 */
[----:B---3--:R-:W-:Y:S01]  /*65d0*/  UMOV UR45, UR21 ;  /* 0x00000015002d7c82 */ /* 0x008fe20008000000 */
[----:B------:R-:W-:Y:S01]  /*65e0*/  UMOV UR44, UR12 ;  /* 0x0000000c002c7c82 */ /* 0x000fe20008000000 */
[----:B------:R-:W-:Y:S01]  /*65f0*/  UIADD3 UR16, UR8, 0x1000, URZ ;  /* 0x0000100008107890 */ /* 0x000fe2000fffe03f */
[----:B------:R-:W-:Y:S01]  /*6600*/  IMAD.MOV.U32 R5, RZ, RZ, RZ ;  /* 0x000000ffff057224 */ /* 0x000fe200078e00ff */
[----:B------:R-:W-:Y:S01]  /*6610*/  UMOV UR21, UR10 ;  /* 0x0000000a00157c82 */ /* 0x000fe20008000000 */
[----:B------:R-:W-:Y:S01]  /*6620*/  UMOV UR10, UR34 ;  /* 0x00000022000a7c82 */ /* 0x000fe20008000000 */
[----:B------:R-:W-:Y:S01]  /*6630*/  UMOV UR18, 0x10 ;  /* 0x0000001000127882 */ /* 0x000fe20000000000 */
[----:B------:R-:W-:Y:S01]  /*6640*/  UMOV UR20, UR12 ;  /* 0x0000000c00147c82 */ /* 0x000fe20008000000 */
[----:B------:R-:W-:Y:S01]  /*6650*/  UMOV UR19, UR11 ;  /* 0x0000000b00137c82 */ /* 0x000fe20008000000 */
[----:B------:R-:W-:Y:S01]  /*6660*/  UMOV UR17, UR9 ;  /* 0x0000000900117c82 */ /* 0x000fe20008000000 */
[----:B------:R1:W-:Y:S01]  /*6670*/  UTMALDG.4D [UR8], [UR30], desc[UR46] ;  /* 0x00002e081e0075b4 */ /* 0x0003e20008019000 */
[----:B------:R-:W-:Y:S01]  /*6680*/  UIADD3 UR40, UR8, 0x4000, URZ ;  /* 0x0000400008287890 */ /* 0x000fe2000fffe03f */
[----:B------:R-:W-:Y:S01]  /*6690*/  UMOV UR42, 0x40 ;  /* 0x00000040002a7882 */ /* 0x000fe20000000000 */
[----:B------:R-:W-:Y:S01]  /*66a0*/  UMOV UR43, UR11 ;  /* 0x0000000b002b7c82 */ /* 0x000fe20008000000 */
[----:B------:R-:W-:Y:S01]  /*66b0*/  UMOV UR41, UR9 ;  /* 0x0000000900297c82 */ /* 0x000fe20008000000 */
[----:B------:R2:W-:Y:S01]  /*66c0*/  UTMALDG.4D [UR16], [UR30], desc[UR46] ;  /* 0x00002e101e0075b4 */ /* 0x0005e20008019000 */
[----:B------:R3:W-:Y:S01]  /*66d0*/  UTMALDG.4D [UR48], [UR30], desc[UR46] ;  /* 0x00002e301e0075b4 */ /* 0x0007e20008019000 */
[----:B-1----:R-:W-:Y:S01]  /*66e0*/  UMOV UR10, 0x40 ;  /* 0x00000040000a7882 */ /* 0x002fe20000000000 */
[----:B--2---:R-:W-:-:S02]  /*66f0*/  R2UR UR20, R13 ;  /* 0x000000000d1472ca */ /* 0x004fc400000e0000 */
[----:B------:R-:W1:Y:S01]  /*6700*/  LDC R13, c[0x0][0x280] ;  /* 0x0000a000ff0d7b82 */ /* 0x000e620000000800 */
[----:B------:R-:W-:Y:S02]  /*6710*/  R2UR UR21, R12 ;  /* 0x000000000c1572ca */ /* 0x000fe400000e0000 */
[----:B------:R-:W-:Y:S01]  /*6720*/  MOV R12, RZ ;  /* 0x000000ff000c7202 */ /* 0x000fe20000000f00 */
[----:B---3--:R-:W-:Y:S02]  /*6730*/  UIADD3 UR48, UR8, 0x3000, URZ ;  /* 0x0000300008307890 */ /* 0x008fe4000fffe03f */
[----:B------:R-:W-:Y:S01]  /*6740*/  UIADD3 UR8, UR8, 0xa000, URZ ;  /* 0x0000a00008087890 */ /* 0x000fe2000fffe03f */
[----:B------:R-:W-:-:S07]  /*6750*/  UMOV UR50, 0x30 ;  /* 0x0000003000327882 */ /* 0x000fce0000000000 */
[----:B------:R-:W-:Y:S01]  /*6760*/  UMOV UR53, UR21 ;  /* 0x0000001500357c82 */ /* 0x000fe20008000000 */
[----:B------:R-:W-:Y:S01]  /*6770*/  UMOV UR29, UR21 ;  /* 0x00000015001d7c82 */ /* 0x000fe20008000000 */
[----:B------:R2:W-:Y:S01]  /*6780*/  UTMALDG.4D [UR48], [UR30], desc[UR46] ;  /* 0x00002e301e0075b4 */ /* 0x0005e20008019000 */
[----:B------:R-:W-:Y:S01]  /*6790*/  UMOV UR13, UR21 ;  /* 0x00000015000d7c82 */ /* 0x000fe20008000000 */
[----:B-1----:R-:W-:Y:S01]  /*67a0*/  ISETP.GE.AND P1, PT, R13, 0x41, PT ;  /* 0x000000410d00780c */ /* 0x002fe20003f26270 */
[----:B------:R2:W-:Y:S01]  /*67b0*/  UTMALDG.4D [UR40], [UR30], desc[UR46] ;  /* 0x00002e281e0075b4 */ /* 0x0005e20008019000 */
[----:B------:R2:W-:Y:S01]  /*67c0*/  UTMALDG.4D [UR56], [UR30], desc[UR46] ;  /* 0x00002e381e0075b4 */ /* 0x0005e20008019000 */
[----:B------:R2:W-:Y:S01]  /*67d0*/  UTMALDG.4D [UR32], [UR22], desc[UR46] ;  /* 0x00002e20160075b4 */ /* 0x0005e20008019000 */
[----:B------:R2:W-:Y:S01]  /*67e0*/  UTMALDG.4D [UR24], [UR22], desc[UR46] ;  /* 0x00002e18160075b4 */ /* 0x0005e20008019000 */
[----:B------:R2:W-:Y:S08]  /*67f0*/  UTMALDG.4D [UR8], [UR22], desc[UR46] ;  /* 0x00002e08160075b4 */ /* 0x0005f00008019000 */
[----:B--2---:R-:W-:Y:S05]  /*6800*/  @!P1 BRA `(.L_x_57) ;  /* 0x0000001000709947 */ /* 0x004fea0003800000 */
[----:B------:R-:W1:Y:S01]  /*6810*/  S2R R14, SR_TID.X ;  /* 0x00000000000e7919 */ /* 0x000e620000002100 */
[C---:B------:R-:W-:Y:S01]  /*6820*/  VIADD R4, R13.reuse, 0x3f ;  /* 0x0000003f0d047836 */ /* 0x040fe20000000000 */
[----:B------:R-:W-:Y:S01]  /*6830*/  ISETP.GE.AND P1, PT, R13, 0x81, PT ;  /* 0x000000810d00780c */ /* 0x000fe20003f26270 */
[----:B------:R-:W-:Y:S02]  /*6840*/  IMAD.MOV.U32 R12, RZ, RZ, RZ ;  /* 0x000000ffff0c7224 */ /* 0x000fe400078e00ff */
[----:B------:R-:W-:Y:S01]  /*6850*/  IMAD.MOV.U32 R16, RZ, RZ, RZ ;  /* 0x000000ffff107224 */ /* 0x000fe200078e00ff */
[----:B------:R-:W-:-:S04]  /*6860*/  SHF.R.S32.HI R9, RZ, 0x1f, R4 ;  /* 0x0000001fff097819 */ /* 0x000fc80000011404 */
[----:B------:R-:W-:Y:S01]  /*6870*/  LEA.HI R4, R9, R4, RZ, 0x6 ;  /* 0x0000000409047211 */ /* 0x000fe200078f30ff */
[----:B------:R-:W-:-:S03]  /*6880*/  IMAD.MOV.U32 R9, RZ, RZ, 0x1 ;  /* 0x00000001ff097424 */ /* 0x000fc600078e00ff */
[----:B------:R-:W-:-:S04]  /*6890*/  LEA.HI.SX32 R4, R4, 0xffffffff, 0x1a ;  /* 0xffffffff04047811 */ /* 0x000fc800078fd2ff */
[----:B------:R-:W-:-:S04]  /*68a0*/  VIMNMX R4, R4, 0x1, !PT ;  /* 0x0000000104047848 */ /* 0x000fc80007fe0100 */
[----:B------:R-:W-:Y:S02]  /*68b0*/  LOP3.LUT R17, R4, 0x1, RZ, 0xc0, !PT ;  /* 0x0000000104117812 */ /* 0x000fe400078ec0ff */
[----:B-1----:R-:W-:Y:S01]  /*68c0*/  LOP3.LUT R13, R14, 0x1f, RZ, 0xc0, !PT ;  /* 0x0000001f0e0d7812 */ /* 0x002fe200078ec0ff */
[----:B------:R-:W-:Y:S06]  /*68d0*/  @!P1 BRA `(.L_x_58) ;  /* 0x0000000800d49947 */ /* 0x000fec0003800000 */
[----:B------:R-:W-:Y:S02]  /*68e0*/  IMAD.IADD R18, R4, 0x1, -R17 ;  /* 0x0000000104127824 */ /* 0x000fe400078e0a11 */
[----:B------:R-:W-:Y:S02]  /*68f0*/  IMAD.MOV.U32 R9, RZ, RZ, 0x1 ;  /* 0x00000001ff097424 */ /* 0x000fe400078e00ff */
[----:B------:R-:W-:-:S07]  /*6900*/  IMAD.MOV.U32 R16, RZ, RZ, RZ ;  /* 0x000000ffff107224 */ /* 0x000fce00078e00ff */
.L_x_67:
[----:B------:R-:W-:-:S04]  /*6910*/  SHF.L.U32 R20, R9, 0x1f, RZ ;  /* 0x0000001f09147819 */ /* 0x000fc800000006ff */
[----:B-1----:R-:W1:Y:S02]  /*6920*/  SYNCS.PHASECHK.TRANS64.TRYWAIT P1, [R0+URZ+0x26840], R20 ;  /* 0x02684014000075a7 */ /* 0x002e64000802017f */
[----:B-123--:R-:W-:Y:S05]  /*6930*/  @!P1 BRA `(.L_x_59) ;  /* 0x0000001800349947 */ /* 0x00efea0003800000 */
.L_x_86:
[----:B------:R-:W-:Y:S05]  /*6940*/  @P0 BRA `(.L_x_60) ;  /* 0x0000000000140947 */ /* 0x000fea0003800000 */
[----:B------:R-:W-:Y:S01]  /*6950*/  ISETP.NE.AND P1, PT, R13, RZ, PT ;  /* 0x000000ff0d00720c */ /* 0x000fe20003f25270 */
[----:B------:R-:W-:-:S04]  /*6960*/  IMAD.MOV.U32 R3, RZ, RZ, 0x3100 ;  /* 0x00003100ff037424 */ /* 0x000fc800078e00ff */
[----:B------:R2:W-:Y:S08]  /*6970*/  SYNCS.ARRIVE.TRANS64 RZ, [R0+URZ+0x26830], R3 ;  /* 0x0268300300ff79a7 */ /* 0x0005f0000800003f */
[----:B------:R-:W-:Y:S05]  /*6980*/  @!P1 BRA `(.L_x_60) ;  /* 0x0000000000049947 */ /* 0x000fea0003800000 */
[----:B------:R-:W-:Y:S01]  /*6990*/  BPT.TRAP 0x1 ;  /* 0x000000040000795c */ /* 0x000fe20000300000 */
.L_x_60:
[----:B------:R-:W2:Y:S01]  /*69a0*/  LDC.64 R14, c[0x0][0x728] ;  /* 0x0001ca00ff0e7b82 */ /* 0x000ea20000000a00 */
[----:B------:R-:W-:Y:S01]  /*69b0*/  SHF.L.U32 R19, R16, 0x6, RZ ;  /* 0x0000000610137819 */ /* 0x000fe200000006ff */
[----:B------:R-:W-:Y:S01]  /*69c0*/  IMAD.MOV.U32 R10, RZ, RZ, R6 ;  /* 0x000000ffff0a7224 */ /* 0x000fe200078e0006 */
[----:B------:R-:W-:Y:S01]  /*69d0*/  R2UR UR22, R0 ;  /* 0x00000000001672ca */ /* 0x000fe200000e0000 */
[----:B------:R-:W-:Y:S01]  /*69e0*/  IMAD.MOV.U32 R11, RZ, RZ, R7 ;  /* 0x000000ffff0b7224 */ /* 0x000fe200078e0007 */
[C---:B------:R-:W-:Y:S01]  /*69f0*/  IADD3 R2, P1, R19.reuse, UR6, RZ ;  /* 0x0000000613027c10 */ /* 0x040fe2000ff3e0ff */
[----:B------:R-:W-:Y:S01]  /*6a00*/  UMOV UR10, 0x0 ;  /* 0x00000000000a7882 */ /* 0x000fe20000000000 */
[----:B------:R-:W-:Y:S01]  /*6a10*/  R2UR UR19, R19 ;  /* 0x00000000131372ca */ /* 0x000fe200000e0000 */
[----:B------:R-:W-:Y:S01]  /*6a20*/  UMOV UR11, 0x14f00000 ;  /* 0x14f00000000b7882 */ /* 0x000fe20000000000 */
[----:B------:R-:W-:Y:S01]  /*6a30*/  UMOV UR18, URZ ;  /* 0x0000003f00127c82 */ /* 0x000fe20008000000 */
[----:B------:R-:W-:Y:S01]  /*6a40*/  UMOV UR34, 0x20 ;  /* 0x0000002000227882 */ /* 0x000fe20000000000 */
[----:B------:R-:W-:Y:S01]  /*6a50*/  UMOV UR36, UR20 ;  /* 0x0000001400247c82 */ /* 0x000fe20008000000 */
[----:B------:R-:W-:Y:S01]  /*6a60*/  UMOV UR37, UR21 ;  /* 0x0000001500257c82 */ /* 0x000fe20008000000 */
[----:B------:R-:W-:Y:S01]  /*6a70*/  UMOV UR26, 0x40 ;  /* 0x00000040001a7882 */ /* 0x000fe20000000000 */
[----:B------:R-:W-:Y:S01]  /*6a80*/  UMOV UR28, UR20 ;  /* 0x00000014001c7c82 */ /* 0x000fe20008000000 */
[----:B------:R-:W-:Y:S01]  /*6a90*/  UMOV UR29, UR21 ;  /* 0x00000015001d7c82 */ /* 0x000fe20008000000 */
[----:B------:R-:W-:-:S02]  /*6aa0*/  UIADD3 UR17, UR22, 0x26830, URZ ;  /* 0x0002683016117890 */ /* 0x000fc4000fffe03f */
[----:B------:R-:W-:Y:S02]  /*6ab0*/  UIADD3 UR16, UR22, 0x18000, URZ ;  /* 0x0001800016107890 */ /* 0x000fe4000fffe03f */
[----:B------:R-:W-:Y:S02]  /*6ac0*/  UIADD3 UR32, UR22, 0x19000, URZ ;  /* 0x0001900016207890 */ /* 0x000fe4000fffe03f */
[----:B------:R-:W-:Y:S01]  /*6ad0*/  UIADD3 UR24, UR22, 0x1a000, URZ ;  /* 0x0001a00016187890 */ /* 0x000fe2000fffe03f */
[----:B--2---:R-:W-:Y:S01]  /*6ae0*/  LEA R3, P2, R2, R14, 0x2 ;  /* 0x0000000e02037211 */ /* 0x004fe200078410ff */
[----:B------:R-:W-:Y:S01]  /*6af0*/  UIADD3 UR22, UR22, 0x1e200, URZ ;  /* 0x0001e20016167890 */ /* 0x000fe2000fffe03f */
[----:B------:R-:W-:Y:S02]  /*6b00*/  UMOV UR33, UR17 ;  /* 0x0000001100217c82 */ /* 0x000fe40008000000 */
[----:B------:R-:W-:Y:S01]  /*6b10*/  R2UR UR30, R3 ;  /* 0x00000000031e72ca */ /* 0x000fe200000e0000 */
[----:B------:R-:W-:Y:S01]  /*6b20*/  UMOV UR35, UR19 ;  /* 0x0000001300237c82 */ /* 0x000fe20008000000 */
[----:B------:R-:W-:Y:S01]  /*6b30*/  LEA.HI.X.SX32 R3, R19, R8, 0x1, P1 ;  /* 0x0000000813037211 */ /* 0x000fe200008f0eff */
[----:B------:R-:W-:Y:S01]  /*6b40*/  UMOV UR25, UR17 ;  /* 0x0000001100197c82 */ /* 0x000fe20008000000 */
[----:B------:R-:W-:Y:S01]  /*6b50*/  IADD3 R4, P1, R10, 0x1f0, RZ ;  /* 0x000001f00a047810 */ /* 0x000fe20007f3e0ff */
[----:B------:R-:W-:Y:S01]  /*6b60*/  UMOV UR27, UR19 ;  /* 0x00000013001b7c82 */ /* 0x000fe20008000000 */
[----:B------:R-:W-:Y:S01]  /*6b70*/  LEA.HI.X R2, R2, R15, R3, 0x2, P2 ;  /* 0x0000000f02027211 */ /* 0x000fe200010f1403 */
[----:B------:R-:W-:Y:S01]  /*6b80*/  UMOV UR5, 0x10 ;  /* 0x0000001000057882 */ /* 0x000fe20000000000 */
[----:B------:R-:W-:Y:S01]  /*6b90*/  R2UR UR8, R4 ;  /* 0x00000000040872ca */ /* 0x000fe200000e0000 */
[----:B------:R-:W-:Y:S01]  /*6ba0*/  IMAD.X R5, RZ, RZ, R11, P1 ;  /* 0x000000ffff057224 */ /* 0x000fe200008e060b */
[----:B------:R-:W-:Y:S01]  /*6bb0*/  R2UR UR31, R2 ;  /* 0x00000000021f72ca */ /* 0x000fe200000e0000 */
[----:B------:R-:W-:-:S03]  /*6bc0*/  UMOV UR23, UR17 ;  /* 0x0000001100177c82 */ /* 0x000fc60008000000 */
[----:B------:R-:W-:-:S13]  /*6bd0*/  R2UR UR9, R5 ;  /* 0x00000000050972ca */ /* 0x000fda00000e0000 */
[----:B------:R2:W-:Y:S01]  /*6be0*/  UTMALDG.4D [UR16], [UR8], desc[UR10] ;  /* 0x00000a10080075b4 */ /* 0x0005e20008019000 */
[----:B------:R2:W-:Y:S01]  /*6bf0*/  UTMALDG.4D [UR32], [UR8], desc[UR10] ;  /* 0x00000a20080075b4 */ /* 0x0005e20008019000 */
[----:B------:R2:W-:Y:S01]  /*6c00*/  UTMALDG.4D [UR24], [UR8], desc[UR10] ;  /* 0x00000a18080075b4 */ /* 0x0005e20008019000 */
[----:B------:R2:W-:Y:S01]  /*6c10*/  UBLKCP.S.G [UR22], [UR30], UR5 ;  /* 0x000000161e0073ba */ /* 0x0005e20008000205 */
[----:B------:R-:W3:Y:S02]  /*6c20*/  SYNCS.PHASECHK.TRANS64.TRYWAIT P1, [R0+URZ+0x26828], R20 ;  /* 0x02682814000075a7 */ /* 0x000ee4000802017f */
[----:B--23--:R-:W-:Y:S05]  /*6c30*/  @!P1 BRA `(.L_x_61) ;  /* 0x0000001400889947 */ /* 0x00cfea0003800000 */
.L_x_87:
[----:B------:R-:W-:Y:S05]  /*6c40*/  @P0 BRA `(.L_x_62) ;  /* 0x0000000000140947 */ /* 0x000fea0003800000 */
[----:B------:R-:W-:Y:S01]  /*6c50*/  ISETP.NE.AND P1, PT, R13, RZ, PT ;  /* 0x000000ff0d00720c */ /* 0x000fe20003f25270 */
[----:B------:R-:W-:-:S04]  /*6c60*/  IMAD.MOV.U32 R3, RZ, RZ, 0x3100 ;  /* 0x00003100ff037424 */ /* 0x000fc800078e00ff */
[----:B------:R3:W-:Y:S08]  /*6c70*/  SYNCS.ARRIVE.TRANS64 RZ, [R0+URZ+0x26818], R3 ;  /* 0x0268180300ff79a7 */ /* 0x0007f0000800003f */
[----:B------:R-:W-:Y:S05]  /*6c80*/  @!P1 BRA `(.L_x_62) ;  /* 0x0000000000049947 */ /* 0x000fea0003800000 */
[----:B------:R-:W-:Y:S01]  /*6c90*/  BPT.TRAP 0x1 ;  /* 0x000000040000795c */ /* 0x000fe20000300000 */
.L_x_62:
[----:B------:R-:W-:Y:S01]  /*6ca0*/  VIADD R19, R19, 0x40 ;  /* 0x0000004013137836 */ /* 0x000fe20000000000 */
[----:B------:R-:W-:Y:S01]  /*6cb0*/  IADD3 R2, P1, R10, 0xf0, RZ ;  /* 0x000000f00a027810 */ /* 0x000fe20007f3e0ff */
[----:B------:R-:W-:Y:S01]  /*6cc0*/  UMOV UR22, 0x0 ;  /* 0x0000000000167882 */ /* 0x000fe20000000000 */
[----:B------:R-:W-:Y:S01]  /*6cd0*/  R2UR UR16, R0 ;  /* 0x00000000001072ca */ /* 0x000fe200000e0000 */
[----:B------:R-:W-:Y:S01]  /*6ce0*/  UMOV UR23, 0x14f00000 ;  /* 0x14f0000000177882 */ /* 0x000fe20000000000 */
[----:B------:R-:W-:Y:S01]  /*6cf0*/  R2UR UR35, R19 ;  /* 0x00000000132372ca */ /* 0x000fe200000e0000 */
[----:B---3--:R-:W-:Y:S01]  /*6d00*/  IMAD.X R3, RZ, RZ, R11, P1 ;  /* 0x000000ffff037224 */ /* 0x008fe200008e060b */
[----:B------:R-:W-:Y:S01]  /*6d10*/  R2UR UR10, R2 ;  /* 0x00000000020a72ca */ /* 0x000fe200000e0000 */
[----:B------:R-:W-:Y:S01]  /*6d20*/  UMOV UR34, URZ ;  /* 0x0000003f00227c82 */ /* 0x000fe20008000000 */
[----:B------:R-:W-:Y:S01]  /*6d30*/  UMOV UR36, UR20 ;  /* 0x0000001400247c82 */ /* 0x000fe20008000000 */
[----:B------:R-:W-:Y:S01]  /*6d40*/  UMOV UR37, UR21 ;  /* 0x0000001500257c82 */ /* 0x000fe20008000000 */
[----:B------:R-:W-:Y:S01]  /*6d50*/  R2UR UR11, R3 ;  /* 0x00000000030b72ca */ /* 0x000fe200000e0000 */
[----:B------:R-:W-:Y:S01]  /*6d60*/  UMOV UR26, 0x20 ;  /* 0x00000020001a7882 */ /* 0x000fe20000000000 */
[----:B------:R-:W-:Y:S01]  /*6d70*/  UMOV UR28, UR20 ;  /* 0x00000014001c7c82 */ /* 0x000fe20008000000 */
[----:B------:R-:W-:Y:S01]  /*6d80*/  UMOV UR29, UR21 ;  /* 0x00000015001d7c82 */ /* 0x000fe20008000000 */
[----:B------:R-:W-:Y:S01]  /*6d90*/  UMOV UR18, 0x40 ;  /* 0x0000004000127882 */ /* 0x000fe20000000000 */
[----:B------:R-:W-:-:S02]  /*6da0*/  UIADD3 UR32, UR16, 0x15000, URZ ;  /* 0x0001500010207890 */ /* 0x000fc4000fffe03f */
[----:B------:R-:W-:Y:S02]  /*6db0*/  UIADD3 UR33, UR16, 0x26818, URZ ;  /* 0x0002681810217890 */ /* 0x000fe4000fffe03f */
[----:B------:R-:W-:Y:S02]  /*6dc0*/  UIADD3 UR24, UR16, 0x16000, URZ ;  /* 0x0001600010187890 */ /* 0x000fe4000fffe03f */
[----:B------:R-:W-:Y:S02]  /*6dd0*/  UIADD3 UR30, UR16, 0x1e100, URZ ;  /* 0x0001e100101e7890 */ /* 0x000fe4000fffe03f */
[----:B------:R-:W-:Y:S02]  /*6de0*/  UIADD3 UR16, UR16, 0x17000, URZ ;  /* 0x0001700010107890 */ /* 0x000fe4000fffe03f */
[----:B------:R-:W-:Y:S02]  /*6df0*/  UIMAD.WIDE UR8, UR35, 0x4, UR14 ;  /* 0x00000004230878a5 */ /* 0x000fe4000f8e020e */
[----:B------:R3:W-:Y:S01]  /*6e00*/  UTMALDG.4D [UR32], [UR10], desc[UR22] ;  /* 0x000016200a0075b4 */ /* 0x0007e20008019000 */
[----:B------:R-:W-:Y:S01]  /*6e10*/  UMOV UR25, UR33 ;  /* 0x0000002100197c82 */ /* 0x000fe20008000000 */
[----:B------:R-:W-:Y:S01]  /*6e20*/  UMOV UR27, UR35 ;  /* 0x00000023001b7c82 */ /* 0x000fe20008000000 */
[----:B------:R-:W-:Y:S01]  /*6e30*/  UMOV UR17, UR33 ;  /* 0x0000002100117c82 */ /* 0x000fe20008000000 */
[----:B------:R-:W-:Y:S01]  /*6e40*/  UMOV UR19, UR35 ;  /* 0x0000002300137c82 */ /* 0x000fe20008000000 */
[----:B------:R-:W-:Y:S01]  /*6e50*/  UMOV UR31, UR33 ;  /* 0x00000021001f7c82 */ /* 0x000fe20008000000 */
[----:B------:R-:W-:Y:S01]  /*6e60*/  UMOV UR5, 0x10 ;  /* 0x0000001000057882 */ /* 0x000fe20000000000 */
[----:B------:R3:W-:Y:S01]  /*6e70*/  UTMALDG.4D [UR24], [UR10], desc[UR22] ;  /* 0x000016180a0075b4 */ /* 0x0007e20008019000 */
[----:B------:R3:W-:Y:S01]  /*6e80*/  UTMALDG.4D [UR16], [UR10], desc[UR22] ;  /* 0x000016100a0075b4 */ /* 0x0007e20008019000 */
[----:B------:R3:W-:Y:S01]  /*6e90*/  UBLKCP.S.G [UR30], [UR8], UR5 ;  /* 0x0000001e080073ba */ /* 0x0007e20008000205 */
[----:B------:R-:W4:Y:S02]  /*6ea0*/  SYNCS.PHASECHK.TRANS64.TRYWAIT P1, [R0+URZ+0x26848], R20 ;  /* 0x02684814000075a7 */ /* 0x000f24000802017f */
[----:B---34-:R-:W-:Y:S05]  /*6eb0*/  @!P1 BRA `(.L_x_63) ;  /* 0x0000001000fc9947 */ /* 0x018fea0003800000 */
.L_x_88:
[----:B-123--:R-:W-:Y:S01]  /*6ec0*/  SHF.R.S32.HI R20, RZ, 0x1f, R19 ;  /* 0x0000001fff147819 */ /* 0x00efe20000011413 */
[----:B------:R-:W-:Y:S06]  /*6ed0*/  @P0 BRA `(.L_x_64) ;  /* 0x0000000000140947 */ /* 0x000fec0003800000 */
[----:B------:R-:W-:Y:S01]  /*6ee0*/  ISETP.NE.AND P1, PT, R13, RZ, PT ;  /* 0x000000ff0d00720c */ /* 0x000fe20003f25270 */
[----:B------:R-:W-:-:S04]  /*6ef0*/  IMAD.MOV.U32 R21, RZ, RZ, 0x3100 ;  /* 0x00003100ff157424 */ /* 0x000fc800078e00ff */
[----:B------:R1:W-:Y:S08]  /*6f00*/  SYNCS.ARRIVE.TRANS64 RZ, [R0+URZ+0x26838], R21 ;  /* 0x0268381500ff79a7 */ /* 0x0003f0000800003f */
[----:B------:R-:W-:Y:S05]  /*6f10*/  @!P1 BRA `(.L_x_64) ;  /* 0x0000000000049947 */ /* 0x000fea0003800000 */
[----:B------:R-:W-:Y:S01]  /*6f20*/  BPT.TRAP 0x1 ;  /* 0x000000040000795c */ /* 0x000fe20000300000 */
.L_x_64:
[C---:B------:R-:W-:Y:S01]  /*6f30*/  R2UR UR35, R19.reuse ;  /* 0x00000000132372ca */ /* 0x040fe200000e0000 */
[----:B------:R-:W-:Y:S01]  /*6f40*/  UMOV UR10, 0x0 ;  /* 0x00000000000a7882 */ /* 0x000fe20000000000 */
[----:B------:R-:W-:Y:S01]  /*6f50*/  IADD3 R19, P1, R19, UR6, RZ ;  /* 0x0000000613137c10 */ /* 0x000fe2000ff3e0ff */
[----:B------:R-:W-:Y:S01]  /*6f60*/  UMOV UR11, 0x14f00000 ;  /* 0x14f00000000b7882 */ /* 0x000fe20000000000 */
[----:B------:R-:W-:Y:S01]  /*6f70*/  R2UR UR22, R0 ;  /* 0x00000000001672ca */ /* 0x000fe200000e0000 */
[----:B------:R-:W-:Y:S01]  /*6f80*/  UMOV UR34, URZ ;  /* 0x0000003f00227c82 */ /* 0x000fe20008000000 */
[----:B------:R-:W-:Y:S01]  /*6f90*/  R2UR UR8, R4 ;  /* 0x00000000040872ca */ /* 0x000fe200000e0000 */
[----:B------:R-:W-:Y:S01]  /*6fa0*/  IMAD.X R20, R20, 0x1, R8, P1 ;  /* 0x0000000114147824 */ /* 0x000fe200008e0608 */
[----:B------:R-:W-:Y:S01]  /*6fb0*/  LEA R14, P1, R19, R14, 0x2 ;  /* 0x0000000e130e7211 */ /* 0x000fe200078210ff */
[----:B------:R-:W-:Y:S01]  /*6fc0*/  UMOV UR36, UR20 ;  /* 0x0000001400247c82 */ /* 0x000fe20008000000 */
[----:B------:R-:W-:Y:S01]  /*6fd0*/  R2UR UR9, R5 ;  /* 0x00000000050972ca */ /* 0x000fe200000e0000 */
[----:B------:R-:W-:Y:S01]  /*6fe0*/  UMOV UR37, UR21 ;  /* 0x0000001500257c82 */ /* 0x000fe20008000000 */
[----:B------:R-:W-:Y:S01]  /*6ff0*/  LEA.HI.X R15, R19, R15, R20, 0x2, P1 ;  /* 0x0000000f130f7211 */ /* 0x000fe200008f1414 */
[----:B------:R-:W-:Y:S01]  /*7000*/  UMOV UR26, 0x20 ;  /* 0x00000020001a7882 */ /* 0x000fe20000000000 */
[----:B------:R-:W-:Y:S01]  /*7010*/  R2UR UR30, R14 ;  /* 0x000000000e1e72ca */ /* 0x000fe200000e0000 */
[----:B------:R-:W-:Y:S01]  /*7020*/  UMOV UR28, UR20 ;  /* 0x00000014001c7c82 */ /* 0x000fe20008000000 */
[----:B------:R-:W-:Y:S01]  /*7030*/  R2UR UR31, R15 ;  /* 0x000000000f1f72ca */ /* 0x000fe200000e0000 */
[----:B------:R-:W-:Y:S01]  /*7040*/  UIADD3 UR32, UR22, 0x1b000, URZ ;  /* 0x0001b00016207890 */ /* 0x000fe2000fffe03f */
[----:B------:R-:W-:Y:S01]  /*7050*/  LOP3.LUT R9, R9, 0x1, RZ, 0x3c, !PT ;  /* 0x0000000109097812 */ /* 0x000fe200078e3cff */
[----:B------:R-:W-:-:S02]  /*7060*/  UIADD3 UR33, UR22, 0x26838, URZ ;  /* 0x0002683816217890 */ /* 0x000fc4000fffe03f */
[----:B------:R-:W-:Y:S01]  /*7070*/  UIADD3 UR24, UR22, 0x1c000, URZ ;  /* 0x0001c00016187890 */ /* 0x000fe2000fffe03f */
[----:B------:R-:W-:Y:S01]  /*7080*/  SHF.L.U32 R5, R9, 0x1f, RZ ;  /* 0x0000001f09057819 */ /* 0x000fe200000006ff */
[----:B------:R-:W-:Y:S02]  /*7090*/  UIADD3 UR16, UR22, 0x1d000, URZ ;  /* 0x0001d00016107890 */ /* 0x000fe4000fffe03f */
[----:B------:R-:W-:Y:S01]  /*70a0*/  UIADD3 UR22, UR22, 0x1e300, URZ ;  /* 0x0001e30016167890 */ /* 0x000fe2000fffe03f */
[----:B------:R-:W-:Y:S01]  /*70b0*/  UMOV UR29, UR21 ;  /* 0x00000015001d7c82 */ /* 0x000fe20008000000 */
[----:B------:R-:W-:Y:S01]  /*70c0*/  UMOV UR27, UR35 ;  /* 0x00000023001b7c82 */ /* 0x000fe20008000000 */
[----:B------:R-:W-:Y:S01]  /*70d0*/  UMOV UR25, UR33 ;  /* 0x0000002100197c82 */ /* 0x000fe20008000000 */
[----:B------:R-:W-:Y:S01]  /*70e0*/  UMOV UR18, 0x40 ;  /* 0x0000004000127882 */ /* 0x000fe20000000000 */
[----:B------:R-:W-:Y:S01]  /*70f0*/  UMOV UR19, UR35 ;  /* 0x0000002300137c82 */ /* 0x000fe20008000000 */
[----:B------:R2:W-:Y:S01]  /*7100*/  UTMALDG.4D [UR32], [UR8], desc[UR10] ;  /* 0x00000a20080075b4 */ /* 0x0005e20008019000 */
[----:B------:R-:W-:Y:S01]  /*7110*/  UMOV UR17, UR33 ;  /* 0x0000002100117c82 */ /* 0x000fe20008000000 */
[----:B------:R-:W-:Y:S01]  /*7120*/  UMOV UR23, UR33 ;  /* 0x0000002100177c82 */ /* 0x000fe20008000000 */
[----:B------:R-:W-:Y:S01]  /*7130*/  UMOV UR5, 0x10 ;  /* 0x0000001000057882 */ /* 0x000fe20000000000 */
[----:B------:R2:W-:Y:S01]  /*7140*/  UTMALDG.4D [UR24], [UR8], desc[UR10] ;  /* 0x00000a18080075b4 */ /* 0x0005e20008019000 */
[----:B------:R2:W-:Y:S01]  /*7150*/  UTMALDG.4D [UR16], [UR8], desc[UR10] ;  /* 0x00000a10080075b4 */ /* 0x0005e20008019000 */
[----:B------:R2:W-:Y:S01]  /*7160*/  UBLKCP.S.G [UR22], [UR30], UR5 ;  /* 0x000000161e0073ba */ /* 0x0005e20008000205 */
[----:B------:R-:W3:Y:S02]  /*7170*/  SYNCS.PHASECHK.TRANS64.TRYWAIT P1, [R0+URZ+0x26820], R5 ;  /* 0x02682005000075a7 */ /* 0x000ee4000802017f */
[----:B--23--:R-:W-:Y:S05]  /*7180*/  @!P1 BRA `(.L_x_65) ;  /* 0x00000010005c9947 */ /* 0x00cfea0003800000 */
.L_x_90:
[----:B------:R-:W-:Y:S05]  /*7190*/  @P0 BRA `(.L_x_66) ;  /* 0x0000000000140947 */ /* 0x000fea0003800000 */
[----:B------:R-:W-:Y:S01]  /*71a0*/  ISETP.NE.AND P1, PT, R13, RZ, PT ;  /* 0x000000ff0d00720c */ /* 0x000fe20003f25270 */
[----:B--2---:R-:W-:-:S04]  /*71b0*/  IMAD.MOV.U32 R5, RZ, RZ, 0x3100 ;  /* 0x00003100ff057424 */ /* 0x004fc800078e00ff */
[----:B------:R3:W-:Y:S08]  /*71c0*/  SYNCS.ARRIVE.TRANS64 RZ, [R0+URZ+0x26810], R5 ;  /* 0x0268100500ff79a7 */ /* 0x0007f0000800003f */
[----:B------:R-:W-:Y:S05]  /*71d0*/  @!P1 BRA `(.L_x_66) ;  /* 0x0000000000049947 */ /* 0x000fea0003800000 */
[----:B------:R-:W-:Y:S01]  /*71e0*/  BPT.TRAP 0x1 ;  /* 0x000000040000795c */ /* 0x000fe20000300000 */
.L_x_66:
[----:B------:R-:W-:Y:S01]  /*71f0*/  R2UR UR5, R16 ;  /* 0x00000000100572ca */ /* 0x000fe200000e0000 */
[----:B------:R-:W-:Y:S01]  /*7200*/  UMOV UR22, 0x0 ;  /* 0x0000000000167882 */ /* 0x000fe20000000000 */
[----:B------:R-:W-:Y:S01]  /*7210*/  R2UR UR16, R0 ;  /* 0x00000000001072ca */ /* 0x000fe200000e0000 */
[----:B------:R-:W-:Y:S01]  /*7220*/  UMOV UR23, 0x14f00000 ;  /* 0x14f0000000177882 */ /* 0x000fe20000000000 */
[----:B------:R-:W-:Y:S01]  /*7230*/  R2UR UR10, R2 ;  /* 0x00000000020a72ca */ /* 0x000fe200000e0000 */
[----:B------:R-:W-:Y:S01]  /*7240*/  UMOV UR34, URZ ;  /* 0x0000003f00227c82 */ /* 0x000fe20008000000 */
[----:B------:R-:W-:Y:S01]  /*7250*/  R2UR UR11, R3 ;  /* 0x00000000030b72ca */ /* 0x000fe200000e0000 */
[----:B------:R-:W-:Y:S01]  /*7260*/  UMOV UR36, UR20 ;  /* 0x0000001400247c82 */ /* 0x000fe20008000000 */
[----:B------:R-:W-:Y:S01]  /*7270*/  IADD3 R18, R18, -0x2, RZ ;  /* 0xfffffffe12127810 */ /* 0x000fe20007ffe0ff */
[----:B------:R-:W-:Y:S01]  /*7280*/  UMOV UR37, UR21 ;  /* 0x0000001500257c82 */ /* 0x000fe20008000000 */
[----:B------:R-:W-:Y:S01]  /*7290*/  UMOV UR26, 0x20 ;  /* 0x00000020001a7882 */ /* 0x000fe20000000000 */
[----:B------:R-:W-:Y:S01]  /*72a0*/  UMOV UR28, UR20 ;  /* 0x00000014001c7c82 */ /* 0x000fe20008000000 */
[----:B------:R-:W-:Y:S01]  /*72b0*/  ISETP.NE.AND P1, PT, R18, RZ, PT ;  /* 0x000000ff1200720c */ /* 0x000fe20003f25270 */
[----:B------:R-:W-:-:S02]  /*72c0*/  UIADD3 UR5, UR5, 0x2, URZ ;  /* 0x0000000205057890 */ /* 0x000fc4000fffe03f */
[----:B------:R-:W-:Y:S02]  /*72d0*/  UIADD3 UR32, UR16, 0x12000, URZ ;  /* 0x0001200010207890 */ /* 0x000fe4000fffe03f */
[----:B------:R-:W-:Y:S02]  /*72e0*/  USHF.L.U32 UR35, UR5, 0x6, URZ ;  /* 0x0000000605237899 */ /* 0x000fe4000800063f */
[----:B------:R-:W-:Y:S01]  /*72f0*/  UIADD3 UR33, UR16, 0x26810, URZ ;  /* 0x0002681010217890 */ /* 0x000fe2000fffe03f */
[----:B------:R-:W-:Y:S01]  /*7300*/  IMAD.U32 R16, RZ, RZ, UR5 ;  /* 0x00000005ff107e24 */ /* 0x000fe2000f8e00ff */
[----:B------:R-:W-:Y:S02]  /*7310*/  UIADD3 UR24, UR16, 0x13000, URZ ;  /* 0x0001300010187890 */ /* 0x000fe4000fffe03f */
[----:B------:R-:W-:Y:S02]  /*7320*/  UIADD3 UR30, UR16, 0x1e000, URZ ;  /* 0x0001e000101e7890 */ /* 0x000fe4000fffe03f */
[----:B------:R-:W-:-:S02]  /*7330*/  UIADD3 UR16, UR16, 0x14000, URZ ;  /* 0x0001400010107890 */ /* 0x000fc4000fffe03f */
[----:B------:R-:W-:Y:S02]  /*7340*/  UIMAD.WIDE UR8, UR35, 0x4, UR14 ;  /* 0x00000004230878a5 */ /* 0x000fe4000f8e020e */
[----:B------:R4:W-:Y:S01]  /*7350*/  UTMALDG.4D [UR32], [UR10], desc[UR22] ;  /* 0x000016200a0075b4 */ /* 0x0009e20008019000 */
[----:B------:R-:W-:Y:S01]  /*7360*/  UMOV UR29, UR21 ;  /* 0x00000015001d7c82 */ /* 0x000fe20008000000 */
[----:B------:R-:W-:Y:S01]  /*7370*/  UMOV UR25, UR33 ;  /* 0x0000002100197c82 */ /* 0x000fe20008000000 */
[----:B------:R-:W-:Y:S01]  /*7380*/  UMOV UR27, UR35 ;  /* 0x00000023001b7c82 */ /* 0x000fe20008000000 */
[----:B------:R-:W-:Y:S01]  /*7390*/  UMOV UR18, 0x40 ;  /* 0x0000004000127882 */ /* 0x000fe20000000000 */
[----:B------:R-:W-:Y:S01]  /*73a0*/  UMOV UR17, UR33 ;  /* 0x0000002100117c82 */ /* 0x000fe20008000000 */
[----:B------:R-:W-:Y:S01]  /*73b0*/  UMOV UR19, UR35 ;  /* 0x0000002300137c82 */ /* 0x000fe20008000000 */
[----:B------:R-:W-:Y:S01]  /*73c0*/  UMOV UR13, 0x10 ;  /* 0x00000010000d7882 */ /* 0x000fe20000000000 */
[----:B------:R4:W-:Y:S01]  /*73d0*/  UTMALDG.4D [UR24], [UR10], desc[UR22] ;  /* 0x000016180a0075b4 */ /* 0x0009e20008019000 */
[----:B------:R-:W-:Y:S01]  /*73e0*/  UMOV UR31, UR33 ;  /* 0x00000021001f7c82 */ /* 0x000fe20008000000 */
[----:B------:R4:W-:Y:S01]  /*73f0*/  UTMALDG.4D [UR16], [UR10], desc[UR22] ;  /* 0x000016100a0075b4 */ /* 0x0009e20008019000 */
[----:B------:R4:W-:Y:S02]  /*7400*/  UBLKCP.S.G [UR30], [UR8], UR13 ;  /* 0x0000001e080073ba */ /* 0x0009e4000800020d */
[----:B----4-:R-:W-:Y:S05]  /*7410*/  @P1 BRA `(.L_x_67) ;  /* 0xfffffff4003c1947 */ /* 0x010fea000383ffff */
[----:B--23--:R-:W-:-:S07]  /*7420*/  IMAD.U32 R5, RZ, RZ, UR35 ;  /* 0x00000023ff057e24 */ /* 0x00cfce000f8e00ff */
.L_x_58:
[----:B------:R-:W-:-:S13]  /*7430*/  ISETP.NE.AND P1, PT, R17, RZ, PT ;  /* 0x000000ff1100720c */ /* 0x000fda0003f25270 */
[----:B------:R-:W-:Y:S05]  /*7440*/  @!P1 BRA `(.L_x_57) ;  /* 0x0000000400609947 */ /* 0x000fea0003800000 */
[----:B------:R-:W-:-:S04]  /*7450*/  SHF.L.U32 R7, R9, 0x1f, RZ ;  /* 0x0000001f09077819 */ /* 0x000fc800000006ff */
[----:B------:R-:W2:Y:S02]  /*7460*/  SYNCS.PHASECHK.TRANS64.TRYWAIT P1, [R0+URZ+0x26840], R7 ;  /* 0x02684007000075a7 */ /* 0x000ea4000802017f */
[----:B--2---:R-:W-:Y:S05]  /*7470*/  @!P1 BRA `(.L_x_68) ;  /* 0x0000000c00b89947 */ /* 0x004fea0003800000 */
.L_x_91:
[----:B------:R-:W-:Y:S05]  /*7480*/  @P0 BRA `(.L_x_69) ;  /* 0x0000000000140947 */ /* 0x000fea0003800000 */
[----:B------:R-:W-:Y:S01]  /*7490*/  ISETP.NE.AND P1, PT, R13, RZ, PT ;  /* 0x000000ff0d00720c */ /* 0x000fe20003f25270 */
[----:B------:R-:W-:-:S04]  /*74a0*/  IMAD.MOV.U32 R5, RZ, RZ, 0x3100 ;  /* 0x00003100ff057424 */ /* 0x000fc800078e00ff */
[----:B------:R3:W-:Y:S08]  /*74b0*/  SYNCS.ARRIVE.TRANS64 RZ, [R0+URZ+0x26830], R5 ;  /* 0x0268300500ff79a7 */ /* 0x0007f0000800003f */
[----:B------:R-:W-:Y:S05]  /*74c0*/  @!P1 BRA `(.L_x_69) ;  /* 0x0000000000049947 */ /* 0x000fea0003800000 */
[----:B------:R-:W-:Y:S01]  /*74d0*/  BPT.TRAP 0x1 ;  /* 0x000000040000795c */ /* 0x000fe20000300000 */
.L_x_69:
[----:B---3--:R-:W3:Y:S01]  /*74e0*/  LDC.64 R4, c[0x0][0x728] ;  /* 0x0001ca00ff047b82 */ /* 0x008ee20000000a00 */
[----:B------:R-:W-:Y:S01]  /*74f0*/  IMAD.SHL.U32 R15, R16, 0x40, RZ ;  /* 0x00000040100f7824 */ /* 0x000fe200078e00ff */
[----:B------:R-:W-:Y:S01]  /*7500*/  R2UR UR16, R0 ;  /* 0x00000000001072ca */ /* 0x000fe200000e0000 */
[----:B------:R-:W-:Y:S01]  /*7510*/  UMOV UR10, 0x0 ;  /* 0x00000000000a7882 */ /* 0x000fe20000000000 */
[----:B------:R-:W-:Y:S01]  /*7520*/  UMOV UR11, 0x14f00000 ;  /* 0x14f00000000b7882 */ /* 0x000fe20000000000 */
[----:B------:R-:W-:Y:S01]  /*7530*/  UMOV UR34, URZ ;  /* 0x0000003f00227c82 */ /* 0x000fe20008000000 */
[C---:B------:R-:W-:Y:S01]  /*7540*/  IADD3 R6, P1, R15.reuse, UR6, RZ ;  /* 0x000000060f067c10 */ /* 0x040fe2000ff3e0ff */
[----:B------:R-:W-:Y:S01]  /*7550*/  UMOV UR36, UR20 ;  /* 0x0000001400247c82 */ /* 0x000fe20008000000 */
[C---:B------:R-:W-:Y:S01]  /*7560*/  R2UR UR35, R15.reuse ;  /* 0x000000000f2372ca */ /* 0x040fe200000e0000 */
[----:B------:R-:W-:Y:S01]  /*7570*/  UMOV UR37, UR21 ;  /* 0x0000001500257c82 */ /* 0x000fe20008000000 */
[----:B------:R-:W-:Y:S01]  /*7580*/  LEA.HI.X.SX32 R12, R15, R8, 0x1, P1 ;  /* 0x000000080f0c7211 */ /* 0x000fe200008f0eff */
        /* <DEDUP_REMOVED lines=8> */
[----:B------:R-:W-:Y:S01]  /*7610*/  UIADD3 UR16, UR16, 0x1a000, URZ ;  /* 0x0001a00010107890 */ /* 0x000fe2000fffe03f */
[----:B---3--:R-:W-:Y:S01]  /*7620*/  LEA R4, P2, R6, R4, 0x2 ;  /* 0x0000000406047211 */ /* 0x008fe200078410ff */
[----:B------:R-:W-:Y:S01]  /*7630*/  UMOV UR25, UR33 ;  /* 0x0000002100197c82 */ /* 0x000fe20008000000 */
[----:B------:R-:W-:Y:S01]  /*7640*/  UMOV UR27, UR35 ;  /* 0x00000023001b7c82 */ /* 0x000fe20008000000 */
[----:B------:R-:W-:Y:S01]  /*7650*/  UMOV UR17, UR33 ;  /* 0x0000002100117c82 */ /* 0x000fe20008000000 */
[----:B------:R-:W-:Y:S01]  /*7660*/  R2UR UR22, R4 ;  /* 0x00000000041672ca */ /* 0x000fe200000e0000 */
[----:B------:R-:W-:Y:S01]  /*7670*/  UMOV UR19, UR35 ;  /* 0x0000002300137c82 */ /* 0x000fe20008000000 */
[----:B------:R-:W-:Y:S01]  /*7680*/  IADD3 R4, P1, R10, 0x1f0, RZ ;  /* 0x000001f00a047810 */ /* 0x000fe20007f3e0ff */
[----:B------:R-:W-:Y:S01]  /*7690*/  UMOV UR31, UR33 ;  /* 0x00000021001f7c82 */ /* 0x000fe20008000000 */
[----:B------:R-:W-:Y:S01]  /*76a0*/  LEA.HI.X R5, R6, R5, R12, 0x2, P2 ;  /* 0x0000000506057211 */ /* 0x000fe200010f140c */
[----:B------:R-:W-:Y:S01]  /*76b0*/  UMOV UR5, 0x10 ;  /* 0x0000001000057882 */ /* 0x000fe20000000000 */
[----:B------:R-:W-:Y:S01]  /*76c0*/  R2UR UR8, R4 ;  /* 0x00000000040872ca */ /* 0x000fe200000e0000 */
[----:B------:R-:W-:Y:S01]  /*76d0*/  IMAD.X R4, RZ, RZ, R11, P1 ;  /* 0x000000ffff047224 */ /* 0x000fe200008e060b */
[----:B------:R-:W-:-:S04]  /*76e0*/  R2UR UR23, R5 ;  /* 0x00000000051772ca */ /* 0x000fc800000e0000 */
[----:B------:R-:W-:-:S13]  /*76f0*/  R2UR UR9, R4 ;  /* 0x00000000040972ca */ /* 0x000fda00000e0000 */
[----:B------:R3:W-:Y:S01]  /*7700*/  UTMALDG.4D [UR32], [UR8], desc[UR10] ;  /* 0x00000a20080075b4 */ /* 0x0007e20008019000 */
[----:B------:R3:W-:Y:S01]  /*7710*/  UTMALDG.4D [UR24], [UR8], desc[UR10] ;  /* 0x00000a18080075b4 */ /* 0x0007e20008019000 */
[----:B------:R3:W-:Y:S01]  /*7720*/  UTMALDG.4D [UR16], [UR8], desc[UR10] ;  /* 0x00000a10080075b4 */ /* 0x0007e20008019000 */
[----:B------:R3:W-:Y:S01]  /*7730*/  UBLKCP.S.G [UR30], [UR22], UR5 ;  /* 0x0000001e160073ba */ /* 0x0007e20008000205 */
[----:B------:R-:W4:Y:S02]  /*7740*/  SYNCS.PHASECHK.TRANS64.TRYWAIT P1, [R0+URZ+0x26828], R7 ;  /* 0x02682807000075a7 */ /* 0x000f24000802017f */
[----:B---34-:R-:W-:Y:S05]  /*7750*/  @!P1 BRA `(.L_x_70) ;  /* 0x0000000c00149947 */ /* 0x018fea0003800000 */
.L_x_92:
[----:B------:R-:W-:Y:S05]  /*7760*/  @P0 BRA `(.L_x_71) ;  /* 0x0000000000140947 */ /* 0x000fea0003800000 */
[----:B------:R-:W-:Y:S01]  /*7770*/  ISETP.NE.AND P0, PT, R13, RZ, PT ;  /* 0x000000ff0d00720c */ /* 0x000fe20003f05270 */
[----:B------:R-:W-:-:S04]  /*7780*/  IMAD.MOV.U32 R5, RZ, RZ, 0x3100 ;  /* 0x00003100ff057424 */ /* 0x000fc800078e00ff */
[----:B------:R4:W-:Y:S08]  /*7790*/  SYNCS.ARRIVE.TRANS64 RZ, [R0+URZ+0x26818], R5 ;  /* 0x0268180500ff79a7 */ /* 0x0009f0000800003f */
[----:B------:R-:W-:Y:S05]  /*77a0*/  @!P0 BRA `(.L_x_71) ;  /* 0x0000000000048947 */ /* 0x000fea0003800000 */
[----:B------:R-:W-:Y:S01]  /*77b0*/  BPT.TRAP 0x1 ;  /* 0x000000040000795c */ /* 0x000fe20000300000 */
.L_x_71:
        /* <DEDUP_REMOVED lines=8> */
[----:B------:R-:W-:Y:S01]  /*7840*/  UMOV UR37, UR21 ;  /* 0x0000001500257c82 */ /* 0x000fe20008000000 */
[----:B------:R-:W-:Y:S01]  /*7850*/  UMOV UR26, 0x20 ;  /* 0x00000020001a7882 */ /* 0x000fe20000000000 */
[----:B------:R-:W-:Y:S01]  /*7860*/  UMOV UR28, UR20 ;  /* 0x00000014001c7c82 */ /* 0x000fe20008000000 */
[----:B------:R-:W-:Y:S01]  /*7870*/  UMOV UR29, UR21 ;  /* 0x00000015001d7c82 */ /* 0x000fe20008000000 */
[----:B------:R-:W-:Y:S01]  /*7880*/  UMOV UR18, 0x40 ;  /* 0x0000004000127882 */ /* 0x000fe20000000000 */
[----:B------:R-:W-:Y:S01]  /*7890*/  UIADD3 UR35, UR35, 0x40, URZ ;  /* 0x0000004023237890 */ /* 0x000fe2000fffe03f */
[----:B------:R-:W-:Y:S01]  /*78a0*/  IMAD.MOV.U32 R12, RZ, RZ, 0x1 ;  /* 0x00000001ff0c7424 */ /* 0x000fe200078e00ff */
[----:B------:R-:W-:-:S02]  /*78b0*/  UIADD3 UR32, UR16, 0x15000, URZ ;  /* 0x0001500010207890 */ /* 0x000fc4000fffe03f */
[----:B------:R-:W-:Y:S02]  /*78c0*/  UIADD3 UR33, UR16, 0x26818, URZ ;  /* 0x0002681810217890 */ /* 0x000fe4000fffe03f */
[----:B------:R-:W-:Y:S01]  /*78d0*/  UIADD3 UR24, UR16, 0x16000, URZ ;  /* 0x0001600010187890 */ /* 0x000fe2000fffe03f */
[----:B----4-:R-:W-:Y:S01]  /*78e0*/  IMAD.U32 R5, RZ, RZ, UR35 ;  /* 0x00000023ff057e24 */ /* 0x010fe2000f8e00ff */
        /* <DEDUP_REMOVED lines=8> */
[----:B------:R-:W-:Y:S01]  /*7970*/  UMOV UR5, 0x10 ;  /* 0x0000001000057882 */ /* 0x000fe20000000000 */
[----:B------:R-:W-:Y:S01]  /*7980*/  UMOV UR31, UR33 ;  /* 0x00000021001f7c82 */ /* 0x000fe20008000000 */
[----:B------:R4:W-:Y:S01]  /*7990*/  UTMALDG.4D [UR24], [UR10], desc[UR22] ;  /* 0x000016180a0075b4 */ /* 0x0009e20008019000 */
[----:B------:R4:W-:Y:S01]  /*79a0*/  UTMALDG.4D [UR16], [UR10], desc[UR22] ;  /* 0x000016100a0075b4 */ /* 0x0009e20008019000 */
[----:B------:R4:W-:Y:S02]  /*79b0*/  UBLKCP.S.G [UR30], [UR8], UR5 ;  /* 0x0000001e080073ba */ /* 0x0009e40008000205 */
[----:B----4-:R-:W-:Y:S01]  /*79c0*/  NOP ;  /* 0x0000000000007918 */ /* 0x010fe20000000000 */
.L_x_57:
[----:B------:R-:W4:Y:S01]  /*79d0*/  S2R R2, SR_TID.X ;  /* 0x0000000000027919 */ /* 0x000f220000002100 */
[----:B------:R-:W-:Y:S01]  /*79e0*/  IMAD R3, R12, 0x8, R0 ;  /* 0x000000080c037824 */ /* 0x000fe200078e0200 */
[----:B----4-:R-:W-:Y:S02]  /*79f0*/  LOP3.LUT R4, R2, 0x7f, RZ, 0xc0, !PT ;  /* 0x0000007f02047812 */ /* 0x010fe400078ec0ff */
[----:B------:R-:W-:Y:S02]  /*7a00*/  SHF.L.U32 R2, R9, 0x1f, RZ ;  /* 0x0000001f09027819 */ /* 0x000fe400000006ff */
[----:B------:R-:W-:Y:S02]  /*7a10*/  ISETP.NE.AND P1, PT, R4, RZ, PT ;  /* 0x000000ff0400720c */ /* 0x000fe40003f25270 */
[----:B------:R-:W4:Y:S02]  /*7a20*/  SYNCS.PHASECHK.TRANS64.TRYWAIT P0, [R3+URZ+0x26840], R2 ;  /* 0x02684002030075a7 */ /* 0x000f24000800017f */
[----:B----4-:R-:W-:Y:S09]  /*7a30*/  @!P0 BRA `(.L_x_72) ;  /* 0x0000000800708947 */ /* 0x010ff20003800000 */
.L_x_93:
[----:B------:R-:W-:Y:S05]  /*7a40*/  @P1 BRA `(.L_x_73) ;  /* 0x0000000000181947 */ /* 0x000fea0003800000 */
[----:B------:R-:W5:Y:S01]  /*7a50*/  S2R R4, SR_TID.X ;  /* 0x0000000000047919 */ /* 0x000f620000002100 */
[----:B----4-:R-:W-:-:S04]  /*7a60*/  MOV R2, 0x3100 ;  /* 0x0000310000027802 */ /* 0x010fc80000000f00 */
[----:B------:R4:W-:Y:S01]  /*7a70*/  SYNCS.ARRIVE.TRANS64 RZ, [R3+URZ+0x26830], R2 ;  /* 0x0268300203ff79a7 */ /* 0x0009e2000800003f */
[----:B-----5:R-:W-:-:S13]  /*7a80*/  LOP3.LUT P0, RZ, R4, 0x1f, RZ, 0xc0, !PT ;  /* 0x0000001f04ff7812 */ /* 0x020fda000780c0ff */
[----:B----4-:R-:W-:Y:S05]  /*7a90*/  @!P0 BRA `(.L_x_73) ;  /* 0x0000000000048947 */ /* 0x010fea0003800000 */
[----:B------:R-:W-:Y:S01]  /*7aa0*/  BPT.TRAP 0x1 ;  /* 0x000000040000795c */ /* 0x000fe20000300000 */
.L_x_73:
[----:B------:R-:W-:Y:S01]  /*7ab0*/  R2UR UR35, R5 ;  /* 0x00000000052372ca */ /* 0x000fe200000e0000 */
[C-C-:B----4-:R-:W-:Y:S01]  /*7ac0*/  IMAD R2, R12.reuse, 0x3000, R0.reuse ;  /* 0x000030000c027824 */ /* 0x150fe200078e0200 */
[----:B------:R-:W-:Y:S01]  /*7ad0*/  R2UR UR33, R3 ;  /* 0x00000000032172ca */ /* 0x000fe200000e0000 */
[----:B-123--:R-:W-:Y:S01]  /*7ae0*/  IMAD R0, R12, 0x100, R0 ;  /* 0x000001000c007824 */ /* 0x00efe200078e0200 */
[----:B------:R-:W-:Y:S01]  /*7af0*/  ULDC.64 UR8, c[0x0][0x728] ;  /* 0x0001ca0000087ab9 */ /* 0x000fe20000000a00 */
[----:B------:R-:W-:Y:S01]  /*7b00*/  UMOV UR22, 0x0 ;  /* 0x0000000000167882 */ /* 0x000fe20000000000 */
[----:B------:R-:W-:Y:S01]  /*7b10*/  R2UR UR16, R2 ;  /* 0x00000000021072ca */ /* 0x000fe200000e0000 */
[----:B------:R-:W-:Y:S01]  /*7b20*/  UMOV UR23, 0x14f00000 ;  /* 0x14f0000000177882 */ /* 0x000fe20000000000 */
[----:B------:R-:W-:Y:S01]  /*7b30*/  R2UR UR5, R0 ;  /* 0x00000000000572ca */ /* 0x000fe200000e0000 */
[----:B------:R-:W-:Y:S01]  /*7b40*/  UMOV UR34, URZ ;  /* 0x0000003f00227c82 */ /* 0x000fe20008000000 */
[----:B------:R-:W-:Y:S01]  /*7b50*/  UMOV UR36, UR20 ;  /* 0x0000001400247c82 */ /* 0x000fe20008000000 */
[----:B------:R-:W-:Y:S01]  /*7b60*/  UMOV UR37, UR21 ;  /* 0x0000001500257c82 */ /* 0x000fe20008000000 */
[----:B------:R-:W-:Y:S01]  /*7b70*/  UMOV UR26, 0x20 ;  /* 0x00000020001a7882 */ /* 0x000fe20000000000 */
[----:B------:R-:W-:Y:S01]  /*7b80*/  UIADD3 UR13, UP0, UR35, UR6, URZ ;  /* 0x00000006230d7290 */ /* 0x000fe2000ff1e03f */
[----:B------:R-:W-:Y:S01]  /*7b90*/  VIADD R0, R12, 0x1 ;  /* 0x000000010c007836 */ /* 0x000fe20000000000 */
[----:B------:R-:W-:Y:S01]  /*7ba0*/  UIADD3 UR33, UR33, 0x26830, URZ ;  /* 0x0002683021217890 */ /* 0x000fe2000fffe03f */
[----:B------:R-:W-:Y:S01]  /*7bb0*/  UMOV UR28, UR20 ;  /* 0x00000014001c7c82 */ /* 0x000fe20008000000 */
[----:B------:R-:W-:-:S02]  /*7bc0*/  UMOV UR29, UR21 ;  /* 0x00000015001d7c82 */ /* 0x000fc40008000000 */
[----:B------:R-:W-:Y:S01]  /*7bd0*/  PLOP3.LUT P0, PT, PT, PT, UP0, 0x80, 0x0 ;  /* 0x000000000000781c */ /* 0x000fe20003f0f008 */
[----:B------:R-:W-:Y:S02]  /*7be0*/  ULEA UR8, UP0, UR13, UR8, 0x2 ;  /* 0x000000080d087291 */ /* 0x000fe4000f80103f */
[----:B------:R-:W-:Y:S01]  /*7bf0*/  UIADD3 UR32, UR16, 0x18000, URZ ;  /* 0x0001800010207890 */ /* 0x000fe2000fffe03f */
[----:B------:R-:W-:Y:S01]  /*7c00*/  LEA.HI.X.SX32 R5, R5, R8, 0x1, P0 ;  /* 0x0000000805057211 */ /* 0x000fe200000f0eff */
[----:B------:R-:W-:Y:S01]  /*7c10*/  UIADD3 UR24, UR16, 0x19000, URZ ;  /* 0x0001900010187890 */ /* 0x000fe2000fffe03f */
[----:B------:R-:W-:Y:S01]  /*7c20*/  IADD3 R10, P0, R10, 0x1f0, RZ ;  /* 0x000001f00a0a7810 */ /* 0x000fe20007f1e0ff */
[----:B------:R-:W-:Y:S01]  /*7c30*/  UIADD3 UR16, UR16, 0x1a000, URZ ;  /* 0x0001a00010107890 */ /* 0x000fe2000fffe03f */
[----:B------:R-:W-:Y:S01]  /*7c40*/  R2UR UR17, R5 ;  /* 0x00000000051172ca */ /* 0x000fe200000e0000 */
[----:B------:R-:W-:Y:S01]  /*7c50*/  UIADD3 UR30, UR5, 0x1e200, URZ ;  /* 0x0001e200051e7890 */ /* 0x000fe2000fffe03f */
[----:B------:R-:W-:Y:S01]  /*7c60*/  R2UR UR10, R10 ;  /* 0x000000000a0a72ca */ /* 0x000fe200000e0000 */
[----:B------:R-:W-:Y:S01]  /*7c70*/  IMAD.X R11, RZ, RZ, R11, P0 ;  /* 0x000000ffff0b7224 */ /* 0x000fe200000e060b */
[----:B------:R-:W-:Y:S01]  /*7c80*/  UMOV UR27, UR35 ;  /* 0x00000023001b7c82 */ /* 0x000fe20008000000 */
[----:B------:R-:W-:Y:S01]  /*7c90*/  UMOV UR25, UR33 ;  /* 0x0000002100197c82 */ /* 0x000fe20008000000 */
[----:B------:R-:W-:Y:S01]  /*7ca0*/  UMOV UR18, 0x40 ;  /* 0x0000004000127882 */ /* 0x000fe20000000000 */
[----:B------:R-:W-:Y:S01]  /*7cb0*/  UMOV UR19, UR35 ;  /* 0x0000002300137c82 */ /* 0x000fe20008000000 */
[----:B------:R-:W-:Y:S01]  /*7cc0*/  R2UR UR11, R11 ;  /* 0x000000000b0b72ca */ /* 0x000fe200000e0000 */
[----:B------:R-:W-:Y:S01]  /*7cd0*/  UMOV UR31, UR33 ;  /* 0x00000021001f7c82 */ /* 0x000fe20008000000 */
[----:B------:R-:W-:Y:S01]  /*7ce0*/  UMOV UR5, 0x10 ;  /* 0x0000001000057882 */ /* 0x000fe20000000000 */
[----:B------:R-:W-:-:S02]  /*7cf0*/  ISETP.NE.AND P0, PT, R0, 0x2, PT ;  /* 0x000000020000780c */ /* 0x000fc40003f05270 */
[----:B------:R-:W-:Y:S02]  /*7d00*/  ULEA.HI.X UR9, UR13, UR9, UR17, 0x2, UP0 ;  /* 0x000000090d097291 */ /* 0x000fe400080f1411 */
[----:B------:R-:W-:Y:S01]  /*7d10*/  SEL R2, RZ, 0x1, P0 ;  /* 0x00000001ff027807 */ /* 0x000fe20000000000 */
[----:B------:R-:W-:Y:S01]  /*7d20*/  UMOV UR17, UR33 ;  /* 0x0000002100117c82 */ /* 0x000fe20008000000 */
[----:B------:R-:W-:Y:S02]  /*7d30*/  SEL R0, R0, RZ, P0 ;  /* 0x000000ff00007207 */ /* 0x000fe40000000000 */
[----:B------:R-:W-:Y:S02]  /*7d40*/  LOP3.LUT R9, R9, R2, RZ, 0x3c, !PT ;  /* 0x0000000209097212 */ /* 0x000fe400078e3cff */
[----:B------:R1:W-:Y:S01]  /*7d50*/  UTMALDG.4D [UR32], [UR10], desc[UR22] ;  /* 0x000016200a0075b4 */ /* 0x0003e20008019000 */
[----:B------:R1:W-:Y:S01]  /*7d60*/  UTMALDG.4D [UR24], [UR10], desc[UR22] ;  /* 0x000016180a0075b4 */ /* 0x0003e20008019000 */
[----:B------:R1:W-:Y:S01]  /*7d70*/  UTMALDG.4D [UR16], [UR10], desc[UR22] ;  /* 0x000016100a0075b4 */ /* 0x0003e20008019000 */
[----:B------:R1:W-:Y:S02]  /*7d80*/  UBLKCP.S.G [UR30], [UR8], UR5 ;  /* 0x0000001e080073ba */ /* 0x0003e40008000205 */
[----:B-1----:R-:W-:Y:S01]  /*7d90*/  NOP ;  /* 0x0000000000007918 */ /* 0x002fe20000000000 */
.L_x_54:
[----:B------:R-:W-:Y:S05]  /*7da0*/  BSYNC B0 ;  /* 0x0000000000007941 */ /* 0x000fea0003800000 */
.L_x_53:
[----:B------:R-:W-:-:S03]  /*7db0*/  UMOV UR5, 0xffffffff ;  /* 0xffffffff00057882 */ /* 0x000fc60000000000 */
[----:B------:R-:W-:Y:S05]  /*7dc0*/  BRA.DIV UR5, `(.L_x_74) ;  /* 0x0000000605a07947 */ /* 0x000fea000b800000 */
[----:B------:R-:W-:-:S13]  /*7dd0*/  ELECT P0, URZ, PT ;  /* 0x00000000003f782f */ /* 0x000fda0003800000 */
.L_x_96:
[----:B------:R-:W-:Y:S04]  /*7de0*/  BSSY B0, `(.L_x_75) ;  /* 0x0000023000007945 */ /* 0x000fe80003800000 */
[----:B------:R-:W-:Y:S05]  /*7df0*/  @!P0 BRA `(.L_x_76) ;  /* 0x0000000000848947 */ /* 0x000fea0003800000 */
[----:B------:R-:W-:-:S06]  /*7e00*/  ULOP3.LUT UR5, UR38, 0x2, URZ, 0xfc, !UPT ;  /* 0x0000000226057892 */ /* 0x000fcc000f8efc3f */
[----:B------:R-:W-:-:S05]  /*7e10*/  IMAD.U32 R2, RZ, RZ, UR5 ;  /* 0x00000005ff027e24 */ /* 0x000fca000f8e00ff */
[----:B------:R-:W-:-:S13]  /*7e20*/  ISETP.NE.AND P0, PT, R2, 0x3, PT ;  /* 0x000000030200780c */ /* 0x000fda0003f05270 */
[----:B------:R-:W-:Y:S05]  /*7e30*/  @!P0 BRA `(.L_x_77) ;  /* 0x0000000000048947 */ /* 0x000fea0003800000 */
[----:B------:R-:W-:Y:S01]  /*7e40*/  BPT.TRAP 0x1 ;  /* 0x000000040000795c */ /* 0x000fe20000300000 */
.L_x_77:
[----:B------:R-:W1:Y:S01]  /*7e50*/  S2R R3, SR_CgaCtaId ;  /* 0x0000000000037919 */ /* 0x000e620000008800 */
[----:B------:R-:W-:Y:S02]  /*7e60*/  MOV R2, 0x400 ;  /* 0x0000040000027802 */ /* 0x000fe40000000f00 */
[----:B------:R-:W-:Y:S02]  /*7e70*/  SHF.L.U32 R5, R9, 0x1f, RZ ;  /* 0x0000001f09057819 */ /* 0x000fe400000006ff */
[----:B-1----:R-:W-:Y:S01]  /*7e80*/  LEA R7, R3, R2, 0x18 ;  /* 0x0000000203077211 */ /* 0x002fe200078ec0ff */
[----:B------:R-:W-:-:S04]  /*7e90*/  VIADD R2, R0, 0x1 ;  /* 0x0000000100027836 */ /* 0x000fc80000000000 */
[----:B------:R-:W-:Y:S01]  /*7ea0*/  VIADD R3, R7, 0x26820 ;  /* 0x0002682007037836 */ /* 0x000fe20000000000 */
[----:B------:R-:W-:-:S03]  /*7eb0*/  ISETP.NE.AND P2, PT, R2, 0x2, PT ;  /* 0x000000020200780c */ /* 0x000fc60003f45270 */
[----:B------:R-:W-:Y:S01]  /*7ec0*/  IMAD R6, R0, 0x8, R3 ;  /* 0x0000000800067824 */ /* 0x000fe200078e0203 */
[----:B------:R-:W-:-:S03]  /*7ed0*/  SEL R4, RZ, 0x1, P2 ;  /* 0x00000001ff047807 */ /* 0x000fc60001000000 */
[----:B------:R-:W1:Y:S01]  /*7ee0*/  SYNCS.PHASECHK.TRANS64.TRYWAIT P1, [R6+URZ], R5 ;  /* 0x00000005060075a7 */ /* 0x000e62000802017f */
[----:B------:R-:W-:Y:S02]  /*7ef0*/  LOP3.LUT R9, R9, R4, RZ, 0x3c, !PT ;  /* 0x0000000409097212 */ /* 0x000fe400078e3cff */
[----:B------:R-:W-:Y:S02]  /*7f00*/  SEL R4, R2, RZ, P2 ;  /* 0x000000ff02047207 */ /* 0x000fe40001000000 */
[----:B------:R-:W-:-:S03]  /*7f10*/  SHF.L.U32 R2, R9, 0x1f, RZ ;  /* 0x0000001f09027819 */ /* 0x000fc600000006ff */
[----:B------:R-:W-:Y:S01]  /*7f20*/  IMAD R3, R4, 0x8, R3 ;  /* 0x0000000804037824 */ /* 0x000fe200078e0203 */
[----:B-1----:R-:W-:Y:S06]  /*7f30*/  @!P1 BRA `(.L_x_78) ;  /* 0x0000000400689947 */ /* 0x002fec0003800000 */
.L_x_97:
[----:B------:R-:W2:Y:S02]  /*7f40*/  SYNCS.PHASECHK.TRANS64.TRYWAIT P1, [R3+URZ], R2 ;  /* 0x00000002030075a7 */ /* 0x000ea4000802017f */
[----:B--2---:R-:W-:Y:S05]  /*7f50*/  @!P1 BRA `(.L_x_79) ;  /* 0x0000000400749947 */ /* 0x004fea0003800000 */
.L_x_98:
[----:B------:R-:W-:Y:S05]  /*7f60*/  @!P0 BRA `(.L_x_80) ;  /* 0x0000000000048947 */ /* 0x000fea0003800000 */
[----:B------:R-:W-:Y:S01]  /*7f70*/  BPT.TRAP 0x1 ;  /* 0x000000040000795c */ /* 0x000fe20000300000 */
.L_x_80:
[----:B--2---:R-:W-:-:S05]  /*7f80*/  VIADD R3, R7, 0x26840 ;  /* 0x0002684007037836 */ /* 0x004fca0000000000 */
[----:B------:R-:W-:-:S04]  /*7f90*/  LEA R0, R0, R3, 0x3 ;  /* 0x0000000300007211 */ /* 0x000fc800078e18ff */
[----:B------:R-:W2:Y:S02]  /*7fa0*/  SYNCS.PHASECHK.TRANS64.TRYWAIT P0, [R0+URZ], R5 ;  /* 0x00000005000075a7 */ /* 0x000ea4000800017f */
[----:B--2---:R-:W-:Y:S05]  /*7fb0*/  @!P0 BRA `(.L_x_81) ;  /* 0x0000000400708947 */ /* 0x004fea0003800000 */
.L_x_99:
[----:B------:R-:W-:-:S07]  /*7fc0*/  IMAD R3, R4, 0x8, R3 ;  /* 0x0000000804037824 */ /* 0x000fce00078e0203 */
.L_x_82:
[----:B---3--:R3:W4:Y:S02]  /*7fd0*/  SYNCS.PHASECHK.TRANS64.TRYWAIT P0, [R3+URZ], R2 ;  /* 0x00000002030075a7 */ /* 0x008724000800017f */
[----:B----4-:R-:W-:Y:S05]  /*7fe0*/  @!P0 NANOSLEEP.SYNCS 0x989680 ;  /* 0x009896800000895d */ /* 0x010fea0003900000 */
[----:B------:R-:W4:Y:S02]  /*7ff0*/  @!P0 SYNCS.PHASECHK.TRANS64 P0, [R3+URZ], R2 ;  /* 0x00000002030085a7 */ /* 0x000f24000800007f */
[----:B----4-:R-:W-:Y:S05]  /*8000*/  @!P0 BRA `(.L_x_82) ;  /* 0xfffffffc00f08947 */ /* 0x010fea000383ffff */
.L_x_76:
[----:B------:R-:W-:Y:S05]  /*8010*/  BSYNC B0 ;  /* 0x0000000000007941 */ /* 0x000fea0003800000 */
.L_x_75:
[----:B------:R-:W-:Y:S05]  /*8020*/  EXIT ;  /* 0x000000000000794d */ /* 0x000fea0003800000 */
.L_x_10:
[----:B------:R-:W-:Y:S02]  /*8030*/  IMAD.MOV.U32 R13, RZ, RZ, R120 ;  /* 0x000000ffff0d7224 */ /* 0x000fe400078e0078 */
[----:B------:R-:W-:Y:S02]  /*8040*/  IMAD.MOV.U32 R12, RZ, RZ, RZ ;  /* 0x000000ffff0c7224 */ /* 0x000fe400078e00ff */
[----:B------:R-:W-:Y:S02]  /*8050*/  IMAD.MOV.U32 R11, RZ, RZ, 0x1f ;  /* 0x0000001fff0b7424 */ /* 0x000fe400078e00ff */
[----:B------:R-:W-:-:S07]  /*8060*/  IMAD.MOV.U32 R15, RZ, RZ, -0x1 ;  /* 0xffffffffff0f7424 */ /* 0x000fce00078e00ff */
[----:B------:R-:W-:Y:S05]  /*8070*/  WARPSYNC.COLLECTIVE R15, `(.L_x_83) ;  /* 0x000000000f087348 */ /* 0x000fea0003c00000 */
[----:B------:R1:W2:Y:S02]  /*8080*/  SHFL.IDX P6, R14, R13, R12, R11 ;  /* 0x0000000c0d0e7389 */ /* 0x0002a400000c000b */
[----:B-12---:R-:W-:Y:S01]  /*8090*/  ENDCOLLECTIVE ;  /* 0x000000000000791b */ /* 0x006fe20003800000 */
.L_x_83:
[----:B------:R-:W-:Y:S05]  /*80a0*/  BRA `(.L_x_84) ;  /* 0xffffff8800b47947 */ /* 0x000fea000383ffff */
.L_x_12:
[----:B--2---:R2:W3:Y:S02]  /*80b0*/  SYNCS.PHASECHK.TRANS64.TRYWAIT P0, [R16+URZ+0x26800], R7 ;  /* 0x02680007100075a7 */ /* 0x0044e4000800017f */
[----:B---3--:R-:W-:Y:S05]  /*80c0*/  @!P0 NANOSLEEP.SYNCS 0x989680 ;  /* 0x009896800000895d */ /* 0x008fea0003900000 */
[----:B------:R-:W3:Y:S02]  /*80d0*/  @!P0 SYNCS.PHASECHK.TRANS64 P0, [R16+URZ+0x26800], R7 ;  /* 0x02680007100085a7 */ /* 0x000ee4000800007f */
[----:B---3--:R-:W-:Y:S05]  /*80e0*/  @!P0 BRA `(.L_x_12) ;  /* 0xfffffffc00f08947 */ /* 0x008fea000383ffff */
[----:B------:R-:W-:Y:S05]  /*80f0*/  BRA `(.L_x_11) ;  /* 0xffffff8800f47947 */ /* 0x000fea000383ffff */
.L_x_18:
[----:B---3--:R-:W-:-:S04]  /*8100*/  IMAD.U32 R5, RZ, RZ, UR8 ;  /* 0x00000008ff057e24 */ /* 0x008fc8000f8e00ff */
[----:B------:R3:W1:Y:S03]  /*8110*/  SYNCS.PHASECHK.TRANS64.TRYWAIT P1, [R5+URZ+0x26810], R6 ;  /* 0x02681006050075a7 */ /* 0x000666000802017f */
[----:B-1----:R-:W-:Y:S05]  /*8120*/  @!P1 NANOSLEEP.SYNCS 0x989680 ;  /* 0x009896800000995d */ /* 0x002fea0003900000 */
[----:B------:R-:W1:Y:S02]  /*8130*/  @!P1 SYNCS.PHASECHK.TRANS64 P1, [R5+URZ+0x26810], R6 ;  /* 0x02681006050095a7 */ /* 0x000e64000802007f */
[----:B-1----:R-:W-:Y:S05]  /*8140*/  @!P1 BRA `(.L_x_18) ;  /* 0xfffffffc00ec9947 */ /* 0x002fea000383ffff */
[----:B------:R-:W-:Y:S05]  /*8150*/  BRA `(.L_x_17) ;  /* 0xffffff94005c7947 */ /* 0x000fea000383ffff */
.L_x_22:
[----:B------:R-:W-:-:S04]  /*8160*/  IMAD.U32 R7, RZ, RZ, UR8 ;  /* 0x00000008ff077e24 */ /* 0x000fc8000f8e00ff */
[----:B------:R1:W1:Y:S03]  /*8170*/  SYNCS.PHASECHK.TRANS64.TRYWAIT P1, [R7+URZ+0x26830], R6 ;  /* 0x02683006070075a7 */ /* 0x000266000802017f */
[----:B-1----:R-:W-:Y:S05]  /*8180*/  @!P1 NANOSLEEP.SYNCS 0x989680 ;  /* 0x009896800000995d */ /* 0x002fea0003900000 */
[----:B------:R-:W1:Y:S02]  /*8190*/  @!P1 SYNCS.PHASECHK.TRANS64 P1, [R7+URZ+0x26830], R6 ;  /* 0x02683006070095a7 */ /* 0x000e64000802007f */
[----:B-1----:R-:W-:Y:S05]  /*81a0*/  @!P1 BRA `(.L_x_22) ;  /* 0xfffffffc00ec9947 */ /* 0x002fea000383ffff */
[----:B------:R-:W-:Y:S05]  /*81b0*/  BRA `(.L_x_21) ;  /* 0xffffff9800687947 */ /* 0x000fea000383ffff */
.L_x_55:
[----:B-1----:R1:W2:Y:S02]  /*81c0*/  SYNCS.PHASECHK.TRANS64.TRYWAIT P0, [R0+URZ+0x26820], R3 ;  /* 0x02682003000075a7 */ /* 0x0022a4000800017f */
[----:B--2---:R-:W-:Y:S05]  /*81d0*/  @!P0 NANOSLEEP.SYNCS 0x989680 ;  /* 0x009896800000895d */ /* 0x004fea0003900000 */
[----:B------:R-:W2:Y:S02]  /*81e0*/  @!P0 SYNCS.PHASECHK.TRANS64 P0, [R0+URZ+0x26820], R3 ;  /* 0x02682003000085a7 */ /* 0x000ea4000800007f */
[----:B--2---:R-:W-:Y:S05]  /*81f0*/  @!P0 BRA `(.L_x_55) ;  /* 0xfffffffc00f08947 */ /* 0x004fea000383ffff */
[----:B------:R-:W-:Y:S05]  /*8200*/  BRA `(.L_x_85) ;  /* 0xffffffdc008c7947 */ /* 0x000fea000383ffff */
.L_x_59:
[----:B-1----:R1:W2:Y:S02]  /*8210*/  SYNCS.PHASECHK.TRANS64.TRYWAIT P1, [R0+URZ+0x26840], R20 ;  /* 0x02684014000075a7 */ /* 0x0022a4000802017f */
[----:B--2---:R-:W-:Y:S05]  /*8220*/  @!P1 NANOSLEEP.SYNCS 0x989680 ;  /* 0x009896800000995d */ /* 0x004fea0003900000 */
[----:B------:R-:W2:Y:S02]  /*8230*/  @!P1 SYNCS.PHASECHK.TRANS64 P1, [R0+URZ+0x26840], R20 ;  /* 0x02684014000095a7 */ /* 0x000ea4000802007f */
[----:B--2---:R-:W-:Y:S05]  /*8240*/  @!P1 BRA `(.L_x_59) ;  /* 0xfffffffc00f09947 */ /* 0x004fea000383ffff */
[----:B------:R-:W-:Y:S05]  /*8250*/  BRA `(.L_x_86) ;  /* 0xffffffe400b87947 */ /* 0x000fea000383ffff */
.L_x_61:
[----:B--2---:R2:W3:Y:S02]  /*8260*/  SYNCS.PHASECHK.TRANS64.TRYWAIT P1, [R0+URZ+0x26828], R20 ;  /* 0x02682814000075a7 */ /* 0x0044e4000802017f */
[----:B---3--:R-:W-:Y:S05]  /*8270*/  @!P1 NANOSLEEP.SYNCS 0x989680 ;  /* 0x009896800000995d */ /* 0x008fea0003900000 */
[----:B------:R-:W3:Y:S02]  /*8280*/  @!P1 SYNCS.PHASECHK.TRANS64 P1, [R0+URZ+0x26828], R20 ;  /* 0x02682814000095a7 */ /* 0x000ee4000802007f */
[----:B---3--:R-:W-:Y:S05]  /*8290*/  @!P1 BRA `(.L_x_61) ;  /* 0xfffffffc00f09947 */ /* 0x008fea000383ffff */
[----:B------:R-:W-:Y:S05]  /*82a0*/  BRA `(.L_x_87) ;  /* 0xffffffe800647947 */ /* 0x000fea000383ffff */
.L_x_63:
[----:B---3--:R3:W4:Y:S02]  /*82b0*/  SYNCS.PHASECHK.TRANS64.TRYWAIT P1, [R0+URZ+0x26848], R20 ;  /* 0x02684814000075a7 */ /* 0x008724000802017f */
[----:B----4-:R-:W-:Y:S05]  /*82c0*/  @!P1 NANOSLEEP.SYNCS 0x989680 ;  /* 0x009896800000995d */ /* 0x010fea0003900000 */
[----:B------:R-:W4:Y:S02]  /*82d0*/  @!P1 SYNCS.PHASECHK.TRANS64 P1, [R0+URZ+0x26848], R20 ;  /* 0x02684814000095a7 */ /* 0x000f24000802007f */
[----:B----4-:R-:W-:Y:S05]  /*82e0*/  @!P1 BRA `(.L_x_63) ;  /* 0xfffffffc00f09947 */ /* 0x010fea000383ffff */
[----:B------:R-:W-:Y:S05]  /*82f0*/  BRA `(.L_x_88) ;  /* 0xffffffe800f07947 */ /* 0x000fea000383ffff */
.L_x_65:
[----:B------:R-:W-:-:S07]  /*8300*/  SHF.L.U32 R5, R9, 0x1f, RZ ;  /* 0x0000001f09057819 */ /* 0x000fce00000006ff */
.L_x_89:
[----:B--2---:R2:W3:Y:S02]  /*8310*/  SYNCS.PHASECHK.TRANS64.TRYWAIT P1, [R0+URZ+0x26820], R5 ;  /* 0x02682005000075a7 */ /* 0x0044e4000802017f */
[----:B---3--:R-:W-:Y:S05]  /*8320*/  @!P1 NANOSLEEP.SYNCS 0x989680 ;  /* 0x009896800000995d */ /* 0x008fea0003900000 */
[----:B------:R-:W3:Y:S02]  /*8330*/  @!P1 SYNCS.PHASECHK.TRANS64 P1, [R0+URZ+0x26820], R5 ;  /* 0x02682005000095a7 */ /* 0x000ee4000802007f */
[----:B---3--:R-:W-:Y:S05]  /*8340*/  @!P1 BRA `(.L_x_89) ;  /* 0xfffffffc00f09947 */ /* 0x008fea000383ffff */
[----:B------:R-:W-:Y:S05]  /*8350*/  BRA `(.L_x_90) ;  /* 0xffffffec008c7947 */ /* 0x000fea000383ffff */
.L_x_68:
[----:B--2---:R2:W3:Y:S02]  /*8360*/  SYNCS.PHASECHK.TRANS64.TRYWAIT P1, [R0+URZ+0x26840], R7 ;  /* 0x02684007000075a7 */ /* 0x0044e4000802017f */
[----:B---3--:R-:W-:Y:S05]  /*8370*/  @!P1 NANOSLEEP.SYNCS 0x989680 ;  /* 0x009896800000995d */ /* 0x008fea0003900000 */
[----:B------:R-:W3:Y:S02]  /*8380*/  @!P1 SYNCS.PHASECHK.TRANS64 P1, [R0+URZ+0x26840], R7 ;  /* 0x02684007000095a7 */ /* 0x000ee4000802007f */
[----:B---3--:R-:W-:Y:S05]  /*8390*/  @!P1 BRA `(.L_x_68) ;  /* 0xfffffffc00f09947 */ /* 0x008fea000383ffff */
[----:B------:R-:W-:Y:S05]  /*83a0*/  BRA `(.L_x_91) ;  /* 0xfffffff000347947 */ /* 0x000fea000383ffff */
.L_x_70:
[----:B---3--:R3:W4:Y:S02]  /*83b0*/  SYNCS.PHASECHK.TRANS64.TRYWAIT P1, [R0+URZ+0x26828], R7 ;  /* 0x02682807000075a7 */ /* 0x008724000802017f */
[----:B----4-:R-:W-:Y:S05]  /*83c0*/  @!P1 NANOSLEEP.SYNCS 0x989680 ;  /* 0x009896800000995d */ /* 0x010fea0003900000 */
[----:B------:R-:W4:Y:S02]  /*83d0*/  @!P1 SYNCS.PHASECHK.TRANS64 P1, [R0+URZ+0x26828], R7 ;  /* 0x02682807000095a7 */ /* 0x000f24000802007f */
[----:B----4-:R-:W-:Y:S05]  /*83e0*/  @!P1 BRA `(.L_x_70) ;  /* 0xfffffffc00f09947 */ /* 0x010fea000383ffff */
[----:B------:R-:W-:Y:S05]  /*83f0*/  BRA `(.L_x_92) ;  /* 0xfffffff000d87947 */ /* 0x000fea000383ffff */
.L_x_72:
[----:B----4-:R4:W5:Y:S02]  /*8400*/  SYNCS.PHASECHK.TRANS64.TRYWAIT P0, [R3+URZ+0x26840], R2 ;  /* 0x02684002030075a7 */ /* 0x010964000800017f */
[----:B-----5:R-:W-:Y:S05]  /*8410*/  @!P0 NANOSLEEP.SYNCS 0x989680 ;  /* 0x009896800000895d */ /* 0x020fea0003900000 */
[----:B------:R-:W5:Y:S02]  /*8420*/  @!P0 SYNCS.PHASECHK.TRANS64 P0, [R3+URZ+0x26840], R2 ;  /* 0x02684002030085a7 */ /* 0x000f64000800007f */
[----:B-----5:R-:W-:Y:S05]  /*8430*/  @!P0 BRA `(.L_x_72) ;  /* 0xfffffffc00f08947 */ /* 0x020fea000383ffff */
[----:B------:R-:W-:Y:S05]  /*8440*/  BRA `(.L_x_93) ;  /* 0xfffffff4007c7947 */ /* 0x000fea000383ffff */
.L_x_74:
[----:B------:R-:W-:Y:S01]  /*8450*/  BSSY B0, `(.L_x_94) ;  /* 0x0000006000007945 */ /* 0x000fe20003800000 */
[----:B------:R-:W-:-:S07]  /*8460*/  IMAD.MOV.U32 R15, RZ, RZ, -0x1 ;  /* 0xffffffffff0f7424 */ /* 0x000fce00078e00ff */
[----:B------:R-:W-:Y:S05]  /*8470*/  WARPSYNC.COLLECTIVE R15, `(.L_x_95) ;  /* 0x000000000f0c7348 */ /* 0x000fea0003c00000 */
[----:B------:R-:W-:Y:S02]  /*8480*/  ELECT P6, UR62, PT ;  /* 0x00000000003e782f */ /* 0x000fe400038c0000 */
[----:B------:R-:W-:Y:S01]  /*8490*/  MOV R14, UR62 ;  /* 0x0000003e000e7c02 */ /* 0x000fe20008000f00 */
[----:B------:R-:W-:Y:S10]  /*84a0*/  ENDCOLLECTIVE ;  /* 0x000000000000791b */ /* 0x000ff40003800000 */
.L_x_95:
[----:B------:R-:W-:Y:S05]  /*84b0*/  BSYNC B0 ;  /* 0x0000000000007941 */ /* 0x000fea0003800000 */
.L_x_94:
[----:B------:R-:W-:Y:S01]  /*84c0*/  PLOP3.LUT P0, PT, P6, PT, PT, 0x80, 0x0 ;  /* 0x000000000000781c */ /* 0x000fe2000370f070 */
[----:B------:R-:W-:-:S12]  /*84d0*/  BRA `(.L_x_96) ;  /* 0xfffffff800407947 */ /* 0x000fd8000383ffff */
.L_x_78:
[----:B-1----:R1:W2:Y:S02]  /*84e0*/  SYNCS.PHASECHK.TRANS64.TRYWAIT P1, [R6+URZ], R5 ;  /* 0x00000005060075a7 */ /* 0x0022a4000802017f */
[----:B--2---:R-:W-:Y:S05]  /*84f0*/  @!P1 NANOSLEEP.SYNCS 0x989680 ;  /* 0x009896800000995d */ /* 0x004fea0003900000 */
[----:B------:R-:W2:Y:S02]  /*8500*/  @!P1 SYNCS.PHASECHK.TRANS64 P1, [R6+URZ], R5 ;  /* 0x00000005060095a7 */ /* 0x000ea4000802007f */
[----:B--2---:R-:W-:Y:S05]  /*8510*/  @!P1 BRA `(.L_x_78) ;  /* 0xfffffffc00f09947 */ /* 0x004fea000383ffff */
[----:B------:R-:W-:Y:S05]  /*8520*/  BRA `(.L_x_97) ;  /* 0xfffffff800847947 */ /* 0x000fea000383ffff */
.L_x_79:
[----:B--2---:R2:W3:Y:S02]  /*8530*/  SYNCS.PHASECHK.TRANS64.TRYWAIT P1, [R3+URZ], R2 ;  /* 0x00000002030075a7 */ /* 0x0044e4000802017f */
[----:B---3--:R-:W-:Y:S05]  /*8540*/  @!P1 NANOSLEEP.SYNCS 0x989680 ;  /* 0x009896800000995d */ /* 0x008fea0003900000 */
[----:B------:R-:W3:Y:S02]  /*8550*/  @!P1 SYNCS.PHASECHK.TRANS64 P1, [R3+URZ], R2 ;  /* 0x00000002030095a7 */ /* 0x000ee4000802007f */
[----:B---3--:R-:W-:Y:S05]  /*8560*/  @!P1 BRA `(.L_x_79) ;  /* 0xfffffffc00f09947 */ /* 0x008fea000383ffff */
[----:B------:R-:W-:Y:S05]  /*8570*/  BRA `(.L_x_98) ;  /* 0xfffffff800787947 */ /* 0x000fea000383ffff */
.L_x_81:
[----:B--2---:R2:W3:Y:S02]  /*8580*/  SYNCS.PHASECHK.TRANS64.TRYWAIT P0, [R0+URZ], R5 ;  /* 0x00000005000075a7 */ /* 0x0044e4000800017f */
[----:B---3--:R-:W-:Y:S05]  /*8590*/  @!P0 NANOSLEEP.SYNCS 0x989680 ;  /* 0x009896800000895d */ /* 0x008fea0003900000 */
[----:B------:R-:W3:Y:S02]  /*85a0*/  @!P0 SYNCS.PHASECHK.TRANS64 P0, [R0+URZ], R5 ;  /* 0x00000005000085a7 */ /* 0x000ee4000800007f */
[----:B---3--:R-:W-:Y:S05]  /*85b0*/  @!P0 BRA `(.L_x_81) ;  /* 0xfffffffc00f08947 */ /* 0x008fea000383ffff */
[----:B------:R-:W-:Y:S05]  /*85c0*/  BRA `(.L_x_99) ;  /* 0xfffffff8007c7947 */ /* 0x000fea000383ffff */
.L_x_100:
[----:B------:R-:W-:-:S00]  /*85d0*/  BRA `(.L_x_100) ;  /* 0xfffffffc00fc7947 */ /* 0x000fc0000383ffff */
[----:B------:R-:W-:-:S00]  /*85e0*/  NOP ;  /* 0x0000000000007918 */ /* 0x000fc00000000000 */
        /* <DEDUP_REMOVED lines=9> */
.L_x_6551:


//--------------------- .text._ZN7cutlass13device_kernelIN5flash11enable_sm90INS1_16FlashAttnBwdSm90INS1_25CollectiveMainloopBwdSm90ILi2ELi2ELi2EN4cute5tupleIJNS5_1CILi1EEES8_S8_EEENS6_IJNS7_ILi64EEENS7_ILi128EEENS7_ILi96EEEEEENS_10bfloat16_tEfNS_4arch4Sm90ELb0ELb0ELb1ELb0ELb1ELb1ELb0ELb0ELi2ELi1ELi2ELi1ELb1EEENS1_21CollectiveEpilogueBwdISD_SE_SG_Li256ELb0ELb0ELi1EEENS1_19SingleTileSchedulerILb0ELb0ELb0ELi128EEEEEEEEEvNT_6ParamsE --------------------------
	.section	.text._ZN7cutlass13device_kernelIN5flash11enable_sm90INS1_16FlashAttnBwdSm90INS1_25CollectiveMainloopBwdSm90ILi2ELi2ELi2EN4cute5tupleIJNS5_1CILi1EEES8_S8_EEENS6_IJNS7_ILi64EEENS7_ILi128EEENS7_ILi96EEEEEENS_10bfloat16_tEfNS_4arch4Sm90ELb0ELb0ELb1ELb0ELb1ELb1ELb0ELb0ELi2ELi1ELi2ELi1ELb1EEENS1_21CollectiveEpilogueBwdISD_SE_SG_Li256ELb0ELb0ELi1EEENS1_19SingleTileSchedulerILb0ELb0ELb0ELi128EEEEEEEEEvNT_6ParamsE,"ax",@progbits
	.align	128
.text._ZN7cutlass13device_kernelIN5flash11enable_sm90INS1_16FlashAttnBwdSm90INS1_25CollectiveMainloopBwdSm90ILi2ELi2ELi2EN4cute5tupleIJNS5_1CILi1EEES8_S8_EEENS6_IJNS7_ILi64EEENS7_ILi128EEENS7_ILi96EEEEEENS_10bfloat16_tEfNS_4arch4Sm90ELb0ELb0ELb1ELb0ELb1ELb1ELb0ELb0ELi2ELi1ELi2ELi1ELb1EEENS1_21CollectiveEpilogueBwdISD_SE_SG_Li256ELb0ELb0ELi1EEENS1_19SingleTileSchedulerILb0ELb0ELb0ELi128EEEEEEEEEvNT_6ParamsE:
        .type           _ZN7cutlass13device_kernelIN5flash11enable_sm90INS1_16FlashAttnBwdSm90INS1_25CollectiveMainloopBwdSm90ILi2ELi2ELi2EN4cute5tupleIJNS5_1CILi1EEES8_S8_EEENS6_IJNS7_ILi64EEENS7_ILi128EEENS7_ILi96EEEEEENS_10bfloat16_tEfNS_4arch4Sm90ELb0ELb0ELb1ELb0ELb1ELb1ELb0ELb0ELi2ELi1ELi2ELi1ELb1EEENS1_21CollectiveEpilogueBwdISD_SE_SG_Li256ELb0ELb0ELi1EEENS1_19SingleTileSchedulerILb0ELb0ELb0ELi128EEEEEEEEEvNT_6ParamsE,@function
        .size           _ZN7cutlass13device_kernelIN5flash11enable_sm90INS1_16FlashAttnBwdSm90INS1_25CollectiveMainloopBwdSm90ILi2ELi2ELi2EN4cute5tupleIJNS5_1CILi1EEES8_S8_EEENS6_IJNS7_ILi64EEENS7_ILi128EEENS7_ILi96EEEEEENS_10bfloat16_tEfNS_4arch4Sm90ELb0ELb0ELb1ELb0ELb1ELb1ELb0ELb0ELi2ELi1ELi2ELi1ELb1EEENS1_21CollectiveEpilogueBwdISD_SE_SG_Li256ELb0ELb0ELi1EEENS1_19SingleTileSchedulerILb0ELb0ELb0ELi128EEEEEEEEEvNT_6ParamsE,(.L_x_6552 - _ZN7cutlass13device_kernelIN5flash11enable_sm90INS1_16FlashAttnBwdSm90INS1_25CollectiveMainloopBwdSm90ILi2ELi2ELi2EN4cute5tupleIJNS5_1CILi1EEES8_S8_EEENS6_IJNS7_ILi64EEENS7_ILi128EEENS7_ILi96EEEEEENS_10bfloat16_tEfNS_4arch4Sm90ELb0ELb0ELb1ELb0ELb1ELb1ELb0ELb0ELi2ELi1ELi2ELi1ELb1EEENS1_21CollectiveEpilogueBwdISD_SE_SG_Li256ELb0ELb0ELi1EEENS1_19SingleTileSchedulerILb0ELb0ELb0ELi128EEEEEEEEEvNT_6ParamsE)
        .other          _ZN7cutlass13device_kernelIN5flash11enable_sm90INS1_16FlashAttnBwdSm90INS1_25CollectiveMainloopBwdSm90ILi2ELi2ELi2EN4cute5tupleIJNS5_1CILi1EEES8_S8_EEENS6_IJNS7_ILi64EEENS7_ILi128EEENS7_ILi96EEEEEENS_10bfloat16_tEfNS_4arch4Sm90ELb0ELb0ELb1ELb0ELb1ELb1ELb0ELb0ELi2ELi1ELi2ELi1ELb1EEENS1_21CollectiveEpilogueBwdISD_SE_SG_Li256ELb0ELb0ELi1EEENS1_19SingleTileSchedulerILb0ELb0ELb0ELi128EEEEEEEEEvNT_6ParamsE,@"STO_CUDA_ENTRY STV_DEFAULT"
_ZN7cutlass13device_kernelIN5flash11enable_sm90INS1_16FlashAttnBwdSm90INS1_25CollectiveMainloopBwdSm90ILi2ELi2ELi2EN4cute5tupleIJNS5_1CILi1EEES8_S8_EEENS6_IJNS7_ILi64EEENS7_ILi128EEENS7_ILi96EEEEEENS_10bfloat16_tEfNS_4arch4Sm90ELb0ELb0ELb1ELb0ELb1ELb1ELb0ELb0ELi2ELi1ELi2ELi1ELb1EEENS1_21CollectiveEpilogueBwdISD_SE_SG_Li256ELb0ELb0ELi1EEENS1_19SingleTileSchedulerILb0ELb0ELb0ELi128EEEEEEEEEvNT_6ParamsE:
        /* <DEDUP_REMOVED lines=29> */
.L_x_102:
[----:B------:R-:W-:Y:S05]  /*01d0*/  BSYNC B0 ;  /* 0x0000000000007941 */ /* 0x000fea0003800000 */
.L_x_101:
        /* <DEDUP_REMOVED lines=33> */
[----:B------:R3:W1:Y:S01]  /*03f0*/  SYNCS.EXCH.64 URZ, [UR8+0x26820], UR4 ;  /* 0x02682004083f75b2 */ /* 0x0006620008000100 */
[----:B------:R3:W1:Y:S01]  /*0400*/  SYNCS.EXCH.64 URZ, [UR8+0x26818], UR6 ;  /* 0x02681806083f75b2 */ /* 0x0006620008000100 */
[----:B------:R3:W1:Y:S02]  /*0410*/  SYNCS.EXCH.64 URZ, [UR8+0x26828], UR4 ;  /* 0x02682804083f75b2 */ /* 0x0006640008000100 */
[----:B---3--:R-:W-:Y:S01]  /*0420*/  NOP ;  /* 0x0000000000007918 */ /* 0x008fe20000000000 */
.L_x_103:
        /* <DEDUP_REMOVED lines=22> */
.L_x_104:
[----:B------:R-:W-:Y:S01]  /*0590*/  PLOP3.LUT P0, PT, PT, PT, UP0, 0x80, 0x0 ;  /* 0x000000000000781c */ /* 0x000fe20003f0f008 */
[----:B------:R-:W-:Y:S01]  /*05a0*/  NOP ;  /* 0x0000000000007918 */ /* 0x000fe20000000000 */
[----:B-12-4-:R-:W-:Y:S11]  /*05b0*/  BAR.SYNC.DEFER_BLOCKING 0x0 ;  /* 0x0000000000007b1d */ /* 0x016ff60000010000 */
[----:B------:R-:W-:Y:S05]  /*05c0*/  @!P0 BRA `(.L_x_105) ;  /* 0x0000004c00108947 */ /* 0x000fea0003800000 */
.L_x_106:
        /* <DEDUP_REMOVED lines=33> */
.L_x_108:
[----:B------:R-:W1:Y:S01]  /*07e0*/  LDC.64 R16, c[0x4][R16] ;  /* 0x0100000010107b82 */ /* 0x000e620000000a00 */
[----:B------:R-:W-:Y:S01]  /*07f0*/  ULDC.64 UR4, c[0x4][0x88] ;  /* 0x0100220000047ab9 */ /* 0x000fe20000000a00 */
[----:B------:R-:W-:Y:S01]  /*0800*/  ULDC.64 UR6, c[0x4][0x90] ;  /* 0x0100240000067ab9 */ /* 0x000fe20000000a00 */
[----:B------:R-:W-:Y:S01]  /*0810*/  IMAD.U32 R4, RZ, RZ, UR4 ;  /* 0x00000004ff047e24 */ /* 0x000fe2000f8e00ff */
[----:B------:R-:W-:Y:S01]  /*0820*/  MOV R6, UR6 ;  /* 0x0000000600067c02 */ /* 0x000fe20008000f00 */
[----:B------:R-:W-:Y:S01]  /*0830*/  IMAD.U32 R5, RZ, RZ, UR5 ;  /* 0x00000005ff057e24 */ /* 0x000fe2000f8e00ff */
[----:B------:R-:W-:Y:S01]  /*0840*/  ULDC.64 UR4, c[0x4][0x10] ;  /* 0x0100040000047ab9 */ /* 0x000fe20000000a00 */
[----:B------:R-:W-:Y:S02]  /*0850*/  IMAD.U32 R7, RZ, RZ, UR7 ;  /* 0x00000007ff077e24 */ /* 0x000fe4000f8e00ff */
[----:B------:R-:W-:Y:S02]  /*0860*/  IMAD.U32 R10, RZ, RZ, UR4 ;  /* 0x00000004ff0a7e24 */ /* 0x000fe4000f8e00ff */
[----:B------:R-:W-:-:S02]  /*0870*/  IMAD.U32 R11, RZ, RZ, UR5 ;  /* 0x00000005ff0b7e24 */ /* 0x000fc4000f8e00ff */
[----:B------:R-:W-:Y:S02]  /*0880*/  IMAD.MOV.U32 R8, RZ, RZ, 0x70 ;  /* 0x00000070ff087424 */ /* 0x000fe400078e00ff */
[----:B------:R-:W-:Y:S02]  /*0890*/  IMAD.MOV.U32 R12, RZ, RZ, 0x1 ;  /* 0x00000001ff0c7424 */ /* 0x000fe400078e00ff */
[----:B------:R-:W-:-:S07]  /*08a0*/  IMAD.MOV.U32 R13, RZ, RZ, RZ ;  /* 0x000000ffff0d7224 */ /* 0x000fce00078e00ff */
[----:B------:R-:W-:-:S07]  /*08b0*/  LEPC R20, `(.L_x_107) ;  /* 0x000000001014794e */ /* 0x000fce0000000000 */
[----:B-1----:R-:W-:Y:S05]  /*08c0*/  CALL.ABS.NOINC R16 ;  /* 0x0000000010007343 */ /* 0x002fea0003c00000 */
.L_x_107:
        /* <DEDUP_REMOVED lines=21> */
[----:B--2---:R-:W-:Y:S05]  /*0a20*/  CALL.ABS.NOINC R14 ;  /* 0x000000000e007343 */ /* 0x004fea0003c00000 */
.L_x_110:
[----:B------:R-:W1:Y:S01]  /*0a30*/  LDC.64 R18, c[0x4][R18] ;  /* 0x0100000012127b82 */ /* 0x000e620000000a00 */
[----:B------:R-:W-:Y:S01]  /*0a40*/  ULDC.64 UR4, c[0x4][0x88] ;  /* 0x0100220000047ab9 */ /* 0x000fe20000000a00 */
[----:B------:R-:W-:Y:S01]  /*0a50*/  ULDC.64 UR6, c[0x4][0x10] ;  /* 0x0100040000067ab9 */ /* 0x000fe20000000a00 */
[----:B------:R-:W-:Y:S02]  /*0a60*/  IMAD.U32 R4, RZ, RZ, UR4 ;  /* 0x00000004ff047e24 */ /* 0x000fe4000f8e00ff */
        /* <DEDUP_REMOVED lines=11> */
.L_x_109:
[----:B------:R-:W-:Y:S01]  /*0b20*/  SHF.R.S32.HI R122, RZ, 0x1f, R121 ;  /* 0x0000001fff7a7819 */ /* 0x000fe20000011479 */
[----:B------:R-:W-:-:S03]  /*0b30*/  UMOV UR4, 0xffffffff ;  /* 0xffffffff00047882 */ /* 0x000fc60000000000 */
[----:B------:R-:W-:-:S04]  /*0b40*/  LEA.HI R0, R122, R121, RZ, 0x7 ;  /* 0x000000797a007211 */ /* 0x000fc800078f38ff */
[----:B------:R-:W-:Y:S01]  /*0b50*/  SHF.R.S32.HI R120, RZ, 0x7, R0 ;  /* 0x00000007ff787819 */ /* 0x000fe20000011400 */
[----:B------:R-:W-:Y:S06]  /*0b60*/  BRA.DIV UR4, `(.L_x_111) ;  /* 0x0000007e044c7947 */ /* 0x000fec000b800000 */
[----:B------:R1:W2:Y:S02]  /*0b70*/  SHFL.IDX PT, R14, R120, RZ, 0x1f ;  /* 0x00001fff780e7589 */ /* 0x0002a400000e0000 */
.L_x_203:
[----:B------:R-:W-:Y:S02]  /*0b80*/  SHF.L.U32 R7, RZ, 0x1f, RZ ;  /* 0x0000001fff077819 */ /* 0x000fe400000006ff */
[----:B------:R-:W-:Y:S02]  /*0b90*/  LEA.HI R22, R122, R121, RZ, 0x4 ;  /* 0x000000797a167211 */ /* 0x000fe400078f20ff */
[----:B------:R-:W3:Y:S01]  /*0ba0*/  SYNCS.PHASECHK.TRANS64.TRYWAIT P0, [R16+URZ+0x26800], R7 ;  /* 0x02680007100075a7 */ /* 0x000ee2000800017f */
[----:B------:R-:W-:Y:S02]  /*0bb0*/  LOP3.LUT R0, R0, 0xffffff80, RZ, 0xc0, !PT ;  /* 0xffffff8000007812 */ /* 0x000fe400078ec0ff */
[----:B------:R-:W-:Y:S02]  /*0bc0*/  SHF.R.S32.HI R5, RZ, 0x4, R22 ;  /* 0x00000004ff057819 */ /* 0x000fe40000011416 */
[----:B------:R-:W-:Y:S01]  /*0bd0*/  IADD3 R228, R16, 0x6000, RZ ;  /* 0x0000600010e47810 */ /* 0x000fe20007ffe0ff */
        /* <DEDUP_REMOVED lines=8> */
[----:B------:R-:W-:Y:S01]  /*0c60*/  LOP3.LUT P1, RZ, R228, 0x1bf, RZ, 0xc0, !PT ;  /* 0x000001bfe4ff7812 */ /* 0x000fe2000782c0ff */
[----:B------:R-:W-:Y:S01]  /*0c70*/  IMAD.IADD R18, R14, 0x1, -R3 ;  /* 0x000000010e127824 */ /* 0x000fe200078e0a03 */
[----:B------:R-:W-:-:S02]  /*0c80*/  LEA.HI R0, R122, R121, RZ, 0x5 ;  /* 0x000000797a007211 */ /* 0x000fc400078f28ff */
[----:B------:R-:W-:Y:S01]  /*0c90*/  LOP3.LUT R4, R127, 0x7ffffffc, RZ, 0xc0, !PT ;  /* 0x7ffffffc7f047812 */ /* 0x000fe200078ec0ff */
[----:B---3--:R-:W-:Y:S08]  /*0ca0*/  @P0 BRA `(.L_x_112) ;  /* 0x0000000000080947 */ /* 0x008ff00003800000 */
[----:B------:R-:W2:Y:S02]  /*0cb0*/  SYNCS.PHASECHK.TRANS64.TRYWAIT P0, [R16+URZ+0x26800], R7 ;  /* 0x02680007100075a7 */ /* 0x000ea4000800017f */
[----:B--2---:R-:W-:Y:S05]  /*0cc0*/  @!P0 BRA `(.L_x_113) ;  /* 0x0000007c00148947 */ /* 0x004fea0003800000 */
.L_x_112:
[----:B------:R-:W-:Y:S01]  /*0cd0*/  LOP3.LUT P0, RZ, R228, 0x1bf, RZ, 0xc0, !PT ;  /* 0x000001bfe4ff7812 */ /* 0x000fe2000780c0ff */
[----:B------:R-:W-:Y:S01]  /*0ce0*/  IMAD.IADD R19, R123, 0x1, -R4 ;  /* 0x000000017b137824 */ /* 0x000fe200078e0a04 */
[----:B------:R-:W-:-:S11]  /*0cf0*/  SHF.R.S32.HI R124, RZ, 0x5, R0 ;  /* 0x00000005ff7c7819 */ /* 0x000fd60000011400 */
[----:B------:R-:W-:Y:S05]  /*0d00*/  @!P0 BRA `(.L_x_114) ;  /* 0x0000000000408947 */ /* 0x000fea0003800000 */
[----:B------:R-:W-:Y:S01]  /*0d10*/  MOV R0, 0x0 ;  /* 0x0000000000007802 */ /* 0x000fe20000000f00 */
[----:B------:R-:W-:Y:S01]  /*0d20*/  ULDC.64 UR4, c[0x4][0x88] ;  /* 0x0100220000047ab9 */ /* 0x000fe20000000a00 */
[----:B------:R-:W-:Y:S01]  /*0d30*/  ULDC.64 UR6, c[0x4][0x90] ;  /* 0x0100240000067ab9 */ /* 0x000fe20000000a00 */
[----:B------:R-:W-:Y:S01]  /*0d40*/  IMAD.U32 R4, RZ, RZ, UR4 ;  /* 0x00000004ff047e24 */ /* 0x000fe2000f8e00ff */
[----:B------:R3:W4:Y:S01]  /*0d50*/  LDC.64 R14, c[0x4][R0] ;  /* 0x01000000000e7b82 */ /* 0x0007220000000a00 */
[----:B------:R-:W-:Y:S01]  /*0d60*/  IMAD.U32 R5, RZ, RZ, UR5 ;  /* 0x00000005ff057e24 */ /* 0x000fe2000f8e00ff */
[----:B------:R-:W-:Y:S01]  /*0d70*/  ULDC.64 UR4, c[0x4][0x18] ;  /* 0x0100060000047ab9 */ /* 0x000fe20000000a00 */
[----:B------:R-:W-:Y:S01]  /*0d80*/  IMAD.U32 R6, RZ, RZ, UR6 ;  /* 0x00000006ff067e24 */ /* 0x000fe2000f8e00ff */
[----:B------:R-:W-:Y:S01]  /*0d90*/  MOV R13, RZ ;  /* 0x000000ff000d7202 */ /* 0x000fe20000000f00 */
[----:B--2---:R-:W-:Y:S02]  /*0da0*/  IMAD.U32 R7, RZ, RZ, UR7 ;  /* 0x00000007ff077e24 */ /* 0x004fe4000f8e00ff */
[----:B------:R-:W-:-:S02]  /*0db0*/  IMAD.U32 R10, RZ, RZ, UR4 ;  /* 0x00000004ff0a7e24 */ /* 0x000fc4000f8e00ff */
[----:B------:R-:W-:Y:S02]  /*0dc0*/  IMAD.U32 R11, RZ, RZ, UR5 ;  /* 0x00000005ff0b7e24 */ /* 0x000fe4000f8e00ff */
[----:B------:R-:W-:Y:S02]  /*0dd0*/  IMAD.MOV.U32 R8, RZ, RZ, 0x70 ;  /* 0x00000070ff087424 */ /* 0x000fe400078e00ff */
[----:B---3--:R-:W-:-:S07]  /*0de0*/  IMAD.MOV.U32 R12, RZ, RZ, 0x1 ;  /* 0x00000001ff0c7424 */ /* 0x008fce00078e00ff */
[----:B------:R-:W-:-:S07]  /*0df0*/  LEPC R20, `(.L_x_114) ;  /* 0x000000001014794e */ /* 0x000fce0000000000 */
[----:B-1--4-:R-:W-:Y:S05]  /*0e00*/  CALL.ABS.NOINC R14 ;  /* 0x000000000e007343 */ /* 0x012fea0003c00000 */
.L_x_114:
        /* <DEDUP_REMOVED lines=20> */
[----:B------:R-:W-:Y:S01]  /*0f50*/  CS2R R104, SRZ ;  /* 0x0000000000687805 */ /* 0x000fe2000001ff00 */
[----:B--2---:R-:W-:Y:S01]  /*0f60*/  IMAD.SHL.U32 R7, R5, 0x20, RZ ;  /* 0x0000002005077824 */ /* 0x004fe200078e00ff */
[----:B------:R-:W-:Y:S02]  /*0f70*/  LOP3.LUT R4, R4, 0xfffffffc, RZ, 0xc0, !PT ;  /* 0xfffffffc04047812 */ /* 0x000fe400078ec0ff */
[----:B------:R-:W-:Y:S02]  /*0f80*/  CS2R R102, SRZ ;  /* 0x0000000000667805 */ /* 0x000fe4000001ff00 */
[----:B------:R-:W-:Y:S02]  /*0f90*/  LOP3.LUT R5, R0, 0x7fffffe, RZ, 0xc0, !PT ;  /* 0x07fffffe00057812 */ /* 0x000fe400078ec0ff */
[----:B------:R-:W-:Y:S02]  /*0fa0*/  CS2R R100, SRZ ;  /* 0x0000000000647805 */ /* 0x000fe4000001ff00 */
        /* <DEDUP_REMOVED lines=8> */
[----:B------:R-:W-:-:S02]  /*1030*/  CS2R R94, SRZ ;  /* 0x00000000005e7805 */ /* 0x000fc4000001ff00 */
[----:B------:R-:W-:Y:S02]  /*1040*/  CS2R R92, SRZ ;  /* 0x00000000005c7805 */ /* 0x000fe4000001ff00 */
[----:B------:R-:W-:Y:S01]  /*1050*/  LOP3.LUT R3, R3, 0xc0, RZ, 0xc0, !PT ;  /* 0x000000c003037812 */ /* 0x000fe200078ec0ff */
[----:B------:R-:W-:Y:S01]  /*1060*/  IMAD R0, R5, 0x20, R0 ;  /* 0x0000002005007824 */ /* 0x000fe200078e0200 */
[----:B------:R-:W-:Y:S02]  /*1070*/  SEL R23, R23, 0xffffffe0, !P0 ;  /* 0xffffffe017177807 */ /* 0x000fe40004000000 */
[----:B------:R-:W-:Y:S02]  /*1080*/  CS2R R90, SRZ ;  /* 0x00000000005a7805 */ /* 0x000fe4000001ff00 */
[----:B------:R-:W-:Y:S02]  /*1090*/  LOP3.LUT R6, R3, 0x8, R6, 0xf8, !PT ;  /* 0x0000000803067812 */ /* 0x000fe400078ef806 */
[----:B------:R-:W-:-:S02]  /*10a0*/  CS2R R88, SRZ ;  /* 0x0000000000587805 */ /* 0x000fc4000001ff00 */
[----:B------:R-:W-:Y:S02]  /*10b0*/  SHF.R.U32.HI R3, RZ, 0x3, R3 ;  /* 0x00000003ff037819 */ /* 0x000fe40000011603 */
[----:B------:R-:W-:Y:S02]  /*10c0*/  CS2R R86, SRZ ;  /* 0x0000000000567805 */ /* 0x000fe4000001ff00 */
[----:B------:R-:W-:Y:S02]  /*10d0*/  PLOP3.LUT P0, PT, PT, PT, UP0, 0x80, 0x0 ;  /* 0x000000000000781c */ /* 0x000fe40003f0f008 */
[----:B------:R-:W-:Y:S02]  /*10e0*/  CS2R R84, SRZ ;  /* 0x0000000000547805 */ /* 0x000fe4000001ff00 */
[----:B------:R-:W-:Y:S02]  /*10f0*/  LOP3.LUT R3, R6, R3, RZ, 0x3c, !PT ;  /* 0x0000000306037212 */ /* 0x000fe400078e3cff */
[----:B------:R-:W-:-:S02]  /*1100*/  CS2R R82, SRZ ;  /* 0x0000000000527805 */ /* 0x000fc4000001ff00 */
[----:B------:R-:W-:Y:S02]  /*1110*/  CS2R R80, SRZ ;  /* 0x0000000000507805 */ /* 0x000fe4000001ff00 */
        /* <DEDUP_REMOVED lines=40> */
[----:B------:R-:W-:Y:S01]  /*13a0*/  SHF.L.U32 R0, R121, 0x6, RZ ;  /* 0x0000000679007819 */ /* 0x000fe200000006ff */
[----:B------:R-:W-:Y:S01]  /*13b0*/  IMAD.SHL.U32 R3, R124, 0x10, RZ ;  /* 0x000000107c037824 */ /* 0x000fe200078e00ff */
[----:B------:R-:W-:Y:S01]  /*13c0*/  LEA.HI R122, R122, R121, RZ, 0x3 ;  /* 0x000000797a7a7211 */ /* 0x000fe200078f18ff */
[----:B------:R-:W-:Y:S01]  /*13d0*/  UIADD3 UR4, UR4, 0x3f, URZ ;  /* 0x0000003f04047890 */ /* 0x000fe2000fffe03f */
[----:B------:R-:W-:Y:S01]  /*13e0*/  LOP3.LUT R0, R0, 0x1c0, RZ, 0xc0, !PT ;  /* 0x000001c000007812 */ /* 0x000fe200078ec0ff */
[----:B------:R-:W-:Y:S01]  /*13f0*/  IMAD R125, R120, 0x8, R125 ;  /* 0x00000008787d7824 */ /* 0x000fe200078e027d */
[----:B------:R-:W-:Y:S01]  /*1400*/  LEA.HI R126, R126, R123, RZ, 0x5 ;  /* 0x0000007b7e7e7211 */ /* 0x000fe200078f28ff */
[----:B------:R-:W-:Y:S01]  /*1410*/  USHF.R.S32.HI UR5, URZ, 0x1f, UR4 ;  /* 0x0000001f3f057899 */ /* 0x000fe20008011404 */
[----:B------:R-:W-:Y:S01]  /*1420*/  LOP3.LUT R3, R0, 0x30, R3, 0xf8, !PT ;  /* 0x0000003000037812 */ /* 0x000fe200078ef803 */
[----:B------:R-:W-:Y:S01]  /*1430*/  IMAD.MOV.U32 R119, RZ, RZ, RZ ;  /* 0x000000ffff777224 */ /* 0x000fe200078e00ff */
[----:B------:R-:W-:Y:S01]  /*1440*/  SHF.R.S32.HI R126, RZ, 0x5, R126 ;  /* 0x00000005ff7e7819 */ /* 0x000fe2000001147e */
[----:B------:R-:W-:Y:S01]  /*1450*/  ULEA.HI UR5, UR5, UR4, URZ, 0x6 ;  /* 0x0000000405057291 */ /* 0x000fe2000f8f303f */
[----:B------:R-:W-:Y:S01]  /*1460*/  LOP3.LUT R5, R3, 0x8, R122, 0xf8, !PT ;  /* 0x0000000803057812 */ /* 0x000fe200078ef87a */
[----:B------:R-:W-:Y:S01]  /*1470*/  ULOP3.LUT UR11, UR38, 0x1, URZ, 0xfc, !UPT ;  /* 0x00000001260b7892 */ /* 0x000fe2000f8efc3f */
[----:B------:R-:W-:Y:S01]  /*1480*/  SHF.R.U32.HI R4, RZ, 0x3, R0 ;  /* 0x00000003ff047819 */ /* 0x000fe20000011600 */
[----:B------:R-:W-:Y:S01]  /*1490*/  USHF.R.S32.HI UR7, URZ, 0x6, UR5 ;  /* 0x000000063f077899 */ /* 0x000fe20008011405 */
[--C-:B------:R-:W-:Y:S01]  /*14a0*/  SHF.R.S32.HI R0, RZ, 0x2, R127.reuse ;  /* 0x00000002ff007819 */ /* 0x100fe2000001147f */
[----:B------:R-:W-:Y:S01]  /*14b0*/  UMOV UR4, URZ ;  /* 0x0000003f00047c82 */ /* 0x000fe20008000000 */
[----:B------:R-:W-:Y:S01]  /*14c0*/  SHF.R.S32.HI R127, RZ, 0x1f, R127 ;  /* 0x0000001fff7f7819 */ /* 0x000fe2000001147f */
[----:B------:R-:W-:Y:S01]  /*14d0*/  UMOV UR5, URZ ;  /* 0x0000003f00057c82 */ /* 0x000fe20008000000 */
[----:B------:R-:W-:Y:S01]  /*14e0*/  LOP3.LUT R4, R5, R4, RZ, 0x3c, !PT ;  /* 0x0000000405047212 */ /* 0x000fe200078e3cff */
[----:B------:R-:W-:Y:S01]  /*14f0*/  IMAD R5, R120, 0x300, R123 ;  /* 0x0000030078057824 */ /* 0x000fe200078e027b */
[----:B------:R-:W-:Y:S01]  /*1500*/  LEA.HI R127, R127, R0, RZ, 0x3 ;  /* 0x000000007f7f7211 */ /* 0x000fe200078f18ff */
[----:B------:R-:W-:Y:S01]  /*1510*/  UMOV UR6, URZ ;  /* 0x0000003f00067c82 */ /* 0x000fe20008000000 */
[----:B------:R-:W-:Y:S01]  /*1520*/  ULDC UR13, c[0x0][0x75c] ;  /* 0x0001d700000d7ab9 */ /* 0x000fe20000000800 */
[----:B------:R-:W-:Y:S01]  /*1530*/  IMAD.SHL.U32 R5, R5, 0x4, RZ ;  /* 0x0000000405057824 */ /* 0x000fe200078e00ff */
[----:B------:R-:W-:Y:S01]  /*1540*/  LOP3.LUT R127, R127, 0xfffffff8, RZ, 0xc0, !PT ;  /* 0xfffffff87f7f7812 */ /* 0x000fe200078ec0ff */
[----:B------:R-:W-:Y:S01]  /*1550*/  IMAD.U32 R4, R125, 0x200, R4 ;  /* 0x000002007d047824 */ /* 0x000fe200078e0004 */
[----:B------:R-:W-:Y:S01]  /*1560*/  ULDC UR14, c[0x0][0x744] ;  /* 0x0001d100000e7ab9 */ /* 0x000fe20000000800 */
        /* <DEDUP_REMOVED lines=8> */
.L_x_126:
[----:B------:R-:W-:-:S06]  /*15f0*/  UISETP.NE.AND UP0, UPT, UR11, 0x3, UPT ;  /* 0x000000030b00788c */ /* 0x000fcc000bf05270 */
[----:B------:R-:W-:-:S13]  /*1600*/  PLOP3.LUT P0, PT, PT, PT, UP0, 0x80, 0x0 ;  /* 0x000000000000781c */ /* 0x000fda0003f0f008 */
[----:B-1----:R-:W-:Y:S05]  /*1610*/  @!P0 BRA `(.L_x_116) ;  /* 0x0000000000048947 */ /* 0x002fea0003800000 */
[----:B------:R-:W-:Y:S01]  /*1620*/  BPT.TRAP 0x1 ;  /* 0x000000040000795c */ /* 0x000fe20000300000 */
.L_x_116:
[----:B------:R-:W-:Y:S01]  /*1630*/  R2UR UR8, R16 ;  /* 0x00000000100872ca */ /* 0x000fe200000e0000 */
[----:B------:R-:W-:-:S05]  /*1640*/  IMAD.U32 R6, RZ, RZ, UR5 ;  /* 0x00000005ff067e24 */ /* 0x000fca000f8e00ff */
[----:B------:R-:W-:-:S07]  /*1650*/  SHF.L.U32 R6, R6, 0x1f, RZ ;  /* 0x0000001f06067819 */ /* 0x000fce00000006ff */
[----:B------:R-:W-:-:S09]  /*1660*/  ULEA UR8, UR6, UR8, 0x3 ;  /* 0x0000000806087291 */ /* 0x000fd2000f8e183f */
[----:B------:R2:W3:Y:S01]  /*1670*/  SYNCS.PHASECHK.TRANS64.TRYWAIT P1, [UR8+0x26810], R6 ;  /* 0x02681006ff0075a7 */ /* 0x0004e20008020148 */
[----:B------:R-:W-:Y:S05]  /*1680*/  @!P0 BRA `(.L_x_117) ;  /* 0x0000000000048947 */ /* 0x000fea0003800000 */
[----:B------:R-:W-:Y:S01]  /*1690*/  BPT.TRAP 0x1 ;  /* 0x000000040000795c */ /* 0x000fe20000300000 */
.L_x_117:
[----:B---3--:R-:W-:Y:S05]  /*16a0*/  @P1 BRA `(.L_x_118) ;  /* 0x0000000000081947 */ /* 0x008fea0003800000 */
[----:B------:R-:W3:Y:S02]  /*16b0*/  SYNCS.PHASECHK.TRANS64.TRYWAIT P1, [UR8+0x26810], R6 ;  /* 0x02681006ff0075a7 */ /* 0x000ee40008020148 */
[----:B---3--:R-:W-:Y:S05]  /*16c0*/  @!P1 BRA `(.L_x_119) ;  /* 0x0000007000a89947 */ /* 0x008fea0003800000 */
.L_x_118:
        /* <DEDUP_REMOVED lines=67> */
.L_x_120:
[----:B------:R1:W1:Y:S01]  /*1b00*/  SYNCS.PHASECHK.TRANS64.TRYWAIT P1, [UR8+0x26830], R6 ;  /* 0x02683006ff0075a7 */ /* 0x0002620008020148 */
[----:B------:R-:W-:Y:S05]  /*1b10*/  @!P0 BRA `(.L_x_121) ;  /* 0x0000000000048947 */ /* 0x000fea0003800000 */
[----:B------:R-:W-:Y:S01]  /*1b20*/  BPT.TRAP 0x1 ;  /* 0x000000040000795c */ /* 0x000fe20000300000 */
.L_x_121:
[----:B-1----:R-:W-:Y:S05]  /*1b30*/  @P1 BRA `(.L_x_122) ;  /* 0x0000000000081947 */ /* 0x002fea0003800000 */
[----:B------:R-:W1:Y:S02]  /*1b40*/  SYNCS.PHASECHK.TRANS64.TRYWAIT P1, [UR8+0x26830], R6 ;  /* 0x02683006ff0075a7 */ /* 0x000e640008020148 */
[----:B-1----:R-:W-:Y:S05]  /*1b50*/  @!P1 BRA `(.L_x_123) ;  /* 0x0000006c009c9947 */ /* 0x002fea0003800000 */
.L_x_122:
        /* <DEDUP_REMOVED lines=26> */
[----:B------:R-:W5:Y:S01]  /*1d00*/  MUFU.TANH R12, R12 ;  /* 0x0000000c000c7308 */ /* 0x000f620000002400 */
        /* <DEDUP_REMOVED lines=16> */
[----:B-----5:R-:W-:Y:S01]  /*1e10*/  FSEL R171, R12, -INF , P1 ;  /* 0xff8000000cab7808 */ /* 0x020fe20000800000 */
[----:B------:R-:W-:Y:S01]  /*1e20*/  FFMA.FTZ R226, R161, UR14, -R216 ;  /* 0x0000000ea1e27c23 */ /* 0x000fe200080108d8 */
[----:B------:R-:W-:Y:S01]  /*1e30*/  FMUL.FTZ R227, R183, UR13 ;  /* 0x0000000db7e37c20 */ /* 0x000fe20008410000 */
[----:B------:R-:W-:Y:S01]  /*1e40*/  FMUL.FTZ R221, R172, UR13 ;  /* 0x0000000dacdd7c20 */ /* 0x000fe20008410000 */
[----:B------:R-:W-:Y:S01]  /*1e50*/  FMUL.FTZ R222, R173, UR13 ;  /* 0x0000000dadde7c20 */ /* 0x000fe20008410000 */
[----:B------:R-:W-:Y:S01]  /*1e60*/  FFMA.FTZ R168, R171, UR14, -R218 ;  /* 0x0000000eaba87c23 */ /* 0x000fe200080108da */
[----:B------:R-:W-:Y:S01]  /*1e70*/  FMUL.FTZ R156, R164, UR13 ;  /* 0x0000000da49c7c20 */ /* 0x000fe20008410000 */
[----:B------:R-:W5:Y:S01]  /*1e80*/  MUFU.TANH R152, R152 ;  /* 0x0000009800987308 */ /* 0x000f620000002400 */
        /* <DEDUP_REMOVED lines=16> */
[C---:B-----5:R-:W-:Y:S01]  /*1f90*/  FSEL R171, R152.reuse, -INF , P2 ;  /* 0xff80000098ab7808 */ /* 0x060fe20001000000 */
        /* <DEDUP_REMOVED lines=28> */
[----:B------:R-:W5:Y:S08]  /*2160*/  MUFU.TANH R158, R158 ;  /* 0x0000009e009e7308 */ /* 0x000f700000002400 */
        /* <DEDUP_REMOVED lines=37> */
[----:B------:R-:W-:-:S06]  /*23c0*/  WARPGROUP.ARRIVE ;  /* 0x00000000000079c5 */ /* 0x000fcc0000000000 */
        /* <DEDUP_REMOVED lines=10> */
[----:B------:R-:W1:Y:S04]  /*2470*/  LDS.64 R166, [R5+0x1e200] ;  /* 0x01e2000005a67984 */ /* 0x000e680000000a00 */
[----:B------:R-:W3:Y:S01]  /*2480*/  LDS.64 R170, [R5+0x1e220] ;  /* 0x01e2200005aa7984 */ /* 0x000ee20000000a00 */
[--C-:B-1----:R-:W-:Y:S01]  /*2490*/  FADD.FTZ R217, R120, -R166.reuse ;  /* 0x800000a678d97221 */ /* 0x102fe20000010000 */
        /* <DEDUP_REMOVED lines=10> */
[----:B------:R-:W-:Y:S01]  /*2540*/  FMUL.FTZ R7, R183, R178 ;  /* 0x000000b2b7077220 */ /* 0x000fe20000410000 */
[----:B------:R-:W-:Y:S01]  /*2550*/  FSEL R6, R157, -INF , P2 ;  /* 0xff8000009d067808 */ /* 0x000fe20001000000 */
[----:B------:R1:W4:Y:S01]  /*2560*/  MUFU.EX2 R166, R208 ;  /* 0x000000d000a67308 */ /* 0x0003220000000800 */
[----:B--2---:R-:W-:Y:S01]  /*2570*/  FSEL R123, R156, -INF , P2 ;  /* 0xff8000009c7b7808 */ /* 0x004fe20001000000 */
[----:B------:R-:W-:Y:S01]  /*2580*/  FMUL.FTZ R122, R122, R7 ;  /* 0x000000077a7a7220 */ /* 0x000fe20000410000 */
[----:B-----5:R-:W-:Y:S01]  /*2590*/  FSEL R209, R158, -INF , P1 ;  /* 0xff8000009ed17808 */ /* 0x020fe20000800000 */
[----:B---3--:R-:W-:Y:S01]  /*25a0*/  FADD.FTZ R218, R124, -R170 ;  /* 0x800000aa7cda7221 */ /* 0x008fe20000010000 */
        /* <DEDUP_REMOVED lines=11> */
[----:B------:R1:W5:Y:S01]  /*2660*/  MUFU.EX2 R167, R216 ;  /* 0x000000d800a77308 */ /* 0x0003620000000800 */
        /* <DEDUP_REMOVED lines=11> */
[----:B----4-:R-:W-:Y:S01]  /*2720*/  FMUL.FTZ R9, R168, R9 ;  /* 0x00000009a8097220 */ /* 0x010fe20000410000 */
[----:B------:R-:W-:Y:S01]  /*2730*/  FFMA.FTZ R209, -R11, R11, 1 ;  /* 0x3f8000000bd17423 */ /* 0x000fe2000001010b */
[----:B------:R-:W-:Y:S01]  /*2740*/  FSEL R213, R169, -INF , P1 ;  /* 0xff800000a9d57808 */ /* 0x000fe20000800000 */
[----:B------:R-:W-:Y:S01]  /*2750*/  FADD.FTZ R218, R127, -R171 ;  /* 0x800000ab7fda7221 */ /* 0x000fe20000010000 */
[----:B------:R1:W-:Y:S01]  /*2760*/  MUFU.EX2 R181, R212 ;  /* 0x000000d400b57308 */ /* 0x0003e20000000800 */
[--C-:B---3--:R-:W-:Y:S01]  /*2770*/  FFMA.FTZ R120, R8, UR14, -R21.reuse ;  /* 0x0000000e08787c23 */ /* 0x108fe20008010815 */
        /* <DEDUP_REMOVED lines=22> */
[----:B------:R-:W4:Y:S01]  /*28e0*/  MUFU.EX2 R178, R178 ;  /* 0x000000b200b27308 */ /* 0x000f220000000800 */
[----:B---3--:R-:W-:Y:S01]  /*28f0*/  FSEL R213, R224, -INF , P1 ;  /* 0xff800000e0d57808 */ /* 0x008fe20000800000 */
        /* <DEDUP_REMOVED lines=9> */
[----:B------:R2:W3:Y:S01]  /*2990*/  MUFU.EX2 R11, R120 ;  /* 0x00000078000b7308 */ /* 0x0004e20000000800 */
[----:B------:R-:W-:Y:S01]  /*29a0*/  FFMA.FTZ R215, R6, UR14, -R215 ;  /* 0x0000000e06d77c23 */ /* 0x000fe200080108d7 */
[C---:B------:R-:W-:Y:S01]  /*29b0*/  FSEL R130, R177.reuse, -INF , P2 ;  /* 0xff800000b1827808 */ /* 0x040fe20001000000 */
[----:B------:R-:W3:Y:S01]  /*29c0*/  LDS.64 R6, [R5+0x1e280] ;  /* 0x01e2800005067984 */ /* 0x000ee20000000a00 */
[----:B------:R-:W-:Y:S01]  /*29d0*/  FMUL.FTZ R217, R172, R217 ;  /* 0x000000d9acd97220 */ /* 0x000fe20000410000 */
[----:B------:R-:W-:Y:S01]  /*29e0*/  FMUL.FTZ R219, R166, R219 ;  /* 0x000000dba6db7220 */ /* 0x000fe20000410000 */
[----:B------:R-:W-:Y:S01]  /*29f0*/  FFMA.FTZ R177, -R177, R177, 1 ;  /* 0x3f800000b1b17423 */ /* 0x000fe200000101b1 */
[--C-:B------:R-:W-:Y:S01]  /*2a00*/  FFMA.FTZ R130, R130, UR14, -R211.reuse ;  /* 0x0000000e82827c23 */ /* 0x100fe200080108d3 */
[----:B------:R-:W-:Y:S01]  /*2a10*/  FMUL.FTZ R152, R152, R217 ;  /* 0x000000d998987220 */ /* 0x000fe20000410000 */
[----:B--2---:R-:W-:Y:S01]  /*2a20*/  FSEL R120, R179, -INF , P1 ;  /* 0xff800000b3787808 */ /* 0x004fe20000800000 */
[----:B------:R-:W-:Y:S01]  /*2a30*/  FMUL.FTZ R131, R154, R219 ;  /* 0x000000db9a837220 */ /* 0x000fe20000410000 */
[----:B------:R-:W-:Y:S01]  /*2a40*/  FMUL.FTZ R154, R174, R129 ;  /* 0x00000081ae9a7220 */ /* 0x000fe20000410000 */
[----:B------:R-:W-:Y:S01]  /*2a50*/  FSEL R129, R182, -INF , P1 ;  /* 0xff800000b6817808 */ /* 0x000fe20000800000 */
[----:B------:R-:W2:Y:S01]  /*2a60*/  MUFU.EX2 R126, R126 ;  /* 0x0000007e007e7308 */ /* 0x000ea20000000800 */
[----:B------:R-:W-:Y:S01]  /*2a70*/  FFMA.FTZ R211, R120, UR14, -R211 ;  /* 0x0000000e78d37c23 */ /* 0x000fe200080108d3 */
[--C-:B------:R-:W-:Y:S01]  /*2a80*/  FFMA.FTZ R120, R13, UR14, -R14.reuse ;  /* 0x0000000e0d787c23 */ /* 0x100fe2000801080e */
[----:B------:R-:W-:Y:S01]  /*2a90*/  FMUL.FTZ R153, R153, R154 ;  /* 0x0000009a99997220 */ /* 0x000fe20000410000 */
[----:B------:R-:W-:Y:S01]  /*2aa0*/  FFMA.FTZ R154, -R155, R155, 1 ;  /* 0x3f8000009b9a7423 */ /* 0x000fe2000001019b */
[----:B-----5:R-:W-:Y:S01]  /*2ab0*/  FMUL.FTZ R155, R167, R210 ;  /* 0x000000d2a79b7220 */ /* 0x020fe20000410000 */
[----:B------:R-:W-:Y:S01]  /*2ac0*/  FFMA.FTZ R210, R129, UR14, -R14 ;  /* 0x0000000e81d27c23 */ /* 0x000fe2000801080e */
[--C-:B-1----:R-:W-:Y:S01]  /*2ad0*/  FADD.FTZ R13, R132, -R8.reuse ;  /* 0x80000008840d7221 */ /* 0x102fe20000010000 */
[----:B------:R-:W-:Y:S01]  /*2ae0*/  FADD.FTZ R132, R134, -R8 ;  /* 0x8000000886847221 */ /* 0x000fe20000010000 */
[--C-:B------:R-:W-:Y:S01]  /*2af0*/  FADD.FTZ R133, R133, -R9.reuse ;  /* 0x8000000985857221 */ /* 0x100fe20000010000 */
[----:B------:R-:W-:Y:S01]  /*2b00*/  FADD.FTZ R217, R135, -R9 ;  /* 0x8000000987d97221 */ /* 0x000fe20000010000 */
[----:B----4-:R-:W-:Y:S01]  /*2b10*/  FMUL.FTZ R13, R178, R13 ;  /* 0x0000000db20d7220 */ /* 0x010fe20000410000 */
        /* <DEDUP_REMOVED lines=11> */
[----:B----4-:R-:W4:Y:S01]  /*2bd0*/  LDS.64 R12, [R5+0x1e2c0] ;  /* 0x01e2c000050c7984 */ /* 0x010f220000000a00 */
[----:B------:R5:W2:Y:S01]  /*2be0*/  MUFU.EX2 R10, R216 ;  /* 0x000000d8000a7308 */ /* 0x000aa20000000800 */
[----:B------:R-:W-:Y:S01]  /*2bf0*/  FMUL.FTZ R132, R124, R133 ;  /* 0x000000857c847220 */ /* 0x000fe20000410000 */
[----:B------:R-:W-:Y:S01]  /*2c00*/  FSEL R158, R227, -INF , P1 ;  /* 0xff800000e39e7808 */ /* 0x000fe20000800000 */
[----:B------:R-:W-:Y:S01]  /*2c10*/  FFMA.FTZ R156, R156, UR14, -R15 ;  /* 0x0000000e9c9c7c23 */ /* 0x000fe2000801080f */
[----:B------:R-:W-:Y:S01]  /*2c20*/  FFMA.FTZ R180, -R180, R180, 1 ;  /* 0x3f800000b4b47423 */ /* 0x000fe200000101b4 */
[----:B------:R-:W-:Y:S01]  /*2c30*/  FMUL.FTZ R135, R135, R132 ;  /* 0x0000008487877220 */ /* 0x000fe20000410000 */
[--C-:B---3--:R-:W-:Y:S01]  /*2c40*/  FADD.FTZ R133, R136, -R6.reuse ;  /* 0x8000000688857221 */ /* 0x108fe20000010000 */
[----:B------:R-:W-:Y:S01]  /*2c50*/  FADD.FTZ R6, R138, -R6 ;  /* 0x800000068a067221 */ /* 0x000fe20000010000 */
[----:B------:R-:W3:Y:S01]  /*2c60*/  MUFU.EX2 R127, R127 ;  /* 0x0000007f007f7308 */ /* 0x000ee20000000800 */
[--C-:B-----5:R-:W-:Y:S01]  /*2c70*/  FADD.FTZ R216, R137, -R7.reuse ;  /* 0x8000000789d87221 */ /* 0x120fe20000010000 */
[----:B------:R-:W-:Y:S01]  /*2c80*/  FADD.FTZ R7, R139, -R7 ;  /* 0x800000078b077221 */ /* 0x000fe20000010000 */
[----:B------:R-:W-:Y:S01]  /*2c90*/  FMUL.FTZ R132, R20, R133 ;  /* 0x0000008514847220 */ /* 0x000fe20000410000 */
[----:B------:R-:W-:Y:S01]  /*2ca0*/  FMUL.FTZ R133, R21, R6 ;  /* 0x0000000615857220 */ /* 0x000fe20000410000 */
[----:B------:R-:W-:Y:S01]  /*2cb0*/  FMUL.FTZ R157, R11, R216 ;  /* 0x000000d80b9d7220 */ /* 0x000fe20000410000 */
[----:B--2---:R-:W-:Y:S01]  /*2cc0*/  FMUL.FTZ R216, R126, R7 ;  /* 0x000000077ed87220 */ /* 0x004fe20000410000 */
[----:B------:R-:W-:Y:S01]  /*2cd0*/  FFMA.FTZ R139, -R220, R220, 1 ;  /* 0x3f800000dc8b7423 */ /* 0x000fe200000101dc */
[----:B------:R-:W2:Y:S01]  /*2ce0*/  LDS.64 R6, [R5+0x1e2e0] ;  /* 0x01e2e00005067984 */ /* 0x000ea20000000a00 */
[----:B------:R-:W5:Y:S01]  /*2cf0*/  MUFU.EX2 R14, R215 ;  /* 0x000000d7000e7308 */ /* 0x000f620000000800 */
[----:B------:R-:W-:Y:S01]  /*2d00*/  FFMA.FTZ R158, R158, UR14, -R15 ;  /* 0x0000000e9e9e7c23 */ /* 0x000fe2000801080f */
[----:B------:R-:W-:Y:S01]  /*2d10*/  FMUL.FTZ R139, R139, R216 ;  /* 0x000000d88b8b7220 */ /* 0x000fe20000410000 */
[----:B------:R-:W-:Y:S01]  /*2d20*/  FFMA.FTZ R138, -R169, R169, 1 ;  /* 0x3f800000a98a7423 */ /* 0x000fe200000101a9 */
[----:B------:R-:W-:Y:S01]  /*2d30*/  FMUL.FTZ R137, R163, R132 ;  /* 0x00000084a3897220 */ /* 0x000fe20000410000 */
[----:B------:R-:W-:Y:S01]  /*2d40*/  FMUL.FTZ R214, R10, R217 ;  /* 0x000000d90ad67220 */ /* 0x000fe20000410000 */
[----:B------:R-:W-:Y:S01]  /*2d50*/  FFMA.FTZ R182, -R182, R182, 1 ;  /* 0x3f800000b6b67423 */ /* 0x000fe200000101b6 */
[----:B------:R-:W-:Y:S01]  /*2d60*/  FMUL.FTZ R138, R138, R133 ;  /* 0x000000858a8a7220 */ /* 0x000fe20000410000 */
[----:B------:R-:W4:Y:S01]  /*2d70*/  MUFU.EX2 R128, R128 ;  /* 0x0000008000807308 */ /* 0x000f220000000800 */
        /* <DEDUP_REMOVED lines=8> */
[----:B---3--:R-:W-:Y:S01]  /*2e00*/  FMUL.FTZ R8, R127, R8 ;  /* 0x000000087f087220 */ /* 0x008fe20000410000 */
[----:B-----5:R-:W-:Y:S01]  /*2e10*/  FMUL.FTZ R143, R14, R143 ;  /* 0x0000008f0e8f7220 */ /* 0x020fe20000410000 */
[----:B------:R-:W-:Y:S01]  /*2e20*/  FFMA.FTZ R9, -R223, R223, 1 ;  /* 0x3f800000df097423 */ /* 0x000fe200000101df */
[----:B------:R-:W-:Y:S01]  /*2e30*/  FFMA.FTZ R140, -R222, R222, 1 ;  /* 0x3f800000de8c7423 */ /* 0x000fe200000101de */
[----:B------:R-:W-:Y:S01]  /*2e40*/  FFMA.FTZ R225, -R225, R225, 1 ;  /* 0x3f800000e1e17423 */ /* 0x000fe200000101e1 */
[----:B------:R-:W-:Y:S01]  /*2e50*/  FMUL.FTZ R142, R142, R143 ;  /* 0x0000008f8e8e7220 */ /* 0x000fe20000410000 */
[----:B------:R-:W-:Y:S01]  /*2e60*/  FMUL.FTZ R9, R9, R8 ;  /* 0x0000000809097220 */ /* 0x000fe20000410000 */
[----:B------:R-:W1:Y:S01]  /*2e70*/  MUFU.EX2 R125, R125 ;  /* 0x0000007d007d7308 */ /* 0x000e620000000800 */
[--C-:B----4-:R-:W-:Y:S01]  /*2e80*/  FADD.FTZ R143, R145, -R13.reuse ;  /* 0x8000000d918f7221 */ /* 0x110fe20000010000 */
        /* <DEDUP_REMOVED lines=266> */
.L_x_124:
        /* <DEDUP_REMOVED lines=46> */
.L_x_125:
        /* <DEDUP_REMOVED lines=12> */
.L_x_115:
        /* <DEDUP_REMOVED lines=66> */
[----:B--2-4-:R-:W-:Y:S05]  /*46f0*/  CALL.ABS.NOINC R2 ;  /* 0x0000000002007343 */ /* 0x014fea0003c00000 */
.L_x_127:
        /* <DEDUP_REMOVED lines=17> */
[----:B--2-4-:R-:W-:Y:S05]  /*4810*/  CALL.ABS.NOINC R2 ;  /* 0x0000000002007343 */ /* 0x014fea0003c00000 */
.L_x_128:
        /* <DEDUP_REMOVED lines=17> */
[----:B--2-4-:R-:W-:Y:S05]  /*4930*/  CALL.ABS.NOINC R2 ;  /* 0x0000000002007343 */ /* 0x014fea0003c00000 */
.L_x_129:
[----:B------:R-:W-:-:S13]  /*4940*/  LOP3.LUT P6, RZ, R228, 0x1bf, RZ, 0xc0, !PT ;  /* 0x000001bfe4ff7812 */ /* 0x000fda00078cc0ff */
[----:B------:R-:W-:Y:S05]  /*4950*/  @!P6 BRA `(.L_x_130) ;  /* 0x000000000040e947 */ /* 0x000fea0003800000 */
[----:B-1----:R-:W-:Y:S01]  /*4960*/  MOV R0, 0x0 ;  /* 0x0000000000007802 */ /* 0x002fe20000000f00 */
        /* <DEDUP_REMOVED lines=15> */
.L_x_130:
        /* <DEDUP_REMOVED lines=91> */
[----:B------:R-:W5:Y:S01]  /*5010*/  S2UR UR12, SR_CTAID.Z ;  /* 0x00000000000c79c3 */ /* 0x000f620000002700 */
        /* <DEDUP_REMOVED lines=16> */
[----:B-----5:R-:W-:Y:S01]  /*5120*/  UMOV UR44, UR12 ;  /* 0x0000000c002c7c82 */ /* 0x020fe20008000000 */
        /* <DEDUP_REMOVED lines=11> */
.L_x_132:
[----:B------:R-:W-:Y:S05]  /*51e0*/  BSYNC B0 ;  /* 0x0000000000007941 */ /* 0x000fea0003800000 */
.L_x_131:
[----:B------:R-:W-:-:S04]  /*51f0*/  DEPBAR.LE SB0, 0x0 ;  /* 0x000080000000791a */ /* 0x000fc80000000000 */
[----:B------:R-:W-:Y:S05]  /*5200*/  EXIT ;  /* 0x000000000000794d */ /* 0x000fea0003800000 */
.L_x_105:
        /* <DEDUP_REMOVED lines=13> */
[----:B------:R-:W-:Y:S01]  /*52e0*/  ULDC UR17, c[0x0][0x280] ;  /* 0x0000a00000117ab9 */ /* 0x000fe20000000800 */
[----:B------:R-:W-:Y:S01]  /*52f0*/  ULDC.64 UR10, c[0x0][0x2d8] ;  /* 0x0000b600000a7ab9 */ /* 0x000fe20000000a00 */
[----:B------:R-:W-:Y:S01]  /*5300*/  UISETP.GE.AND UP1, UPT, UR17, 0x1, UPT ;  /* 0x000000011100788c */ /* 0x000fe2000bf26270 */
[----:B------:R-:W-:Y:S01]  /*5310*/  ULDC UR15, c[0x0][0x288] ;  /* 0x0000a200000f7ab9 */ /* 0x000fe20000000800 */
[----:B------:R-:W-:Y:S01]  /*5320*/  USHF.R.S32.HI UR6, URZ, 0x1f, UR9 ;  /* 0x0000001f3f067899 */ /* 0x000fe20008011409 */
[----:B------:R-:W-:-:S03]  /*5330*/  ULDC.64 UR12, c[0x0][0x2e0] ;  /* 0x0000b800000c7ab9 */ /* 0x000fc60000000a00 */
[----:B------:R-:W-:Y:S01]  /*5340*/  PLOP3.LUT P1, PT, PT, PT, UP1, 0x80, 0x0 ;  /* 0x000000000000781c */ /* 0x000fe20003f2f018 */
[----:B------:R-:W-:Y:S01]  /*5350*/  UIMAD UR6, UR6, UR12, URZ ;  /* 0x0000000c060672a4 */ /* 0x000fe2000f8e023f */
[----:B------:R-:W-:-:S03]  /*5360*/  ELECT P0, URZ, PT ;  /* 0x00000000003f782f */ /* 0x000fc60003800000 */
[----:B------:R-:W-:Y:S02]  /*5370*/  UIMAD UR14, UR9, UR13, UR6 ;  /* 0x0000000d090e72a4 */ /* 0x000fe4000f8e0206 */
[----:B-1----:R-:W-:Y:S02]  /*5380*/  USHF.R.S32.HI UR8, URZ, 0x1f, UR16 ;  /* 0x0000001f3f087899 */ /* 0x002fe40008011410 */
[----:B------:R-:W-:Y:S02]  /*5390*/  UIMAD.WIDE.U32 UR4, UR16, UR10, URZ ;  /* 0x0000000a100472a5 */ /* 0x000fe4000f8e003f */
[----:B------:R-:W-:-:S04]  /*53a0*/  UIMAD UR7, UR8, UR10, URZ ;  /* 0x0000000a080772a4 */ /* 0x000fc8000f8e023f */
[----:B------:R-:W-:Y:S02]  /*53b0*/  UIMAD UR7, UR16, UR11, UR7 ;  /* 0x0000000b100772a4 */ /* 0x000fe4000f8e0207 */
[----:B------:R-:W-:Y:S02]  /*53c0*/  UIMAD UR11, UR9, UR15, URZ ;  /* 0x0000000f090b72a4 */ /* 0x000fe4000f8e023f */
[----:B------:R-:W-:Y:S02]  /*53d0*/  UIADD3 UR5, UR5, UR7, URZ ;  /* 0x0000000705057290 */ /* 0x000fe4000fffe03f */
[----:B------:R-:W-:Y:S02]  /*53e0*/  UIADD3 UR10, UP0, UR11, UR16, URZ ;  /* 0x000000100b0a7290 */ /* 0x000fe4000ff1e03f */
[----:B------:R-:W-:Y:S02]  /*53f0*/  UIMAD.WIDE.U32 UR6, UR9, UR12, UR4 ;  /* 0x0000000c090672a5 */ /* 0x000fe4000f8e0004 */
[----:B------:R-:W-:Y:S01]  /*5400*/  ULEA.HI.X.SX32 UR11, UR11, UR8, 0x1, UP0 ;  /* 0x000000080b0b7291 */ /* 0x000fe200080f0e3f */
[----:B------:R-:W-:Y:S11]  /*5410*/  @!P1 EXIT ;  /* 0x000000000000994d */ /* 0x000ff60003800000 */
[----:B------:R-:W1:Y:S01]  /*5420*/  S2R R3, SR_TID.X ;  /* 0x0000000000037919 */ /* 0x000e620000002100 */
[----:B------:R-:W-:Y:S01]  /*5430*/  UIADD3 UR4, UR17, 0x3f, URZ ;  /* 0x0000003f11047890 */ /* 0x000fe2000fffe03f */
[----:B------:R-:W2:Y:S01]  /*5440*/  S2UR UR27, SR_CTAID.X ;  /* 0x00000000001b79c3 */ /* 0x000ea20000002500 */
[----:B------:R-:W-:Y:S02]  /*5450*/  UISETP.GE.AND UP0, UPT, UR17, 0x41, UPT ;  /* 0x000000411100788c */ /* 0x000fe4000bf06270 */
[----:B------:R-:W-:Y:S02]  /*5460*/  USHF.R.S32.HI UR5, URZ, 0x1f, UR4 ;  /* 0x0000001f3f057899 */ /* 0x000fe40008011404 */
[----:B------:R-:W-:Y:S02]  /*5470*/  UIADD3 UR14, UR7, UR14, URZ ;  /* 0x0000000e070e7290 */ /* 0x000fe4000fffe03f */
[----:B------:R-:W-:Y:S01]  /*5480*/  ULEA.HI UR5, UR5, UR4, URZ, 0x6 ;  /* 0x0000000405057291 */ /* 0x000fe2000f8f303f */
[----:B------:R-:W-:Y:S01]  /*5490*/  PLOP3.LUT P1, PT, PT, PT, UP0, 0x80, 0x0 ;  /* 0x000000000000781c */ /* 0x000fe20003f2f008 */
[----:B------:R-:W-:Y:S01]  /*54a0*/  ULDC.64 UR28, c[0x0][0x208] ;  /* 0x00008200001c7ab9 */ /* 0x000fe20000000a00 */
[----:B------:R-:W-:Y:S01]  /*54b0*/  ULDC UR4, c[0x0][0x760] ;  /* 0x0001d80000047ab9 */ /* 0x000fe20000000800 */
[----:B------:R-:W-:-:S02]  /*54c0*/  USHF.R.S32.HI UR5, URZ, 0x6, UR5 ;  /* 0x000000063f057899 */ /* 0x000fc40008011405 */
[----:B------:R-:W-:Y:S02]  /*54d0*/  UIMAD UR15, UR15, UR4, URZ ;  /* 0x000000040f0f72a4 */ /* 0x000fe4000f8e023f */
[----:B------:R-:W-:Y:S01]  /*54e0*/  UISETP.LT.AND UP1, UPT, UR5, 0x1, UPT ;  /* 0x000000010500788c */ /* 0x000fe2000bf21270 */
[----:B------:R-:W-:-:S03]  /*54f0*/  UMOV UR4, URZ ;  /* 0x0000003f00047c82 */ /* 0x000fc60008000000 */
[----:B------:R-:W-:-:S04]  /*5500*/  USEL UR18, UR5, 0x1, !UP1 ;  /* 0x0000000105127887 */ /* 0x000fc8000c800000 */
[----:B------:R-:W-:Y:S01]  /*5510*/  ULOP3.LUT UR35, UR18, 0x1, URZ, 0xc0, !UPT ;  /* 0x0000000112237892 */ /* 0x000fe2000f8ec03f */
[----:B-1----:R-:W-:Y:S01]  /*5520*/  LOP3.LUT R0, R3, 0x1f, RZ, 0xc0, !PT ;  /* 0x0000001f03007812 */ /* 0x002fe200078ec0ff */
[----:B--2---:R-:W-:Y:S10]  /*5530*/  @!P1 BRA `(.L_x_134) ;  /* 0x0000000800ac9947 */ /* 0x004ff40003800000 */
[----:B------:R-:W-:Y:S01]  /*5540*/  ULDC.64 UR24, c[0x0][0x2c0] ;  /* 0x0000b00000187ab9 */ /* 0x000fe20000000a00 */
[----:B------:R-:W-:Y:S02]  /*5550*/  UIADD3 UR18, UR18, -UR35, URZ ;  /* 0x8000002312127290 */ /* 0x000fe4000fffe03f */
        /* <DEDUP_REMOVED lines=9> */
[----:B------:R-:W-:-:S12]  /*55f0*/  UIADD3.X UR25, URZ, UR25, URZ, UP2, !UPT ;  /* 0x000000193f197290 */ /* 0x000fd800097fe43f */
.L_x_159:
[----:B------:R-:W-:Y:S01]  /*5600*/  UIMAD UR19, UR15, UR4, URZ ;  /* 0x000000040f1372a4 */ /* 0x000fe2000f8e023f */
[----:B------:R-:W-:Y:S01]  /*5610*/  ISETP.NE.AND P1, PT, R0, RZ, PT ;  /* 0x000000ff0000720c */ /* 0x000fe20003f25270 */
[----:B------:R-:W-:Y:S01]  /*5620*/  ULDC.64 UR8, c[0x0][0x768] ;  /* 0x0001da0000087ab9 */ /* 0x000fe20000000a00 */
[----:B------:R-:W-:Y:S01]  /*5630*/  UIMAD UR12, UR5, 0x3000, URZ ;  /* 0x00003000050c78a4 */ /* 0x000fe2000f8e023f */
[----:B------:R-:W-:Y:S01]  /*5640*/  BSSY B0, `(.L_x_135) ;  /* 0x0000012000007945 */ /* 0x000fe20003800000 */
[----:B------:R-:W-:Y:S02]  /*5650*/  UIADD3 UR13, UP0, UR19, UR10, URZ ;  /* 0x0000000a130d7290 */ /* 0x000fe4000ff1e03f */
[----:B------:R-:W-:Y:S02]  /*5660*/  UIADD3 UR18, UR18, -0x2, URZ ;  /* 0xfffffffe12127890 */ /* 0x000fe4000fffe03f */
[----:B------:R-:W-:Y:S02]  /*5670*/  ULEA.HI.X.SX32 UR16, UR19, UR11, 0x1, UP0 ;  /* 0x0000000b13107291 */ /* 0x000fe400080f0e3f */
[----:B------:R-:W-:-:S02]  /*5680*/  ULEA UR17, UP0, UR13, UR8, 0x2 ;  /* 0x000000080d117291 */ /* 0x000fc4000f80103f */
[----:B------:R-:W-:Y:S01]  /*5690*/  UIMAD.WIDE UR32, UR12, 0x4, UR20 ;  /* 0x000000040c2078a5 */ /* 0x000fe2000f8e0214 */
[----:B------:R-:W-:Y:S01]  /*56a0*/  ISETP.NE.AND P2, PT, RZ, UR18, PT ;  /* 0x00000012ff007c0c */ /* 0x000fe2000bf45270 */
[----:B------:R-:W-:Y:S02]  /*56b0*/  ULEA.HI.X UR16, UR13, UR9, UR16, 0x2, UP0 ;  /* 0x000000090d107291 */ /* 0x000fe400080f1410 */
[----:B------:R-:W-:Y:S01]  /*56c0*/  UIMAD.WIDE UR30, UR12, 0x4, UR22 ;  /* 0x000000040c1e78a5 */ /* 0x000fe2000f8e0216 */
[----:B-1----:R-:W-:Y:S01]  /*56d0*/  IMAD.U32 R2, RZ, RZ, UR17 ;  /* 0x00000011ff027e24 */ /* 0x002fe2000f8e00ff */
[----:B------:R-:W-:Y:S02]  /*56e0*/  UIMAD.WIDE UR12, UR12, 0x4, UR24 ;  /* 0x000000040c0c78a5 */ /* 0x000fe4000f8e0218 */
[----:B------:R-:W-:Y:S01]  /*56f0*/  IMAD.U32 R3, RZ, RZ, UR16 ;  /* 0x00000010ff037e24 */ /* 0x000fe2000f8e00ff */
[----:B------:R-:W-:Y:S09]  /*5700*/  @P1 BRA `(.L_x_136) ;  /* 0x0000000000141947 */ /* 0x000ff20003800000 */
.L_x_137:
[----:B------:R-:W2:Y:S04]  /*5710*/  LDG.E.STRONG.GPU R4, desc[UR28][R2.64] ;  /* 0x0000001c02047981 */ /* 0x000ea8000c1ef900 */
[----:B--2---:R-:W-:Y:S01]  /*5720*/  CCTL.IVALL ;  /* 0x00000000ff00798f */ /* 0x004fe20002000000 */
[----:B------:R-:W-:Y:S05]  /*5730*/  YIELD ;  /* 0x0000000000007946 */ /* 0x000fea0003800000 */
[----:B------:R-:W-:-:S13]  /*5740*/  ISETP.NE.AND P3, PT, R4, UR27, PT ;  /* 0x0000001b04007c0c */ /* 0x000fda000bf65270 */
[----:B------:R-:W-:Y:S05]  /*5750*/  @P3 BRA `(.L_x_137) ;  /* 0xfffffffc00ec3947 */ /* 0x000fea000383ffff */
.L_x_136:
[----:B------:R-:W-:Y:S05]  /*5760*/  BSYNC B0 ;  /* 0x0000000000007941 */ /* 0x000fea0003800000 */
.L_x_135:
[----:B------:R-:W-:-:S03]  /*5770*/  UMOV UR16, 0xffffffff ;  /* 0xffffffff00107882 */ /* 0x000fc60000000000 */
[----:B------:R-:W-:Y:S05]  /*5780*/  BRA.DIV UR16, `(.L_x_138) ;  /* 0x0000003210a87947 */ /* 0x000fea000b800000 */
[----:B------:R-:W-:Y:S01]  /*5790*/  NOP ;  /* 0x0000000000007918 */ /* 0x000fe20000000000 */
.L_x_206:
[----:B------:R-:W-:Y:S05]  /*57a0*/  WARPSYNC.ALL ;  /* 0x0000000000007948 */ /* 0x000fea0003800000 */
[----:B------:R-:W-:Y:S06]  /*57b0*/  BAR.SYNC.DEFER_BLOCKING 0xd, 0xa0 ;  /* 0x0342800000007b1d */ /* 0x000fec0000010000 */
[----:B------:R-:W-:Y:S04]  /*57c0*/  BSSY B0, `(.L_x_139) ;  /* 0x0000011000007945 */ /* 0x000fe80003800000 */
[----:B------:R-:W-:Y:S05]  /*57d0*/  @!P0 BRA `(.L_x_140) ;  /* 0x00000000003c8947 */ /* 0x000fea0003800000 */
[----:B------:R-:W1:Y:S01]  /*57e0*/  S2UR UR36, SR_CgaCtaId ;  /* 0x00000000002479c3 */ /* 0x000e620000008800 */
[----:B------:R-:W-:Y:S01]  /*57f0*/  UIMAD UR26, UR4, 0x1800, URZ ;  /* 0x00001800041a78a4 */ /* 0x000fe2000f8e023f */
        /* <DEDUP_REMOVED lines=13> */
.L_x_140:
[----:B------:R-:W-:Y:S05]  /*58d0*/  BSYNC B0 ;  /* 0x0000000000007941 */ /* 0x000fea0003800000 */
.L_x_139:
        /* <DEDUP_REMOVED lines=13> */
.L_x_142:
[----:B------:R-:W-:Y:S05]  /*59b0*/  BSYNC B0 ;  /* 0x0000000000007941 */ /* 0x000fea0003800000 */
.L_x_141:
[----:B------:R-:W-:Y:S06]  /*59c0*/  BAR.ARV 0xa, 0xa0 ;  /* 0x0282800000007b1d */ /* 0x000fec0000002000 */
[----:B------:R-:W-:Y:S04]  /*59d0*/  BSSY B0, `(.L_x_143) ;  /* 0x0000003000007945 */ /* 0x000fe80003800000 */
[----:B------:R-:W-:Y:S05]  /*59e0*/  @!P0 BRA `(.L_x_144) ;  /* 0x0000000000048947 */ /* 0x000fea0003800000 */
[----:B------:R-:W-:-:S04]  /*59f0*/  DEPBAR.LE SB0, 0x0 ;  /* 0x000080000000791a */ /* 0x000fc80000000000 */
.L_x_144:
[----:B------:R-:W-:Y:S05]  /*5a00*/  BSYNC B0 ;  /* 0x0000000000007941 */ /* 0x000fea0003800000 */
.L_x_143:
[----:B------:R-:W-:Y:S06]  /*5a10*/  BAR.ARV 0xb, 0xa0 ;  /* 0x02c2800000007b1d */ /* 0x000fec0000002000 */
[----:B------:R-:W-:Y:S01]  /*5a20*/  NOP ;  /* 0x0000000000007918 */ /* 0x000fe20000000000 */
[----:B------:R-:W-:Y:S04]  /*5a30*/  BSSY B0, `(.L_x_145) ;  /* 0x0000011000007945 */ /* 0x000fe80003800000 */
[----:B------:R-:W-:Y:S05]  /*5a40*/  @P1 BRA `(.L_x_146) ;  /* 0x00000000003c1947 */ /* 0x000fea0003800000 */
[----:B------:R-:W-:Y:S01]  /*5a50*/  @!PT LDS RZ, [RZ] ;  /* 0x00000000fffff984 */ /* 0x000fe20000000800 */
[----:B------:R-:W-:Y:S01]  /*5a60*/  @!PT LDS RZ, [RZ] ;  /* 0x00000000fffff984 */ /* 0x000fe20000000800 */
[----:B------:R-:W-:Y:S01]  /*5a70*/  @!PT LDS RZ, [RZ] ;  /* 0x00000000fffff984 */ /* 0x000fe20000000800 */
[----:B------:R-:W-:Y:S01]  /*5a80*/  @!PT LDS RZ, [RZ] ;  /* 0x00000000fffff984 */ /* 0x000fe20000000800 */
[----:B------:R1:W-:Y:S06]  /*5a90*/  MEMBAR.ALL.CTA ;  /* 0x0000000000007992 */ /* 0x0003ec0000008000 */
[----:B-1----:R-:W-:Y:S06]  /*5aa0*/  MEMBAR.ALL.GPU ;  /* 0x0000000000007992 */ /* 0x002fec000000a000 */
[----:B------:R-:W-:-:S00]  /*5ab0*/  ERRBAR ;  /* 0x00000000000079ab */ /* 0x000fc00000000000 */
[----:B------:R-:W-:Y:S06]  /*5ac0*/  CGAERRBAR ;  /* 0x00000000000075ab */ /* 0x000fec0000000000 */
[----:B012345:R-:W-:Y:S01]  /*5ad0*/  CCTL.IVALL ;  /* 0x00000000ff00798f */ /* 0x03ffe20002000000 */
[----:B------:R-:W1:Y:S01]  /*5ae0*/  S2R R4, SR_LANEID ;  /* 0x0000000000047919 */ /* 0x000e620000000000 */
[----:B------:R-:W-:Y:S02]  /*5af0*/  VOTEU.ANY UR16, UPT, PT ;  /* 0x0000000000107886 */ /* 0x000fe400038e0100 */
[----:B------:R-:W-:-:S02]  /*5b00*/  UFLO.U32 UR17, UR16 ;  /* 0x00000010001172bd */ /* 0x000fc400080e0000 */
[----:B------:R-:W2:Y:S04]  /*5b10*/  POPC R5, UR16 ;  /* 0x0000001000057d09 */ /* 0x000ea80008000000 */
[----:B-1----:R-:W-:-:S13]  /*5b20*/  ISETP.EQ.U32.AND P3, PT, R4, UR17, PT ;  /* 0x0000001104007c0c */ /* 0x002fda000bf62070 */
[----:B--2---:R1:W-:Y:S02]  /*5b30*/  @P3 REDG.E.ADD.S32.STRONG.GPU desc[UR28][R2.64], R5 ;  /* 0x000000050200398e */ /* 0x0043e4000c10e39c */
.L_x_146:
[----:B------:R-:W-:Y:S05]  /*5b40*/  BSYNC B0 ;  /* 0x0000000000007941 */ /* 0x000fea0003800000 */
.L_x_145:
[----:B------:R-:W-:Y:S01]  /*5b50*/  UIADD3 UR19, UR15, UR19, URZ ;  /* 0x000000130f137290 */ /* 0x000fe2000fffe03f */
[----:B------:R-:W-:Y:S03]  /*5b60*/  BSSY B0, `(.L_x_147) ;  /* 0x000000d000007945 */ /* 0x000fe60003800000 */
[----:B------:R-:W-:-:S04]  /*5b70*/  UIADD3 UR16, UP0, UR19, UR10, URZ ;  /* 0x0000000a13107290 */ /* 0x000fc8000ff1e03f */
[----:B------:R-:W-:Y:S02]  /*5b80*/  ULEA.HI.X.SX32 UR19, UR19, UR11, 0x1, UP0 ;  /* 0x0000000b13137291 */ /* 0x000fe400080f0e3f */
[----:B------:R-:W-:-:S04]  /*5b90*/  ULEA UR8, UP0, UR16, UR8, 0x2 ;  /* 0x0000000810087291 */ /* 0x000fc8000f80103f */
[----:B------:R-:W-:Y:S02]  /*5ba0*/  ULEA.HI.X UR19, UR16, UR9, UR19, 0x2, UP0 ;  /* 0x0000000910137291 */ /* 0x000fe400080f1413 */
[----:B-1----:R-:W-:-:S04]  /*5bb0*/  MOV R2, UR8 ;  /* 0x0000000800027c02 */ /* 0x002fc80008000f00 */
[----:B------:R-:W-:Y:S01]  /*5bc0*/  IMAD.U32 R3, RZ, RZ, UR19 ;  /* 0x00000013ff037e24 */ /* 0x000fe2000f8e00ff */
[----:B------:R-:W-:Y:S06]  /*5bd0*/  @P1 BRA `(.L_x_148) ;  /* 0x0000000000141947 */ /* 0x000fec0003800000 */
.L_x_149:
[----:B------:R-:W2:Y:S04]  /*5be0*/  LDG.E.STRONG.GPU R4, desc[UR28][R2.64] ;  /* 0x0000001c02047981 */ /* 0x000ea8000c1ef900 */
[----:B--2---:R-:W-:Y:S01]  /*5bf0*/  CCTL.IVALL ;  /* 0x00000000ff00798f */ /* 0x004fe20002000000 */
[----:B------:R-:W-:Y:S05]  /*5c00*/  YIELD ;  /* 0x0000000000007946 */ /* 0x000fea0003800000 */
[----:B------:R-:W-:-:S13]  /*5c10*/  ISETP.NE.AND P3, PT, R4, UR27, PT ;  /* 0x0000001b04007c0c */ /* 0x000fda000bf65270 */
[----:B------:R-:W-:Y:S05]  /*5c20*/  @P3 BRA `(.L_x_149) ;  /* 0xfffffffc00ec3947 */ /* 0x000fea000383ffff */
.L_x_148:
[----:B------:R-:W-:Y:S05]  /*5c30*/  BSYNC B0 ;  /* 0x0000000000007941 */ /* 0x000fea0003800000 */
.L_x_147:
[----:B------:R-:W-:-:S03]  /*5c40*/  UMOV UR8, 0xffffffff ;  /* 0xffffffff00087882 */ /* 0x000fc60000000000 */
[----:B------:R-:W-:Y:S05]  /*5c50*/  BRA.DIV UR8, `(.L_x_150) ;  /* 0x0000002e08907947 */ /* 0x000fea000b800000 */
[----:B------:R-:W-:Y:S01]  /*5c60*/  NOP ;  /* 0x0000000000007918 */ /* 0x000fe20000000000 */
.L_x_209:
[----:B------:R-:W-:Y:S05]  /*5c70*/  WARPSYNC.ALL ;  /* 0x0000000000007948 */ /* 0x000fea0003800000 */
        /* <DEDUP_REMOVED lines=12> */
.L_x_152:
[----:B------:R-:W-:Y:S05]  /*5d40*/  BSYNC B0 ;  /* 0x0000000000007941 */ /* 0x000fea0003800000 */
.L_x_151:
        /* <DEDUP_REMOVED lines=13> */
.L_x_154:
[----:B------:R-:W-:Y:S05]  /*5e20*/  BSYNC B0 ;  /* 0x0000000000007941 */ /* 0x000fea0003800000 */
.L_x_153:
[----:B------:R-:W-:Y:S06]  /*5e30*/  BAR.ARV 0xa, 0xa0 ;  /* 0x0282800000007b1d */ /* 0x000fec0000002000 */
[----:B------:R-:W-:Y:S04]  /*5e40*/  BSSY B0, `(.L_x_155) ;  /* 0x0000003000007945 */ /* 0x000fe80003800000 */
[----:B------:R-:W-:Y:S05]  /*5e50*/  @!P0 BRA `(.L_x_156) ;  /* 0x0000000000048947 */ /* 0x000fea0003800000 */
[----:B------:R-:W-:-:S04]  /*5e60*/  DEPBAR.LE SB0, 0x0 ;  /* 0x000080000000791a */ /* 0x000fc80000000000 */
.L_x_156:
[----:B------:R-:W-:Y:S05]  /*5e70*/  BSYNC B0 ;  /* 0x0000000000007941 */ /* 0x000fea0003800000 */
.L_x_155:
[----:B------:R-:W-:Y:S06]  /*5e80*/  BAR.ARV 0xb, 0xa0 ;  /* 0x02c2800000007b1d */ /* 0x000fec0000002000 */
[----:B------:R-:W-:Y:S01]  /*5e90*/  NOP ;  /* 0x0000000000007918 */ /* 0x000fe20000000000 */
[----:B------:R-:W-:Y:S04]  /*5ea0*/  BSSY B0, `(.L_x_157) ;  /* 0x0000011000007945 */ /* 0x000fe80003800000 */
[----:B------:R-:W-:Y:S05]  /*5eb0*/  @P1 BRA `(.L_x_158) ;  /* 0x00000000003c1947 */ /* 0x000fea0003800000 */
[----:B------:R-:W1:Y:S01]  /*5ec0*/  S2R R4, SR_LANEID ;  /* 0x0000000000047919 */ /* 0x000e620000000000 */
[----:B------:R-:W-:Y:S01]  /*5ed0*/  @!PT LDS RZ, [RZ] ;  /* 0x00000000fffff984 */ /* 0x000fe20000000800 */
[----:B------:R-:W-:Y:S01]  /*5ee0*/  @!PT LDS RZ, [RZ] ;  /* 0x00000000fffff984 */ /* 0x000fe20000000800 */
[----:B------:R-:W-:Y:S01]  /*5ef0*/  @!PT LDS RZ, [RZ] ;  /* 0x00000000fffff984 */ /* 0x000fe20000000800 */
[----:B------:R-:W-:Y:S01]  /*5f00*/  @!PT LDS RZ, [RZ] ;  /* 0x00000000fffff984 */ /* 0x000fe20000000800 */
[----:B------:R2:W-:Y:S06]  /*5f10*/  MEMBAR.ALL.CTA ;  /* 0x0000000000007992 */ /* 0x0005ec0000008000 */
[----:B--2---:R-:W-:Y:S06]  /*5f20*/  MEMBAR.ALL.GPU ;  /* 0x0000000000007992 */ /* 0x004fec000000a000 */
[----:B------:R-:W-:-:S00]  /*5f30*/  ERRBAR ;  /* 0x00000000000079ab */ /* 0x000fc00000000000 */
[----:B------:R-:W-:Y:S06]  /*5f40*/  CGAERRBAR ;  /* 0x00000000000075ab */ /* 0x000fec0000000000 */
[----:B012345:R-:W-:Y:S01]  /*5f50*/  CCTL.IVALL ;  /* 0x00000000ff00798f */ /* 0x03ffe20002000000 */
[----:B------:R-:W-:Y:S02]  /*5f60*/  VOTEU.ANY UR8, UPT, PT ;  /* 0x0000000000087886 */ /* 0x000fe400038e0100 */
[----:B------:R-:W-:Y:S02]  /*5f70*/  UFLO.U32 UR9, UR8 ;  /* 0x00000008000972bd */ /* 0x000fe400080e0000 */
[----:B------:R-:W2:Y:S04]  /*5f80*/  POPC R5, UR8 ;  /* 0x0000000800057d09 */ /* 0x000ea80008000000 */
[----:B-1----:R-:W-:-:S13]  /*5f90*/  ISETP.EQ.U32.AND P1, PT, R4, UR9, PT ;  /* 0x0000000904007c0c */ /* 0x002fda000bf22070 */
[----:B--2---:R1:W-:Y:S02]  /*5fa0*/  @P1 REDG.E.ADD.S32.STRONG.GPU desc[UR28][R2.64], R5 ;  /* 0x000000050200198e */ /* 0x0043e4000c10e39c */
.L_x_158:
[----:B------:R-:W-:Y:S05]  /*5fb0*/  BSYNC B0 ;  /* 0x0000000000007941 */ /* 0x000fea0003800000 */
.L_x_157:
[----:B------:R-:W-:Y:S02]  /*5fc0*/  UIADD3 UR4, UR4, 0x2, URZ ;  /* 0x0000000204047890 */ /* 0x000fe4000fffe03f */
[----:B------:R-:W-:Y:S01]  /*5fd0*/  UIADD3 UR5, UR5, 0x1, URZ ;  /* 0x0000000105057890 */ /* 0x000fe2000fffe03f */
[----:B------:R-:W-:Y:S11]  /*5fe0*/  @P2 BRA `(.L_x_159) ;  /* 0xfffffff400842947 */ /* 0x000ff6000383ffff */
.L_x_134:
[----:B------:R-:W-:-:S13]  /*5ff0*/  ISETP.NE.AND P1, PT, RZ, UR35, PT ;  /* 0x00000023ff007c0c */ /* 0x000fda000bf25270 */
[----:B------:R-:W-:Y:S05]  /*6000*/  @!P1 EXIT ;  /* 0x000000000000994d */ /* 0x000fea0003800000 */
[----:B------:R-:W-:Y:S01]  /*6010*/  UIMAD UR5, UR15, UR4, URZ ;  /* 0x000000040f0572a4 */ /* 0x000fe2000f8e023f */
[----:B------:R-:W-:Y:S01]  /*6020*/  ISETP.NE.AND P1, PT, R0, RZ, PT ;  /* 0x000000ff0000720c */ /* 0x000fe20003f25270 */
[----:B------:R-:W-:Y:S01]  /*6030*/  ULDC.64 UR12, c[0x0][0x768] ;  /* 0x0001da00000c7ab9 */ /* 0x000fe20000000a00 */
[----:B------:R-:W-:Y:S01]  /*6040*/  BSSY B0, `(.L_x_160) ;  /* 0x000000d000007945 */ /* 0x000fe20003800000 */
[----:B------:R-:W-:-:S04]  /*6050*/  UIADD3 UR8, UP0, UR5, UR10, URZ ;  /* 0x0000000a05087290 */ /* 0x000fc8000ff1e03f */
[----:B------:R-:W-:Y:S02]  /*6060*/  ULEA.HI.X.SX32 UR5, UR5, UR11, 0x1, UP0 ;  /* 0x0000000b05057291 */ /* 0x000fe400080f0e3f */
[----:B------:R-:W-:-:S04]  /*6070*/  ULEA UR9, UP0, UR8, UR12, 0x2 ;  /* 0x0000000c08097291 */ /* 0x000fc8000f80103f */
[----:B------:R-:W-:Y:S02]  /*6080*/  ULEA.HI.X UR5, UR8, UR13, UR5, 0x2, UP0 ;  /* 0x0000000d08057291 */ /* 0x000fe400080f1405 */
[----:B-1----:R-:W-:-:S04]  /*6090*/  IMAD.U32 R2, RZ, RZ, UR9 ;  /* 0x00000009ff027e24 */ /* 0x002fc8000f8e00ff */
[----:B------:R-:W-:Y:S01]  /*60a0*/  IMAD.U32 R3, RZ, RZ, UR5 ;  /* 0x00000005ff037e24 */ /* 0x000fe2000f8e00ff */
[----:B------:R-:W-:Y:S06]  /*60b0*/  @P1 BRA `(.L_x_161) ;  /* 0x0000000000141947 */ /* 0x000fec0003800000 */
.L_x_162:
[----:B------:R-:W2:Y:S04]  /*60c0*/  LDG.E.STRONG.GPU R0, desc[UR28][R2.64] ;  /* 0x0000001c02007981 */ /* 0x000ea8000c1ef900 */
[----:B--2---:R-:W-:Y:S01]  /*60d0*/  CCTL.IVALL ;  /* 0x00000000ff00798f */ /* 0x004fe20002000000 */
[----:B------:R-:W-:Y:S05]  /*60e0*/  YIELD ;  /* 0x0000000000007946 */ /* 0x000fea0003800000 */
[----:B------:R-:W-:-:S13]  /*60f0*/  ISETP.NE.AND P2, PT, R0, UR27, PT ;  /* 0x0000001b00007c0c */ /* 0x000fda000bf45270 */
[----:B------:R-:W-:Y:S05]  /*6100*/  @P2 BRA `(.L_x_162) ;  /* 0xfffffffc00ec2947 */ /* 0x000fea000383ffff */
.L_x_161:
[----:B------:R-:W-:Y:S05]  /*6110*/  BSYNC B0 ;  /* 0x0000000000007941 */ /* 0x000fea0003800000 */
.L_x_160:
[----:B------:R-:W-:-:S03]  /*6120*/  UMOV UR5, 0xffffffff ;  /* 0xffffffff00057882 */ /* 0x000fc60000000000 */
[----:B------:R-:W-:Y:S05]  /*6130*/  BRA.DIV UR5, `(.L_x_163) ;  /* 0x0000002a05747947 */ /* 0x000fea000b800000 */
[----:B------:R-:W-:Y:S01]  /*6140*/  NOP ;  /* 0x0000000000007918 */ /* 0x000fe20000000000 */
.L_x_212:
[----:B------:R-:W-:Y:S01]  /*6150*/  IMAD.U32 R6, RZ, RZ, UR4 ;  /* 0x00000004ff067e24 */ /* 0x000fe2000f8e00ff */
[----:B------:R-:W-:Y:S05]  /*6160*/  WARPSYNC.ALL ;  /* 0x0000000000007948 */ /* 0x000fea0003800000 */
[----:B------:R-:W-:Y:S01]  /*6170*/  BAR.SYNC.DEFER_BLOCKING 0xd, 0xa0 ;  /* 0x0342800000007b1d */ /* 0x000fe20000010000 */
[----:B------:R-:W-:-:S05]  /*6180*/  IMAD R6, R6, 0x1800, RZ ;  /* 0x0000180006067824 */ /* 0x000fca00078e02ff */
[----:B------:R-:W-:Y:S04]  /*6190*/  BSSY B0, `(.L_x_164) ;  /* 0x0000012000007945 */ /* 0x000fe80003800000 */
[----:B------:R-:W-:Y:S05]  /*61a0*/  @!P0 BRA `(.L_x_165) ;  /* 0x0000000000408947 */ /* 0x000fea0003800000 */
[----:B------:R-:W1:Y:S01]  /*61b0*/  LDC.64 R8, c[0x0][0x2c0] ;  /* 0x0000b000ff087b82 */ /* 0x000e620000000a00 */
[C---:B------:R-:W-:Y:S01]  /*61c0*/  IADD3 R4, P2, R6.reuse, UR6, RZ ;  /* 0x0000000606047c10 */ /* 0x040fe2000ff5e0ff */
[----:B------:R-:W-:Y:S01]  /*61d0*/  UMOV UR5, 0x400 ;  /* 0x0000040000057882 */ /* 0x000fe20000000000 */
[----:B------:R-:W-:Y:S01]  /*61e0*/  UMOV UR16, 0x0 ;  /* 0x0000000000107882 */ /* 0x000fe20000000000 */
[----:B------:R-:W-:Y:S01]  /*61f0*/  UMOV UR17, 0x14f00000 ;  /* 0x14f0000000117882 */ /* 0x000fe20000000000 */
[----:B------:R-:W-:-:S03]  /*6200*/  LEA.HI.X.SX32 R5, R6, UR14, 0x1, P2 ;  /* 0x0000000e06057c11 */ /* 0x000fc600090f0eff */
[----:B------:R-:W2:Y:S01]  /*6210*/  S2UR UR8, SR_CgaCtaId ;  /* 0x00000000000879c3 */ /* 0x000ea20000008800 */
[----:B-1----:R-:W-:-:S04]  /*6220*/  LEA R0, P3, R4, R8, 0x2 ;  /* 0x0000000804007211 */ /* 0x002fc800078610ff */
[----:B------:R-:W-:Y:S02]  /*6230*/  LEA.HI.X R4, R4, R9, R5, 0x2, P3 ;  /* 0x0000000904047211 */ /* 0x000fe400018f1405 */
[----:B------:R-:W-:Y:S02]  /*6240*/  R2UR UR12, R0 ;  /* 0x00000000000c72ca */ /* 0x000fe400000e0000 */
[----:B------:R-:W-:Y:S01]  /*6250*/  R2UR UR13, R4 ;  /* 0x00000000040d72ca */ /* 0x000fe200000e0000 */
[----:B--2---:R-:W-:-:S03]  /*6260*/  ULEA UR5, UR8, UR5, 0x18 ;  /* 0x0000000508057291 */ /* 0x004fc6000f8ec03f */
[----:B------:R-:W-:Y:S01]  /*6270*/  UMOV UR8, 0x300 ;  /* 0x0000030000087882 */ /* 0x000fe20000000000 */
[----:B------:R-:W-:-:S09]  /*6280*/  UIADD3 UR5, UR5, 0xc000, URZ ;  /* 0x0000c00005057890 */ /* 0x000fd2000fffe03f */
[----:B------:R1:W-:Y:S02]  /*6290*/  UBLKRED.G.S.ADD.F32.RN [UR12], [UR5], UR8, desc[UR16] ;  /* 0x0000100c050073bb */ /* 0x0003e400080a1408 */
[----:B-1----:R0:W-:Y:S02]  /*62a0*/  UTMACMDFLUSH ;  /* 0x00000000000079b7 */ /* 0x0021e40000000000 */
.L_x_165:
[----:B------:R-:W-:Y:S05]  /*62b0*/  BSYNC B0 ;  /* 0x0000000000007941 */ /* 0x000fea0003800000 */
.L_x_164:
[----:B------:R-:W-:Y:S06]  /*62c0*/  BAR.SYNC.DEFER_BLOCKING 0xe, 0xa0 ;  /* 0x0382800000007b1d */ /* 0x000fec0000010000 */
[----:B------:R-:W-:Y:S04]  /*62d0*/  BSSY B0, `(.L_x_166) ;  /* 0x0000013000007945 */ /* 0x000fe80003800000 */
[----:B------:R-:W-:Y:S05]  /*62e0*/  @!P0 BRA `(.L_x_167) ;  /* 0x0000000000448947 */ /* 0x000fea0003800000 */
[----:B------:R-:W1:Y:S01]  /*62f0*/  S2UR UR13, SR_CgaCtaId ;  /* 0x00000000000d79c3 */ /* 0x000e620000008800 */
[----:B------:R-:W-:Y:S01]  /*6300*/  R2UR UR5, R6 ;  /* 0x00000000060572ca */ /* 0x000fe200000e0000 */
[----:B------:R-:W-:Y:S01]  /*6310*/  UMOV UR12, 0x400 ;  /* 0x00000400000c7882 */ /* 0x000fe20000000000 */
[----:B------:R-:W-:Y:S01]  /*6320*/  ULDC.64 UR8, c[0x0][0x2c0] ;  /* 0x0000b00000087ab9 */ /* 0x000fe20000000a00 */
[----:B------:R-:W-:-:S10]  /*6330*/  UMOV UR17, 0x14f00000 ;  /* 0x14f0000000117882 */ /* 0x000fd40000000000 */
[----:B------:R-:W-:-:S04]  /*6340*/  UIADD3 UR5, UR5, 0xc00, URZ ;  /* 0x00000c0005057890 */ /* 0x000fc8000fffe03f */
[----:B------:R-:W-:-:S04]  /*6350*/  UIADD3 UR16, UP0, UR5, UR6, URZ ;  /* 0x0000000605107290 */ /* 0x000fc8000ff1e03f */
[----:B------:R-:W-:Y:S02]  /*6360*/  ULEA.HI.X.SX32 UR5, UR5, UR14, 0x1, UP0 ;  /* 0x0000000e05057291 */ /* 0x000fe400080f0e3f */
[----:B-1----:R-:W-:Y:S02]  /*6370*/  ULEA UR12, UR13, UR12, 0x18 ;  /* 0x0000000c0d0c7291 */ /* 0x002fe4000f8ec03f */
[----:B------:R-:W-:Y:S02]  /*6380*/  ULEA UR8, UP0, UR16, UR8, 0x2 ;  /* 0x0000000810087291 */ /* 0x000fe4000f80103f */
[----:B------:R-:W-:Y:S02]  /*6390*/  UIADD3 UR12, UR12, 0xf000, URZ ;  /* 0x0000f0000c0c7890 */ /* 0x000fe4000fffe03f */
[----:B------:R-:W-:-:S03]  /*63a0*/  ULEA.HI.X UR9, UR16, UR9, UR5, 0x2, UP0 ;  /* 0x0000000910097291 */ /* 0x000fc600080f1405 */
[----:B------:R-:W-:Y:S01]  /*63b0*/  UMOV UR5, 0x300 ;  /* 0x0000030000057882 */ /* 0x000fe20000000000 */
[----:B------:R-:W-:-:S05]  /*63c0*/  UMOV UR16, 0x0 ;  /* 0x0000000000107882 */ /* 0x000fca0000000000 */
[----:B------:R1:W-:Y:S01]  /*63d0*/  UBLKRED.G.S.ADD.F32.RN [UR8], [UR12], UR5, desc[UR16] ;  /* 0x000010080c0073bb */ /* 0x0003e200080a1405 */
[----:B------:R0:W-:Y:S01]  /*63e0*/  UTMACMDFLUSH ;  /* 0x00000000000079b7 */ /* 0x0001e20000000000 */
[----:B-1----:R-:W-:-:S04]  /*63f0*/  DEPBAR.LE SB0, 0x1 ;  /* 0x000080400000791a */ /* 0x002fc80000000000 */
.L_x_167:
[----:B------:R-:W-:Y:S05]  /*6400*/  BSYNC B0 ;  /* 0x0000000000007941 */ /* 0x000fea0003800000 */
.L_x_166:
[----:B------:R-:W-:Y:S06]  /*6410*/  BAR.ARV 0xa, 0xa0 ;  /* 0x0282800000007b1d */ /* 0x000fec0000002000 */
[----:B------:R-:W-:Y:S04]  /*6420*/  BSSY B0, `(.L_x_168) ;  /* 0x0000003000007945 */ /* 0x000fe80003800000 */
[----:B------:R-:W-:Y:S05]  /*6430*/  @!P0 BRA `(.L_x_169) ;  /* 0x0000000000048947 */ /* 0x000fea0003800000 */
[----:B------:R-:W-:-:S04]  /*6440*/  DEPBAR.LE SB0, 0x0 ;  /* 0x000080000000791a */ /* 0x000fc80000000000 */
.L_x_169:
[----:B------:R-:W-:Y:S05]  /*6450*/  BSYNC B0 ;  /* 0x0000000000007941 */ /* 0x000fea0003800000 */
.L_x_168:
        /* <DEDUP_REMOVED lines=19> */
.L_x_171:
[----:B------:R-:W-:Y:S05]  /*6590*/  BSYNC B0 ;  /* 0x0000000000007941 */ /* 0x000fea0003800000 */
.L_x_170:
[----:B------:R-:W-:Y:S05]  /*65a0*/  EXIT ;  /* 0x000000000000794d */ /* 0x000fea0003800000 */
.L_x_133:
        /* <DEDUP_REMOVED lines=48> */
.L_x_213:
[----:B------:R-:W2:Y:S01]  /*68b0*/  S2R R4, SR_TID.X ;  /* 0x0000000000047919 */ /* 0x000ea20000002100 */
[----:B------:R-:W-:Y:S02]  /*68c0*/  IMAD.U32 R8, RZ, RZ, UR7 ;  /* 0x00000007ff087e24 */ /* 0x000fe4000f8e00ff */
[----:B------:R-:W-:Y:S02]  /*68d0*/  IMAD.SHL.U32 R2, R2, 0x80, RZ ;  /* 0x0000008002027824 */ /* 0x000fe400078e00ff */
[----:B------:R-:W-:Y:S02]  /*68e0*/  VIADD R8, R8, UR4 ;  /* 0x0000000408087c36 */ /* 0x000fe40008000000 */
[----:B------:R-:W-:Y:S01]  /*68f0*/  IMAD.MOV.U32 R9, RZ, RZ, 0x1 ;  /* 0x00000001ff097424 */ /* 0x000fe200078e00ff */
[----:B--2---:R-:W-:-:S04]  /*6900*/  LOP3.LUT R4, R4, 0x7f, RZ, 0xc0, !PT ;  /* 0x0000007f04047812 */ /* 0x004fc800078ec0ff */
[----:B------:R-:W-:-:S13]  /*6910*/  ISETP.NE.AND P0, PT, R4, RZ, PT ;  /* 0x000000ff0400720c */ /* 0x000fda0003f05270 */
[----:B------:R-:W-:Y:S05]  /*6920*/  @P0 BRA `(.L_x_175) ;  /* 0x0000000000180947 */ /* 0x000fea0003800000 */
[----:B------:R-:W2:Y:S01]  /*6930*/  S2R R4, SR_TID.X ;  /* 0x0000000000047919 */ /* 0x000ea20000002100 */
[----:B-1----:R-:W-:-:S04]  /*6940*/  MOV R3, 0x3100 ;  /* 0x0000310000037802 */ /* 0x002fc80000000f00 */
[----:B------:R3:W-:Y:S01]  /*6950*/  SYNCS.ARRIVE.TRANS64 RZ, [R0+URZ+0x26810], R3 ;  /* 0x0268100300ff79a7 */ /* 0x0007e2000800003f */
[----:B--2---:R-:W-:-:S13]  /*6960*/  LOP3.LUT P1, RZ, R4, 0x1f, RZ, 0xc0, !PT ;  /* 0x0000001f04ff7812 */ /* 0x004fda000782c0ff */
[----:B---3--:R-:W-:Y:S05]  /*6970*/  @!P1 BRA `(.L_x_175) ;  /* 0x0000000000049947 */ /* 0x008fea0003800000 */
[----:B------:R-:W-:Y:S01]  /*6980*/  BPT.TRAP 0x1 ;  /* 0x000000040000795c */ /* 0x000fe20000300000 */
.L_x_175:
        /* <DEDUP_REMOVED lines=95> */
[----:B------:R-:W-:Y:S01]  /*6f80*/  R2UR UR21, R12 ;  /* 0x000000000c1572ca */ /* 0x000fe200000e0000 */
[----:B------:R-:W-:Y:S01]  /*6f90*/  IMAD.MOV.U32 R12, RZ, RZ, RZ ;  /* 0x000000ffff0c7224 */ /* 0x000fe200078e00ff */
[----:B---3--:R-:W-:Y:S02]  /*6fa0*/  UIADD3 UR48, UR8, 0x3000, URZ ;  /* 0x0000300008307890 */ /* 0x008fe4000fffe03f */
[----:B------:R-:W-:Y:S01]  /*6fb0*/  UIADD3 UR8, UR8, 0xa000, URZ ;  /* 0x0000a00008087890 */ /* 0x000fe2000fffe03f */
[----:B------:R-:W-:-:S08]  /*6fc0*/  UMOV UR50, 0x30 ;  /* 0x0000003000327882 */ /* 0x000fd00000000000 */
        /* <DEDUP_REMOVED lines=14> */
[----:B------:R-:W-:Y:S01]  /*70b0*/  IMAD.MOV.U32 R12, RZ, RZ, RZ ;  /* 0x000000ffff0c7224 */ /* 0x000fe200078e00ff */
[----:B------:R-:W-:Y:S02]  /*70c0*/  MOV R16, RZ ;  /* 0x000000ff00107202 */ /* 0x000fe40000000f00 */
        /* <DEDUP_REMOVED lines=11> */
.L_x_186:
[----:B------:R-:W-:-:S04]  /*7180*/  SHF.L.U32 R20, R9, 0x1f, RZ ;  /* 0x0000001f09147819 */ /* 0x000fc800000006ff */
[----:B-1----:R-:W1:Y:S02]  /*7190*/  SYNCS.PHASECHK.TRANS64.TRYWAIT P1, [R0+URZ+0x26840], R20 ;  /* 0x02684014000075a7 */ /* 0x002e64000802017f */
[----:B-123--:R-:W-:Y:S05]  /*71a0*/  @!P1 BRA `(.L_x_178) ;  /* 0x0000001800889947 */ /* 0x00efea0003800000 */
.L_x_214:
[----:B------:R-:W-:Y:S05]  /*71b0*/  @P0 BRA `(.L_x_179) ;  /* 0x0000000000140947 */ /* 0x000fea0003800000 */
[----:B------:R-:W-:Y:S01]  /*71c0*/  ISETP.NE.AND P1, PT, R13, RZ, PT ;  /* 0x000000ff0d00720c */ /* 0x000fe20003f25270 */
[----:B------:R-:W-:-:S04]  /*71d0*/  IMAD.MOV.U32 R3, RZ, RZ, 0x3100 ;  /* 0x00003100ff037424 */ /* 0x000fc800078e00ff */
[----:B------:R2:W-:Y:S08]  /*71e0*/  SYNCS.ARRIVE.TRANS64 RZ, [R0+URZ+0x26830], R3 ;  /* 0x0268300300ff79a7 */ /* 0x0005f0000800003f */
[----:B------:R-:W-:Y:S05]  /*71f0*/  @!P1 BRA `(.L_x_179) ;  /* 0x0000000000049947 */ /* 0x000fea0003800000 */
[----:B------:R-:W-:Y:S01]  /*7200*/  BPT.TRAP 0x1 ;  /* 0x000000040000795c */ /* 0x000fe20000300000 */
.L_x_179:
[----:B------:R-:W2:Y:S01]  /*7210*/  LDC.64 R14, c[0x0][0x728] ;  /* 0x0001ca00ff0e7b82 */ /* 0x000ea20000000a00 */
[----:B------:R-:W-:Y:S01]  /*7220*/  IMAD.SHL.U32 R19, R16, 0x40, RZ ;  /* 0x0000004010137824 */ /* 0x000fe200078e00ff */
[----:B------:R-:W-:Y:S01]  /*7230*/  R2UR UR22, R0 ;  /* 0x00000000001672ca */ /* 0x000fe200000e0000 */
[----:B------:R-:W-:Y:S01]  /*7240*/  IMAD.MOV.U32 R10, RZ, RZ, R6 ;  /* 0x000000ffff0a7224 */ /* 0x000fe200078e0006 */
[----:B------:R-:W-:Y:S01]  /*7250*/  UMOV UR10, 0x0 ;  /* 0x00000000000a7882 */ /* 0x000fe20000000000 */
[----:B------:R-:W-:Y:S01]  /*7260*/  IMAD.MOV.U32 R11, RZ, RZ, R7 ;  /* 0x000000ffff0b7224 */ /* 0x000fe200078e0007 */
[C---:B------:R-:W-:Y:S01]  /*7270*/  IADD3 R2, P1, R19.reuse, UR6, RZ ;  /* 0x0000000613027c10 */ /* 0x040fe2000ff3e0ff */
[----:B------:R-:W-:Y:S01]  /*7280*/  UMOV UR11, 0x14f00000 ;  /* 0x14f00000000b7882 */ /* 0x000fe20000000000 */
[----:B------:R-:W-:Y:S01]  /*7290*/  R2UR UR19, R19 ;  /* 0x00000000131372ca */ /* 0x000fe200000e0000 */
[----:B------:R-:W-:Y:S01]  /*72a0*/  UMOV UR18, URZ ;  /* 0x0000003f00127c82 */ /* 0x000fe20008000000 */
[----:B------:R-:W-:Y:S01]  /*72b0*/  UMOV UR34, 0x20 ;  /* 0x0000002000227882 */ /* 0x000fe20000000000 */
[----:B------:R-:W-:Y:S01]  /*72c0*/  UMOV UR36, UR20 ;  /* 0x0000001400247c82 */ /* 0x000fe20008000000 */
[----:B------:R-:W-:Y:S01]  /*72d0*/  UMOV UR37, UR21 ;  /* 0x0000001500257c82 */ /* 0x000fe20008000000 */
[----:B------:R-:W-:Y:S01]  /*72e0*/  UMOV UR26, 0x40 ;  /* 0x00000040001a7882 */ /* 0x000fe20000000000 */
[----:B------:R-:W-:Y:S01]  /*72f0*/  UMOV UR28, UR20 ;  /* 0x00000014001c7c82 */ /* 0x000fe20008000000 */
[----:B------:R-:W-:-:S02]  /*7300*/  UIADD3 UR17, UR22, 0x26830, URZ ;  /* 0x0002683016117890 */ /* 0x000fc4000fffe03f */
[----:B------:R-:W-:Y:S02]  /*7310*/  UIADD3 UR16, UR22, 0x18000, URZ ;  /* 0x0001800016107890 */ /* 0x000fe4000fffe03f */
[----:B------:R-:W-:Y:S02]  /*7320*/  UIADD3 UR32, UR22, 0x19000, URZ ;  /* 0x0001900016207890 */ /* 0x000fe4000fffe03f */
[----:B------:R-:W-:Y:S02]  /*7330*/  UIADD3 UR24, UR22, 0x1a000, URZ ;  /* 0x0001a00016187890 */ /* 0x000fe4000fffe03f */
[----:B------:R-:W-:Y:S01]  /*7340*/  UIADD3 UR22, UR22, 0x1e200, URZ ;  /* 0x0001e20016167890 */ /* 0x000fe2000fffe03f */
[----:B--2---:R-:W-:Y:S01]  /*7350*/  LEA R3, P2, R2, R14, 0x2 ;  /* 0x0000000e02037211 */ /* 0x004fe200078410ff */
[----:B------:R-:W-:Y:S01]  /*7360*/  UMOV UR33, UR17 ;  /* 0x0000001100217c82 */ /* 0x000fe20008000000 */
[----:B------:R-:W-:Y:S01]  /*7370*/  UMOV UR35, UR19 ;  /* 0x0000001300237c82 */ /* 0x000fe20008000000 */
[----:B------:R-:W-:Y:S01]  /*7380*/  UMOV UR29, UR21 ;  /* 0x00000015001d7c82 */ /* 0x000fe20008000000 */
[----:B------:R-:W-:Y:S01]  /*7390*/  R2UR UR30, R3 ;  /* 0x00000000031e72ca */ /* 0x000fe200000e0000 */
[----:B------:R-:W-:Y:S01]  /*73a0*/  UMOV UR25, UR17 ;  /* 0x0000001100197c82 */ /* 0x000fe20008000000 */
[----:B------:R-:W-:Y:S01]  /*73b0*/  LEA.HI.X.SX32 R3, R19, R8, 0x1, P1 ;  /* 0x0000000813037211 */ /* 0x000fe200008f0eff */
[----:B------:R-:W-:Y:S01]  /*73c0*/  UMOV UR27, UR19 ;  /* 0x00000013001b7c82 */ /* 0x000fe20008000000 */
[----:B------:R-:W-:Y:S01]  /*73d0*/  IADD3 R4, P1, R10, 0x1f0, RZ ;  /* 0x000001f00a047810 */ /* 0x000fe20007f3e0ff */
[----:B------:R-:W-:Y:S01]  /*73e0*/  UMOV UR5, 0x10 ;  /* 0x0000001000057882 */ /* 0x000fe20000000000 */
[----:B------:R-:W-:Y:S01]  /*73f0*/  LEA.HI.X R2, R2, R15, R3, 0x2, P2 ;  /* 0x0000000f02027211 */ /* 0x000fe200010f1403 */
[----:B------:R-:W-:Y:S01]  /*7400*/  UMOV UR23, UR17 ;  /* 0x0000001100177c82 */ /* 0x000fe20008000000 */
        /* <DEDUP_REMOVED lines=8> */
[----:B------:R-:W3:Y:S02]  /*7490*/  SYNCS.PHASECHK.TRANS64.TRYWAIT P1, [R0+URZ+0x26828], R20 ;  /* 0x02682814000075a7 */ /* 0x000ee4000802017f */
[----:B--23--:R-:W-:Y:S05]  /*74a0*/  @!P1 BRA `(.L_x_180) ;  /* 0x0000001400dc9947 */ /* 0x00cfea0003800000 */
.L_x_215:
[----:B------:R-:W-:Y:S05]  /*74b0*/  @P0 BRA `(.L_x_181) ;  /* 0x0000000000140947 */ /* 0x000fea0003800000 */
[----:B------:R-:W-:Y:S01]  /*74c0*/  ISETP.NE.AND P1, PT, R13, RZ, PT ;  /* 0x000000ff0d00720c */ /* 0x000fe20003f25270 */
[----:B------:R-:W-:-:S04]  /*74d0*/  IMAD.MOV.U32 R3, RZ, RZ, 0x3100 ;  /* 0x00003100ff037424 */ /* 0x000fc800078e00ff */
[----:B------:R3:W-:Y:S08]  /*74e0*/  SYNCS.ARRIVE.TRANS64 RZ, [R0+URZ+0x26818], R3 ;  /* 0x0268180300ff79a7 */ /* 0x0007f0000800003f */
[----:B------:R-:W-:Y:S05]  /*74f0*/  @!P1 BRA `(.L_x_181) ;  /* 0x0000000000049947 */ /* 0x000fea0003800000 */
[----:B------:R-:W-:Y:S01]  /*7500*/  BPT.TRAP 0x1 ;  /* 0x000000040000795c */ /* 0x000fe20000300000 */
.L_x_181:
        /* <DEDUP_REMOVED lines=34> */
.L_x_216:
[----:B-123--:R-:W-:Y:S01]  /*7730*/  SHF.R.S32.HI R20, RZ, 0x1f, R19 ;  /* 0x0000001fff147819 */ /* 0x00efe20000011413 */
[----:B------:R-:W-:Y:S06]  /*7740*/  @P0 BRA `(.L_x_183) ;  /* 0x0000000000140947 */ /* 0x000fec0003800000 */
[----:B------:R-:W-:Y:S02]  /*7750*/  ISETP.NE.AND P1, PT, R13, RZ, PT ;  /* 0x000000ff0d00720c */ /* 0x000fe40003f25270 */
[----:B------:R-:W-:-:S04]  /*7760*/  MOV R21, 0x3100 ;  /* 0x0000310000157802 */ /* 0x000fc80000000f00 */
[----:B------:R1:W-:Y:S07]  /*7770*/  SYNCS.ARRIVE.TRANS64 RZ, [R0+URZ+0x26838], R21 ;  /* 0x0268381500ff79a7 */ /* 0x0003ee000800003f */
[----:B------:R-:W-:Y:S05]  /*7780*/  @!P1 BRA `(.L_x_183) ;  /* 0x0000000000049947 */ /* 0x000fea0003800000 */
[----:B------:R-:W-:Y:S01]  /*7790*/  BPT.TRAP 0x1 ;  /* 0x000000040000795c */ /* 0x000fe20000300000 */
.L_x_183:
        /* <DEDUP_REMOVED lines=38> */
.L_x_218:
[----:B------:R-:W-:Y:S05]  /*7a00*/  @P0 BRA `(.L_x_185) ;  /* 0x0000000000140947 */ /* 0x000fea0003800000 */
[----:B------:R-:W-:Y:S01]  /*7a10*/  ISETP.NE.AND P1, PT, R13, RZ, PT ;  /* 0x000000ff0d00720c */ /* 0x000fe20003f25270 */
[----:B--2---:R-:W-:-:S04]  /*7a20*/  IMAD.MOV.U32 R5, RZ, RZ, 0x3100 ;  /* 0x00003100ff057424 */ /* 0x004fc800078e00ff */
[----:B------:R3:W-:Y:S08]  /*7a30*/  SYNCS.ARRIVE.TRANS64 RZ, [R0+URZ+0x26810], R5 ;  /* 0x0268100500ff79a7 */ /* 0x0007f0000800003f */
[----:B------:R-:W-:Y:S05]  /*7a40*/  @!P1 BRA `(.L_x_185) ;  /* 0x0000000000049947 */ /* 0x000fea0003800000 */
[----:B------:R-:W-:Y:S01]  /*7a50*/  BPT.TRAP 0x1 ;  /* 0x000000040000795c */ /* 0x000fe20000300000 */
.L_x_185:
[----:B------:R-:W-:Y:S01]  /*7a60*/  R2UR UR5, R16 ;  /* 0x00000000100572ca */ /* 0x000fe200000e0000 */
[----:B------:R-:W-:Y:S01]  /*7a70*/  VIADD R18, R18, 0xfffffffe ;  /* 0xfffffffe12127836 */ /* 0x000fe20000000000 */
[----:B------:R-:W-:Y:S01]  /*7a80*/  R2UR UR16, R0 ;  /* 0x00000000001072ca */ /* 0x000fe200000e0000 */
[----:B------:R-:W-:Y:S01]  /*7a90*/  UMOV UR22, 0x0 ;  /* 0x0000000000167882 */ /* 0x000fe20000000000 */
[----:B------:R-:W-:Y:S01]  /*7aa0*/  R2UR UR10, R2 ;  /* 0x00000000020a72ca */ /* 0x000fe200000e0000 */
[----:B------:R-:W-:Y:S01]  /*7ab0*/  UMOV UR23, 0x14f00000 ;  /* 0x14f0000000177882 */ /* 0x000fe20000000000 */
[----:B------:R-:W-:Y:S01]  /*7ac0*/  R2UR UR11, R3 ;  /* 0x00000000030b72ca */ /* 0x000fe200000e0000 */
[----:B------:R-:W-:Y:S01]  /*7ad0*/  UMOV UR34, URZ ;  /* 0x0000003f00227c82 */ /* 0x000fe20008000000 */
[----:B------:R-:W-:Y:S01]  /*7ae0*/  ISETP.NE.AND P1, PT, R18, RZ, PT ;  /* 0x000000ff1200720c */ /* 0x000fe20003f25270 */
[----:B------:R-:W-:Y:S01]  /*7af0*/  UMOV UR36, UR20 ;  /* 0x0000001400247c82 */ /* 0x000fe20008000000 */
[----:B------:R-:W-:Y:S01]  /*7b00*/  UMOV UR37, UR21 ;  /* 0x0000001500257c82 */ /* 0x000fe20008000000 */
[----:B------:R-:W-:Y:S01]  /*7b10*/  UMOV UR26, 0x20 ;  /* 0x00000020001a7882 */ /* 0x000fe20000000000 */
[----:B------:R-:W-:Y:S01]  /*7b20*/  UMOV UR28, UR20 ;  /* 0x00000014001c7c82 */ /* 0x000fe20008000000 */
        /* <DEDUP_REMOVED lines=23> */
.L_x_177:
[----:B------:R-:W-:-:S13]  /*7ca0*/  ISETP.NE.AND P1, PT, R17, RZ, PT ;  /* 0x000000ff1100720c */ /* 0x000fda0003f25270 */
[----:B------:R-:W-:Y:S05]  /*7cb0*/  @!P1 BRA `(.L_x_176) ;  /* 0x0000000400609947 */ /* 0x000fea0003800000 */
[----:B------:R-:W-:-:S04]  /*7cc0*/  SHF.L.U32 R7, R9, 0x1f, RZ ;  /* 0x0000001f09077819 */ /* 0x000fc800000006ff */
[----:B------:R-:W2:Y:S02]  /*7cd0*/  SYNCS.PHASECHK.TRANS64.TRYWAIT P1, [R0+URZ+0x26840], R7 ;  /* 0x02684007000075a7 */ /* 0x000ea4000802017f */
[----:B--2---:R-:W-:Y:S05]  /*7ce0*/  @!P1 BRA `(.L_x_187) ;  /* 0x00000010000c9947 */ /* 0x004fea0003800000 */
.L_x_219:
[----:B------:R-:W-:Y:S05]  /*7cf0*/  @P0 BRA `(.L_x_188) ;  /* 0x0000000000140947 */ /* 0x000fea0003800000 */
[----:B------:R-:W-:Y:S01]  /*7d00*/  ISETP.NE.AND P1, PT, R13, RZ, PT ;  /* 0x000000ff0d00720c */ /* 0x000fe20003f25270 */
[----:B------:R-:W-:-:S04]  /*7d10*/  IMAD.MOV.U32 R5, RZ, RZ, 0x3100 ;  /* 0x00003100ff057424 */ /* 0x000fc800078e00ff */
[----:B------:R3:W-:Y:S08]  /*7d20*/  SYNCS.ARRIVE.TRANS64 RZ, [R0+URZ+0x26830], R5 ;  /* 0x0268300500ff79a7 */ /* 0x0007f0000800003f */
[----:B------:R-:W-:Y:S05]  /*7d30*/  @!P1 BRA `(.L_x_188) ;  /* 0x0000000000049947 */ /* 0x000fea0003800000 */
[----:B------:R-:W-:Y:S01]  /*7d40*/  BPT.TRAP 0x1 ;  /* 0x000000040000795c */ /* 0x000fe20000300000 */
.L_x_188:
        /* <DEDUP_REMOVED lines=40> */
.L_x_220:
[----:B------:R-:W-:Y:S05]  /*7fd0*/  @P0 BRA `(.L_x_190) ;  /* 0x0000000000140947 */ /* 0x000fea0003800000 */
[----:B------:R-:W-:Y:S01]  /*7fe0*/  ISETP.NE.AND P0, PT, R13, RZ, PT ;  /* 0x000000ff0d00720c */ /* 0x000fe20003f05270 */
[----:B------:R-:W-:-:S04]  /*7ff0*/  IMAD.MOV.U32 R5, RZ, RZ, 0x3100 ;  /* 0x00003100ff057424 */ /* 0x000fc800078e00ff */
[----:B------:R4:W-:Y:S08]  /*8000*/  SYNCS.ARRIVE.TRANS64 RZ, [R0+URZ+0x26818], R5 ;  /* 0x0268180500ff79a7 */ /* 0x0009f0000800003f */
[----:B------:R-:W-:Y:S05]  /*8010*/  @!P0 BRA `(.L_x_190) ;  /* 0x0000000000048947 */ /* 0x000fea0003800000 */
[----:B------:R-:W-:Y:S01]  /*8020*/  BPT.TRAP 0x1 ;  /* 0x000000040000795c */ /* 0x000fe20000300000 */
.L_x_190:
        /* <DEDUP_REMOVED lines=33> */
.L_x_176:
[----:B------:R-:W4:Y:S01]  /*8240*/  S2R R2, SR_TID.X ;  /* 0x0000000000027919 */ /* 0x000f220000002100 */
[----:B------:R-:W-:Y:S02]  /*8250*/  LEA R3, R12, R0, 0x3 ;  /* 0x000000000c037211 */ /* 0x000fe400078e18ff */
[----:B----4-:R-:W-:Y:S02]  /*8260*/  LOP3.LUT R4, R2, 0x7f, RZ, 0xc0, !PT ;  /* 0x0000007f02047812 */ /* 0x010fe400078ec0ff */
[----:B------:R-:W-:Y:S02]  /*8270*/  SHF.L.U32 R2, R9, 0x1f, RZ ;  /* 0x0000001f09027819 */ /* 0x000fe400000006ff */
[----:B------:R-:W-:Y:S02]  /*8280*/  ISETP.NE.AND P1, PT, R4, RZ, PT ;  /* 0x000000ff0400720c */ /* 0x000fe40003f25270 */
[----:B------:R-:W4:Y:S02]  /*8290*/  SYNCS.PHASECHK.TRANS64.TRYWAIT P0, [R3+URZ+0x26840], R2 ;  /* 0x02684002030075a7 */ /* 0x000f24000800017f */
[----:B----4-:R-:W-:Y:S09]  /*82a0*/  @!P0 BRA `(.L_x_191) ;  /* 0x0000000800c48947 */ /* 0x010ff20003800000 */
.L_x_221:
[----:B------:R-:W-:Y:S05]  /*82b0*/  @P1 BRA `(.L_x_192) ;  /* 0x0000000000181947 */ /* 0x000fea0003800000 */
[----:B------:R-:W5:Y:S01]  /*82c0*/  S2R R4, SR_TID.X ;  /* 0x0000000000047919 */ /* 0x000f620000002100 */
[----:B----4-:R-:W-:-:S04]  /*82d0*/  IMAD.MOV.U32 R2, RZ, RZ, 0x3100 ;  /* 0x00003100ff027424 */ /* 0x010fc800078e00ff */
[----:B------:R4:W-:Y:S01]  /*82e0*/  SYNCS.ARRIVE.TRANS64 RZ, [R3+URZ+0x26830], R2 ;  /* 0x0268300203ff79a7 */ /* 0x0009e2000800003f */
[----:B-----5:R-:W-:-:S13]  /*82f0*/  LOP3.LUT P0, RZ, R4, 0x1f, RZ, 0xc0, !PT ;  /* 0x0000001f04ff7812 */ /* 0x020fda000780c0ff */
[----:B----4-:R-:W-:Y:S05]  /*8300*/  @!P0 BRA `(.L_x_192) ;  /* 0x0000000000048947 */ /* 0x010fea0003800000 */
[----:B------:R-:W-:Y:S01]  /*8310*/  BPT.TRAP 0x1 ;  /* 0x000000040000795c */ /* 0x000fe20000300000 */
.L_x_192:
        /* <DEDUP_REMOVED lines=47> */
.L_x_173:
[----:B------:R-:W-:Y:S05]  /*8610*/  BSYNC B0 ;  /* 0x0000000000007941 */ /* 0x000fea0003800000 */
.L_x_172:
[----:B------:R-:W-:-:S03]  /*8620*/  UMOV UR5, 0xffffffff ;  /* 0xffffffff00057882 */ /* 0x000fc60000000000 */
[----:B------:R-:W-:Y:S05]  /*8630*/  BRA.DIV UR5, `(.L_x_193) ;  /* 0x0000000605f47947 */ /* 0x000fea000b800000 */
[----:B------:R-:W-:-:S13]  /*8640*/  ELECT P0, URZ, PT ;  /* 0x00000000003f782f */ /* 0x000fda0003800000 */
.L_x_224:
[----:B------:R-:W-:Y:S04]  /*8650*/  BSSY B0, `(.L_x_194) ;  /* 0x0000023000007945 */ /* 0x000fe80003800000 */
[----:B------:R-:W-:Y:S05]  /*8660*/  @!P0 BRA `(.L_x_195) ;  /* 0x0000000000848947 */ /* 0x000fea0003800000 */
[----:B------:R-:W-:-:S06]  /*8670*/  ULOP3.LUT UR5, UR38, 0x2, URZ, 0xfc, !UPT ;  /* 0x0000000226057892 */ /* 0x000fcc000f8efc3f */
[----:B------:R-:W-:-:S05]  /*8680*/  IMAD.U32 R2, RZ, RZ, UR5 ;  /* 0x00000005ff027e24 */ /* 0x000fca000f8e00ff */
[----:B------:R-:W-:-:S13]  /*8690*/  ISETP.NE.AND P0, PT, R2, 0x3, PT ;  /* 0x000000030200780c */ /* 0x000fda0003f05270 */
[----:B------:R-:W-:Y:S05]  /*86a0*/  @!P0 BRA `(.L_x_196) ;  /* 0x0000000000048947 */ /* 0x000fea0003800000 */
[----:B------:R-:W-:Y:S01]  /*86b0*/  BPT.TRAP 0x1 ;  /* 0x000000040000795c */ /* 0x000fe20000300000 */
.L_x_196:
        /* <DEDUP_REMOVED lines=15> */
.L_x_225:
[----:B------:R-:W2:Y:S02]  /*87b0*/  SYNCS.PHASECHK.TRANS64.TRYWAIT P1, [R3+URZ], R2 ;  /* 0x00000002030075a7 */ /* 0x000ea4000802017f */
[----:B--2---:R-:W-:Y:S05]  /*87c0*/  @!P1 BRA `(.L_x_198) ;  /* 0x0000000400c89947 */ /* 0x004fea0003800000 */
.L_x_226:
[----:B------:R-:W-:Y:S05]  /*87d0*/  @!P0 BRA `(.L_x_199) ;  /* 0x0000000000048947 */ /* 0x000fea0003800000 */
[----:B------:R-:W-:Y:S01]  /*87e0*/  BPT.TRAP 0x1 ;  /* 0x000000040000795c */ /* 0x000fe20000300000 */
.L_x_199:
[----:B--2---:R-:W-:-:S04]  /*87f0*/  VIADD R3, R7, 0x26840 ;  /* 0x0002684007037836 */ /* 0x004fc80000000000 */
[----:B------:R-:W-:-:S04]  /*8800*/  IMAD R0, R0, 0x8, R3 ;  /* 0x0000000800007824 */ /* 0x000fc800078e0203 */
[----:B------:R-:W2:Y:S02]  /*8810*/  SYNCS.PHASECHK.TRANS64.TRYWAIT P0, [R0+URZ], R5 ;  /* 0x00000005000075a7 */ /* 0x000ea4000800017f */
[----:B--2---:R-:W-:Y:S05]  /*8820*/  @!P0 BRA `(.L_x_200) ;  /* 0x0000000400c48947 */ /* 0x004fea0003800000 */
.L_x_227:
[----:B------:R-:W-:-:S07]  /*8830*/  LEA R3, R4, R3, 0x3 ;  /* 0x0000000304037211 */ /* 0x000fce00078e18ff */
.L_x_201:
[----:B---3--:R3:W4:Y:S02]  /*8840*/  SYNCS.PHASECHK.TRANS64.TRYWAIT P0, [R3+URZ], R2 ;  /* 0x00000002030075a7 */ /* 0x008724000800017f */
[----:B----4-:R-:W-:Y:S05]  /*8850*/  @!P0 NANOSLEEP.SYNCS 0x989680 ;  /* 0x009896800000895d */ /* 0x010fea0003900000 */
[----:B------:R-:W4:Y:S02]  /*8860*/  @!P0 SYNCS.PHASECHK.TRANS64 P0, [R3+URZ], R2 ;  /* 0x00000002030085a7 */ /* 0x000f24000800007f */
[----:B----4-:R-:W-:Y:S05]  /*8870*/  @!P0 BRA `(.L_x_201) ;  /* 0xfffffffc00f08947 */ /* 0x010fea000383ffff */
.L_x_195:
[----:B------:R-:W-:Y:S05]  /*8880*/  BSYNC B0 ;  /* 0x0000000000007941 */ /* 0x000fea0003800000 */
.L_x_194:
[----:B------:R-:W-:Y:S05]  /*8890*/  EXIT ;  /* 0x000000000000794d */ /* 0x000fea0003800000 */
.L_x_111:
[----:B------:R-:W-:Y:S02]  /*88a0*/  IMAD.MOV.U32 R13, RZ, RZ, R120 ;  /* 0x000000ffff0d7224 */ /* 0x000fe400078e0078 */
[----:B------:R-:W-:Y:S02]  /*88b0*/  IMAD.MOV.U32 R12, RZ, RZ, RZ ;  /* 0x000000ffff0c7224 */ /* 0x000fe400078e00ff */
[----:B------:R-:W-:Y:S02]  /*88c0*/  IMAD.MOV.U32 R11, RZ, RZ, 0x1f ;  /* 0x0000001fff0b7424 */ /* 0x000fe400078e00ff */
[----:B------:R-:W-:-:S07]  /*88d0*/  IMAD.MOV.U32 R15, RZ, RZ, -0x1 ;  /* 0xffffffffff0f7424 */ /* 0x000fce00078e00ff */
[----:B------:R-:W-:Y:S05]  /*88e0*/  WARPSYNC.COLLECTIVE R15, `(.L_x_202) ;  /* 0x000000000f087348 */ /* 0x000fea0003c00000 */
[----:B------:R1:W2:Y:S02]  /*88f0*/  SHFL.IDX P6, R14, R13, R12, R11 ;  /* 0x0000000c0d0e7389 */ /* 0x0002a400000c000b */
[----:B-12---:R-:W-:Y:S01]  /*8900*/  ENDCOLLECTIVE ;  /* 0x000000000000791b */ /* 0x006fe20003800000 */
.L_x_202:
[----:B------:R-:W-:Y:S05]  /*8910*/  BRA `(.L_x_203) ;  /* 0xffffff8000987947 */ /* 0x000fea000383ffff */
.L_x_113:
[----:B--2---:R2:W3:Y:S02]  /*8920*/  SYNCS.PHASECHK.TRANS64.TRYWAIT P0, [R16+URZ+0x26800], R7 ;  /* 0x02680007100075a7 */ /* 0x0044e4000800017f */
[----:B---3--:R-:W-:Y:S05]  /*8930*/  @!P0 NANOSLEEP.SYNCS 0x989680 ;  /* 0x009896800000895d */ /* 0x008fea0003900000 */
[----:B------:R-:W3:Y:S02]  /*8940*/  @!P0 SYNCS.PHASECHK.TRANS64 P0, [R16+URZ+0x26800], R7 ;  /* 0x02680007100085a7 */ /* 0x000ee4000800007f */
[----:B---3--:R-:W-:Y:S05]  /*8950*/  @!P0 BRA `(.L_x_113) ;  /* 0xfffffffc00f08947 */ /* 0x008fea000383ffff */
[----:B------:R-:W-:Y:S05]  /*8960*/  BRA `(.L_x_112) ;  /* 0xffffff8000d87947 */ /* 0x000fea000383ffff */
.L_x_119:
[----:B---3--:R-:W-:-:S04]  /*8970*/  IMAD.U32 R5, RZ, RZ, UR8 ;  /* 0x00000008ff057e24 */ /* 0x008fc8000f8e00ff */
[----:B------:R3:W1:Y:S03]  /*8980*/  SYNCS.PHASECHK.TRANS64.TRYWAIT P1, [R5+URZ+0x26810], R6 ;  /* 0x02681006050075a7 */ /* 0x000666000802017f */
[----:B-1----:R-:W-:Y:S05]  /*8990*/  @!P1 NANOSLEEP.SYNCS 0x989680 ;  /* 0x009896800000995d */ /* 0x002fea0003900000 */
[----:B------:R-:W1:Y:S02]  /*89a0*/  @!P1 SYNCS.PHASECHK.TRANS64 P1, [R5+URZ+0x26810], R6 ;  /* 0x02681006050095a7 */ /* 0x000e64000802007f */
[----:B-1----:R-:W-:Y:S05]  /*89b0*/  @!P1 BRA `(.L_x_119) ;  /* 0xfffffffc00ec9947 */ /* 0x002fea000383ffff */
[----:B------:R-:W-:Y:S05]  /*89c0*/  BRA `(.L_x_118) ;  /* 0xffffff8c00407947 */ /* 0x000fea000383ffff */
.L_x_123:
[----:B------:R-:W-:-:S04]  /*89d0*/  IMAD.U32 R7, RZ, RZ, UR8 ;  /* 0x00000008ff077e24 */ /* 0x000fc8000f8e00ff */
[----:B------:R1:W1:Y:S03]  /*89e0*/  SYNCS.PHASECHK.TRANS64.TRYWAIT P1, [R7+URZ+0x26830], R6 ;  /* 0x02683006070075a7 */ /* 0x000266000802017f */
[----:B-1----:R-:W-:Y:S05]  /*89f0*/  @!P1 NANOSLEEP.SYNCS 0x989680 ;  /* 0x009896800000995d */ /* 0x002fea0003900000 */
[----:B------:R-:W1:Y:S02]  /*8a00*/  @!P1 SYNCS.PHASECHK.TRANS64 P1, [R7+URZ+0x26830], R6 ;  /* 0x02683006070095a7 */ /* 0x000e64000802007f */
[----:B-1----:R-:W-:Y:S05]  /*8a10*/  @!P1 BRA `(.L_x_123) ;  /* 0xfffffffc00ec9947 */ /* 0x002fea000383ffff */
[----:B------:R-:W-:Y:S05]  /*8a20*/  BRA `(.L_x_122) ;  /* 0xffffff90004c7947 */ /* 0x000fea000383ffff */
.L_x_138:
[----:B------:R-:W-:Y:S01]  /*8a30*/  BSSY B0, `(.L_x_204) ;  /* 0x0000005000007945 */ /* 0x000fe20003800000 */
[----:B------:R-:W-:-:S07]  /*8a40*/  IMAD.MOV.U32 R15, RZ, RZ, -0x1 ;  /* 0xffffffffff0f7424 */ /* 0x000fce00078e00ff */
[----:B------:R-:W-:Y:S05]  /*8a50*/  WARPSYNC.COLLECTIVE R15, `(.L_x_205) ;  /* 0x000000000f087348 */ /* 0x000fea0003c00000 */
[----:B------:R-:W-:Y:S01]  /*8a60*/  NOP ;  /* 0x0000000000007918 */ /* 0x000fe20000000000 */
[----:B------:R-:W-:Y:S01]  /*8a70*/  ENDCOLLECTIVE ;  /* 0x000000000000791b */ /* 0x000fe20003800000 */
.L_x_205:
[----:B------:R-:W-:Y:S05]  /*8a80*/  BSYNC B0 ;  /* 0x0000000000007941 */ /* 0x000fea0003800000 */
.L_x_204:
[----:B------:R-:W-:Y:S05]  /*8a90*/  BRA `(.L_x_206) ;  /* 0xffffffcc00407947 */ /* 0x000fea000383ffff */
.L_x_150:
[----:B------:R-:W-:Y:S01]  /*8aa0*/  BSSY B0, `(.L_x_207) ;  /* 0x0000005000007945 */ /* 0x000fe20003800000 */
[----:B------:R-:W-:-:S07]  /*8ab0*/  IMAD.MOV.U32 R15, RZ, RZ, -0x1 ;  /* 0xffffffffff0f7424 */ /* 0x000fce00078e00ff */
[----:B------:R-:W-:Y:S05]  /*8ac0*/  WARPSYNC.COLLECTIVE R15, `(.L_x_208) ;  /* 0x000000000f087348 */ /* 0x000fea0003c00000 */
[----:B------:R-:W-:Y:S01]  /*8ad0*/  NOP ;  /* 0x0000000000007918 */ /* 0x000fe20000000000 */
[----:B------:R-:W-:Y:S01]  /*8ae0*/  ENDCOLLECTIVE ;  /* 0x000000000000791b */ /* 0x000fe20003800000 */
.L_x_208:
[----:B------:R-:W-:Y:S05]  /*8af0*/  BSYNC B0 ;  /* 0x0000000000007941 */ /* 0x000fea0003800000 */
.L_x_207:
[----:B------:R-:W-:Y:S05]  /*8b00*/  BRA `(.L_x_209) ;  /* 0xffffffd000587947 */ /* 0x000fea000383ffff */
.L_x_163:
[----:B------:R-:W-:Y:S01]  /*8b10*/  BSSY B0, `(.L_x_210) ;  /* 0x0000005000007945 */ /* 0x000fe20003800000 */
[----:B------:R-:W-:-:S07]  /*8b20*/  IMAD.MOV.U32 R15, RZ, RZ, -0x1 ;  /* 0xffffffffff0f7424 */ /* 0x000fce00078e00ff */
[----:B------:R-:W-:Y:S05]  /*8b30*/  WARPSYNC.COLLECTIVE R15, `(.L_x_211) ;  /* 0x000000000f087348 */ /* 0x000fea0003c00000 */
[----:B------:R-:W-:Y:S01]  /*8b40*/  NOP ;  /* 0x0000000000007918 */ /* 0x000fe20000000000 */
[----:B------:R-:W-:Y:S01]  /*8b50*/  ENDCOLLECTIVE ;  /* 0x000000000000791b */ /* 0x000fe20003800000 */
.L_x_211:
[----:B------:R-:W-:Y:S05]  /*8b60*/  BSYNC B0 ;  /* 0x0000000000007941 */ /* 0x000fea0003800000 */
.L_x_210:
[----:B------:R-:W-:Y:S05]  /*8b70*/  BRA `(.L_x_212) ;  /* 0xffffffd400747947 */ /* 0x000fea000383ffff */
.L_x_174:
[----:B-1----:R1:W2:Y:S02]  /*8b80*/  SYNCS.PHASECHK.TRANS64.TRYWAIT P0, [R0+URZ+0x26820], R3 ;  /* 0x02682003000075a7 */ /* 0x0022a4000800017f */
[----:B--2---:R-:W-:Y:S05]  /*8b90*/  @!P0 NANOSLEEP.SYNCS 0x989680 ;  /* 0x009896800000895d */ /* 0x004fea0003900000 */
[----:B------:R-:W2:Y:S02]  /*8ba0*/  @!P0 SYNCS.PHASECHK.TRANS64 P0, [R0+URZ+0x26820], R3 ;  /* 0x02682003000085a7 */ /* 0x000ea4000800007f */
[----:B--2---:R-:W-:Y:S05]  /*8bb0*/  @!P0 BRA `(.L_x_174) ;  /* 0xfffffffc00f08947 */ /* 0x004fea000383ffff */
[----:B------:R-:W-:Y:S05]  /*8bc0*/  BRA `(.L_x_213) ;  /* 0xffffffdc00387947 */ /* 0x000fea000383ffff */
.L_x_178:
[----:B-1----:R1:W2:Y:S02]  /*8bd0*/  SYNCS.PHASECHK.TRANS64.TRYWAIT P1, [R0+URZ+0x26840], R20 ;  /* 0x02684014000075a7 */ /* 0x0022a4000802017f */
[----:B--2---:R-:W-:Y:S05]  /*8be0*/  @!P1 NANOSLEEP.SYNCS 0x989680 ;  /* 0x009896800000995d */ /* 0x004fea0003900000 */
[----:B------:R-:W2:Y:S02]  /*8bf0*/  @!P1 SYNCS.PHASECHK.TRANS64 P1, [R0+URZ+0x26840], R20 ;  /* 0x02684014000095a7 */ /* 0x000ea4000802007f */
[----:B--2---:R-:W-:Y:S05]  /*8c00*/  @!P1 BRA `(.L_x_178) ;  /* 0xfffffffc00f09947 */ /* 0x004fea000383ffff */
[----:B------:R-:W-:Y:S05]  /*8c10*/  BRA `(.L_x_214) ;  /* 0xffffffe400647947 */ /* 0x000fea000383ffff */
.L_x_180:
[----:B--2---:R2:W3:Y:S02]  /*8c20*/  SYNCS.PHASECHK.TRANS64.TRYWAIT P1, [R0+URZ+0x26828], R20 ;  /* 0x02682814000075a7 */ /* 0x0044e4000802017f */
[----:B---3--:R-:W-:Y:S05]  /*8c30*/  @!P1 NANOSLEEP.SYNCS 0x989680 ;  /* 0x009896800000995d */ /* 0x008fea0003900000 */
[----:B------:R-:W3:Y:S02]  /*8c40*/  @!P1 SYNCS.PHASECHK.TRANS64 P1, [R0+URZ+0x26828], R20 ;  /* 0x02682814000095a7 */ /* 0x000ee4000802007f */
[----:B---3--:R-:W-:Y:S05]  /*8c50*/  @!P1 BRA `(.L_x_180) ;  /* 0xfffffffc00f09947 */ /* 0x008fea000383ffff */
[----:B------:R-:W-:Y:S05]  /*8c60*/  BRA `(.L_x_215) ;  /* 0xffffffe800107947 */ /* 0x000fea000383ffff */
.L_x_182:
[----:B---3--:R3:W4:Y:S02]  /*8c70*/  SYNCS.PHASECHK.TRANS64.TRYWAIT P1, [R0+URZ+0x26848], R20 ;  /* 0x02684814000075a7 */ /* 0x008724000802017f */
[----:B----4-:R-:W-:Y:S05]  /*8c80*/  @!P1 NANOSLEEP.SYNCS 0x989680 ;  /* 0x009896800000995d */ /* 0x010fea0003900000 */
[----:B------:R-:W4:Y:S02]  /*8c90*/  @!P1 SYNCS.PHASECHK.TRANS64 P1, [R0+URZ+0x26848], R20 ;  /* 0x02684814000095a7 */ /* 0x000f24000802007f */
[----:B----4-:R-:W-:Y:S05]  /*8ca0*/  @!P1 BRA `(.L_x_182) ;  /* 0xfffffffc00f09947 */ /* 0x010fea000383ffff */
[----:B------:R-:W-:Y:S05]  /*8cb0*/  BRA `(.L_x_216) ;  /* 0xffffffe8009c7947 */ /* 0x000fea000383ffff */
.L_x_184:
[----:B------:R-:W-:-:S07]  /*8cc0*/  SHF.L.U32 R5, R9, 0x1f, RZ ;  /* 0x0000001f09057819 */ /* 0x000fce00000006ff */
.L_x_217:
[----:B--2---:R2:W3:Y:S02]  /*8cd0*/  SYNCS.PHASECHK.TRANS64.TRYWAIT P1, [R0+URZ+0x26820], R5 ;  /* 0x02682005000075a7 */ /* 0x0044e4000802017f */
[----:B---3--:R-:W-:Y:S05]  /*8ce0*/  @!P1 NANOSLEEP.SYNCS 0x989680 ;  /* 0x009896800000995d */ /* 0x008fea0003900000 */
[----:B------:R-:W3:Y:S02]  /*8cf0*/  @!P1 SYNCS.PHASECHK.TRANS64 P1, [R0+URZ+0x26820], R5 ;  /* 0x02682005000095a7 */ /* 0x000ee4000802007f */
[----:B---3--:R-:W-:Y:S05]  /*8d00*/  @!P1 BRA `(.L_x_217) ;  /* 0xfffffffc00f09947 */ /* 0x008fea000383ffff */
[----:B------:R-:W-:Y:S05]  /*8d10*/  BRA `(.L_x_218) ;  /* 0xffffffec00387947 */ /* 0x000fea000383ffff */
.L_x_187:
[----:B--2---:R2:W3:Y:S02]  /*8d20*/  SYNCS.PHASECHK.TRANS64.TRYWAIT P1, [R0+URZ+0x26840], R7 ;  /* 0x02684007000075a7 */ /* 0x0044e4000802017f */
[----:B---3--:R-:W-:Y:S05]  /*8d30*/  @!P1 NANOSLEEP.SYNCS 0x989680 ;  /* 0x009896800000995d */ /* 0x008fea0003900000 */
[----:B------:R-:W3:Y:S02]  /*8d40*/  @!P1 SYNCS.PHASECHK.TRANS64 P1, [R0+URZ+0x26840], R7 ;  /* 0x02684007000095a7 */ /* 0x000ee4000802007f */
[----:B---3--:R-:W-:Y:S05]  /*8d50*/  @!P1 BRA `(.L_x_187) ;  /* 0xfffffffc00f09947 */ /* 0x008fea000383ffff */
[----:B------:R-:W-:Y:S05]  /*8d60*/  BRA `(.L_x_219) ;  /* 0xffffffec00e07947 */ /* 0x000fea000383ffff */
.L_x_189:
[----:B---3--:R3:W4:Y:S02]  /*8d70*/  SYNCS.PHASECHK.TRANS64.TRYWAIT P1, [R0+URZ+0x26828], R7 ;  /* 0x02682807000075a7 */ /* 0x008724000802017f */
[----:B----4-:R-:W-:Y:S05]  /*8d80*/  @!P1 NANOSLEEP.SYNCS 0x989680 ;  /* 0x009896800000995d */ /* 0x010fea0003900000 */
[----:B------:R-:W4:Y:S02]  /*8d90*/  @!P1 SYNCS.PHASECHK.TRANS64 P1, [R0+URZ+0x26828], R7 ;  /* 0x02682807000095a7 */ /* 0x000f24000802007f */
[----:B----4-:R-:W-:Y:S05]  /*8da0*/  @!P1 BRA `(.L_x_189) ;  /* 0xfffffffc00f09947 */ /* 0x010fea000383ffff */
[----:B------:R-:W-:Y:S05]  /*8db0*/  BRA `(.L_x_220) ;  /* 0xfffffff000847947 */ /* 0x000fea000383ffff */
.L_x_191:
[----:B----4-:R4:W1:Y:S02]  /*8dc0*/  SYNCS.PHASECHK.TRANS64.TRYWAIT P0, [R3+URZ+0x26840], R2 ;  /* 0x02684002030075a7 */ /* 0x010864000800017f */
[----:B-1----:R-:W-:Y:S05]  /*8dd0*/  @!P0 NANOSLEEP.SYNCS 0x989680 ;  /* 0x009896800000895d */ /* 0x002fea0003900000 */
[----:B------:R-:W1:Y:S02]  /*8de0*/  @!P0 SYNCS.PHASECHK.TRANS64 P0, [R3+URZ+0x26840], R2 ;  /* 0x02684002030085a7 */ /* 0x000e64000800007f */
[----:B-1----:R-:W-:Y:S05]  /*8df0*/  @!P0 BRA `(.L_x_191) ;  /* 0xfffffffc00f08947 */ /* 0x002fea000383ffff */
[----:B------:R-:W-:Y:S05]  /*8e00*/  BRA `(.L_x_221) ;  /* 0xfffffff400287947 */ /* 0x000fea000383ffff */
.L_x_193:
[----:B------:R-:W-:Y:S01]  /*8e10*/  BSSY B0, `(.L_x_222) ;  /* 0x0000006000007945 */ /* 0x000fe20003800000 */
[----:B------:R-:W-:-:S07]  /*8e20*/  IMAD.MOV.U32 R15, RZ, RZ, -0x1 ;  /* 0xffffffffff0f7424 */ /* 0x000fce00078e00ff */
[----:B------:R-:W-:Y:S05]  /*8e30*/  WARPSYNC.COLLECTIVE R15, `(.L_x_223) ;  /* 0x000000000f0c7348 */ /* 0x000fea0003c00000 */
[----:B------:R-:W-:Y:S02]  /*8e40*/  ELECT P6, UR62, PT ;  /* 0x00000000003e782f */ /* 0x000fe400038c0000 */
[----:B------:R-:W-:Y:S01]  /*8e50*/  MOV R14, UR62 ;  /* 0x0000003e000e7c02 */ /* 0x000fe20008000f00 */
[----:B------:R-:W-:Y:S10]  /*8e60*/  ENDCOLLECTIVE ;  /* 0x000000000000791b */ /* 0x000ff40003800000 */
.L_x_223:
[----:B------:R-:W-:Y:S05]  /*8e70*/  BSYNC B0 ;  /* 0x0000000000007941 */ /* 0x000fea0003800000 */
.L_x_222:
[----:B------:R-:W-:Y:S01]  /*8e80*/  PLOP3.LUT P0, PT, P6, PT, PT, 0x80, 0x0 ;  /* 0x000000000000781c */ /* 0x000fe2000370f070 */
[----:B------:R-:W-:-:S12]  /*8e90*/  BRA `(.L_x_224) ;  /* 0xfffffff400ec7947 */ /* 0x000fd8000383ffff */
.L_x_197:
[----:B-1----:R1:W2:Y:S02]  /*8ea0*/  SYNCS.PHASECHK.TRANS64.TRYWAIT P1, [R6+URZ], R5 ;  /* 0x00000005060075a7 */ /* 0x0022a4000802017f */
[----:B--2---:R-:W-:Y:S05]  /*8eb0*/  @!P1 NANOSLEEP.SYNCS 0x989680 ;  /* 0x009896800000995d */ /* 0x004fea0003900000 */
[----:B------:R-:W2:Y:S02]  /*8ec0*/  @!P1 SYNCS.PHASECHK.TRANS64 P1, [R6+URZ], R5 ;  /* 0x00000005060095a7 */ /* 0x000ea4000802007f */
[----:B--2---:R-:W-:Y:S05]  /*8ed0*/  @!P1 BRA `(.L_x_197) ;  /* 0xfffffffc00f09947 */ /* 0x004fea000383ffff */
[----:B------:R-:W-:Y:S05]  /*8ee0*/  BRA `(.L_x_225) ;  /* 0xfffffff800307947 */ /* 0x000fea000383ffff */
.L_x_198:
[----:B--2---:R2:W3:Y:S02]  /*8ef0*/  SYNCS.PHASECHK.TRANS64.TRYWAIT P1, [R3+URZ], R2 ;  /* 0x00000002030075a7 */ /* 0x0044e4000802017f */
[----:B---3--:R-:W-:Y:S05]  /*8f00*/  @!P1 NANOSLEEP.SYNCS 0x989680 ;  /* 0x009896800000995d */ /* 0x008fea0003900000 */
[----:B------:R-:W3:Y:S02]  /*8f10*/  @!P1 SYNCS.PHASECHK.TRANS64 P1, [R3+URZ], R2 ;  /* 0x00000002030095a7 */ /* 0x000ee4000802007f */
[----:B---3--:R-:W-:Y:S05]  /*8f20*/  @!P1 BRA `(.L_x_198) ;  /* 0xfffffffc00f09947 */ /* 0x008fea000383ffff */
[----:B------:R-:W-:Y:S05]  /*8f30*/  BRA `(.L_x_226) ;  /* 0xfffffff800247947 */ /* 0x000fea000383ffff */
.L_x_200:
[----:B--2---:R2:W3:Y:S02]  /*8f40*/  SYNCS.PHASECHK.TRANS64.TRYWAIT P0, [R0+URZ], R5 ;  /* 0x00000005000075a7 */ /* 0x0044e4000800017f */
[----:B---3--:R-:W-:Y:S05]  /*8f50*/  @!P0 NANOSLEEP.SYNCS 0x989680 ;  /* 0x009896800000895d */ /* 0x008fea0003900000 */
[----:B------:R-:W3:Y:S02]  /*8f60*/  @!P0 SYNCS.PHASECHK.TRANS64 P0, [R0+URZ], R5 ;  /* 0x00000005000085a7 */ /* 0x000ee4000800007f */
[----:B---3--:R-:W-:Y:S05]  /*8f70*/  @!P0 BRA `(.L_x_200) ;  /* 0xfffffffc00f08947 */ /* 0x008fea000383ffff */
[----:B------:R-:W-:Y:S05]  /*8f80*/  BRA `(.L_x_227) ;  /* 0xfffffff800287947 */ /* 0x000fea000383ffff */
.L_x_228:
        /* <DEDUP_REMOVED lines=15> */
.L_x_6552:


//--------------------- .text._ZN7cutlass13device_kernelIN5flash11enable_sm90INS1_16FlashAttnBwdSm90INS1_25CollectiveMainloopBwdSm90ILi2ELi2ELi2EN4cute5tupleIJNS5_1CILi1EEES8_S8_EEENS6_IJNS7_ILi64EEENS7_ILi128EEENS7_ILi96EEEEEENS_10bfloat16_tEfNS_4arch4Sm90ELb0ELb0ELb1ELb0ELb0ELb1ELb0ELb0ELi2ELi1ELi2ELi1ELb1EEENS1_24CollectiveEpilogueBwdGQAISD_fSG_Li256ELb0ELb0EEENS1_19SingleTileSchedulerILb0ELb0ELb0ELi128EEEEEEEEEvNT_6ParamsE --------------------------
	.section	.text._ZN7cutlass13device_kernelIN5flash11enable_sm90INS1_16FlashAttnBwdSm90INS1_25CollectiveMainloopBwdSm90ILi2ELi2ELi2EN4cute5tupleIJNS5_1CILi1EEES8_S8_EEENS6_IJNS7_ILi64EEENS7_ILi128EEENS7_ILi96EEEEEENS_10bfloat16_tEfNS_4arch4Sm90ELb0ELb0ELb1ELb0ELb0ELb1ELb0ELb0ELi2ELi1ELi2ELi1ELb1EEENS1_24CollectiveEpilogueBwdGQAISD_fSG_Li256ELb0ELb0EEENS1_19SingleTileSchedulerILb0ELb0ELb0ELi128EEEEEEEEEvNT_6ParamsE,"ax",@progbits
	.align	128
.text._ZN7cutlass13device_kernelIN5flash11enable_sm90INS1_16FlashAttnBwdSm90INS1_25CollectiveMainloopBwdSm90ILi2ELi2ELi2EN4cute5tupleIJNS5_1CILi1EEES8_S8_EEENS6_IJNS7_ILi64EEENS7_ILi128EEENS7_ILi96EEEEEENS_10bfloat16_tEfNS_4arch4Sm90ELb0ELb0ELb1ELb0ELb0ELb1ELb0ELb0ELi2ELi1ELi2ELi1ELb1EEENS1_24CollectiveEpilogueBwdGQAISD_fSG_Li256ELb0ELb0EEENS1_19SingleTileSchedulerILb0ELb0ELb0ELi128EEEEEEEEEvNT_6ParamsE:
        .type           _ZN7cutlass13device_kernelIN5flash11enable_sm90INS1_16FlashAttnBwdSm90INS1_25CollectiveMainloopBwdSm90ILi2ELi2ELi2EN4cute5tupleIJNS5_1CILi1EEES8_S8_EEENS6_IJNS7_ILi64EEENS7_ILi128EEENS7_ILi96EEEEEENS_10bfloat16_tEfNS_4arch4Sm90ELb0ELb0ELb1ELb0ELb0ELb1ELb0ELb0ELi2ELi1ELi2ELi1ELb1EEENS1_24CollectiveEpilogueBwdGQAISD_fSG_Li256ELb0ELb0EEENS1_19SingleTileSchedulerILb0ELb0ELb0ELi128EEEEEEEEEvNT_6ParamsE,@function
        .size           _ZN7cutlass13device_kernelIN5flash11enable_sm90INS1_16FlashAttnBwdSm90INS1_25CollectiveMainloopBwdSm90ILi2ELi2ELi2EN4cute5tupleIJNS5_1CILi1EEES8_S8_EEENS6_IJNS7_ILi64EEENS7_ILi128EEENS7_ILi96EEEEEENS_10bfloat16_tEfNS_4arch4Sm90ELb0ELb0ELb1ELb0ELb0ELb1ELb0ELb0ELi2ELi1ELi2ELi1ELb1EEENS1_24CollectiveEpilogueBwdGQAISD_fSG_Li256ELb0ELb0EEENS1_19SingleTileSchedulerILb0ELb0ELb0ELi128EEEEEEEEEvNT_6ParamsE,(.L_x_6553 - _ZN7cutlass13device_kernelIN5flash11enable_sm90INS1_16FlashAttnBwdSm90INS1_25CollectiveMainloopBwdSm90ILi2ELi2ELi2EN4cute5tupleIJNS5_1CILi1EEES8_S8_EEENS6_IJNS7_ILi64EEENS7_ILi128EEENS7_ILi96EEEEEENS_10bfloat16_tEfNS_4arch4Sm90ELb0ELb0ELb1ELb0ELb0ELb1ELb0ELb0ELi2ELi1ELi2ELi1ELb1EEENS1_24CollectiveEpilogueBwdGQAISD_fSG_Li256ELb0ELb0EEENS1_19SingleTileSchedulerILb0ELb0ELb0ELi128EEEEEEEEEvNT_6ParamsE)
        .other          _ZN7cutlass13device_kernelIN5flash11enable_sm90INS1_16FlashAttnBwdSm90INS1_25CollectiveMainloopBwdSm90ILi2ELi2ELi2EN4cute5tupleIJNS5_1CILi1EEES8_S8_EEENS6_IJNS7_ILi64EEENS7_ILi128EEENS7_ILi96EEEEEENS_10bfloat16_tEfNS_4arch4Sm90ELb0ELb0ELb1ELb0ELb0ELb1ELb0ELb0ELi2ELi1ELi2ELi1ELb1EEENS1_24CollectiveEpilogueBwdGQAISD_fSG_Li256ELb0ELb0EEENS1_19SingleTileSchedulerILb0ELb0ELb0ELi128EEEEEEEEEvNT_6ParamsE,@"STO_CUDA_ENTRY STV_DEFAULT"
_ZN7cutlass13device_kernelIN5flash11enable_sm90INS1_16FlashAttnBwdSm90INS1_25CollectiveMainloopBwdSm90ILi2ELi2ELi2EN4cute5tupleIJNS5_1CILi1EEES8_S8_EEENS6_IJNS7_ILi64EEENS7_ILi128EEENS7_ILi96EEEEEENS_10bfloat16_tEfNS_4arch4Sm90ELb0ELb0ELb1ELb0ELb0ELb1ELb0ELb0ELi2ELi1ELi2ELi1ELb1EEENS1_24CollectiveEpilogueBwdGQAISD_fSG_Li256ELb0ELb0EEENS1_19SingleTileSchedulerILb0ELb0ELb0ELi128EEEEEEEEEvNT_6ParamsE:
        /* <DEDUP_REMOVED lines=14> */
[----:B------:R-:W-:-:S02]  /*00e0*/  UIADD3.X UR7, URZ, UR5, URZ, UP0, !UPT ;  /* 0x000000053f077290 */ /* 0x000fc400087fe43f */
[----:B------:R-:W-:Y:S02]  /*00f0*/  UIADD3.X UR9, URZ, UR5, URZ, UP1, !UPT ;  /* 0x000000053f097290 */ /* 0x000fe40008ffe43f */
[----:B------:R-:W-:Y:S02]  /*0100*/  UIADD3.X UR11, URZ, UR5, URZ, UP2, !UPT ;  /* 0x000000053f0b7290 */ /* 0x000fe400097fe43f */
[----:B------:R-:W-:-:S03]  /*0110*/  UIADD3.X UR5, URZ, UR5, URZ, UP3, !UPT ;  /* 0x000000053f057290 */ /* 0x000fc60009ffe43f */
[----:B------:R1:W-:Y:S02]  /*0120*/  UTMACCTL.PF [UR6] ;  /* 0x00000000060079b9 */ /* 0x0003e40008040000 */
[----:B------:R1:W-:Y:S02]  /*0130*/  UTMACCTL.PF [UR8] ;  /* 0x00000000080079b9 */ /* 0x0003e40008040000 */
[----:B------:R1:W-:Y:S02]  /*0140*/  UTMACCTL.PF [UR10] ;  /* 0x000000000a0079b9 */ /* 0x0003e40008040000 */
[----:B------:R1:W-:Y:S02]  /*0150*/  UTMACCTL.PF [UR4] ;  /* 0x00000000040079b9 */ /* 0x0003e40008040000 */
[----:B-1----:R-:W-:Y:S01]  /*0160*/  NOP ;  /* 0x0000000000007918 */ /* 0x002fe20000000000 */
.L_x_230:
[----:B------:R-:W-:Y:S05]  /*0170*/  BSYNC B0 ;  /* 0x0000000000007941 */ /* 0x000fea0003800000 */
.L_x_229:
        /* <DEDUP_REMOVED lines=37> */
.L_x_231:
        /* <DEDUP_REMOVED lines=22> */
.L_x_232:
[----:B------:R-:W-:Y:S01]  /*0530*/  PLOP3.LUT P0, PT, PT, PT, UP0, 0x80, 0x0 ;  /* 0x000000000000781c */ /* 0x000fe20003f0f008 */
[----:B------:R-:W-:Y:S01]  /*0540*/  NOP ;  /* 0x0000000000007918 */ /* 0x000fe20000000000 */
[----:B------:R-:W-:Y:S01]  /*0550*/  BSSY B6, `(.L_x_233) ;  /* 0x000078d000067945 */ /* 0x000fe20003800000 */
[----:B-12-45:R-:W-:Y:S10]  /*0560*/  BAR.SYNC.DEFER_BLOCKING 0x0 ;  /* 0x0000000000007b1d */ /* 0x036ff40000010000 */
[----:B------:R-:W-:Y:S05]  /*0570*/  @!P0 BRA `(.L_x_234) ;  /* 0x0000004800988947 */ /* 0x000fea0003800000 */
.L_x_235:
        /* <DEDUP_REMOVED lines=11> */
[----:B--2---:R-:W-:Y:S05]  /*0630*/  @!P0 BRA `(.L_x_236) ;  /* 0x0000007400f88947 */ /* 0x004fea0003800000 */
        /* <DEDUP_REMOVED lines=21> */
.L_x_238:
        /* <DEDUP_REMOVED lines=15> */
.L_x_237:
        /* <DEDUP_REMOVED lines=22> */
.L_x_240:
        /* <DEDUP_REMOVED lines=15> */
.L_x_239:
[----:B------:R-:W-:Y:S01]  /*0ad0*/  SHF.R.S32.HI R41, RZ, 0x1f, R22 ;  /* 0x0000001fff297819 */ /* 0x000fe20000011416 */
[----:B------:R-:W-:-:S03]  /*0ae0*/  UMOV UR4, 0xffffffff ;  /* 0xffffffff00047882 */ /* 0x000fc60000000000 */
[----:B------:R-:W-:-:S04]  /*0af0*/  LEA.HI R0, R41, R22, RZ, 0x7 ;  /* 0x0000001629007211 */ /* 0x000fc800078f38ff */
[----:B------:R-:W-:Y:S01]  /*0b00*/  SHF.R.S32.HI R16, RZ, 0x7, R0 ;  /* 0x00000007ff107819 */ /* 0x000fe20000011400 */
[----:B------:R-:W-:Y:S06]  /*0b10*/  BRA.DIV UR4, `(.L_x_241) ;  /* 0x0000007204c87947 */ /* 0x000fec000b800000 */
[----:B------:R1:W2:Y:S02]  /*0b20*/  SHFL.IDX PT, R14, R16, RZ, 0x1f ;  /* 0x00001fff100e7589 */ /* 0x0002a400000e0000 */
.L_x_311:
[----:B------:R-:W-:Y:S02]  /*0b30*/  SHF.L.U32 R5, RZ, 0x1f, RZ ;  /* 0x0000001fff057819 */ /* 0x000fe400000006ff */
[----:B------:R-:W-:Y:S02]  /*0b40*/  LOP3.LUT R3, R0, 0xffffff80, RZ, 0xc0, !PT ;  /* 0xffffff8000037812 */ /* 0x000fe400078ec0ff */
[----:B------:R-:W3:Y:S01]  /*0b50*/  SYNCS.PHASECHK.TRANS64.TRYWAIT P1, [R18+URZ+0x26800], R5 ;  /* 0x02680005120075a7 */ /* 0x000ee2000802017f */
[----:B--2---:R-:W-:Y:S02]  /*0b60*/  LEA.HI R0, R14, R14, RZ, 0x1 ;  /* 0x0000000e0e007211 */ /* 0x004fe400078f08ff */
[----:B------:R-:W-:Y:S02]  /*0b70*/  IMAD.IADD R40, R22, 0x1, -R3 ;  /* 0x0000000116287824 */ /* 0x000fe400078e0a03 */
[----:B------:R-:W-:Y:S01]  /*0b80*/  VIADD R3, R18, 0x6000 ;  /* 0x0000600012037836 */ /* 0x000fe20000000000 */
[----:B------:R-:W-:-:S02]  /*0b90*/  LOP3.LUT R209, R0, 0xfffffffe, RZ, 0xc0, !PT ;  /* 0xfffffffe00d17812 */ /* 0x000fc400078ec0ff */
[----:B------:R-:W-:Y:S02]  /*0ba0*/  SHF.R.S32.HI R43, RZ, 0x1f, R40 ;  /* 0x0000001fff2b7819 */ /* 0x000fe40000011428 */
[----:B------:R-:W-:Y:S01]  /*0bb0*/  LOP3.LUT P0, RZ, R3, 0x1bf, RZ, 0xc0, !PT ;  /* 0x000001bf03ff7812 */ /* 0x000fe2000780c0ff */
[----:B------:R-:W-:Y:S01]  /*0bc0*/  IMAD.IADD R209, R14, 0x1, -R209 ;  /* 0x000000010ed17824 */ /* 0x000fe200078e0ad1 */
[----:B------:R-:W-:-:S04]  /*0bd0*/  LEA.HI R42, R43, R40, RZ, 0x2 ;  /* 0x000000282b2a7211 */ /* 0x000fc800078f10ff */
[----:B------:R-:W-:Y:S01]  /*0be0*/  LOP3.LUT R17, R42, 0x7ffffffc, RZ, 0xc0, !PT ;  /* 0x7ffffffc2a117812 */ /* 0x000fe200078ec0ff */
[----:B---3--:R-:W-:Y:S06]  /*0bf0*/  @P1 BRA `(.L_x_242) ;  /* 0x0000000000081947 */ /* 0x008fec0003800000 */
[----:B------:R-:W2:Y:S02]  /*0c00*/  SYNCS.PHASECHK.TRANS64.TRYWAIT P1, [R18+URZ+0x26800], R5 ;  /* 0x02680005120075a7 */ /* 0x000ea4000802017f */
[----:B--2---:R-:W-:Y:S05]  /*0c10*/  @!P1 BRA `(.L_x_243) ;  /* 0x0000007000a89947 */ /* 0x004fea0003800000 */
.L_x_242:
[C---:B------:R-:W-:Y:S02]  /*0c20*/  IMAD.SHL.U32 R23, R40.reuse, 0x4, RZ ;  /* 0x0000000428177824 */ /* 0x040fe400078e00ff */
[----:B------:R-:W-:Y:S01]  /*0c30*/  IMAD.IADD R17, R40, 0x1, -R17 ;  /* 0x0000000128117824 */ /* 0x000fe200078e0a11 */
[----:B------:R-:W-:Y:S06]  /*0c40*/  @!P0 BRA `(.L_x_244) ;  /* 0x0000000000408947 */ /* 0x000fec0003800000 */
[----:B------:R-:W-:Y:S01]  /*0c50*/  MOV R0, 0x0 ;  /* 0x0000000000007802 */ /* 0x000fe20000000f00 */
[----:B------:R-:W-:Y:S01]  /*0c60*/  ULDC.64 UR4, c[0x4][0x88] ;  /* 0x0100220000047ab9 */ /* 0x000fe20000000a00 */
[----:B------:R-:W-:Y:S01]  /*0c70*/  ULDC.64 UR6, c[0x4][0x90] ;  /* 0x0100240000067ab9 */ /* 0x000fe20000000a00 */
[----:B------:R-:W-:Y:S01]  /*0c80*/  IMAD.U32 R4, RZ, RZ, UR4 ;  /* 0x00000004ff047e24 */ /* 0x000fe2000f8e00ff */
[----:B------:R3:W4:Y:S01]  /*0c90*/  LDC.64 R14, c[0x4][R0] ;  /* 0x01000000000e7b82 */ /* 0x0007220000000a00 */
[----:B--2---:R-:W-:Y:S01]  /*0ca0*/  IMAD.U32 R5, RZ, RZ, UR5 ;  /* 0x00000005ff057e24 */ /* 0x004fe2000f8e00ff */
[----:B------:R-:W-:Y:S01]  /*0cb0*/  ULDC.64 UR4, c[0x4][0x18] ;  /* 0x0100060000047ab9 */ /* 0x000fe20000000a00 */
[----:B------:R-:W-:Y:S02]  /*0cc0*/  IMAD.U32 R6, RZ, RZ, UR6 ;  /* 0x00000006ff067e24 */ /* 0x000fe4000f8e00ff */
[----:B------:R-:W-:Y:S02]  /*0cd0*/  IMAD.U32 R7, RZ, RZ, UR7 ;  /* 0x00000007ff077e24 */ /* 0x000fe4000f8e00ff */
[----:B------:R-:W-:-:S02]  /*0ce0*/  IMAD.U32 R10, RZ, RZ, UR4 ;  /* 0x00000004ff0a7e24 */ /* 0x000fc4000f8e00ff */
[----:B------:R-:W-:Y:S02]  /*0cf0*/  IMAD.U32 R11, RZ, RZ, UR5 ;  /* 0x00000005ff0b7e24 */ /* 0x000fe4000f8e00ff */
[----:B------:R-:W-:Y:S02]  /*0d00*/  IMAD.MOV.U32 R8, RZ, RZ, 0x70 ;  /* 0x00000070ff087424 */ /* 0x000fe400078e00ff */
[----:B------:R-:W-:Y:S02]  /*0d10*/  IMAD.MOV.U32 R12, RZ, RZ, 0x1 ;  /* 0x00000001ff0c7424 */ /* 0x000fe400078e00ff */
[----:B---3--:R-:W-:-:S07]  /*0d20*/  IMAD.MOV.U32 R13, RZ, RZ, RZ ;  /* 0x000000ffff0d7224 */ /* 0x008fce00078e00ff */
[----:B------:R-:W-:-:S07]  /*0d30*/  LEPC R20, `(.L_x_244) ;  /* 0x000000001014794e */ /* 0x000fce0000000000 */
[----:B-1--4-:R-:W-:Y:S05]  /*0d40*/  CALL.ABS.NOINC R14 ;  /* 0x000000000e007343 */ /* 0x012fea0003c00000 */
.L_x_244:
[----:B------:R-:W-:Y:S01]  /*0d50*/  LEA.HI R0, R41, R22, RZ, 0x4 ;  /* 0x0000001629007211 */ /* 0x000fe200078f20ff */
[----:B------:R-:W-:Y:S05]  /*0d60*/  WARPSYNC.ALL ;  /* 0x0000000000007948 */ /* 0x000fea0003800000 */
[----:B------:R-:W-:Y:S01]  /*0d70*/  LOP3.LUT R3, R0, 0xfffffff0, RZ, 0xc0, !PT ;  /* 0xfffffff000037812 */ /* 0x000fe200078ec0ff */
[----:B------:R-:W-:Y:S01]  /*0d80*/  ULDC UR7, c[0x0][0x280] ;  /* 0x0000a00000077ab9 */ /* 0x000fe20000000800 */
[----:B------:R-:W-:Y:S01]  /*0d90*/  CS2R R24, SRZ ;  /* 0x0000000000187805 */ /* 0x000fe2000001ff00 */
[----:B------:R-:W-:Y:S01]  /*0da0*/  UISETP.GE.AND UP0, UPT, UR7, 0x1, UPT ;  /* 0x000000010700788c */ /* 0x000fe2000bf06270 */
[----:B------:R-:W-:Y:S01]  /*0db0*/  CS2R R72, SRZ ;  /* 0x0000000000487805 */ /* 0x000fe2000001ff00 */
[----:B--2---:R-:W-:Y:S01]  /*0dc0*/  IMAD.IADD R5, R22, 0x1, -R3 ;  /* 0x0000000116057824 */ /* 0x004fe200078e0a03 */
[----:B------:R-:W-:-:S02]  /*0dd0*/  SHF.R.S32.HI R3, RZ, 0x4, R0 ;  /* 0x00000004ff037819 */ /* 0x000fc40000011400 */
[----:B------:R-:W-:Y:S02]  /*0de0*/  CS2R R74, SRZ ;  /* 0x00000000004a7805 */ /* 0x000fe4000001ff00 */
[----:B------:R-:W-:Y:S02]  /*0df0*/  CS2R R76, SRZ ;  /* 0x00000000004c7805 */ /* 0x000fe4000001ff00 */
[----:B------:R-:W-:Y:S02]  /*0e00*/  CS2R R78, SRZ ;  /* 0x00000000004e7805 */ /* 0x000fe4000001ff00 */
[----:B------:R-:W-:Y:S02]  /*0e10*/  LEA.HI R6, R5, R5, RZ, 0x1 ;  /* 0x0000000505067211 */ /* 0x000fe400078f08ff */
[----:B------:R-:W-:Y:S02]  /*0e20*/  CS2R R80, SRZ ;  /* 0x0000000000507805 */ /* 0x000fe4000001ff00 */
[----:B------:R-:W-:-:S02]  /*0e30*/  LEA.HI R0, R0, R3, RZ, 0x1 ;  /* 0x0000000300007211 */ /* 0x000fc400078f08ff */
[----:B------:R-:W-:Y:S02]  /*0e40*/  CS2R R82, SRZ ;  /* 0x0000000000527805 */ /* 0x000fe4000001ff00 */
[--C-:B------:R-:W-:Y:S02]  /*0e50*/  SHF.R.S32.HI R7, RZ, 0x1, R6.reuse ;  /* 0x00000001ff077819 */ /* 0x100fe40000011406 */
[----:B------:R-:W-:Y:S02]  /*0e60*/  CS2R R84, SRZ ;  /* 0x0000000000547805 */ /* 0x000fe4000001ff00 */
[----:B------:R-:W-:Y:S02]  /*0e70*/  SHF.R.S32.HI R4, RZ, 0x1f, R6 ;  /* 0x0000001fff047819 */ /* 0x000fe40000011406 */
[----:B------:R-:W-:Y:S02]  /*0e80*/  CS2R R86, SRZ ;  /* 0x0000000000567805 */ /* 0x000fe4000001ff00 */
[----:B------:R-:W-:-:S02]  /*0e90*/  SHF.R.S32.HI R10, RZ, 0x1f, R5 ;  /* 0x0000001fff0a7819 */ /* 0x000fc40000011405 */
[----:B------:R-:W-:Y:S02]  /*0ea0*/  CS2R R88, SRZ ;  /* 0x0000000000587805 */ /* 0x000fe4000001ff00 */
[----:B------:R-:W-:Y:S02]  /*0eb0*/  LEA.HI R4, R4, R7, RZ, 0x2 ;  /* 0x0000000704047211 */ /* 0x000fe400078f10ff */
[----:B------:R-:W-:Y:S02]  /*0ec0*/  CS2R R90, SRZ ;  /* 0x00000000005a7805 */ /* 0x000fe4000001ff00 */
[----:B------:R-:W-:Y:S02]  /*0ed0*/  LEA.HI R10, R10, R5, RZ, 0x3 ;  /* 0x000000050a0a7211 */ /* 0x000fe400078f18ff */
[----:B------:R-:W-:Y:S02]  /*0ee0*/  CS2R R92, SRZ ;  /* 0x00000000005c7805 */ /* 0x000fe4000001ff00 */
[----:B------:R-:W-:-:S02]  /*0ef0*/  LOP3.LUT R8, R4, 0xfffffffc, RZ, 0xc0, !PT ;  /* 0xfffffffc04087812 */ /* 0x000fc400078ec0ff */
[----:B------:R-:W-:Y:S02]  /*0f00*/  CS2R R94, SRZ ;  /* 0x00000000005e7805 */ /* 0x000fe4000001ff00 */
[----:B------:R-:W-:Y:S01]  /*0f10*/  LOP3.LUT R4, R0, 0xfffffffe, RZ, 0xc0, !PT ;  /* 0xfffffffe00047812 */ /* 0x000fe200078ec0ff */
[----:B------:R-:W-:Y:S01]  /*0f20*/  IMAD.SHL.U32 R10, R10, 0x20, RZ ;  /* 0x000000200a0a7824 */ /* 0x000fe200078e00ff */
[----:B------:R-:W-:Y:S01]  /*0f30*/  LEA.HI R0, R41, R22, RZ, 0x5 ;  /* 0x0000001629007211 */ /* 0x000fe200078f28ff */
[----:B------:R-:W-:Y:S01]  /*0f40*/  IMAD.IADD R8, R7, 0x1, -R8 ;  /* 0x0000000107087824 */ /* 0x000fe200078e0a08 */
[----:B------:R-:W-:Y:S01]  /*0f50*/  LOP3.LUT R6, R6, 0x3fffffe, RZ, 0xc0, !PT ;  /* 0x03fffffe06067812 */ /* 0x000fe200078ec0ff */
[----:B------:R-:W-:Y:S01]  /*0f60*/  IMAD.IADD R3, R3, 0x1, -R4 ;  /* 0x0000000103037824 */ /* 0x000fe200078e0a04 */
[----:B------:R-:W-:Y:S01]  /*0f70*/  SHF.R.S32.HI R0, RZ, 0x5, R0 ;  /* 0x00000005ff007819 */ /* 0x000fe20000011400 */
[----:B------:R-:W-:Y:S01]  /*0f80*/  IMAD.SHL.U32 R4, R8, 0x40, RZ ;  /* 0x0000004008047824 */ /* 0x000fe200078e00ff */
[----:B------:R-:W-:Y:S01]  /*0f90*/  LOP3.LUT R9, R10, 0x7fffff00, RZ, 0xc0, !PT ;  /* 0x7fffff000a097812 */ /* 0x000fe200078ec0ff */
[----:B------:R-:W-:Y:S01]  /*0fa0*/  IMAD.SHL.U32 R7, R3, 0x8, RZ ;  /* 0x0000000803077824 */ /* 0x000fe200078e00ff */
[----:B------:R-:W-:Y:S01]  /*0fb0*/  LOP3.LUT P0, RZ, R8, 0x2, RZ, 0xc0, !PT ;  /* 0x0000000208ff7812 */ /* 0x000fe2000780c0ff */
[----:B------:R-:W-:Y:S01]  /*0fc0*/  IMAD.IADD R6, R5, 0x1, -R6 ;  /* 0x0000000105067824 */ /* 0x000fe200078e0a06 */
[----:B------:R-:W-:Y:S01]  /*0fd0*/  LOP3.LUT R4, R4, 0xc0, RZ, 0xc0, !PT ;  /* 0x000000c004047812 */ /* 0x000fe200078ec0ff */
[----:B------:R-:W-:Y:S01]  /*0fe0*/  IMAD R9, R0, 0x200, R9 ;  /* 0x0000020000097824 */ /* 0x000fe200078e0209 */
[----:B------:R-:W-:-:S02]  /*0ff0*/  CS2R R96, SRZ ;  /* 0x0000000000607805 */ /* 0x000fc4000001ff00 */
[----:B------:R-:W-:Y:S02]  /*1000*/  CS2R R98, SRZ ;  /* 0x0000000000627805 */ /* 0x000fe4000001ff00 */
[----:B------:R-:W-:Y:S01]  /*1010*/  LOP3.LUT R7, R4, 0x8, R7, 0xf8, !PT ;  /* 0x0000000804077812 */ /* 0x000fe200078ef807 */
[----:B------:R-:W-:Y:S01]  /*1020*/  IMAD R9, R6, 0x20, R9 ;  /* 0x0000002006097824 */ /* 0x000fe200078e0209 */
[----:B------:R-:W-:Y:S02]  /*1030*/  SHF.R.U32.HI R4, RZ, 0x3, R4 ;  /* 0x00000003ff047819 */ /* 0x000fe40000011604 */
[----:B------:R-:W-:Y:S02]  /*1040*/  CS2R R100, SRZ ;  /* 0x0000000000647805 */ /* 0x000fe4000001ff00 */
[----:B------:R-:W-:Y:S02]  /*1050*/  CS2R R102, SRZ ;  /* 0x0000000000667805 */ /* 0x000fe4000001ff00 */
[----:B------:R-:W-:-:S02]  /*1060*/  CS2R R104, SRZ ;  /* 0x0000000000687805 */ /* 0x000fc4000001ff00 */
[----:B------:R-:W-:Y:S02]  /*1070*/  LOP3.LUT R4, R7, R4, RZ, 0x3c, !PT ;  /* 0x0000000407047212 */ /* 0x000fe400078e3cff */
[----:B------:R-:W-:Y:S02]  /*1080*/  CS2R R106, SRZ ;  /* 0x00000000006a7805 */ /* 0x000fe4000001ff00 */
[----:B------:R-:W-:Y:S02]  /*1090*/  CS2R R108, SRZ ;  /* 0x00000000006c7805 */ /* 0x000fe4000001ff00 */
[----:B------:R-:W-:Y:S02]  /*10a0*/  CS2R R110, SRZ ;  /* 0x00000000006e7805 */ /* 0x000fe4000001ff00 */
[----:B------:R-:W-:Y:S01]  /*10b0*/  CS2R R112, SRZ ;  /* 0x0000000000707805 */ /* 0x000fe2000001ff00 */
[----:B------:R-:W-:Y:S01]  /*10c0*/  IMAD.IADD R9, R4, 0x1, R9 ;  /* 0x0000000104097824 */ /* 0x000fe200078e0209 */
[----:B------:R-:W-:Y:S01]  /*10d0*/  CS2R R114, SRZ ;  /* 0x0000000000727805 */ /* 0x000fe2000001ff00 */
[----:B------:R-:W-:Y:S01]  /*10e0*/  IMAD.MOV.U32 R4, RZ, RZ, 0x20 ;  /* 0x00000020ff047424 */ /* 0x000fe200078e00ff */
[----:B------:R-:W-:Y:S01]  /*10f0*/  CS2R R116, SRZ ;  /* 0x0000000000747805 */ /* 0x000fe2000001ff00 */
[----:B------:R-:W-:Y:S01]  /*1100*/  IMAD R9, R9, 0x2, R18 ;  /* 0x0000000209097824 */ /* 0x000fe200078e0212 */
[----:B------:R-:W-:-:S02]  /*1110*/  CS2R R118, SRZ ;  /* 0x0000000000767805 */ /* 0x000fc4000001ff00 */
[----:B------:R-:W-:Y:S02]  /*1120*/  CS2R R26, SRZ ;  /* 0x00000000001a7805 */ /* 0x000fe4000001ff00 */
[----:B------:R-:W-:Y:S02]  /*1130*/  SEL R4, R4, 0xffffffe0, !P0 ;  /* 0xffffffe004047807 */ /* 0x000fe40004000000 */
[----:B------:R-:W-:Y:S02]  /*1140*/  CS2R R28, SRZ ;  /* 0x00000000001c7805 */ /* 0x000fe4000001ff00 */
[----:B------:R-:W-:Y:S01]  /*1150*/  PLOP3.LUT P0, PT, PT, PT, UP0, 0x80, 0x0 ;  /* 0x000000000000781c */ /* 0x000fe20003f0f008 */
[----:B------:R2:W3:Y:S01]  /*1160*/  LDSM.16.M88.4 R184, [R9+0x6000] ;  /* 0x0060000009b8783b */ /* 0x0004e20000000200 */
[----:B------:R-:W-:Y:S01]  /*1170*/  CS2R R30, SRZ ;  /* 0x00000000001e7805 */ /* 0x000fe2000001ff00 */
[----:B------:R-:W-:Y:S01]  /*1180*/  IMAD.IADD R8, R9, 0x1, R4 ;  /* 0x0000000109087824 */ /* 0x000fe200078e0204 */
        /* <DEDUP_REMOVED lines=22> */
[----:B------:R-:W-:Y:S02]  /*12f0*/  CS2R R66, SRZ ;  /* 0x0000000000427805 */ /* 0x000fe4000001ff00 */
[----:B------:R-:W-:Y:S02]  /*1300*/  CS2R R68, SRZ ;  /* 0x0000000000447805 */ /* 0x000fe4000001ff00 */
[----:B------:R-:W-:Y:S01]  /*1310*/  CS2R R70, SRZ ;  /* 0x0000000000467805 */ /* 0x000fe2000001ff00 */
[----:B--23--:R-:W-:Y:S06]  /*1320*/  @!P0 BRA `(.L_x_245) ;  /* 0x00000030009c8947 */ /* 0x00cfec0003800000 */
[----:B------:R-:W2:Y:S01]  /*1330*/  S2R R7, SR_CTAID.X ;  /* 0x0000000000077919 */ /* 0x000ea20000002500 */
[----:B------:R-:W2:Y:S01]  /*1340*/  LDC R8, c[0x0][0x290] ;  /* 0x0000a400ff087b82 */ /* 0x000ea20000000800 */
[----:B------:R-:W-:Y:S01]  /*1350*/  LEA.HI R6, R41, R22, RZ, 0x3 ;  /* 0x0000001629067211 */ /* 0x000fe200078f18ff */
[----:B------:R-:W-:Y:S01]  /*1360*/  IMAD.SHL.U32 R22, R22, 0x40, RZ ;  /* 0x0000004016167824 */ /* 0x000fe200078e00ff */
[----:B------:R-:W-:Y:S01]  /*1370*/  LEA.HI R40, R43, R40, RZ, 0x5 ;  /* 0x000000282b287211 */ /* 0x000fe200078f28ff */
[----:B------:R-:W-:Y:S01]  /*1380*/  IMAD.SHL.U32 R9, R0, 0x10, RZ ;  /* 0x0000001000097824 */ /* 0x000fe200078e00ff */
[--C-:B------:R-:W-:Y:S01]  /*1390*/  SHF.R.S32.HI R4, RZ, 0x2, R42.reuse ;  /* 0x00000002ff047819 */ /* 0x100fe2000001142a */
[----:B------:R-:W-:Y:S01]  /*13a0*/  UIADD3 UR7, UR7, 0x3f, URZ ;  /* 0x0000003f07077890 */ /* 0x000fe2000fffe03f */
[----:B------:R-:W-:Y:S02]  /*13b0*/  SHF.R.S32.HI R5, RZ, 0x1f, R42 ;  /* 0x0000001fff057819 */ /* 0x000fe4000001142a */
[----:B------:R-:W-:-:S02]  /*13c0*/  CS2R R118, SRZ ;  /* 0x0000000000767805 */ /* 0x000fc4000001ff00 */
[----:B------:R-:W-:Y:S01]  /*13d0*/  LOP3.LUT R22, R22, 0x1c0, RZ, 0xc0, !PT ;  /* 0x000001c016167812 */ /* 0x000fe200078ec0ff */
[----:B------:R-:W-:Y:S01]  /*13e0*/  USHF.R.S32.HI UR8, URZ, 0x1f, UR7 ;  /* 0x0000001f3f087899 */ /* 0x000fe20008011407 */
[----:B------:R-:W-:Y:S02]  /*13f0*/  SHF.R.S32.HI R40, RZ, 0x5, R40 ;  /* 0x00000005ff287819 */ /* 0x000fe40000011428 */
[----:B------:R-:W-:Y:S02]  /*1400*/  CS2R R116, SRZ ;  /* 0x0000000000747805 */ /* 0x000fe4000001ff00 */
[----:B------:R-:W-:Y:S01]  /*1410*/  LEA.HI R5, R5, R4, RZ, 0x3 ;  /* 0x0000000405057211 */ /* 0x000fe200078f18ff */
[----:B------:R-:W-:Y:S01]  /*1420*/  ULEA.HI UR7, UR8, UR7, URZ, 0x6 ;  /* 0x0000000708077291 */ /* 0x000fe2000f8f303f */
[----:B------:R-:W-:Y:S02]  /*1430*/  LEA.HI R0, R16, R16, RZ, 0x1 ;  /* 0x0000001010007211 */ /* 0x000fe400078f08ff */
[----:B------:R-:W-:-:S02]  /*1440*/  CS2R R114, SRZ ;  /* 0x0000000000727805 */ /* 0x000fc4000001ff00 */
[----:B------:R-:W-:Y:S02]  /*1450*/  LOP3.LUT R9, R22, 0x30, R9, 0xf8, !PT ;  /* 0x0000003016097812 */ /* 0x000fe400078ef809 */
[----:B------:R-:W-:Y:S02]  /*1460*/  CS2R R112, SRZ ;  /* 0x0000000000707805 */ /* 0x000fe4000001ff00 */
[----:B------:R-:W-:Y:S02]  /*1470*/  LOP3.LUT R5, R5, 0xfffffff8, RZ, 0xc0, !PT ;  /* 0xfffffff805057812 */ /* 0x000fe400078ec0ff */
[----:B------:R-:W-:Y:S02]  /*1480*/  CS2R R110, SRZ ;  /* 0x00000000006e7805 */ /* 0x000fe4000001ff00 */
[----:B------:R-:W-:Y:S02]  /*1490*/  LOP3.LUT R9, R9, 0x8, R6, 0xf8, !PT ;  /* 0x0000000809097812 */ /* 0x000fe400078ef806 */
[----:B------:R-:W-:-:S02]  /*14a0*/  CS2R R108, SRZ ;  /* 0x00000000006c7805 */ /* 0x000fc4000001ff00 */
[----:B------:R-:W-:Y:S02]  /*14b0*/  SHF.R.U32.HI R22, RZ, 0x3, R22 ;  /* 0x00000003ff167819 */ /* 0x000fe40000011616 */
[----:B------:R-:W-:Y:S02]  /*14c0*/  CS2R R106, SRZ ;  /* 0x00000000006a7805 */ /* 0x000fe4000001ff00 */
[----:B------:R-:W-:Y:S02]  /*14d0*/  CS2R R104, SRZ ;  /* 0x0000000000687805 */ /* 0x000fe4000001ff00 */
[----:B------:R-:W-:Y:S02]  /*14e0*/  CS2R R102, SRZ ;  /* 0x0000000000667805 */ /* 0x000fe4000001ff00 */
[----:B------:R-:W-:Y:S02]  /*14f0*/  CS2R R100, SRZ ;  /* 0x0000000000647805 */ /* 0x000fe4000001ff00 */
[----:B------:R-:W-:-:S02]  /*1500*/  CS2R R98, SRZ ;  /* 0x0000000000627805 */ /* 0x000fc4000001ff00 */
[----:B------:R-:W-:Y:S02]  /*1510*/  CS2R R96, SRZ ;  /* 0x0000000000607805 */ /* 0x000fe4000001ff00 */
[----:B------:R-:W-:Y:S01]  /*1520*/  CS2R R94, SRZ ;  /* 0x00000000005e7805 */ /* 0x000fe2000001ff00 */
[----:B--2---:R-:W-:Y:S01]  /*1530*/  IMAD R7, R7, -0x80, R8 ;  /* 0xffffff8007077824 */ /* 0x004fe200078e0208 */
[----:B------:R-:W-:Y:S02]  /*1540*/  CS2R R92, SRZ ;  /* 0x00000000005c7805 */ /* 0x000fe4000001ff00 */
[----:B------:R-:W-:Y:S02]  /*1550*/  CS2R R90, SRZ ;  /* 0x00000000005a7805 */ /* 0x000fe4000001ff00 */
[----:B------:R-:W-:Y:S01]  /*1560*/  CS2R R88, SRZ ;  /* 0x0000000000587805 */ /* 0x000fe2000001ff00 */
[----:B------:R-:W-:Y:S01]  /*1570*/  IMAD R40, R40, -0x10, R7 ;  /* 0xfffffff028287824 */ /* 0x000fe200078e0207 */
[----:B------:R-:W-:-:S02]  /*1580*/  LOP3.LUT R7, R0, 0xfffffffe, RZ, 0xc0, !PT ;  /* 0xfffffffe00077812 */ /* 0x000fc400078ec0ff */
[----:B------:R-:W-:Y:S02]  /*1590*/  CS2R R86, SRZ ;  /* 0x0000000000567805 */ /* 0x000fe4000001ff00 */
[----:B------:R-:W-:Y:S02]  /*15a0*/  LOP3.LUT R0, R9, R22, RZ, 0x3c, !PT ;  /* 0x0000001609007212 */ /* 0x000fe400078e3cff */
[----:B------:R-:W-:Y:S02]  /*15b0*/  CS2R R84, SRZ ;  /* 0x0000000000547805 */ /* 0x000fe4000001ff00 */
[----:B------:R-:W-:Y:S01]  /*15c0*/  IADD3 R40, R40, R5, -R4 ;  /* 0x0000000528287210 */ /* 0x000fe20007ffe804 */
[C---:B------:R-:W-:Y:S01]  /*15d0*/  IMAD.IADD R7, R16.reuse, 0x1, -R7 ;  /* 0x0000000110077824 */ /* 0x040fe200078e0a07 */
[----:B------:R-:W-:Y:S01]  /*15e0*/  CS2R R82, SRZ ;  /* 0x0000000000527805 */ /* 0x000fe2000001ff00 */
[----:B------:R-:W-:Y:S01]  /*15f0*/  IMAD R5, R16, 0x8, R3 ;  /* 0x0000000810057824 */ /* 0x000fe200078e0203 */
[----:B------:R-:W-:Y:S01]  /*1600*/  CS2R R80, SRZ ;  /* 0x0000000000507805 */ /* 0x000fe2000001ff00 */
[----:B------:R-:W-:Y:S01]  /*1610*/  IMAD R3, R7, -0x40, R40 ;  /* 0xffffffc007037824 */ /* 0x000fe200078e0228 */
[----:B------:R-:W-:Y:S01]  /*1620*/  CS2R R78, SRZ ;  /* 0x00000000004e7805 */ /* 0x000fe2000001ff00 */
[----:B------:R-:W-:Y:S01]  /*1630*/  IMAD.U32 R0, R5, 0x200, R0 ;  /* 0x0000020005007824 */ /* 0x000fe200078e0000 */
[----:B------:R-:W-:-:S02]  /*1640*/  CS2R R76, SRZ ;  /* 0x00000000004c7805 */ /* 0x000fc4000001ff00 */
[----:B------:R-:W-:Y:S02]  /*1650*/  CS2R R74, SRZ ;  /* 0x00000000004a7805 */ /* 0x000fe4000001ff00 */
[----:B------:R-:W-:Y:S02]  /*1660*/  CS2R R72, SRZ ;  /* 0x0000000000487805 */ /* 0x000fe4000001ff00 */
[----:B------:R-:W-:Y:S02]  /*1670*/  CS2R R70, SRZ ;  /* 0x0000000000467805 */ /* 0x000fe4000001ff00 */
[----:B------:R-:W-:Y:S02]  /*1680*/  CS2R R68, SRZ ;  /* 0x0000000000447805 */ /* 0x000fe4000001ff00 */
[----:B------:R-:W-:Y:S02]  /*1690*/  CS2R R66, SRZ ;  /* 0x0000000000427805 */ /* 0x000fe4000001ff00 */
        /* <DEDUP_REMOVED lines=20> */
[----:B------:R-:W-:Y:S01]  /*17e0*/  CS2R R24, SRZ ;  /* 0x0000000000187805 */ /* 0x000fe2000001ff00 */
[----:B------:R-:W-:Y:S01]  /*17f0*/  ULOP3.LUT UR11, UR38, 0x1, URZ, 0xfc, !UPT ;  /* 0x00000001260b7892 */ /* 0x000fe2000f8efc3f */
[----:B------:R-:W-:Y:S01]  /*1800*/  UMOV UR4, URZ ;  /* 0x0000003f00047c82 */ /* 0x000fe20008000000 */
[----:B------:R-:W-:Y:S01]  /*1810*/  UMOV UR5, URZ ;  /* 0x0000003f00057c82 */ /* 0x000fe20008000000 */
[----:B------:R-:W-:Y:S01]  /*1820*/  UMOV UR6, URZ ;  /* 0x0000003f00067c82 */ /* 0x000fe20008000000 */
[----:B------:R-:W-:Y:S01]  /*1830*/  USHF.R.S32.HI UR7, URZ, 0x6, UR7 ;  /* 0x000000063f077899 */ /* 0x000fe20008011407 */
[----:B------:R-:W-:Y:S01]  /*1840*/  ULDC UR13, c[0x0][0x75c] ;  /* 0x0001d700000d7ab9 */ /* 0x000fe20000000800 */
[----:B------:R-:W-:-:S10]  /*1850*/  ULDC UR14, c[0x0][0x744] ;  /* 0x0001d100000e7ab9 */ /* 0x000fd40000000800 */
.L_x_256:
[----:B------:R-:W-:-:S06]  /*1860*/  UISETP.NE.AND UP0, UPT, UR11, 0x3, UPT ;  /* 0x000000030b00788c */ /* 0x000fcc000bf05270 */
[----:B------:R-:W-:-:S13]  /*1870*/  PLOP3.LUT P0, PT, PT, PT, UP0, 0x80, 0x0 ;  /* 0x000000000000781c */ /* 0x000fda0003f0f008 */
[----:B-1----:R-:W-:Y:S05]  /*1880*/  @!P0 BRA `(.L_x_246) ;  /* 0x0000000000048947 */ /* 0x002fea0003800000 */
[----:B------:R-:W-:Y:S01]  /*1890*/  BPT.TRAP 0x1 ;  /* 0x000000040000795c */ /* 0x000fe20000300000 */
.L_x_246:
[----:B------:R-:W-:Y:S01]  /*18a0*/  R2UR UR8, R18 ;  /* 0x00000000120872ca */ /* 0x000fe200000e0000 */
[----:B------:R-:W-:-:S05]  /*18b0*/  IMAD.U32 R120, RZ, RZ, UR5 ;  /* 0x00000005ff787e24 */ /* 0x000fca000f8e00ff */
[----:B------:R-:W-:-:S07]  /*18c0*/  SHF.L.U32 R120, R120, 0x1f, RZ ;  /* 0x0000001f78787819 */ /* 0x000fce00000006ff */
[----:B------:R-:W-:-:S09]  /*18d0*/  ULEA UR8, UR6, UR8, 0x3 ;  /* 0x0000000806087291 */ /* 0x000fd2000f8e183f */
[----:B------:R2:W3:Y:S01]  /*18e0*/  SYNCS.PHASECHK.TRANS64.TRYWAIT P1, [UR8+0x26810], R120 ;  /* 0x02681078ff0075a7 */ /* 0x0004e20008020148 */
[----:B------:R-:W-:Y:S05]  /*18f0*/  @!P0 BRA `(.L_x_247) ;  /* 0x0000000000048947 */ /* 0x000fea0003800000 */
[----:B------:R-:W-:Y:S01]  /*1900*/  BPT.TRAP 0x1 ;  /* 0x000000040000795c */ /* 0x000fe20000300000 */
.L_x_247:
[----:B---3--:R-:W-:Y:S05]  /*1910*/  @P1 BRA `(.L_x_248) ;  /* 0x0000000000081947 */ /* 0x008fea0003800000 */
[----:B------:R-:W3:Y:S02]  /*1920*/  SYNCS.PHASECHK.TRANS64.TRYWAIT P1, [UR8+0x26810], R120 ;  /* 0x02681078ff0075a7 */ /* 0x000ee40008020148 */
[----:B---3--:R-:W-:Y:S05]  /*1930*/  @!P1 BRA `(.L_x_249) ;  /* 0x0000006400749947 */ /* 0x008fea0003800000 */
.L_x_248:
[----:B------:R-:W-:Y:S01]  /*1940*/  R2UR UR9, R18 ;  /* 0x00000000120972ca */ /* 0x000fe200000e0000 */
[----:B------:R-:W-:Y:S01]  /*1950*/  IMAD R4, R209, 0x800, R18 ;  /* 0x00000800d1047824 */ /* 0x000fe200078e0212 */
[----:B------:R-:W-:Y:S01]  /*1960*/  WARPGROUP.ARRIVE ;  /* 0x00000000000079c5 */ /* 0x000fe20000000000 */
[----:B------:R-:W-:Y:S01]  /*1970*/  UMOV UR17, 0xc0000010 ;  /* 0xc000001000117882 */ /* 0x000fe20000000000 */
[----:B------:R-:W-:Y:S02]  /*1980*/  UMOV UR19, 0x80000020 ;  /* 0x8000002000137882 */ /* 0x000fe40000000000 */
[----:B------:R-:W-:Y:S01]  /*1990*/  R2UR UR10, R4 ;  /* 0x00000000040a72ca */ /* 0x000fe200000e0000 */
[----:B------:R-:W-:-:S04]  /*19a0*/  IMAD.U32 R4, RZ, RZ, UR6 ;  /* 0x00000006ff047e24 */ /* 0x000fc8000f8e00ff */
[----:B---3--:R-:W-:Y:S02]  /*19b0*/  IMAD R5, R4, 0x20, R17 ;  /* 0x0000002004057824 */ /* 0x008fe400078e0211 */
[----:B------:R-:W-:Y:S02]  /*19c0*/  UIADD3 UR9, UR9, 0x12000, URZ ;  /* 0x0001200009097890 */ /* 0x000fe4000fffe03f */
[----:B------:R-:W-:Y:S02]  /*19d0*/  IMAD.SHL.U32 R5, R5, 0x2, RZ ;  /* 0x0000000205057824 */ /* 0x000fe400078e00ff */
[----:B------:R-:W-:Y:S02]  /*19e0*/  USHF.R.U32.HI UR9, URZ, 0x4, UR9 ;  /* 0x000000043f097899 */ /* 0x000fe40008011609 */
[----:B------:R-:W-:Y:S01]  /*19f0*/  USHF.R.U32.HI UR10, URZ, 0x4, UR10 ;  /* 0x000000043f0a7899 */ /* 0x000fe2000801160a */
[----:B------:R-:W-:Y:S01]  /*1a00*/  IMAD R22, R5, 0x4, R18 ;  /* 0x0000000405167824 */ /* 0x000fe200078e0212 */
[----:B------:R-:W-:-:S02]  /*1a10*/  ULOP3.LUT UR9, UR9, 0x3fff, URZ, 0xc0, !UPT ;  /* 0x00003fff09097892 */ /* 0x000fc4000f8ec03f */
[----:B------:R-:W-:Y:S02]  /*1a20*/  ULOP3.LUT UR10, UR10, 0x3fff, URZ, 0xc0, !UPT ;  /* 0x00003fff0a0a7892 */ /* 0x000fe4000f8ec03f */
[----:B------:R-:W-:Y:S02]  /*1a30*/  ULOP3.LUT UR15, UR9, 0x10000, URZ, 0xfc, !UPT ;  /* 0x00010000090f7892 */ /* 0x000fe4000f8efc3f */
[----:B------:R-:W-:Y:S02]  /*1a40*/  ULOP3.LUT UR12, UR10, 0x10000, URZ, 0xfc, !UPT ;  /* 0x000100000a0c7892 */ /* 0x000fe4000f8efc3f */
        /* <DEDUP_REMOVED lines=50> */
.L_x_250:
[----:B------:R1:W1:Y:S01]  /*1d70*/  SYNCS.PHASECHK.TRANS64.TRYWAIT P1, [UR8+0x26830], R120 ;  /* 0x02683078ff0075a7 */ /* 0x0002620008020148 */
[----:B------:R-:W-:Y:S05]  /*1d80*/  @!P0 BRA `(.L_x_251) ;  /* 0x0000000000048947 */ /* 0x000fea0003800000 */
[----:B------:R-:W-:Y:S01]  /*1d90*/  BPT.TRAP 0x1 ;  /* 0x000000040000795c */ /* 0x000fe20000300000 */
.L_x_251:
[----:B-1----:R-:W-:Y:S05]  /*1da0*/  @P1 BRA `(.L_x_252) ;  /* 0x0000000000081947 */ /* 0x002fea0003800000 */
[----:B------:R-:W1:Y:S02]  /*1db0*/  SYNCS.PHASECHK.TRANS64.TRYWAIT P1, [UR8+0x26830], R120 ;  /* 0x02683078ff0075a7 */ /* 0x000e640008020148 */
[----:B-1----:R-:W-:Y:S05]  /*1dc0*/  @!P1 BRA `(.L_x_253) ;  /* 0x0000006000689947 */ /* 0x002fea0003800000 */
.L_x_252:
[----:B------:R-:W-:Y:S01]  /*1dd0*/  R2UR UR10, R18 ;  /* 0x00000000120a72ca */ /* 0x000fe200000e0000 */
[----:B--2---:R-:W-:Y:S01]  /*1de0*/  WARPGROUP.ARRIVE ;  /* 0x00000000000079c5 */ /* 0x004fe20000000000 */
[----:B------:R-:W-:Y:S01]  /*1df0*/  UMOV UR19, 0x80000020 ;  /* 0x8000002000137882 */ /* 0x000fe20000000000 */
[----:B------:R-:W-:Y:S01]  /*1e00*/  FMUL.FTZ R208, R152, UR13 ;  /* 0x0000000d98d07c20 */ /* 0x000fe20008410000 */
[----:B------:R-:W-:Y:S01]  /*1e10*/  FMUL.FTZ R213, R154, UR13 ;  /* 0x0000000d9ad57c20 */ /* 0x000fe20008410000 */
[----:B------:R-:W-:Y:S01]  /*1e20*/  FMUL.FTZ R212, R153, UR13 ;  /* 0x0000000d99d47c20 */ /* 0x000fe20008410000 */
[----:B------:R-:W-:Y:S01]  /*1e30*/  FMUL.FTZ R154, R156, UR13 ;  /* 0x0000000d9c9a7c20 */ /* 0x000fe20008410000 */
[----:B------:R-:W-:Y:S01]  /*1e40*/  ISETP.GT.AND P2, PT, R3, RZ, PT ;  /* 0x000000ff0300720c */ /* 0x000fe20003f44270 */
[----:B------:R-:W-:Y:S01]  /*1e50*/  FMUL.FTZ R214, R155, UR13 ;  /* 0x0000000d9bd67c20 */ /* 0x000fe20008410000 */
[----:B------:R-:W1:Y:S01]  /*1e60*/  MUFU.TANH R208, R208 ;  /* 0x000000d000d07308 */ /* 0x000e620000002400 */
[----:B------:R-:W-:Y:S01]  /*1e70*/  FMUL.FTZ R155, R157, UR13 ;  /* 0x0000000d9d9b7c20 */ /* 0x000fe20008410000 */
[----:B------:R-:W-:Y:S01]  /*1e80*/  FMUL.FTZ R157, R158, UR13 ;  /* 0x0000000d9e9d7c20 */ /* 0x000fe20008410000 */
[----:B------:R-:W-:Y:S01]  /*1e90*/  FMUL.FTZ R156, R160, UR13 ;  /* 0x0000000da09c7c20 */ /* 0x000fe20008410000 */
[----:B------:R-:W-:Y:S01]  /*1ea0*/  UIADD3 UR10, UR10, 0x18000, URZ ;  /* 0x000180000a0a7890 */ /* 0x000fe2000fffe03f */
[----:B------:R-:W-:Y:S01]  /*1eb0*/  FMUL.FTZ R160, R162, UR13 ;  /* 0x0000000da2a07c20 */ /* 0x000fe20008410000 */
[----:B------:R-:W-:Y:S01]  /*1ec0*/  FMUL.FTZ R158, R159, UR13 ;  /* 0x0000000d9f9e7c20 */ /* 0x000fe20008410000 */
[----:B------:R-:W-:Y:S01]  /*1ed0*/  FMUL.FTZ R162, R164, UR13 ;  /* 0x0000000da4a27c20 */ /* 0x000fe20008410000 */
[----:B------:R-:W-:Y:S01]  /*1ee0*/  USHF.R.U32.HI UR10, URZ, 0x4, UR10 ;  /* 0x000000043f0a7899 */ /* 0x000fe2000801160a */
[----:B------:R-:W2:Y:S01]  /*1ef0*/  MUFU.TANH R212, R212 ;  /* 0x000000d400d47308 */ /* 0x000ea20000002400 */
[----:B------:R-:W-:Y:S01]  /*1f00*/  FMUL.FTZ R223, R183, UR13 ;  /* 0x0000000db7df7c20 */ /* 0x000fe20008410000 */
[----:B------:R-:W-:Y:S01]  /*1f10*/  ISETP.GT.AND P1, PT, R3, 0x8, PT ;  /* 0x000000080300780c */ /* 0x000fe20003f24270 */
        /* <DEDUP_REMOVED lines=23> */
[--C-:B------:R-:W-:Y:S01]  /*2090*/  FFMA.FTZ R183, R152, UR14, -R21.reuse ;  /* 0x0000000e98b77c23 */ /* 0x100fe20008010815 */
[----:B------:R-:W-:Y:S01]  /*20a0*/  FMUL.FTZ R219, R172, UR13 ;  /* 0x0000000dacdb7c20 */ /* 0x000fe20008410000 */
[----:B------:R-:W-:Y:S01]  /*20b0*/  FMUL.FTZ R166, R166, UR13 ;  /* 0x0000000da6a67c20 */ /* 0x000fe20008410000 */
[----:B------:R-:W-:Y:S01]  /*20c0*/  FMUL.FTZ R167, R167, UR13 ;  /* 0x0000000da7a77c20 */ /* 0x000fe20008410000 */
[----:B------:R-:W-:Y:S01]  /*20d0*/  FFMA.FTZ R164, R153, UR14, -R210 ;  /* 0x0000000e99a47c23 */ /* 0x000fe200080108d2 */
[----:B------:R-:W-:Y:S01]  /*20e0*/  FFMA.FTZ R208, -R208, R208, 1 ;  /* 0x3f800000d0d07423 */ /* 0x000fe200000101d0 */
[----:B------:R-:W3:Y:S01]  /*20f0*/  MUFU.TANH R157, R157 ;  /* 0x0000009d009d7308 */ /* 0x000ee20000002400 */
[----:B-1----:R-:W-:Y:S01]  /*2100*/  FSEL R169, R213, -INF , P1 ;  /* 0xff800000d5a97808 */ /* 0x002fe20000800000 */
[----:B------:R-:W-:Y:S01]  /*2110*/  FMUL.FTZ R220, R177, UR13 ;  /* 0x0000000db1dc7c20 */ /* 0x000fe20008410000 */
[----:B------:R-:W-:Y:S01]  /*2120*/  FMUL.FTZ R174, R174, UR13 ;  /* 0x0000000daeae7c20 */ /* 0x000fe20008410000 */
[----:B------:R-:W-:Y:S01]  /*2130*/  FMUL.FTZ R221, R178, UR13 ;  /* 0x0000000db2dd7c20 */ /* 0x000fe20008410000 */
[----:B------:R-:W-:Y:S01]  /*2140*/  FMUL.FTZ R222, R182, UR13 ;  /* 0x0000000db6de7c20 */ /* 0x000fe20008410000 */
[----:B------:R-:W-:Y:S01]  /*2150*/  FFMA.FTZ R170, R169, UR14, -R20 ;  /* 0x0000000ea9aa7c23 */ /* 0x000fe20008010814 */
[----:B------:R-:W-:Y:S01]  /*2160*/  FMUL.FTZ R173, R173, UR13 ;  /* 0x0000000dadad7c20 */ /* 0x000fe20008410000 */
[----:B------:R-:W1:Y:S01]  /*2170*/  MUFU.TANH R155, R155 ;  /* 0x0000009b009b7308 */ /* 0x000e620000002400 */
[----:B--2---:R-:W-:Y:S01]  /*2180*/  FSEL R20, R214, -INF , P1 ;  /* 0xff800000d6147808 */ /* 0x004fe20000800000 */
[----:B------:R-:W-:Y:S01]  /*2190*/  FMUL.FTZ R175, R175, UR13 ;  /* 0x0000000dafaf7c20 */ /* 0x000fe20008410000 */
[----:B------:R-:W-:Y:S01]  /*21a0*/  FMUL.FTZ R176, R176, UR13 ;  /* 0x0000000db0b07c20 */ /* 0x000fe20008410000 */
[----:B------:R-:W-:Y:S01]  /*21b0*/  FFMA.FTZ R154, -R154, R154, 1 ;  /* 0x3f8000009a9a7423 */ /* 0x000fe2000001019a */
[----:B------:R-:W-:Y:S01]  /*21c0*/  FMUL.FTZ R179, R179, UR13 ;  /* 0x0000000db3b37c20 */ /* 0x000fe20008410000 */
[----:B------:R-:W-:Y:S01]  /*21d0*/  FFMA.FTZ R171, R20, UR14, -R21 ;  /* 0x0000000e14ab7c23 */ /* 0x000fe20008010815 */
[----:B------:R-:W-:Y:S01]  /*21e0*/  FMUL.FTZ R180, R180, UR13 ;  /* 0x0000000db4b47c20 */ /* 0x000fe20008410000 */
[----:B------:R-:W2:Y:S01]  /*21f0*/  MUFU.TANH R158, R158 ;  /* 0x0000009e009e7308 */ /* 0x000ea20000002400 */
[C---:B---3--:R-:W-:Y:S01]  /*2200*/  FSEL R21, R157.reuse, -INF , P1 ;  /* 0xff8000009d157808 */ /* 0x048fe20000800000 */
[----:B------:R-:W-:Y:S01]  /*2210*/  FFMA.FTZ R157, -R157, R157, 1 ;  /* 0x3f8000009d9d7423 */ /* 0x000fe2000001019d */
[----:B------:R-:W-:Y:S01]  /*2220*/  FMUL.FTZ R181, R181, UR13 ;  /* 0x0000000db5b57c20 */ /* 0x000fe20008410000 */
[----:B------:R-:W-:-:S02]  /*2230*/  ULOP3.LUT UR10, UR10, 0x1000000, URZ, 0xfc, !UPT ;  /* 0x010000000a0a7892 */ /* 0x000fc4000f8efc3f */
[----:B------:R-:W-:Y:S02]  /*2240*/  FFMA.FTZ R169, R21, UR14, -R210 ;  /* 0x0000000e15a97c23 */ /* 0x000fe400080108d2 */
[----:B------:R-:W3:Y:S01]  /*2250*/  MUFU.TANH R156, R156 ;  /* 0x0000009c009c7308 */ /* 0x000ee20000002400 */
[----:B-1----:R-:W-:Y:S01]  /*2260*/  FSEL R168, R155, -INF , P2 ;  /* 0xff8000009ba87808 */ /* 0x002fe20001000000 */
[----:B------:R-:W-:-:S04]  /*2270*/  UIMAD UR10, UR6, 0x300, UR10 ;  /* 0x00000300060a78a4 */ /* 0x000fc8000f8e020a */
[----:B------:R-:W-:Y:S02]  /*2280*/  FFMA.FTZ R165, R168, UR14, -R211 ;  /* 0x0000000ea8a57c23 */ /* 0x000fe400080108d3 */
[----:B------:R-:W-:Y:S01]  /*2290*/  MUFU.TANH R159, R159 ;  /* 0x0000009f009f7308 */ /* 0x000fe20000002400 */
[----:B--2---:R-:W-:-:S05]  /*22a0*/  FSEL R20, R158, -INF , P1 ;  /* 0xff8000009e147808 */ /* 0x004fca0000800000 */
[----:B------:R-:W-:Y:S02]  /*22b0*/  FFMA.FTZ R172, R20, UR14, -R211 ;  /* 0x0000000e14ac7c23 */ /* 0x000fe400080108d3 */
[----:B------:R-:W-:Y:S01]  /*22c0*/  MUFU.EX2 R224, R224 ;  /* 0x000000e000e07308 */ /* 0x000fe20000000800 */
[----:B---3--:R-:W-:-:S05]  /*22d0*/  FSEL R21, R156, -INF , P2 ;  /* 0xff8000009c157808 */ /* 0x008fca0001000000 */
[----:B------:R-:W-:Y:S02]  /*22e0*/  FFMA.FTZ R168, R21, UR14, -R14 ;  /* 0x0000000e15a87c23 */ /* 0x000fe4000801080e */
[----:B------:R-:W1:Y:S08]  /*22f0*/  MUFU.TANH R160, R160 ;  /* 0x000000a000a07308 */ /* 0x000e700000002400 */
[----:B------:R-:W2:Y:S08]  /*2300*/  MUFU.TANH R161, R161 ;  /* 0x000000a100a17308 */ /* 0x000eb00000002400 */
[----:B------:R-:W3:Y:S01]  /*2310*/  MUFU.TANH R162, R162 ;  /* 0x000000a200a27308 */ /* 0x000ee20000002400 */
[----:B-1----:R-:W-:Y:S01]  /*2320*/  FSEL R177, R160, -INF , P1 ;  /* 0xff800000a0b17808 */ /* 0x002fe20000800000 */
[----:B------:R-:W-:-:S02]  /*2330*/  WARPGROUP.DEPBAR.LE gsb0, 0x0 ;  /* 0x00008000000079c5 */ /* 0x000fc40000010000 */
[----:B------:R-:W-:Y:S01]  /*2340*/  WARPGROUP.ARRIVE ;  /* 0x00000000000079c5 */ /* 0x000fe20000000000 */
[----:B------:R-:W-:Y:S01]  /*2350*/  FFMA.FTZ R160, -R160, R160, 1 ;  /* 0x3f800000a0a07423 */ /* 0x000fe200000101a0 */
[----:B------:R-:W-:Y:S02]  /*2360*/  FFMA.FTZ R14, R177, UR14, -R14 ;  /* 0x0000000eb10e7c23 */ /* 0x000fe4000801080e */
[----:B------:R-:W-:Y:S02]  /*2370*/  MUFU.TANH R163, R163 ;  /* 0x000000a300a37308 */ /* 0x000fe40000002400 */
[----:B------:R-:W-:Y:S01]  /*2380*/  HGMMA.64x64x16.F32.BF16 R120, R196, gdesc[UR16], R120, gsb0 ;  /* 0x00e00010c4787df0 */ /* 0x000fe20008001878 */
[----:B------:R-:W-:Y:S01]  /*2390*/  UMOV UR18, UR16 ;  /* 0x0000001000127c82 */ /* 0x000fe20008000000 */
[----:B------:R-:W-:Y:S01]  /*23a0*/  UMOV UR19, 0x80000020 ;  /* 0x8000002000137882 */ /* 0x000fe20000000000 */
[----:B------:R-:W-:-:S03]  /*23b0*/  UIADD3 UR16, UR12, 0x102, URZ ;  /* 0x000001020c107890 */ /* 0x000fc6000fffe03f */
[----:B------:R-:W1:Y:S08]  /*23c0*/  MUFU.TANH R166, R166 ;  /* 0x000000a600a67308 */ /* 0x000e700000002400 */
[----:B------:R-:W1:Y:S08]  /*23d0*/  MUFU.TANH R167, R167 ;  /* 0x000000a700a77308 */ /* 0x000e700000002400 */
[----:B------:R-:W-:Y:S08]  /*23e0*/  MUFU.EX2 R183, R183 ;  /* 0x000000b700b77308 */ /* 0x000ff00000000800 */
[----:B------:R-:W1:Y:S08]  /*23f0*/  MUFU.EX2 R170, R170 ;  /* 0x000000aa00aa7308 */ /* 0x000e700000000800 */
[----:B------:R-:W1:Y:S08]  /*2400*/  MUFU.EX2 R171, R171 ;  /* 0x000000ab00ab7308 */ /* 0x000e700000000800 */
[----:B------:R-:W1:Y:S08]  /*2410*/  MUFU.TANH R216, R216 ;  /* 0x000000d800d87308 */ /* 0x000e700000002400 */
[----:B------:R-:W1:Y:S08]  /*2420*/  MUFU.TANH R218, R218 ;  /* 0x000000da00da7308 */ /* 0x000e700000002400 */
[----:B------:R-:W1:Y:S08]  /*2430*/  MUFU.TANH R215, R215 ;  /* 0x000000d700d77308 */ /* 0x000e700000002400 */
[----:B------:R-:W1:Y:S01]  /*2440*/  MUFU.TANH R217, R217 ;  /* 0x000000d900d97308 */ /* 0x000e620000002400 */
[----:B------:R-:W-:-:S02]  /*2450*/  WARPGROUP.DEPBAR.LE gsb0, 0x0 ;  /* 0x00008000000079c5 */ /* 0x000fc40000010000 */
[----:B----4-:R-:W-:-:S05]  /*2460*/  WARPGROUP.ARRIVE ;  /* 0x00000000000079c5 */ /* 0x010fca0000000000 */
[----:B------:R-:W-:Y:S01]  /*2470*/  MUFU.TANH R174, R174 ;  /* 0x000000ae00ae7308 */ /* 0x000fe20000002400 */
[----:B------:R-:W-:Y:S01]  /*2480*/  HGMMA.64x64x16.F32.BF16 R120, R188, gdesc[UR16], R120, gsb0 ;  /* 0x00e00010bc787df0 */ /* 0x000fe20008001878 */
[----:B------:R-:W-:Y:S01]  /*2490*/  UMOV UR18, UR16 ;  /* 0x0000001000127c82 */ /* 0x000fe20008000000 */
[----:B------:R-:W-:Y:S01]  /*24a0*/  UMOV UR19, 0x80000020 ;  /* 0x8000002000137882 */ /* 0x000fe20000000000 */
[----:B------:R-:W-:-:S04]  /*24b0*/  UIADD3 UR16, UR12, 0x200, URZ ;  /* 0x000002000c107890 */ /* 0x000fc8000fffe03f */
[----:B------:R-:W4:Y:S01]  /*24c0*/  MUFU.EX2 R164, R164 ;  /* 0x000000a400a47308 */ /* 0x000f220000000800 */
[----:B------:R-:W-:-:S07]  /*24d0*/  UIADD3 UR12, UR12, 0x202, URZ ;  /* 0x000002020c0c7890 */ /* 0x000fce000fffe03f */
[----:B------:R-:W-:Y:S08]  /*24e0*/  MUFU.EX2 R165, R165 ;  /* 0x000000a500a57308 */ /* 0x000ff00000000800 */
[----:B------:R-:W4:Y:S08]  /*24f0*/  MUFU.EX2 R169, R169 ;  /* 0x000000a900a97308 */ /* 0x000f300000000800 */
[----:B------:R-:W-:Y:S08]  /*2500*/  MUFU.EX2 R172, R172 ;  /* 0x000000ac00ac7308 */ /* 0x000ff00000000800 */
[----:B------:R-:W-:Y:S08]  /*2510*/  MUFU.TANH R173, R173 ;  /* 0x000000ad00ad7308 */ /* 0x000ff00000002400 */
[----:B------:R-:W4:Y:S08]  /*2520*/  MUFU.TANH R175, R175 ;  /* 0x000000af00af7308 */ /* 0x000f300000002400 */
[----:B------:R-:W4:Y:S08]  /*2530*/  MUFU.TANH R176, R176 ;  /* 0x000000b000b07308 */ /* 0x000f300000002400 */
        /* <DEDUP_REMOVED lines=11> */
[----:B------:R-:W4:Y:S08]  /*25f0*/  MUFU.EX2 R168, R168 ;  /* 0x000000a800a87308 */ /* 0x000f300000000800 */
[----:B------:R-:W-:Y:S08]  /*2600*/  MUFU.TANH R180, R180 ;  /* 0x000000b400b47308 */ /* 0x000ff00000002400 */
[----:B------:R-:W-:Y:S08]  /*2610*/  MUFU.TANH R222, R222 ;  /* 0x000000de00de7308 */ /* 0x000ff00000002400 */
[----:B------:R-:W-:Y:S08]  /*2620*/  MUFU.TANH R181, R181 ;  /* 0x000000b500b57308 */ /* 0x000ff00000002400 */
[----:B------:R-:W-:Y:S01]  /*2630*/  MUFU.TANH R223, R223 ;  /* 0x000000df00df7308 */ /* 0x000fe20000002400 */
        /* <DEDUP_REMOVED lines=13> */
[----:B------:R-:W1:Y:S01]  /*2710*/  LDS.64 R20, [R22+0x1e220] ;  /* 0x01e2200016147984 */ /* 0x000e620000000a00 */
[--C-:B-----5:R-:W-:Y:S01]  /*2720*/  FADD.FTZ R225, R120, -R152.reuse ;  /* 0x8000009878e17221 */ /* 0x120fe20000010000 */
[----:B------:R-:W-:Y:S01]  /*2730*/  FSEL R120, R159, -INF , P2 ;  /* 0xff8000009f787808 */ /* 0x000fe20001000000 */
[----:B------:R-:W-:Y:S01]  /*2740*/  FADD.FTZ R211, R122, -R152 ;  /* 0x800000987ad37221 */ /* 0x000fe20000010000 */
[--C-:B------:R-:W-:Y:S01]  /*2750*/  FADD.FTZ R210, R121, -R153.reuse ;  /* 0x8000009979d27221 */ /* 0x100fe20000010000 */
[----:B------:R-:W-:Y:S01]  /*2760*/  FMUL.FTZ R225, R224, R225 ;  /* 0x000000e1e0e17220 */ /* 0x000fe20000410000 */
[----:B------:R-:W-:Y:S01]  /*2770*/  FADD.FTZ R226, R123, -R153 ;  /* 0x800000997be27221 */ /* 0x000fe20000010000 */
[--C-:B------:R-:W-:Y:S01]  /*2780*/  FFMA.FTZ R152, R120, UR14, -R15.reuse ;  /* 0x0000000e78987c23 */ /* 0x100fe2000801080f */
[----:B--2---:R-:W-:Y:S01]  /*2790*/  FSEL R122, R161, -INF , P1 ;  /* 0xff800000a17a7808 */ /* 0x004fe20000800000 */
[----:B------:R-:W-:Y:S01]  /*27a0*/  FMUL.FTZ R121, R208, R225 ;  /* 0x000000e1d0797220 */ /* 0x000fe20000410000 */
[----:B---3--:R-:W-:Y:S01]  /*27b0*/  FSEL R123, R162, -INF , P2 ;  /* 0xff800000a27b7808 */ /* 0x008fe20001000000 */
[----:B-1----:R-:W-:Y:S01]  /*27c0*/  FADD.FTZ R126, R126, -R20 ;  /* 0x800000147e7e7221 */ /* 0x002fe20000010000 */
[----:B------:R-:W-:Y:S01]  /*27d0*/  FSEL R153, R166, -INF , P1 ;  /* 0xff800000a6997808 */ /* 0x000fe20000800000 */
[----:B------:R-:W-:Y:S01]  /*27e0*/  FFMA.FTZ R177, R122, UR14, -R15 ;  /* 0x0000000e7ab17c23 */ /* 0x000fe2000801080f */
[----:B------:R-:W-:Y:S01]  /*27f0*/  FSEL R120, R163, -INF , P2 ;  /* 0xff800000a3787808 */ /* 0x000fe20001000000 */
[--C-:B------:R-:W-:Y:S01]  /*2800*/  FFMA.FTZ R178, R123, UR14, -R12.reuse ;  /* 0x0000000e7bb27c23 */ /* 0x100fe2000801080c */
[----:B------:R-:W-:Y:S01]  /*2810*/  FSEL R208, R167, -INF , P1 ;  /* 0xff800000a7d07808 */ /* 0x000fe20000800000 */
[----:B------:R-:W-:Y:S01]  /*2820*/  FFMA.FTZ R182, R153, UR14, -R12 ;  /* 0x0000000e99b67c23 */ /* 0x000fe2000801080c */
[----:B------:R1:W2:Y:S01]  /*2830*/  MUFU.EX2 R15, R152 ;  /* 0x00000098000f7308 */ /* 0x0002a20000000800 */
[--C-:B------:R-:W-:Y:S01]  /*2840*/  FFMA.FTZ R120, R120, UR14, -R13.reuse ;  /* 0x0000000e78787c23 */ /* 0x100fe2000801080d */
[----:B------:R-:W-:Y:S01]  /*2850*/  FMUL.FTZ R12, R170, R211 ;  /* 0x000000d3aa0c7220 */ /* 0x000fe20000410000 */
[----:B------:R-:W-:Y:S01]  /*2860*/  FFMA.FTZ R208, R208, UR14, -R13 ;  /* 0x0000000ed0d07c23 */ /* 0x000fe2000801080d */
[----:B------:R-:W-:Y:S01]  /*2870*/  FMUL.FTZ R13, R183, R210 ;  /* 0x000000d2b70d7220 */ /* 0x000fe20000410000 */
[----:B------:R-:W-:Y:S01]  /*2880*/  FFMA.FTZ R123, -R213, R213, 1 ;  /* 0x3f800000d57b7423 */ /* 0x000fe200000101d5 */
[----:B------:R-:W-:Y:S01]  /*2890*/  FFMA.FTZ R122, -R214, R214, 1 ;  /* 0x3f800000d67a7423 */ /* 0x000fe200000101d6 */
[----:B------:R-:W-:Y:S01]  /*28a0*/  FMUL.FTZ R153, R171, R226 ;  /* 0x000000e2ab997220 */ /* 0x000fe20000410000 */
[----:B------:R-:W-:Y:S01]  /*28b0*/  FSEL R210, R216, -INF , P2 ;  /* 0xff800000d8d27808 */ /* 0x000fe20001000000 */
[----:B-1----:R-:W-:Y:S01]  /*28c0*/  FFMA.FTZ R152, -R212, R212, 1 ;  /* 0x3f800000d4987423 */ /* 0x002fe200000101d4 */
[----:B------:R-:W-:Y:S01]  /*28d0*/  FMUL.FTZ R123, R123, R12 ;  /* 0x0000000c7b7b7220 */ /* 0x000fe20000410000 */
[----:B------:R-:W-:Y:S01]  /*28e0*/  FMUL.FTZ R122, R122, R153 ;  /* 0x000000997a7a7220 */ /* 0x000fe20000410000 */
[----:B------:R-:W-:Y:S01]  /*28f0*/  FADD.FTZ R153, R124, -R20 ;  /* 0x800000147c997221 */ /* 0x000fe20000010000 */
[----:B------:R-:W-:Y:S01]  /*2900*/  FMUL.FTZ R152, R152, R13 ;  /* 0x0000000d98987220 */ /* 0x000fe20000410000 */
[----:B------:R-:W-:Y:S01]  /*2910*/  FSEL R20, R218, -INF , P1 ;  /* 0xff800000da147808 */ /* 0x000fe20000800000 */
[----:B------:R-:W1:Y:S01]  /*2920*/  LDS.64 R12, [R22+0x1e240] ;  /* 0x01e24000160c7984 */ /* 0x000e620000000a00 */
[--C-:B------:R-:W-:Y:S01]  /*2930*/  FADD.FTZ R226, R125, -R21.reuse ;  /* 0x800000157de27221 */ /* 0x100fe20000010000 */
[----:B------:R-:W-:Y:S01]  /*2940*/  FADD.FTZ R125, R127, -R21 ;  /* 0x800000157f7d7221 */ /* 0x000fe20000010000 */
[--C-:B------:R-:W-:Y:S01]  /*2950*/  FFMA.FTZ R210, R210, UR14, -R7.reuse ;  /* 0x0000000ed2d27c23 */ /* 0x100fe20008010807 */
[----:B------:R-:W-:Y:S01]  /*2960*/  FFMA.FTZ R127, R20, UR14, -R7 ;  /* 0x0000000e147f7c23 */ /* 0x000fe20008010807 */
[----:B------:R-:W-:Y:S01]  /*2970*/  FSEL R213, R215, -INF , P2 ;  /* 0xff800000d7d57808 */ /* 0x000fe20001000000 */
[----:B------:R3:W-:Y:S01]  /*2980*/  MUFU.EX2 R211, R120 ;  /* 0x0000007800d37308 */ /* 0x0007e20000000800 */
[----:B------:R-:W-:Y:S01]  /*2990*/  FSEL R225, R217, -INF , P1 ;  /* 0xff800000d9e17808 */ /* 0x000fe20000800000 */
[----:B----4-:R-:W-:Y:S01]  /*29a0*/  FMUL.FTZ R153, R164, R153 ;  /* 0x00000099a4997220 */ /* 0x010fe20000410000 */
[----:B------:R-:W-:Y:S01]  /*29b0*/  FSEL R7, R174, -INF , P1 ;  /* 0xff800000ae077808 */ /* 0x000fe20000800000 */
[--C-:B------:R-:W-:Y:S01]  /*29c0*/  FFMA.FTZ R214, R213, UR14, -R6.reuse ;  /* 0x0000000ed5d67c23 */ /* 0x100fe20008010806 */
[----:B------:R-:W-:Y:S01]  /*29d0*/  FMUL.FTZ R126, R169, R126 ;  /* 0x0000007ea97e7220 */ /* 0x000fe20000410000 */
[----:B------:R-:W-:Y:S01]  /*29e0*/  FFMA.FTZ R124, R225, UR14, -R6 ;  /* 0x0000000ee17c7c23 */ /* 0x000fe20008010806 */
[----:B------:R-:W-:Y:S01]  /*29f0*/  FFMA.FTZ R6, -R155, R155, 1 ;  /* 0x3f8000009b067423 */ /* 0x000fe2000001019b */
[----:B------:R-:W-:Y:S01]  /*2a00*/  FMUL.FTZ R155, R154, R153 ;  /* 0x000000999a9b7220 */ /* 0x000fe20000410000 */
[----:B---3--:R-:W-:Y:S01]  /*2a10*/  FFMA.FTZ R120, R7, UR14, -R8 ;  /* 0x0000000e07787c23 */ /* 0x008fe20008010808 */
[----:B------:R-:W-:Y:S01]  /*2a20*/  FMUL.FTZ R7, R165, R226 ;  /* 0x000000e2a5077220 */ /* 0x000fe20000410000 */
[----:B------:R3:W-:Y:S01]  /*2a30*/  MUFU.EX2 R21, R208 ;  /* 0x000000d000157308 */ /* 0x0007e20000000800 */
[----:B------:R-:W-:Y:S01]  /*2a40*/  FMUL.FTZ R153, R157, R126 ;  /* 0x0000007e9d997220 */ /* 0x000fe20000410000 */
[----:B------:R-:W-:Y:S01]  /*2a50*/  FSEL R126, R175, -INF , P1 ;  /* 0xff800000af7e7808 */ /* 0x000fe20000800000 */
[----:B------:R-:W-:Y:S01]  /*2a60*/  FMUL.FTZ R154, R6, R7 ;  /* 0x00000007069a7220 */ /* 0x000fe20000410000 */
[----:B------:R-:W-:Y:S01]  /*2a70*/  FMUL.FTZ R7, R172, R125 ;  /* 0x0000007dac077220 */ /* 0x000fe20000410000 */
[----:B------:R-:W-:Y:S01]  /*2a80*/  FSEL R157, R176, -INF , P2 ;  /* 0xff800000b09d7808 */ /* 0x000fe20001000000 */
[----:B------:R-:W-:Y:S01]  /*2a90*/  FFMA.FTZ R161, -R161, R161, 1 ;  /* 0x3f800000a1a17423 */ /* 0x000fe200000101a1 */
[----:B------:R-:W-:Y:S01]  /*2aa0*/  FFMA.FTZ R126, R126, UR14, -R9 ;  /* 0x0000000e7e7e7c23 */ /* 0x000fe20008010809 */
[----:B------:R4:W-:Y:S01]  /*2ab0*/  MUFU.EX2 R20, R214 ;  /* 0x000000d600147308 */ /* 0x0009e20000000800 */
[----:B---3--:R-:W-:Y:S01]  /*2ac0*/  FFMA.FTZ R208, -R158, R158, 1 ;  /* 0x3f8000009ed07423 */ /* 0x008fe2000001019e */
[----:B------:R-:W-:Y:S01]  /*2ad0*/  FFMA.FTZ R158, R157, UR14, -R10 ;  /* 0x0000000e9d9e7c23 */ /* 0x000fe2000801080a */
[----:B------:R-:W-:Y:S01]  /*2ae0*/  FSEL R213, R219, -INF , P2 ;  /* 0xff800000dbd57808 */ /* 0x000fe20001000000 */
[----:B------:R-:W-:Y:S01]  /*2af0*/  FFMA.FTZ R162, -R162, R162, 1 ;  /* 0x3f800000a2a27423 */ /* 0x000fe200000101a2 */
[----:B------:R-:W-:Y:S01]  /*2b00*/  FMUL.FTZ R208, R208, R7 ;  /* 0x00000007d0d07220 */ /* 0x000fe20000410000 */
[----:B------:R-:W-:Y:S01]  /*2b10*/  FFMA.FTZ R176, -R176, R176, 1 ;  /* 0x3f800000b0b07423 */ /* 0x000fe200000101b0 */
[----:B------:R-:W3:Y:S01]  /*2b20*/  LDS.64 R6, [R22+0x1e260] ;  /* 0x01e2600016067984 */ /* 0x000ee20000000a00 */
[----:B------:R-:W-:Y:S01]  /*2b30*/  FFMA.FTZ R212, R213, UR14, -R8 ;  /* 0x0000000ed5d47c23 */ /* 0x000fe20008010808 */
[----:B----4-:R-:W-:Y:S01]  /*2b40*/  FSEL R214, R173, -INF , P2 ;  /* 0xff800000add67808 */ /* 0x010fe20001000000 */
[----:B------:R-:W4:Y:S01]  /*2b50*/  MUFU.EX2 R177, R177 ;  /* 0x000000b100b17308 */ /* 0x000f220000000800 */
[----:B------:R-:W-:-:S03]  /*2b60*/  FFMA.FTZ R219, -R219, R219, 1 ;  /* 0x3f800000dbdb7423 */ /* 0x000fc600000101db */
[----:B------:R-:W-:Y:S01]  /*2b70*/  FFMA.FTZ R214, R214, UR14, -R9 ;  /* 0x0000000ed6d67c23 */ /* 0x000fe20008010809 */
[----:B------:R-:W-:Y:S01]  /*2b80*/  FSEL R9, R221, -INF , P1 ;  /* 0xff800000dd097808 */ /* 0x000fe20000800000 */
[----:B-1----:R-:W-:Y:S01]  /*2b90*/  FADD.FTZ R213, R128, -R12 ;  /* 0x8000000c80d57221 */ /* 0x002fe20000010000 */
[----:B------:R-:W-:Y:S01]  /*2ba0*/  FSEL R128, R179, -INF , P1 ;  /* 0xff800000b3807808 */ /* 0x000fe20000800000 */
[----:B------:R1:W-:Y:S01]  /*2bb0*/  MUFU.EX2 R125, R210 ;  /* 0x000000d2007d7308 */ /* 0x0003e20000000800 */
[----:B------:R-:W-:Y:S01]  /*2bc0*/  FFMA.FTZ R221, -R221, R221, 1 ;  /* 0x3f800000dddd7423 */ /* 0x000fe200000101dd */
[----:B------:R-:W-:Y:S01]  /*2bd0*/  FFMA.FTZ R157, R9, UR14, -R10 ;  /* 0x0000000e099d7c23 */ /* 0x000fe2000801080a */
[----:B------:R-:W-:Y:S01]  /*2be0*/  FADD.FTZ R9, R130, -R12 ;  /* 0x8000000c82097221 */ /* 0x000fe20000010000 */
[--C-:B------:R-:W-:Y:S01]  /*2bf0*/  FADD.FTZ R130, R129, -R13.reuse ;  /* 0x8000000d81827221 */ /* 0x100fe20000010000 */
[----:B------:R-:W-:Y:S01]  /*2c00*/  FMUL.FTZ R213, R168, R213 ;  /* 0x000000d5a8d57220 */ /* 0x000fe20000410000 */
[----:B------:R-:W-:Y:S01]  /*2c10*/  FSEL R10, R220, -INF , P2 ;  /* 0xff800000dc0a7808 */ /* 0x000fe20001000000 */
[----:B------:R-:W-:Y:S01]  /*2c20*/  FMUL.FTZ R129, R14, R9 ;  /* 0x000000090e817220 */ /* 0x000fe20000410000 */
[----:B------:R-:W5:Y:S01]  /*2c30*/  MUFU.EX2 R178, R178 ;  /* 0x000000b200b27308 */ /* 0x000f620000000800 */
[----:B------:R-:W5:Y:S01]  /*2c40*/  LDS.64 R8, [R22+0x1e280] ;  /* 0x01e2800016087984 */ /* 0x000f620000000a00 */
[----:B-1----:R-:W-:Y:S01]  /*2c50*/  FFMA.FTZ R210, -R156, R156, 1 ;  /* 0x3f8000009cd27423 */ /* 0x002fe2000001019c */
[----:B------:R-:W-:Y:S01]  /*2c60*/  FADD.FTZ R156, R131, -R13 ;  /* 0x8000000d839c7221 */ /* 0x000fe20000010000 */
[--C-:B------:R-:W-:Y:S01]  /*2c70*/  FFMA.FTZ R131, R10, UR14, -R11.reuse ;  /* 0x0000000e0a837c23 */ /* 0x100fe2000801080b */
[----:B--2---:R-:W-:Y:S01]  /*2c80*/  FMUL.FTZ R130, R15, R130 ;  /* 0x000000820f827220 */ /* 0x004fe20000410000 */
[----:B------:R-:W-:Y:S01]  /*2c90*/  FMUL.FTZ R210, R210, R213 ;  /* 0x000000d5d2d27220 */ /* 0x000fe20000410000 */
[----:B------:R-:W-:Y:S01]  /*2ca0*/  FFMA.FTZ R213, -R159, R159, 1 ;  /* 0x3f8000009fd57423 */ /* 0x000fe2000001019f */
[----:B------:R1:W-:Y:S01]  /*2cb0*/  MUFU.EX2 R12, R212 ;  /* 0x000000d4000c7308 */ /* 0x0003e20000000800 */
[----:B------:R-:W-:Y:S01]  /*2cc0*/  FSEL R159, R222, -INF , P1 ;  /* 0xff800000de9f7808 */ /* 0x000fe20000800000 */
[----:B----4-:R-:W-:Y:S01]  /*2cd0*/  FMUL.FTZ R10, R177, R156 ;  /* 0x0000009cb10a7220 */ /* 0x010fe20000410000 */
[----:B------:R-:W-:Y:S01]  /*2ce0*/  FMUL.FTZ R213, R213, R130 ;  /* 0x00000082d5d57220 */ /* 0x000fe20000410000 */
[----:B------:R-:W-:Y:S01]  /*2cf0*/  FMUL.FTZ R160, R160, R129 ;  /* 0x00000081a0a07220 */ /* 0x000fe20000410000 */
[----:B------:R-:W-:Y:S01]  /*2d00*/  FFMA.FTZ R220, -R220, R220, 1 ;  /* 0x3f800000dcdc7423 */ /* 0x000fe200000101dc */
[----:B------:R-:W-:Y:S01]  /*2d10*/  FFMA.FTZ R156, R159, UR14, -R4 ;  /* 0x0000000e9f9c7c23 */ /* 0x000fe20008010804 */
[----:B------:R-:W-:Y:S01]  /*2d20*/  FMUL.FTZ R161, R161, R10 ;  /* 0x0000000aa1a17220 */ /* 0x000fe20000410000 */
[----:B------:R2:W-:Y:S01]  /*2d30*/  MUFU.EX2 R13, R120 ;  /* 0x00000078000d7308 */ /* 0x0005e20000000800 */
[----:B-1----:R-:W-:Y:S01]  /*2d40*/  FFMA.FTZ R212, R128, UR14, -R11 ;  /* 0x0000000e80d47c23 */ /* 0x002fe2000801080b */
[C---:B------:R-:W-:Y:S01]  /*2d50*/  FSEL R11, R180.reuse, -INF , P2 ;  /* 0xff800000b40b7808 */ /* 0x040fe20001000000 */
[----:B------:R-:W-:Y:S01]  /*2d60*/  FFMA.FTZ R180, -R180, R180, 1 ;  /* 0x3f800000b4b47423 */ /* 0x000fe200000101b4 */
[----:B------:R-:W-:Y:S01]  /*2d70*/  FSEL R128, R223, -INF , P1 ;  /* 0xff800000df807808 */ /* 0x000fe20000800000 */
[--C-:B---3--:R-:W-:Y:S01]  /*2d80*/  FADD.FTZ R225, R132, -R6.reuse ;  /* 0x8000000684e17221 */ /* 0x108fe20000010000 */
[----:B------:R-:W-:Y:S01]  /*2d90*/  FADD.FTZ R227, R134, -R6 ;  /* 0x8000000686e37221 */ /* 0x000fe20000010000 */
[----:B------:R-:W-:Y:S01]  /*2da0*/  FADD.FTZ R6, R135, -R7 ;  /* 0x8000000787067221 */ /* 0x000fe20000010000 */
[----:B------:R-:W-:Y:S01]  /*2db0*/  FFMA.FTZ R135, -R167, R167, 1 ;  /* 0x3f800000a7877423 */ /* 0x000fe200000101a7 */
[----:B--2---:R-:W-:Y:S01]  /*2dc0*/  FFMA.FTZ R120, R11, UR14, -R4 ;  /* 0x0000000e0b787c23 */ /* 0x004fe20008010804 */
[----:B------:R-:W-:Y:S01]  /*2dd0*/  FSEL R4, R181, -INF , P2 ;  /* 0xff800000b5047808 */ /* 0x000fe20001000000 */
[----:B------:R-:W1:Y:S01]  /*2de0*/  LDS.64 R10, [R22+0x1e2a0] ;  /* 0x01e2a000160a7984 */ /* 0x000e620000000a00 */
[----:B-----5:R-:W-:Y:S01]  /*2df0*/  FMUL.FTZ R225, R178, R225 ;  /* 0x000000e1b2e17220 */ /* 0x020fe20000410000 */
[--C-:B------:R-:W-:Y:S01]  /*2e00*/  FFMA.FTZ R159, R128, UR14, -R5.reuse ;  /* 0x0000000e809f7c23 */ /* 0x100fe20008010805 */
[----:B------:R-:W-:Y:S01]  /*2e10*/  FMUL.FTZ R6, R21, R6 ;  /* 0x0000000615067220 */ /* 0x000fe20000410000 */
[----:B------:R-:W-:Y:S01]  /*2e20*/  FFMA.FTZ R134, R4, UR14, -R5 ;  /* 0x0000000e04867c23 */ /* 0x000fe20008010805 */
[----:B------:R-:W-:Y:S01]  /*2e30*/  FADD.FTZ R4, R133, -R7 ;  /* 0x8000000785047221 */ /* 0x000fe20000010000 */
[----:B------:R-:W-:Y:S01]  /*2e40*/  FMUL.FTZ R133, R162, R225 ;  /* 0x000000e1a2857220 */ /* 0x000fe20000410000 */
[----:B------:R-:W-:Y:S01]  /*2e50*/  FFMA.FTZ R162, -R163, R163, 1 ;  /* 0x3f800000a3a27423 */ /* 0x000fe200000101a3 */
[----:B------:R-:W-:Y:S01]  /*2e60*/  FMUL.FTZ R135, R135, R6 ;  /* 0x0000000687877220 */ /* 0x000fe20000410000 */
[----:B------:R-:W-:Y:S01]  /*2e70*/  FMUL.FTZ R5, R211, R4 ;  /* 0x00000004d3057220 */ /* 0x000fe20000410000 */
[----:B------:R2:W-:Y:S01]  /*2e80*/  MUFU.EX2 R128, R158 ;  /* 0x0000009e00807308 */ /* 0x0005e20000000800 */
[----:B------:R-:W-:Y:S01]  /*2e90*/  FFMA.FTZ R132, -R166, R166, 1 ;  /* 0x3f800000a6847423 */ /* 0x000fe200000101a6 */
[----:B------:R-:W-:Y:S01]  /*2ea0*/  FFMA.FTZ R181, -R181, R181, 1 ;  /* 0x3f800000b5b57423 */ /* 0x000fe200000101b5 */
[----:B------:R-:W-:Y:S01]  /*2eb0*/  FMUL.FTZ R162, R162, R5 ;  /* 0x00000005a2a27220 */ /* 0x000fe20000410000 */
[--C-:B------:R-:W-:Y:S01]  /*2ec0*/  FADD.FTZ R7, R136, -R8.reuse ;  /* 0x8000000888077221 */ /* 0x100fe20000010000 */
[----:B------:R-:W3:Y:S01]  /*2ed0*/  LDS.64 R4, [R22+0x1e2c0] ;  /* 0x01e2c00016047984 */ /* 0x000ee20000000a00 */
[--C-:B------:R-:W-:Y:S01]  /*2ee0*/  FADD.FTZ R6, R137, -R9.reuse ;  /* 0x8000000989067221 */ /* 0x100fe20000010000 */
[----:B------:R-:W-:Y:S01]  /*2ef0*/  FFMA.FTZ R136, -R215, R215, 1 ;  /* 0x3f800000d7887423 */ /* 0x000fe200000101d7 */
[----:B------:R-:W-:Y:S01]  /*2f00*/  FMUL.FTZ R7, R20, R7 ;  /* 0x0000000714077220 */ /* 0x000fe20000410000 */
[----:B------:R-:W4:Y:S01]  /*2f10*/  MUFU.EX2 R124, R124 ;  /* 0x0000007c007c7308 */ /* 0x000f220000000800 */
[----:B--2---:R-:W-:Y:S01]  /*2f20*/  FMUL.FTZ R158, R125, R6 ;  /* 0x000000067d9e7220 */ /* 0x004fe20000410000 */
[----:B------:R-:W-:Y:S01]  /*2f30*/  FADD.FTZ R163, R138, -R8 ;  /* 0x800000088aa37221 */ /* 0x000fe20000010000 */
[----:B------:R-:W-:Y:S01]  /*2f40*/  FMUL.FTZ R136, R136, R7 ;  /* 0x0000000788887220 */ /* 0x000fe20000410000 */
[----:B------:R-:W-:Y:S01]  /*2f50*/  FADD.FTZ R166, R139, -R9 ;  /* 0x800000098ba67221 */ /* 0x000fe20000010000 */
[----:B------:R2:W5:Y:S01]  /*2f60*/  LDS.64 R6, [R22+0x1e2e0] ;  /* 0x01e2e00016067984 */ /* 0x0005620000000a00 */
[----:B------:R-:W-:Y:S01]  /*2f70*/  FFMA.FTZ R139, -R216, R216, 1 ;  /* 0x3f800000d88b7423 */ /* 0x000fe200000101d8 */
[----:B------:R-:W-:Y:S01]  /*2f80*/  FFMA.FTZ R137, -R217, R217, 1 ;  /* 0x3f800000d9897423 */ /* 0x000fe200000101d9 */
[----:B------:R-:W2:Y:S01]  /*2f90*/  MUFU.EX2 R127, R127 ;  /* 0x0000007f007f7308 */ /* 0x000ea20000000800 */
[----:B------:R-:W-:Y:S01]  /*2fa0*/  FFMA.FTZ R138, -R218, R218, 1 ;  /* 0x3f800000da8a7423 */ /* 0x000fe200000101da */
[----:B------:R-:W-:Y:S01]  /*2fb0*/  FMUL.FTZ R139, R139, R158 ;  /* 0x0000009e8b8b7220 */ /* 0x000fe20000410000 */
[----:B------:R-:W-:Y:S01]  /*2fc0*/  FFMA.FTZ R179, -R179, R179, 1 ;  /* 0x3f800000b3b37423 */ /* 0x000fe200000101b3 */
[----:B------:R-:W-:Y:S01]  /*2fd0*/  FFMA.FTZ R222, -R222, R222, 1 ;  /* 0x3f800000dede7423 */ /* 0x000fe200000101de */
[----:B------:R-:W-:Y:S01]  /*2fe0*/  FFMA.FTZ R223, -R223, R223, 1 ;  /* 0x3f800000dfdf7423 */ /* 0x000fe200000101df */
[----:B------:R-:W-:-:S02]  /*2ff0*/  F2FP.BF16.F32.PACK_AB R177, R177, R14 ;  /* 0x0000000eb1b1723e */ /* 0x000fc400000010ff */
[----:B------:R-:W3:Y:S01]  /*3000*/  MUFU.EX2 R126, R126 ;  /* 0x0000007e007e7308 */ /* 0x000ee20000000800 */
[----:B----4-:R-:W-:Y:S01]  /*3010*/  FMUL.FTZ R8, R124, R163 ;  /* 0x000000a37c087220 */ /* 0x010fe20000410000 */
[----:B------:R-:W-:Y:S01]  /*3020*/  F2FP.BF16.F32.PACK_AB R178, R211, R178 ;  /* 0x000000b2d3b2723e */ /* 0x000fe200000010ff */
[----:B-1----:R-:W-:Y:S01]  /*3030*/  FADD.FTZ R142, R142, -R10 ;  /* 0x8000000a8e8e7221 */ /* 0x002fe20000010000 */
[----:B------:R-:W-:Y:S01]  /*3040*/  FADD.FTZ R163, R143, -R11 ;  /* 0x8000000b8fa37221 */ /* 0x000fe20000010000 */
[----:B------:R-:W-:-:S03]  /*3050*/  FMUL.FTZ R137, R137, R8 ;  /* 0x0000000889897220 */ /* 0x000fc60000410000 */
[----:B------:R2:W-:Y:S01]  /*3060*/  MUFU.EX2 R130, R157 ;  /* 0x0000009d00827308 */ /* 0x0005e20000000800 */
[----:B------:R-:W-:Y:S01]  /*3070*/  FADD.FTZ R158, R141, -R11 ;  /* 0x8000000b8d9e7221 */ /* 0x000fe20000010000 */
[----:B------:R-:W-:Y:S01]  /*3080*/  FMUL.FTZ R11, R13, R142 ;  /* 0x0000008e0d0b7220 */ /* 0x000fe20000410000 */
[----:B------:R-:W-:Y:S01]  /*3090*/  FFMA.FTZ R143, -R175, R175, 1 ;  /* 0x3f800000af8f7423 */ /* 0x000fe200000101af */
[----:B------:R-:W-:-:S04]  /*30a0*/  FFMA.FTZ R141, -R173, R173, 1 ;  /* 0x3f800000ad8d7423 */ /* 0x000fc800000101ad */
[----:B------:R1:W4:Y:S01]  /*30b0*/  MUFU.EX2 R8, R120 ;  /* 0x0000007800087308 */ /* 0x0003220000000800 */
[----:B--2---:R-:W-:Y:S01]  /*30c0*/  FMUL.FTZ R157, R127, R166 ;  /* 0x000000a67f9d7220 */ /* 0x004fe20000410000 */
[----:B---3--:R-:W-:-:S03]  /*30d0*/  FADD.FTZ R142, R147, -R5 ;  /* 0x80000005938e7221 */ /* 0x008fc60000010000 */
[----:B------:R-:W-:Y:S01]  /*30e0*/  FMUL.FTZ R138, R138, R157 ;  /* 0x0000009d8a8a7220 */ /* 0x000fe20000410000 */
[----:B------:R-:W-:Y:S01]  /*30f0*/  FADD.FTZ R157, R140, -R10 ;  /* 0x8000000a8c9d7221 */ /* 0x000fe20000010000 */
[----:B------:R-:W-:Y:S01]  /*3100*/  FFMA.FTZ R140, -R174, R174, 1 ;  /* 0x3f800000ae8c7423 */ /* 0x000fe200000101ae */
[----:B------:R-:W2:Y:S01]  /*3110*/  MUFU.EX2 R131, R131 ;  /* 0x0000008300837308 */ /* 0x000ea20000000800 */
[----:B-1----:R-:W-:Y:S01]  /*3120*/  FMUL.FTZ R120, R126, R163 ;  /* 0x000000a37e787220 */ /* 0x002fe20000410000 */
[----:B------:R-:W-:Y:S01]  /*3130*/  FMUL.FTZ R22, R12, R157 ;  /* 0x0000009d0c167220 */ /* 0x000fe20000410000 */
[----:B------:R-:W-:Y:S01]  /*3140*/  FMUL.FTZ R140, R140, R11 ;  /* 0x0000000b8c8c7220 */ /* 0x000fe20000410000 */
[----:B------:R-:W-:Y:S01]  /*3150*/  FADD.FTZ R157, R144, -R4 ;  /* 0x80000004909d7221 */ /* 0x000fe20000010000 */
[----:B------:R-:W-:Y:S01]  /*3160*/  FMUL.FTZ R143, R143, R120 ;  /* 0x000000788f8f7220 */ /* 0x000fe20000410000 */
[----:B------:R-:W-:Y:S01]  /*3170*/  FADD.FTZ R120, R145, -R5 ;  /* 0x8000000591787221 */ /* 0x000fe20000010000 */
[----:B-----5:R-:W-:Y:S01]  /*3180*/  FADD.FTZ R147, R148, -R6 ;  /* 0x8000000694937221 */ /* 0x020fe20000010000 */
[----:B------:R-:W1:Y:S01]  /*3190*/  MUFU.EX2 R182, R182 ;  /* 0x000000b600b67308 */ /* 0x000e620000000800 */
[----:B------:R-:W-:Y:S01]  /*31a0*/  FMUL.FTZ R157, R128, R157 ;  /* 0x0000009d809d7220 */ /* 0x000fe20000410000 */
[----:B------:R-:W-:Y:S01]  /*31b0*/  FADD.FTZ R163, R146, -R4 ;  /* 0x8000000492a37221 */ /* 0x000fe20000010000 */
[----:B----4-:R-:W-:Y:S01]  /*31c0*/  FMUL.FTZ R147, R8, R147 ;  /* 0x0000009308937220 */ /* 0x010fe20000410000 */
[----:B------:R-:W-:Y:S01]  /*31d0*/  FMUL.FTZ R22, R219, R22 ;  /* 0x00000016db167220 */ /* 0x000fe20000410000 */
[----:B------:R-:W-:Y:S01]  /*31e0*/  FMUL.FTZ R144, R176, R157 ;  /* 0x0000009db0907220 */ /* 0x000fe20000410000 */
[----:B------:R-:W-:Y:S01]  /*31f0*/  FADD.FTZ R157, R150, -R6 ;  /* 0x80000006969d7221 */ /* 0x000fe20000010000 */
[--C-:B------:R-:W-:Y:S01]  /*3200*/  FADD.FTZ R6, R149, -R7.reuse ;  /* 0x8000000795067221 */ /* 0x100fe20000010000 */
[----:B------:R-:W3:Y:S01]  /*3210*/  MUFU.EX2 R129, R214 ;  /* 0x000000d600817308 */ /* 0x000ee20000000800 */
[----:B--2---:R-:W-:Y:S01]  /*3220*/  FMUL.FTZ R145, R131, R120 ;  /* 0x0000007883917220 */ /* 0x004fe20000410000 */
[----:B------:R-:W-:Y:S01]  /*3230*/  FADD.FTZ R120, R151, -R7 ;  /* 0x8000000797787221 */ /* 0x000fe20000010000 */
[----:B------:R-:W-:-:S02]  /*3240*/  IMAD.U32 R7, RZ, RZ, UR6 ;  /* 0x00000006ff077e24 */ /* 0x000fc4000f8e00ff */
[----:B------:R-:W-:Y:S01]  /*3250*/  FMUL.FTZ R4, R130, R163 ;  /* 0x000000a382047220 */ /* 0x000fe20000410000 */
[----:B------:R-:W-:Y:S01]  /*3260*/  FMUL.FTZ R145, R220, R145 ;  /* 0x00000091dc917220 */ /* 0x000fe20000410000 */
[----:B------:R-:W-:Y:S01]  /*3270*/  FMUL.FTZ R146, R180, R147 ;  /* 0x00000093b4927220 */ /* 0x000fe20000410000 */
[----:B------:R-:W-:Y:S01]  /*3280*/  F2FP.BF16.F32.PACK_AB R148, R139, R136 ;  /* 0x000000888b94723e */ /* 0x000fe200000010ff */
[----:B------:R-:W2:Y:S01]  /*3290*/  MUFU.EX2 R11, R134 ;  /* 0x00000086000b7308 */ /* 0x000ea20000000800 */
[----:B-1----:R-:W-:Y:S01]  /*32a0*/  FMUL.FTZ R227, R182, R227 ;  /* 0x000000e3b6e37220 */ /* 0x002fe20000410000 */
[----:B------:R-:W-:Y:S01]  /*32b0*/  LEA R7, R7, R0, 0xd ;  /* 0x0000000007077211 */ /* 0x000fe200078e68ff */
[----:B------:R-:W-:Y:S01]  /*32c0*/  FMUL.FTZ R4, R221, R4 ;  /* 0x00000004dd047220 */ /* 0x000fe20000410000 */
[----:B------:R-:W-:Y:S01]  /*32d0*/  F2FP.BF16.F32.PACK_AB R149, R138, R137 ;  /* 0x000000898a95723e */ /* 0x000fe200000010ff */
[----:B------:R-:W-:Y:S01]  /*32e0*/  FMUL.FTZ R132, R132, R227 ;  /* 0x000000e384847220 */ /* 0x000fe20000410000 */
[----:B------:R-:W-:Y:S01]  /*32f0*/  F2FP.BF16.F32.PACK_AB R151, R143, R140 ;  /* 0x0000008c8f97723e */ /* 0x000fe200000010ff */
[----:B------:R-:W-:Y:S01]  /*3300*/  IMAD R7, R7, 0x2, R18 ;  /* 0x0000000207077824 */ /* 0x000fe200078e0212 */
[----:B------:R-:W1:Y:S01]  /*3310*/  MUFU.EX2 R9, R212 ;  /* 0x000000d400097308 */ /* 0x000e620000000800 */
[----:B---3--:R-:W-:Y:S01]  /*3320*/  FMUL.FTZ R158, R129, R158 ;  /* 0x0000009e819e7220 */ /* 0x008fe20000410000 */
[----:B------:R-:W-:-:S02]  /*3330*/  F2FP.BF16.F32.PACK_AB R144, R145, R144 ;  /* 0x000000909190723e */ /* 0x000fc400000010ff */
[----:B------:R-:W-:Y:S01]  /*3340*/  F2FP.BF16.F32.PACK_AB R176, R15, R168 ;  /* 0x000000a80fb0723e */ /* 0x000fe200000010ff */
[----:B------:R-:W-:Y:S01]  /*3350*/  FMUL.FTZ R141, R141, R158 ;  /* 0x0000009e8d8d7220 */ /* 0x000fe20000410000 */
[----:B------:R-:W-:Y:S02]  /*3360*/  F2FP.BF16.F32.PACK_AB R158, R154, R155 ;  /* 0x0000009b9a9e723e */ /* 0x000fe400000010ff */
[----:B------:R3:W4:Y:S01]  /*3370*/  MUFU.EX2 R10, R156 ;  /* 0x0000009c000a7308 */ /* 0x0007220000000800 */
[----:B--2---:R-:W-:Y:S01]  /*3380*/  FMUL.FTZ R6, R11, R6 ;  /* 0x000000060b067220 */ /* 0x004fe20000410000 */
[----:B------:R-:W-:Y:S02]  /*3390*/  F2FP.BF16.F32.PACK_AB R154, R162, R133 ;  /* 0x00000085a29a723e */ /* 0x000fe400000010ff */
[----:B------:R-:W-:Y:S01]  /*33a0*/  F2FP.BF16.F32.PACK_AB R155, R135, R132 ;  /* 0x00000084879b723e */ /* 0x000fe200000010ff */
[----:B------:R-:W-:Y:S01]  /*33b0*/  FMUL.FTZ R181, R181, R6 ;  /* 0x00000006b5b57220 */ /* 0x000fe20000410000 */
[----:B------:R-:W-:-:S02]  /*33c0*/  F2FP.BF16.F32.PACK_AB R150, R141, R22 ;  /* 0x000000168d96723e */ /* 0x000fc400000010ff */
[----:B------:R2:W5:Y:S01]  /*33d0*/  MUFU.EX2 R5, R159 ;  /* 0x0000009f00057308 */ /* 0x0005620000000800 */
[----:B-1----:R-:W-:Y:S01]  /*33e0*/  FMUL.FTZ R142, R9, R142 ;  /* 0x0000008e098e7220 */ /* 0x002fe20000410000 */
[----:B---3--:R-:W-:Y:S02]  /*33f0*/  F2FP.BF16.F32.PACK_AB R156, R152, R121 ;  /* 0x00000079989c723e */ /* 0x008fe400000010ff */
[----:B------:R-:W-:Y:S01]  /*3400*/  F2FP.BF16.F32.PACK_AB R152, R213, R210 ;  /* 0x000000d2d598723e */ /* 0x000fe200000010ff */
[----:B------:R-:W-:Y:S01]  /*3410*/  FMUL.FTZ R179, R179, R142 ;  /* 0x0000008eb3b37220 */ /* 0x000fe20000410000 */
[----:B------:R-:W-:Y:S02]  /*3420*/  F2FP.BF16.F32.PACK_AB R146, R181, R146 ;  /* 0x00000092b592723e */ /* 0x000fe400000010ff */
[----:B------:R-:W-:Y:S01]  /*3430*/  F2FP.BF16.F32.PACK_AB R121, R171, R170 ;  /* 0x000000aaab79723e */ /* 0x000fe200000010ff */
[----:B----4-:R-:W-:Y:S01]  /*3440*/  FMUL.FTZ R157, R10, R157 ;  /* 0x0000009d0a9d7220 */ /* 0x010fe20000410000 */
[----:B--2---:R-:W-:-:S02]  /*3450*/  F2FP.BF16.F32.PACK_AB R159, R208, R153 ;  /* 0x00000099d09f723e */ /* 0x004fc400000010ff */
[----:B------:R-:W-:Y:S01]  /*3460*/  F2FP.BF16.F32.PACK_AB R153, R161, R160 ;  /* 0x000000a0a199723e */ /* 0x000fe200000010ff */
[----:B------:R-:W-:Y:S01]  /*3470*/  FMUL.FTZ R147, R222, R157 ;  /* 0x0000009dde937220 */ /* 0x000fe20000410000 */
[----:B------:R-:W-:Y:S02]  /*3480*/  F2FP.BF16.F32.PACK_AB R157, R122, R123 ;  /* 0x0000007b7a9d723e */ /* 0x000fe400000010ff */
[----:B------:R-:W-:Y:S01]  /*3490*/  F2FP.BF16.F32.PACK_AB R145, R179, R4 ;  /* 0x00000004b391723e */ /* 0x000fe200000010ff */
[----:B-----5:R-:W-:Y:S01]  /*34a0*/  FMUL.FTZ R120, R5, R120 ;  /* 0x0000007805787220 */ /* 0x020fe20000410000 */
[----:B------:R-:W-:Y:S01]  /*34b0*/  F2FP.BF16.F32.PACK_AB R122, R165, R164 ;  /* 0x000000a4a57a723e */ /* 0x000fe200000010ff */
[----:B------:R1:W-:Y:S01]  /*34c0*/  STSM.16.MT88.4 [R7+0x1e800], R156 ;  /* 0x01e8009c07007844 */ /* 0x0003e20000004200 */
[----:B------:R-:W-:Y:S01]  /*34d0*/  F2FP.BF16.F32.PACK_AB R123, R172, R169 ;  /* 0x000000a9ac7b723e */ /* 0x000fe200000010ff */
[----:B------:R-:W-:Y:S01]  /*34e0*/  FMUL.FTZ R6, R223, R120 ;  /* 0x00000078df067220 */ /* 0x000fe20000410000 */
[----:B------:R-:W-:Y:S01]  /*34f0*/  F2FP.BF16.F32.PACK_AB R120, R183, R224 ;  /* 0x000000e0b778723e */ /* 0x000fe200000010ff */
[----:B------:R1:W-:Y:S01]  /*3500*/  STSM.16.MT88.4 [R7+0x1f000], R152 ;  /* 0x01f0009807007844 */ /* 0x0003e20000004200 */
[----:B------:R-:W-:Y:S01]  /*3510*/  F2FP.BF16.F32.PACK_AB R179, R21, R182 ;  /* 0x000000b615b3723e */ /* 0x000fe200000010ff */
[----:B------:R-:W-:Y:S01]  /*3520*/  IMAD R4, R209, 0x1000, R18 ;  /* 0x00001000d1047824 */ /* 0x000fe200078e0212 */
[----:B------:R-:W-:Y:S01]  /*3530*/  F2FP.BF16.F32.PACK_AB R147, R6, R147 ;  /* 0x000000930693723e */ /* 0x000fe200000010ff */
[----:B------:R1:W-:Y:S01]  /*3540*/  STSM.16.MT88.4 [R7+0x1f800], R148 ;  /* 0x01f8009407007844 */ /* 0x0003e20000004200 */
[----:B------:R-:W-:-:S02]  /*3550*/  F2FP.BF16.F32.PACK_AB R128, R131, R128 ;  /* 0x000000808380723e */ /* 0x000fc400000010ff */
[----:B------:R-:W-:Y:S01]  /*3560*/  F2FP.BF16.F32.PACK_AB R131, R5, R10 ;  /* 0x0000000a0583723e */ /* 0x000fe200000010ff */
[----:B------:R1:W-:Y:S01]  /*3570*/  STSM.16.MT88.4 [R7+0x20000], R144 ;  /* 0x0200009007007844 */ /* 0x0003e20000004200 */
[----:B------:R-:W-:Y:S01]  /*3580*/  WARPGROUP.ARRIVE ;  /* 0x00000000000079c5 */ /* 0x000fe20000000000 */
[----:B------:R-:W-:-:S05]  /*3590*/  R2UR UR15, R4 ;  /* 0x00000000040f72ca */ /* 0x000fca00000e0000 */
[----:B------:R-:W-:Y:S01]  /*35a0*/  HGMMA.64x96x16.F32.BF16 R24, R120, gdesc[UR16].tnspB, R24, gsb0 ;  /* 0x4160001078187df0 */ /* 0x000fe20008001818 */
[----:B------:R-:W-:Y:S01]  /*35b0*/  UMOV UR18, UR12 ;  /* 0x0000000c00127c82 */ /* 0x000fe20008000000 */
[----:B------:R-:W-:Y:S01]  /*35c0*/  UMOV UR19, 0x80000020 ;  /* 0x8000002000137882 */ /* 0x000fe20000000000 */
[----:B------:R-:W-:-:S05]  /*35d0*/  UIADD3 UR12, UR10, 0x80, URZ ;  /* 0x000000800a0c7890 */ /* 0x000fca000fffe03f */
        /* <DEDUP_REMOVED lines=10> */
[----:B------:R-:W-:-:S02]  /*3680*/  F2FP.BF16.F32.PACK_AB R129, R9, R130 ;  /* 0x000000820981723e */ /* 0x000fc400000010ff */
[----:B------:R-:W-:Y:S02]  /*3690*/  F2FP.BF16.F32.PACK_AB R130, R11, R8 ;  /* 0x000000080b82723e */ /* 0x000fe400000010ff */
        /* <DEDUP_REMOVED lines=26> */
[----:B--2---:R-:W2:Y:S02]  /*3840*/  FENCE.VIEW.ASYNC.S ;  /* 0x00000000000073c6 */ /* 0x004ea40000000000 */
[----:B--2---:R-:W-:Y:S06]  /*3850*/  BAR.SYNC.DEFER_BLOCKING 0x9, 0x100 ;  /* 0x0244000000007b1d */ /* 0x004fec0000010000 */
        /* <DEDUP_REMOVED lines=146> */
[----:B-1----:R-:W-:Y:S05]  /*4180*/  @!P0 BRA `(.L_x_254) ;  /* 0x0000000000048947 */ /* 0x002fea0003800000 */
[----:B------:R-:W-:Y:S01]  /*4190*/  BPT.TRAP 0x1 ;  /* 0x000000040000795c */ /* 0x000fe20000300000 */
.L_x_254:
[----:B------:R-:W-:Y:S01]  /*41a0*/  UIADD3 UR10, UR8, 0x26840, URZ ;  /* 0x00026840080a7890 */ /* 0x000fe2000fffe03f */
[----:B------:R-:W-:Y:S01]  /*41b0*/  VIADD R6, R2, 0x9 ;  /* 0x0000000902067836 */ /* 0x000fe20000000000 */
[----:B------:R-:W-:Y:S01]  /*41c0*/  ULOP3.LUT UR12, UR9, 0x1000000, URZ, 0xfc, !UPT ;  /* 0x01000000090c7892 */ /* 0x000fe2000f8efc3f */
[----:B------:R-:W-:Y:S01]  /*41d0*/  IMAD R5, R16, 0xc00, R23 ;  /* 0x00000c0010057824 */ /* 0x000fe200078e0217 */
[----:B------:R-:W-:Y:S01]  /*41e0*/  UPRMT UR10, URZ, 0x654, UR10 ;  /* 0x000006543f0a7896 */ /* 0x000fe2000800000a */
[----:B------:R-:W-:Y:S01]  /*41f0*/  VIADD R4, R2, 0xc ;  /* 0x0000000c02047836 */ /* 0x000fe20000000000 */
[----:B------:R-:W-:Y:S01]  /*4200*/  UIMAD UR12, UR6, 0x300, UR12 ;  /* 0x00000300060c78a4 */ /* 0x000fe2000f8e020c */
[----:B------:R-:W-:Y:S01]  /*4210*/  IMAD R5, R5, 0x4, R18 ;  /* 0x0000000405057824 */ /* 0x000fe200078e0212 */
[----:B------:R-:W-:-:S05]  /*4220*/  UMOV UR19, 0x80000020 ;  /* 0x8000002000137882 */ /* 0x000fca0000000000 */
        /* <DEDUP_REMOVED lines=39> */
.L_x_255:
        /* <DEDUP_REMOVED lines=12> */
[----:B-1----:R-:W-:Y:S02]  /*4560*/  IMAD.MOV.U32 R4, RZ, RZ, R40 ;  /* 0x000000ffff047224 */ /* 0x002fe400078e0028 */
[----:B------:R-:W-:Y:S02]  /*4570*/  IMAD.MOV.U32 R5, RZ, RZ, R41 ;  /* 0x000000ffff057224 */ /* 0x000fe400078e0029 */
[----:B------:R-:W-:Y:S02]  /*4580*/  IMAD.MOV.U32 R6, RZ, RZ, R42 ;  /* 0x000000ffff067224 */ /* 0x000fe400078e002a */
[----:B------:R-:W-:-:S07]  /*4590*/  IMAD.MOV.U32 R7, RZ, RZ, R43 ;  /* 0x000000ffff077224 */ /* 0x000fce00078e002b */
.L_x_245:
[----:B------:R-:W2:Y:S01]  /*45a0*/  S2UR UR8, SR_CTAID.Y ;  /* 0x00000000000879c3 */ /* 0x000ea20000002600 */
[----:B------:R-:W-:Y:S01]  /*45b0*/  ULDC UR4, c[0x0][0x850] ;  /* 0x0002140000047ab9 */ /* 0x000fe20000000800 */
[----:B------:R-:W3:Y:S01]  /*45c0*/  S2R R0, SR_TID.X ;  /* 0x0000000000007919 */ /* 0x000ee20000002100 */
[----:B------:R-:W-:Y:S01]  /*45d0*/  UISETP.NE.AND UP0, UPT, UR4, 0x1, UPT ;  /* 0x000000010400788c */ /* 0x000fe2000bf05270 */
[----:B------:R-:W-:Y:S01]  /*45e0*/  IMAD R23, R16, 0x1800, R23 ;  /* 0x0000180010177824 */ /* 0x000fe200078e0217 */
[----:B------:R-:W-:Y:S01]  /*45f0*/  ULDC.64 UR12, c[0x0][0x818] ;  /* 0x00020600000c7ab9 */ /* 0x000fe20000000a00 */
[----:B------:R-:W-:Y:S01]  /*4600*/  ULDC.64 UR14, c[0x0][0x848] ;  /* 0x00021200000e7ab9 */ /* 0x000fe20000000a00 */
[----:B------:R-:W-:Y:S01]  /*4610*/  BSSY B0, `(.L_x_257) ;  /* 0x0000078000007945 */ /* 0x000fe20003800000 */
[----:B------:R-:W4:Y:S01]  /*4620*/  S2UR UR6, SR_CTAID.X ;  /* 0x00000000000679c3 */ /* 0x000f220000002500 */
[----:B------:R-:W-:-:S07]  /*4630*/  IMAD R23, R23, 0x4, R18 ;  /* 0x0000000417177824 */ /* 0x000fce00078e0212 */
[----:B------:R-:W-:Y:S06]  /*4640*/  BAR.SYNC.DEFER_BLOCKING 0x1, 0x100 ;  /* 0x0044000000007b1d */ /* 0x000fec0000010000 */
[----:B------:R-:W-:Y:S02]  /*4650*/  @UP0 ULDC UR4, c[0x0][0x854] ;  /* 0x0002150000040ab9 */ /* 0x000fe40000000800 */
[----:B------:R-:W5:Y:S01]  /*4660*/  S2UR UR16, SR_CTAID.Z ;  /* 0x00000000001079c3 */ /* 0x000f620000002700 */
[----:B------:R-:W-:Y:S01]  /*4670*/  @UP0 ULDC UR7, c[0x0][0x858] ;  /* 0x0002160000070ab9 */ /* 0x000fe20000000800 */
[----:B--2---:R-:W-:-:S04]  /*4680*/  UIMAD.WIDE.U32 UR4, UR8, UR4, URZ ;  /* 0x00000004080472a5 */ /* 0x004fc8000f8e003f */
[----:B------:R-:W-:Y:S02]  /*4690*/  @UP0 USHF.R.U32.HI UR8, URZ, UR7, UR5 ;  /* 0x000000073f080299 */ /* 0x000fe40008011605 */
[----:B----4-:R-:W-:Y:S02]  /*46a0*/  UIMAD UR6, UR6, 0x3000, URZ ;  /* 0x00003000060678a4 */ /* 0x010fe4000f8e023f */
[----:B------:R-:W-:Y:S01]  /*46b0*/  USHF.R.S32.HI UR9, URZ, 0x1f, UR8 ;  /* 0x0000001f3f097899 */ /* 0x000fe20008011408 */
[----:B------:R2:W-:Y:S01]  /*46c0*/  STS.128 [R23], R24 ;  /* 0x0000001817007388 */ /* 0x0005e20000000c00 */
[----:B------:R-:W-:Y:S01]  /*46d0*/  USHF.R.S32.HI UR7, URZ, 0x1f, UR6 ;  /* 0x0000001f3f077899 */ /* 0x000fe20008011406 */
[----:B---3--:R-:W-:Y:S01]  /*46e0*/  ISETP.NE.AND P1, PT, R0, 0x80, PT ;  /* 0x000000800000780c */ /* 0x008fe20003f25270 */
[----:B------:R-:W-:Y:S01]  /*46f0*/  UIMAD UR10, UR9, UR12, URZ ;  /* 0x0000000c090a72a4 */ /* 0x000fe2000f8e023f */
[----:B------:R2:W-:Y:S01]  /*4700*/  STS.128 [R23+0x800], R28 ;  /* 0x0008001c17007388 */ /* 0x0005e20000000c00 */
[----:B------:R-:W-:-:S02]  /*4710*/  UIMAD.WIDE.U32 UR4, UR8, UR12, UR6 ;  /* 0x0000000c080472a5 */ /* 0x000fc4000f8e0006 */
[----:B------:R-:W-:Y:S01]  /*4720*/  UIMAD UR10, UR8, UR13, UR10 ;  /* 0x0000000d080a72a4 */ /* 0x000fe2000f8e020a */
[----:B------:R2:W-:Y:S02]  /*4730*/  STS.128 [R23+0x1000], R32 ;  /* 0x0010002017007388 */ /* 0x0005e40000000c00 */
[----:B------:R-:W-:Y:S01]  /*4740*/  ULDC.64 UR12, c[0x0][0x840] ;  /* 0x00021000000c7ab9 */ /* 0x000fe20000000a00 */
[----:B------:R-:W-:Y:S01]  /*4750*/  UIADD3 UR5, UR5, UR10, URZ ;  /* 0x0000000a05057290 */ /* 0x000fe2000fffe03f */
[----:B------:R2:W-:Y:S01]  /*4760*/  STS.128 [R23+0x1800], R36 ;  /* 0x0018002417007388 */ /* 0x0005e20000000c00 */
[----:B------:R-:W-:Y:S02]  /*4770*/  UIMAD UR9, UR9, UR12, URZ ;  /* 0x0000000c090972a4 */ /* 0x000fe4000f8e023f */
[----:B------:R-:W-:Y:S01]  /*4780*/  UIMAD.WIDE.U32 UR6, UR8, UR12, UR6 ;  /* 0x0000000c080672a5 */ /* 0x000fe2000f8e0006 */
[----:B------:R2:W-:Y:S01]  /*4790*/  STS.128 [R23+0x2000], R4 ;  /* 0x0020000417007388 */ /* 0x0005e20000000c00 */
[----:B------:R-:W-:-:S02]  /*47a0*/  UIMAD UR11, UR8, UR13, UR9 ;  /* 0x0000000d080b72a4 */ /* 0x000fc4000f8e0209 */
[----:B-----5:R-:W-:Y:S01]  /*47b0*/  USHF.R.S32.HI UR8, URZ, 0x1f, UR16 ;  /* 0x0000001f3f087899 */ /* 0x020fe20008011410 */
[----:B------:R2:W-:Y:S01]  /*47c0*/  STS.128 [R23+0x2800], R44 ;  /* 0x0028002c17007388 */ /* 0x0005e20000000c00 */
[----:B------:R-:W-:Y:S01]  /*47d0*/  ULDC.64 UR12, c[0x0][0x820] ;  /* 0x00020800000c7ab9 */ /* 0x000fe20000000a00 */
[----:B------:R-:W-:Y:S02]  /*47e0*/  UIADD3 UR7, UR7, UR11, URZ ;  /* 0x0000000b07077290 */ /* 0x000fe4000fffe03f */
[----:B------:R2:W-:Y:S01]  /*47f0*/  STS.128 [R23+0x3000], R48 ;  /* 0x0030003017007388 */ /* 0x0005e20000000c00 */
[----:B------:R-:W-:Y:S02]  /*4800*/  UIMAD UR9, UR8, UR12, URZ ;  /* 0x0000000c080972a4 */ /* 0x000fe4000f8e023f */
[----:B------:R-:W-:Y:S01]  /*4810*/  UIMAD UR10, UR8, UR14, URZ ;  /* 0x0000000e080a72a4 */ /* 0x000fe2000f8e023f */
[----:B------:R2:W-:Y:S01]  /*4820*/  STS.128 [R23+0x3800], R52 ;  /* 0x0038003417007388 */ /* 0x0005e20000000c00 */
[----:B------:R-:W-:-:S02]  /*4830*/  UIMAD UR8, UR16, UR13, UR9 ;  /* 0x0000000d100872a4 */ /* 0x000fc4000f8e0209 */
[----:B------:R-:W-:Y:S01]  /*4840*/  UIMAD.WIDE.U32 UR4, UR16, UR12, UR4 ;  /* 0x0000000c100472a5 */ /* 0x000fe2000f8e0004 */
[----:B------:R2:W-:Y:S01]  /*4850*/  STS.128 [R23+0x4000], R56 ;  /* 0x0040003817007388 */ /* 0x0005e20000000c00 */
[----:B------:R-:W-:Y:S01]  /*4860*/  UIMAD UR10, UR16, UR15, UR10 ;  /* 0x0000000f100a72a4 */ /* 0x000fe2000f8e020a */
[----:B------:R-:W-:Y:S02]  /*4870*/  ULDC.64 UR12, c[0x0][0x800] ;  /* 0x00020000000c7ab9 */ /* 0x000fe40000000a00 */
[----:B------:R2:W-:Y:S01]  /*4880*/  STS.128 [R23+0x4800], R60 ;  /* 0x0048003c17007388 */ /* 0x0005e20000000c00 */
[----:B------:R-:W-:Y:S02]  /*4890*/  UIMAD.WIDE.U32 UR6, UR16, UR14, UR6 ;  /* 0x0000000e100672a5 */ /* 0x000fe4000f8e0006 */
[----:B------:R-:W-:Y:S01]  /*48a0*/  UIADD3 UR8, UR5, UR8, URZ ;  /* 0x0000000805087290 */ /* 0x000fe2000fffe03f */
[----:B------:R2:W-:Y:S01]  /*48b0*/  STS.128 [R23+0x5000], R64 ;  /* 0x0050004017007388 */ /* 0x0005e20000000c00 */
[----:B------:R-:W-:Y:S01]  /*48c0*/  ULEA UR12, UP0, UR4, UR12, 0x2 ;  /* 0x0000000c040c7291 */ /* 0x000fe2000f80103f */
[----:B------:R-:W-:-:S02]  /*48d0*/  ULDC.64 UR14, c[0x0][0x828] ;  /* 0x00020a00000e7ab9 */ /* 0x000fc40000000a00 */
[----:B------:R2:W-:Y:S01]  /*48e0*/  STS.128 [R23+0x5800], R68 ;  /* 0x0058004417007388 */ /* 0x0005e20000000c00 */
[----:B------:R-:W-:Y:S02]  /*48f0*/  UIADD3 UR5, UR7, UR10, URZ ;  /* 0x0000000a07057290 */ /* 0x000fe4000fffe03f */
[----:B------:R-:W-:Y:S01]  /*4900*/  ULEA UR14, UP1, UR6, UR14, 0x2 ;  /* 0x0000000e060e7291 */ /* 0x000fe2000f82103f */
[----:B------:R-:W-:Y:S01]  /*4910*/  @!PT LDS RZ, [RZ] ;  /* 0x00000000fffff984 */ /* 0x000fe20000000800 */
[----:B------:R-:W-:Y:S01]  /*4920*/  @!PT LDS RZ, [RZ] ;  /* 0x00000000fffff984 */ /* 0x000fe20000000800 */
[----:B------:R-:W-:Y:S01]  /*4930*/  @!PT LDS RZ, [RZ] ;  /* 0x00000000fffff984 */ /* 0x000fe20000000800 */
[----:B------:R-:W-:Y:S01]  /*4940*/  @!PT LDS RZ, [RZ] ;  /* 0x00000000fffff984 */ /* 0x000fe20000000800 */
[----:B------:R3:W-:Y:S06]  /*4950*/  MEMBAR.ALL.CTA ;  /* 0x0000000000007992 */ /* 0x0007ec0000008000 */
[----:B---3--:R-:W3:Y:S01]  /*4960*/  FENCE.VIEW.ASYNC.S ;  /* 0x00000000000073c6 */ /* 0x008ee20000000000 */
[----:B------:R-:W-:-:S02]  /*4970*/  ULEA.HI.X UR13, UR4, UR13, UR8, 0x2, UP0 ;  /* 0x0000000d040d7291 */ /* 0x000fc400080f1408 */
[----:B------:R-:W-:Y:S01]  /*4980*/  ULEA.HI.X UR5, UR6, UR15, UR5, 0x2, UP1 ;  /* 0x0000000f06057291 */ /* 0x000fe200088f1405 */
        /* <DEDUP_REMOVED lines=49> */
[----:B---3--:R-:W-:Y:S06]  /*4ca0*/  BAR.SYNC.DEFER_BLOCKING 0x1, 0x100 ;  /* 0x0044000000007b1d */ /* 0x008fec0000010000 */
[----:B--2---:R-:W-:Y:S05]  /*4cb0*/  @P1 BRA `(.L_x_258) ;  /* 0x0000000000341947 */ /* 0x004fea0003800000 */
[----:B------:R-:W-:Y:S01]  /*4cc0*/  R2UR UR6, R18 ;  /* 0x00000000120672ca */ /* 0x000fe200000e0000 */
[----:B------:R-:W-:Y:S01]  /*4cd0*/  UMOV UR7, 0xc00 ;  /* 0x00000c0000077882 */ /* 0x000fe20000000000 */
[----:B------:R-:W-:Y:S01]  /*4ce0*/  PLOP3.LUT P0, PT, PT, PT, PT, 0x80, 0x0 ;  /* 0x000000000000781c */ /* 0x000fe20003f0f070 */
[----:B------:R-:W-:Y:S01]  /*4cf0*/  UMOV UR8, 0x0 ;  /* 0x0000000000087882 */ /* 0x000fe20000000000 */
[----:B------:R-:W-:Y:S01]  /*4d00*/  UMOV UR9, 0x14f00000 ;  /* 0x14f0000000097882 */ /* 0x000fe20000000000 */
[----:B------:R-:W-:-:S10]  /*4d10*/  UMOV UR4, UR14 ;  /* 0x0000000e00047c82 */ /* 0x000fd40008000000 */
.L_x_259:
[----:B------:R-:W-:Y:S01]  /*4d20*/  @P0 ELECT P2, URZ, PT ;  /* 0x00000000003f082f */ /* 0x000fe20003840000 */
[----:B------:R2:W-:-:S12]  /*4d30*/  UBLKRED.G.S.ADD.F32.RN [UR4], [UR6], UR7, desc[UR8] ;  /* 0x00000804060073bb */ /* 0x0005d800080a1407 */
[----:B------:R-:W-:Y:S02]  /*4d40*/  @P2 PLOP3.LUT P0, PT, P2, PT, PT, 0x8, 0x0 ;  /* 0x000000000000281c */ /* 0x000fe4000170e170 */
[----:B------:R-:W-:-:S11]  /*4d50*/  PLOP3.LUT P2, PT, PT, PT, PT, 0x8, 0x0 ;  /* 0x000000000000781c */ /* 0x000fd60003f4e170 */
[----:B--2---:R-:W-:Y:S05]  /*4d60*/  @P0 BRA.U.ANY `(.L_x_259) ;  /* 0xfffffffd00ec0947 */ /* 0x004fea000393ffff */
[----:B------:R0:W-:Y:S01]  /*4d70*/  UTMACMDFLUSH ;  /* 0x00000000000079b7 */ /* 0x0001e20000000000 */
[----:B------:R-:W-:-:S04]  /*4d80*/  DEPBAR.LE SB0, 0x0 ;  /* 0x000080000000791a */ /* 0x000fc80000000000 */
.L_x_258:
[----:B------:R-:W-:Y:S05]  /*4d90*/  BSYNC B0 ;  /* 0x0000000000007941 */ /* 0x000fea0003800000 */
.L_x_257:
[----:B------:R-:W-:Y:S06]  /*4da0*/  BAR.SYNC.DEFER_BLOCKING 0x1, 0x100 ;  /* 0x0044000000007b1d */ /* 0x000fec0000010000 */
[----:B------:R2:W-:Y:S04]  /*4db0*/  STS.128 [R23], R72 ;  /* 0x0000004817007388 */ /* 0x0005e80000000c00 */
[----:B------:R2:W-:Y:S04]  /*4dc0*/  STS.128 [R23+0x800], R76 ;  /* 0x0008004c17007388 */ /* 0x0005e80000000c00 */
        /* <DEDUP_REMOVED lines=15> */
[----:B---3--:R-:W3:Y:S02]  /*4ec0*/  FENCE.VIEW.ASYNC.S ;  /* 0x00000000000073c6 */ /* 0x008ee40000000000 */
[----:B---3--:R-:W-:Y:S06]  /*4ed0*/  BAR.SYNC.DEFER_BLOCKING 0x1, 0x100 ;  /* 0x0044000000007b1d */ /* 0x008fec0000010000 */
[----:B------:R-:W-:Y:S05]  /*4ee0*/  @P1 BRA `(.L_x_236) ;  /* 0x0000002c00cc1947 */ /* 0x000fea0003800000 */
[----:B------:R-:W-:Y:S01]  /*4ef0*/  R2UR UR6, R18 ;  /* 0x00000000120672ca */ /* 0x000fe200000e0000 */
[----:B------:R-:W-:Y:S01]  /*4f00*/  UMOV UR7, 0xc00 ;  /* 0x00000c0000077882 */ /* 0x000fe20000000000 */
[----:B------:R-:W-:Y:S01]  /*4f10*/  PLOP3.LUT P0, PT, PT, PT, PT, 0x80, 0x0 ;  /* 0x000000000000781c */ /* 0x000fe20003f0f070 */
[----:B------:R-:W-:Y:S01]  /*4f20*/  UMOV UR8, 0x0 ;  /* 0x0000000000087882 */ /* 0x000fe20000000000 */
[----:B------:R-:W-:Y:S01]  /*4f30*/  UMOV UR9, 0x14f00000 ;  /* 0x14f0000000097882 */ /* 0x000fe20000000000 */
[----:B------:R-:W-:Y:S01]  /*4f40*/  UMOV UR4, UR12 ;  /* 0x0000000c00047c82 */ /* 0x000fe20008000000 */
[----:B------:R-:W-:-:S09]  /*4f50*/  UMOV UR5, UR13 ;  /* 0x0000000d00057c82 */ /* 0x000fd20008000000 */
.L_x_260:
[----:B------:R-:W-:Y:S01]  /*4f60*/  @P0 ELECT P1, URZ, PT ;  /* 0x00000000003f082f */ /* 0x000fe20003820000 */
[----:B------:R3:W-:-:S12]  /*4f70*/  UBLKRED.G.S.ADD.F32.RN [UR4], [UR6], UR7, desc[UR8] ;  /* 0x00000804060073bb */ /* 0x0007d800080a1407 */
[----:B------:R-:W-:Y:S02]  /*4f80*/  @P1 PLOP3.LUT P0, PT, P1, PT, PT, 0x8, 0x0 ;  /* 0x000000000000181c */ /* 0x000fe40000f0e170 */
[----:B------:R-:W-:-:S11]  /*4f90*/  PLOP3.LUT P1, PT, PT, PT, PT, 0x8, 0x0 ;  /* 0x000000000000781c */ /* 0x000fd60003f2e170 */
[----:B---3--:R-:W-:Y:S05]  /*4fa0*/  @P0 BRA.U.ANY `(.L_x_260) ;  /* 0xfffffffd00ec0947 */ /* 0x008fea000393ffff */
[----:B------:R0:W-:Y:S01]  /*4fb0*/  UTMACMDFLUSH ;  /* 0x00000000000079b7 */ /* 0x0001e20000000000 */
[----:B------:R-:W-:-:S04]  /*4fc0*/  DEPBAR.LE SB0, 0x0 ;  /* 0x000080000000791a */ /* 0x000fc80000000000 */
[----:B------:R-:W-:Y:S05]  /*4fd0*/  BRA `(.L_x_236) ;  /* 0x0000002c00907947 */ /* 0x000fea0003800000 */
.L_x_234:
        /* <DEDUP_REMOVED lines=8> */
[----:B------:R-:W-:Y:S05]  /*5060*/  @P0 BRA `(.L_x_236) ;  /* 0x0000002c006c0947 */ /* 0x000fea0003800000 */
[----:B------:R-:W1:Y:S02]  /*5070*/  S2UR UR7, SR_CTAID.Z ;  /* 0x00000000000779c3 */ /* 0x000e640000002700 */
[----:B-1----:R-:W-:-:S13]  /*5080*/  ISETP.LE.AND P0, PT, RZ, UR7, PT ;  /* 0x00000007ff007c0c */ /* 0x002fda000bf03270 */
[----:B------:R-:W-:Y:S05]  /*5090*/  @!P0 BRA `(.L_x_236) ;  /* 0x0000002c00608947 */ /* 0x000fea0003800000 */
        /* <DEDUP_REMOVED lines=15> */
[----:B------:R-:W-:Y:S11]  /*5190*/  @!P1 BRA `(.L_x_236) ;  /* 0x0000002c00209947 */ /* 0x000ff60003800000 */
        /* <DEDUP_REMOVED lines=23> */
.L_x_275:
        /* <DEDUP_REMOVED lines=21> */
.L_x_264:
[----:B------:R-:W-:Y:S05]  /*5460*/  BSYNC B0 ;  /* 0x0000000000007941 */ /* 0x000fea0003800000 */
.L_x_263:
        /* <DEDUP_REMOVED lines=13> */
.L_x_266:
[----:B------:R-:W-:Y:S05]  /*5540*/  BSYNC B0 ;  /* 0x0000000000007941 */ /* 0x000fea0003800000 */
.L_x_265:
[----:B------:R-:W-:Y:S06]  /*5550*/  BAR.ARV 0xa, 0xa0 ;  /* 0x0282800000007b1d */ /* 0x000fec0000002000 */
[----:B------:R-:W-:Y:S04]  /*5560*/  BSSY B0, `(.L_x_267) ;  /* 0x0000003000007945 */ /* 0x000fe80003800000 */
[----:B------:R-:W-:Y:S05]  /*5570*/  @!P0 BRA `(.L_x_268) ;  /* 0x0000000000048947 */ /* 0x000fea0003800000 */
[----:B------:R-:W-:-:S04]  /*5580*/  DEPBAR.LE SB0, 0x0 ;  /* 0x000080000000791a */ /* 0x000fc80000000000 */
.L_x_268:
[----:B------:R-:W-:Y:S05]  /*5590*/  BSYNC B0 ;  /* 0x0000000000007941 */ /* 0x000fea0003800000 */
.L_x_267:
        /* <DEDUP_REMOVED lines=13> */
.L_x_270:
[----:B------:R-:W-:Y:S05]  /*5670*/  BSYNC B0 ;  /* 0x0000000000007941 */ /* 0x000fea0003800000 */
.L_x_269:
        /* <DEDUP_REMOVED lines=13> */
.L_x_272:
[----:B------:R-:W-:Y:S05]  /*5750*/  BSYNC B0 ;  /* 0x0000000000007941 */ /* 0x000fea0003800000 */
.L_x_271:
[----:B------:R-:W-:Y:S01]  /*5760*/  VIADD R0, R0, 0xfffffffe ;  /* 0xfffffffe00007836 */ /* 0x000fe20000000000 */
[----:B------:R-:W-:Y:S06]  /*5770*/  BAR.ARV 0xa, 0xa0 ;  /* 0x0282800000007b1d */ /* 0x000fec0000002000 */
[----:B------:R-:W-:Y:S01]  /*5780*/  BSSY B0, `(.L_x_273) ;  /* 0x0000004000007945 */ /* 0x000fe20003800000 */
[----:B------:R-:W-:-:S03]  /*5790*/  ISETP.NE.AND P1, PT, R0, RZ, PT ;  /* 0x000000ff0000720c */ /* 0x000fc60003f25270 */
[----:B------:R-:W-:Y:S10]  /*57a0*/  @!P0 BRA `(.L_x_274) ;  /* 0x0000000000048947 */ /* 0x000ff40003800000 */
[----:B------:R-:W-:-:S04]  /*57b0*/  DEPBAR.LE SB0, 0x0 ;  /* 0x000080000000791a */ /* 0x000fc80000000000 */
.L_x_274:
[----:B------:R-:W-:Y:S05]  /*57c0*/  BSYNC B0 ;  /* 0x0000000000007941 */ /* 0x000fea0003800000 */
.L_x_273:
[----:B------:R-:W-:Y:S06]  /*57d0*/  BAR.ARV 0xb, 0xa0 ;  /* 0x02c2800000007b1d */ /* 0x000fec0000002000 */
[----:B------:R-:W-:Y:S02]  /*57e0*/  UIADD3 UR5, UR5, 0x2, URZ ;  /* 0x0000000205057890 */ /* 0x000fe4000fffe03f */
[----:B------:R-:W-:Y:S01]  /*57f0*/  UIADD3 UR4, UR4, 0x1, URZ ;  /* 0x0000000104047890 */ /* 0x000fe2000fffe03f */
[----:B------:R-:W-:Y:S11]  /*5800*/  @P1 BRA `(.L_x_275) ;  /* 0xfffffff800c01947 */ /* 0x000ff6000383ffff */
[----:B------:R-:W-:-:S12]  /*5810*/  UIADD3 UR4, UR11, 0x3000, URZ ;  /* 0x000030000b047890 */ /* 0x000fd8000fffe03f */
.L_x_262:
[----:B------:R-:W-:-:S13]  /*5820*/  ISETP.NE.AND P1, PT, R3, RZ, PT ;  /* 0x000000ff0300720c */ /* 0x000fda0003f25270 */
[----:B------:R-:W-:Y:S05]  /*5830*/  @!P1 BRA `(.L_x_236) ;  /* 0x0000002400789947 */ /* 0x000fea0003800000 */
        /* <DEDUP_REMOVED lines=17> */
.L_x_277:
[----:B------:R-:W-:Y:S05]  /*5950*/  BSYNC B0 ;  /* 0x0000000000007941 */ /* 0x000fea0003800000 */
.L_x_276:
        /* <DEDUP_REMOVED lines=19> */
.L_x_279:
[----:B------:R-:W-:Y:S05]  /*5a90*/  BSYNC B0 ;  /* 0x0000000000007941 */ /* 0x000fea0003800000 */
.L_x_278:
[----:B------:R-:W-:Y:S06]  /*5aa0*/  BAR.ARV 0xa, 0xa0 ;  /* 0x0282800000007b1d */ /* 0x000fec0000002000 */
[----:B------:R-:W-:Y:S04]  /*5ab0*/  BSSY B0, `(.L_x_280) ;  /* 0x0000003000007945 */ /* 0x000fe80003800000 */
[----:B------:R-:W-:Y:S05]  /*5ac0*/  @!P0 BRA `(.L_x_281) ;  /* 0x0000000000048947 */ /* 0x000fea0003800000 */
[----:B------:R-:W-:-:S04]  /*5ad0*/  DEPBAR.LE SB0, 0x0 ;  /* 0x000080000000791a */ /* 0x000fc80000000000 */
.L_x_281:
[----:B------:R-:W-:Y:S05]  /*5ae0*/  BSYNC B0 ;  /* 0x0000000000007941 */ /* 0x000fea0003800000 */
.L_x_280:
[----:B------:R-:W-:Y:S06]  /*5af0*/  BAR.ARV 0xb, 0xa0 ;  /* 0x02c2800000007b1d */ /* 0x000fec0000002000 */
[----:B------:R-:W-:Y:S05]  /*5b00*/  BRA `(.L_x_236) ;  /* 0x0000002000c47947 */ /* 0x000fea0003800000 */
.L_x_261:
        /* <DEDUP_REMOVED lines=48> */
.L_x_312:
        /* <DEDUP_REMOVED lines=14> */
.L_x_285:
        /* <DEDUP_REMOVED lines=38> */
[--C-:B------:R-:W-:Y:S01]  /*6150*/  IMAD.X R2, RZ, RZ, R11.reuse, P1 ;  /* 0x000000ffff027224 */ /* 0x100fe200008e060b */
[----:B------:R-:W-:Y:S01]  /*6160*/  UMOV UR46, 0x0 ;  /* 0x00000000002e7882 */ /* 0x000fe20000000000 */
[----:B------:R-:W-:Y:S01]  /*6170*/  UMOV UR47, 0x10000000 ;  /* 0x10000000002f7882 */ /* 0x000fe20000000000 */
[----:B------:R-:W-:Y:S01]  /*6180*/  UIADD3 UR48, UR8, 0x2000, URZ ;  /* 0x0000200008307890 */ /* 0x000fe2000fffe03f */
[----:B------:R-:W-:Y:S01]  /*6190*/  MOV R14, UR53 ;  /* 0x00000035000e7c02 */ /* 0x000fe20008000f00 */
[----:B------:R-:W-:Y:S01]  /*61a0*/  UMOV UR50, 0x40 ;  /* 0x0000004000327882 */ /* 0x000fe20000000000 */
[----:B------:R-:W-:Y:S01]  /*61b0*/  R2UR UR31, R2 ;  /* 0x00000000021f72ca */ /* 0x000fe200000e0000 */
[----:B------:R-:W-:Y:S01]  /*61c0*/  IMAD.X R2, RZ, RZ, R11, P2 ;  /* 0x000000ffff027224 */ /* 0x000fe200010e060b */
[----:B------:R-:W-:Y:S01]  /*61d0*/  UMOV UR52, UR12 ;  /* 0x0000000c00347c82 */ /* 0x000fe20008000000 */
[----:B------:R-:W-:Y:S01]  /*61e0*/  MOV R16, UR50 ;  /* 0x0000003200107c02 */ /* 0x000fe20008000f00 */
[----:B------:R-:W-:Y:S01]  /*61f0*/  UMOV UR50, 0x20 ;  /* 0x0000002000327882 */ /* 0x000fe20000000000 */
[----:B------:R-:W-:Y:S01]  /*6200*/  MOV R15, UR52 ;  /* 0x00000034000f7c02 */ /* 0x000fe20008000f00 */
[----:B------:R-:W-:Y:S01]  /*6210*/  UMOV UR51, UR11 ;  /* 0x0000000b00337c82 */ /* 0x000fe20008000000 */
[----:B------:R-:W-:Y:S01]  /*6220*/  R2UR UR23, R2 ;  /* 0x00000000021772ca */ /* 0x000fe200000e0000 */
[----:B------:R-:W-:Y:S01]  /*6230*/  UMOV UR49, UR9 ;  /* 0x0000000900317c82 */ /* 0x000fe20008000000 */
[----:B------:R-:W-:Y:S01]  /*6240*/  IADD3 R2, P1, R10, 0xf0, RZ ;  /* 0x000000f00a027810 */ /* 0x000fe20007f3e0ff */
[----:B------:R-:W-:Y:S01]  /*6250*/  UIADD3 UR56, UR8, 0x3000, URZ ;  /* 0x0000300008387890 */ /* 0x000fe2000fffe03f */
[----:B------:R-:W-:-:S02]  /*6260*/  UMOV UR58, 0x30 ;  /* 0x00000030003a7882 */ /* 0x000fc40000000000 */
[----:B------:R-:W-:Y:S01]  /*6270*/  R2UR UR40, R2 ;  /* 0x00000000022872ca */ /* 0x000fe200000e0000 */
[----:B-1----:R-:W-:Y:S01]  /*6280*/  IMAD.X R3, RZ, RZ, R11, P1 ;  /* 0x000000ffff037224 */ /* 0x002fe200008e060b */
[----:B------:R-:W-:Y:S01]  /*6290*/  UMOV UR60, UR12 ;  /* 0x0000000c003c7c82 */ /* 0x000fe20008000000 */
[----:B------:R-:W-:Y:S01]  /*62a0*/  UMOV UR59, UR11 ;  /* 0x0000000b003b7c82 */ /* 0x000fe20008000000 */
[----:B------:R-:W-:Y:S02]  /*62b0*/  UMOV UR57, UR9 ;  /* 0x0000000900397c82 */ /* 0x000fe40008000000 */
        /* <DEDUP_REMOVED lines=35> */
[----:B------:R4:W-:Y:S01]  /*64f0*/  UTMALDG.4D [UR56], [UR30], desc[UR46] ;  /* 0x00002e381e0075b4 */ /* 0x0009e20008019000 */
[----:B-1----:R-:W-:Y:S01]  /*6500*/  UMOV UR10, 0x40 ;  /* 0x00000040000a7882 */ /* 0x002fe20000000000 */
[----:B--2---:R-:W-:-:S02]  /*6510*/  R2UR UR20, R13 ;  /* 0x000000000d1472ca */ /* 0x004fc400000e0000 */
[----:B------:R-:W1:Y:S01]  /*6520*/  LDC R13, c[0x0][0x280] ;  /* 0x0000a000ff0d7b82 */ /* 0x000e620000000800 */
[----:B------:R-:W-:Y:S01]  /*6530*/  R2UR UR21, R12 ;  /* 0x000000000c1572ca */ /* 0x000fe200000e0000 */
[----:B------:R-:W-:Y:S01]  /*6540*/  IMAD.MOV.U32 R12, RZ, RZ, RZ ;  /* 0x000000ffff0c7224 */ /* 0x000fe200078e00ff */
[----:B---3--:R-:W-:Y:S01]  /*6550*/  R2UR UR53, R14 ;  /* 0x000000000e3572ca */ /* 0x008fe200000e0000 */
[----:B------:R-:W-:Y:S01]  /*6560*/  UIADD3 UR48, UR8, 0x4000, URZ ;  /* 0x0000400008307890 */ /* 0x000fe2000fffe03f */
[----:B------:R-:W-:Y:S01]  /*6570*/  R2UR UR52, R15 ;  /* 0x000000000f3472ca */ /* 0x000fe200000e0000 */
[----:B------:R-:W-:Y:S01]  /*6580*/  UIADD3 UR8, UR8, 0xa000, URZ ;  /* 0x0000a00008087890 */ /* 0x000fe2000fffe03f */
[----:B------:R-:W-:-:S07]  /*6590*/  R2UR UR50, R16 ;  /* 0x00000000103272ca */ /* 0x000fce00000e0000 */
[----:B------:R-:W-:Y:S01]  /*65a0*/  UMOV UR37, UR21 ;  /* 0x0000001500257c82 */ /* 0x000fe20008000000 */
[----:B------:R-:W-:-:S05]  /*65b0*/  UMOV UR13, UR21 ;  /* 0x00000015000d7c82 */ /* 0x000fca0008000000 */
[----:B------:R4:W-:Y:S01]  /*65c0*/  UTMALDG.4D [UR48], [UR30], desc[UR46] ;  /* 0x00002e301e0075b4 */ /* 0x0009e20008019000 */
[----:B-1----:R-:W-:Y:S01]  /*65d0*/  ISETP.GE.AND P1, PT, R13, 0x41, PT ;  /* 0x000000410d00780c */ /* 0x002fe20003f26270 */
[----:B------:R4:W-:Y:S01]  /*65e0*/  UTMALDG.4D [UR40], [UR30], desc[UR46] ;  /* 0x00002e281e0075b4 */ /* 0x0009e20008019000 */
[----:B------:R4:W-:Y:S01]  /*65f0*/  UTMALDG.4D [UR24], [UR22], desc[UR46] ;  /* 0x00002e18160075b4 */ /* 0x0009e20008019000 */
[----:B------:R4:W-:Y:S01]  /*6600*/  UTMALDG.4D [UR32], [UR22], desc[UR46] ;  /* 0x00002e20160075b4 */ /* 0x0009e20008019000 */
[----:B------:R4:W-:Y:S09]  /*6610*/  UTMALDG.4D [UR8], [UR22], desc[UR46] ;  /* 0x00002e08160075b4 */ /* 0x0009f20008019000 */
[----:B----4-:R-:W-:Y:S05]  /*6620*/  @!P1 BRA `(.L_x_286) ;  /* 0x0000001000709947 */ /* 0x010fea0003800000 */
        /* <DEDUP_REMOVED lines=9> */
[----:B------:R-:W-:Y:S02]  /*66c0*/  VIMNMX R4, R4, 0x1, !PT ;  /* 0x0000000104047848 */ /* 0x000fe40007fe0100 */
[----:B-1----:R-:W-:Y:S02]  /*66d0*/  LOP3.LUT R13, R17, 0x1f, RZ, 0xc0, !PT ;  /* 0x0000001f110d7812 */ /* 0x002fe400078ec0ff */
[----:B------:R-:W-:Y:S01]  /*66e0*/  LOP3.LUT R17, R4, 0x1, RZ, 0xc0, !PT ;  /* 0x0000000104117812 */ /* 0x000fe200078ec0ff */
[----:B------:R-:W-:Y:S06]  /*66f0*/  @!P1 BRA `(.L_x_287) ;  /* 0x0000000800d49947 */ /* 0x000fec0003800000 */
[----:B------:R-:W-:Y:S02]  /*6700*/  IMAD.IADD R18, R4, 0x1, -R17 ;  /* 0x0000000104127824 */ /* 0x000fe400078e0a11 */
[----:B------:R-:W-:Y:S02]  /*6710*/  IMAD.MOV.U32 R9, RZ, RZ, 0x1 ;  /* 0x00000001ff097424 */ /* 0x000fe400078e00ff */
[----:B------:R-:W-:-:S07]  /*6720*/  IMAD.MOV.U32 R16, RZ, RZ, RZ ;  /* 0x000000ffff107224 */ /* 0x000fce00078e00ff */
.L_x_296:
[----:B------:R-:W-:-:S04]  /*6730*/  SHF.L.U32 R20, R9, 0x1f, RZ ;  /* 0x0000001f09147819 */ /* 0x000fc800000006ff */
[----:B-1----:R-:W1:Y:S02]  /*6740*/  SYNCS.PHASECHK.TRANS64.TRYWAIT P1, [R0+URZ+0x26840], R20 ;  /* 0x02684014000075a7 */ /* 0x002e64000802017f */
[----:B-123--:R-:W-:Y:S05]  /*6750*/  @!P1 BRA `(.L_x_288) ;  /* 0x0000001800309947 */ /* 0x00efea0003800000 */
.L_x_313:
[----:B------:R-:W-:Y:S05]  /*6760*/  @P0 BRA `(.L_x_289) ;  /* 0x0000000000140947 */ /* 0x000fea0003800000 */
[----:B------:R-:W-:Y:S01]  /*6770*/  ISETP.NE.AND P1, PT, R13, RZ, PT ;  /* 0x000000ff0d00720c */ /* 0x000fe20003f25270 */
[----:B------:R-:W-:-:S04]  /*6780*/  IMAD.MOV.U32 R3, RZ, RZ, 0x3100 ;  /* 0x00003100ff037424 */ /* 0x000fc800078e00ff */
[----:B------:R2:W-:Y:S08]  /*6790*/  SYNCS.ARRIVE.TRANS64 RZ, [R0+URZ+0x26830], R3 ;  /* 0x0268300300ff79a7 */ /* 0x0005f0000800003f */
[----:B------:R-:W-:Y:S05]  /*67a0*/  @!P1 BRA `(.L_x_289) ;  /* 0x0000000000049947 */ /* 0x000fea0003800000 */
[----:B------:R-:W-:Y:S01]  /*67b0*/  BPT.TRAP 0x1 ;  /* 0x000000040000795c */ /* 0x000fe20000300000 */
.L_x_289:
[----:B------:R-:W2:Y:S01]  /*67c0*/  LDC.64 R14, c[0x0][0x728] ;  /* 0x0001ca00ff0e7b82 */ /* 0x000ea20000000a00 */
[----:B------:R-:W-:Y:S01]  /*67d0*/  IMAD.SHL.U32 R19, R16, 0x40, RZ ;  /* 0x0000004010137824 */ /* 0x000fe200078e00ff */
[----:B------:R-:W-:Y:S01]  /*67e0*/  MOV R10, R6 ;  /* 0x00000006000a7202 */ /* 0x000fe20000000f00 */
[----:B------:R-:W-:Y:S01]  /*67f0*/  IMAD.MOV.U32 R11, RZ, RZ, R7 ;  /* 0x000000ffff0b7224 */ /* 0x000fe200078e0007 */
[----:B------:R-:W-:Y:S01]  /*6800*/  R2UR UR22, R0 ;  /* 0x00000000001672ca */ /* 0x000fe200000e0000 */
[----:B------:R-:W-:Y:S01]  /*6810*/  UMOV UR10, 0x0 ;  /* 0x00000000000a7882 */ /* 0x000fe20000000000 */
        /* <DEDUP_REMOVED lines=9> */
[----:B------:R-:W-:Y:S01]  /*68b0*/  UMOV UR29, UR21 ;  /* 0x00000015001d7c82 */ /* 0x000fe20008000000 */
[----:B------:R-:W-:Y:S01]  /*68c0*/  UMOV UR5, 0x10 ;  /* 0x0000001000057882 */ /* 0x000fe20000000000 */
        /* <DEDUP_REMOVED lines=25> */
.L_x_314:
[----:B------:R-:W-:Y:S05]  /*6a60*/  @P0 BRA `(.L_x_291) ;  /* 0x0000000000140947 */ /* 0x000fea0003800000 */
[----:B------:R-:W-:Y:S01]  /*6a70*/  ISETP.NE.AND P1, PT, R13, RZ, PT ;  /* 0x000000ff0d00720c */ /* 0x000fe20003f25270 */
[----:B------:R-:W-:-:S04]  /*6a80*/  IMAD.MOV.U32 R3, RZ, RZ, 0x3100 ;  /* 0x00003100ff037424 */ /* 0x000fc800078e00ff */
[----:B------:R3:W-:Y:S08]  /*6a90*/  SYNCS.ARRIVE.TRANS64 RZ, [R0+URZ+0x26818], R3 ;  /* 0x0268180300ff79a7 */ /* 0x0007f0000800003f */
[----:B------:R-:W-:Y:S05]  /*6aa0*/  @!P1 BRA `(.L_x_291) ;  /* 0x0000000000049947 */ /* 0x000fea0003800000 */
[----:B------:R-:W-:Y:S01]  /*6ab0*/  BPT.TRAP 0x1 ;  /* 0x000000040000795c */ /* 0x000fe20000300000 */
.L_x_291:
        /* <DEDUP_REMOVED lines=34> */
.L_x_315:
[----:B-123--:R-:W-:Y:S01]  /*6ce0*/  SHF.R.S32.HI R20, RZ, 0x1f, R19 ;  /* 0x0000001fff147819 */ /* 0x00efe20000011413 */
[----:B------:R-:W-:Y:S06]  /*6cf0*/  @P0 BRA `(.L_x_293) ;  /* 0x0000000000140947 */ /* 0x000fec0003800000 */
[----:B------:R-:W-:Y:S01]  /*6d00*/  ISETP.NE.AND P1, PT, R13, RZ, PT ;  /* 0x000000ff0d00720c */ /* 0x000fe20003f25270 */
[----:B------:R-:W-:-:S04]  /*6d10*/  IMAD.MOV.U32 R21, RZ, RZ, 0x3100 ;  /* 0x00003100ff157424 */ /* 0x000fc800078e00ff */
[----:B------:R1:W-:Y:S08]  /*6d20*/  SYNCS.ARRIVE.TRANS64 RZ, [R0+URZ+0x26838], R21 ;  /* 0x0268381500ff79a7 */ /* 0x0003f0000800003f */
[----:B------:R-:W-:Y:S05]  /*6d30*/  @!P1 BRA `(.L_x_293) ;  /* 0x0000000000049947 */ /* 0x000fea0003800000 */
[----:B------:R-:W-:Y:S01]  /*6d40*/  BPT.TRAP 0x1 ;  /* 0x000000040000795c */ /* 0x000fe20000300000 */
.L_x_293:
        /* <DEDUP_REMOVED lines=38> */
.L_x_317:
[----:B------:R-:W-:Y:S05]  /*6fb0*/  @P0 BRA `(.L_x_295) ;  /* 0x0000000000140947 */ /* 0x000fea0003800000 */
[----:B------:R-:W-:Y:S01]  /*6fc0*/  ISETP.NE.AND P1, PT, R13, RZ, PT ;  /* 0x000000ff0d00720c */ /* 0x000fe20003f25270 */
[----:B--2---:R-:W-:-:S04]  /*6fd0*/  IMAD.MOV.U32 R5, RZ, RZ, 0x3100 ;  /* 0x00003100ff057424 */ /* 0x004fc800078e00ff */
[----:B------:R3:W-:Y:S08]  /*6fe0*/  SYNCS.ARRIVE.TRANS64 RZ, [R0+URZ+0x26810], R5 ;  /* 0x0268100500ff79a7 */ /* 0x0007f0000800003f */
[----:B------:R-:W-:Y:S05]  /*6ff0*/  @!P1 BRA `(.L_x_295) ;  /* 0x0000000000049947 */ /* 0x000fea0003800000 */
[----:B------:R-:W-:Y:S01]  /*7000*/  BPT.TRAP 0x1 ;  /* 0x000000040000795c */ /* 0x000fe20000300000 */
.L_x_295:
        /* <DEDUP_REMOVED lines=36> */
.L_x_287:
[----:B------:R-:W-:-:S13]  /*7250*/  ISETP.NE.AND P1, PT, R17, RZ, PT ;  /* 0x000000ff1100720c */ /* 0x000fda0003f25270 */
[----:B------:R-:W-:Y:S05]  /*7260*/  @!P1 BRA `(.L_x_286) ;  /* 0x0000000400609947 */ /* 0x000fea0003800000 */
[----:B------:R-:W-:-:S04]  /*7270*/  SHF.L.U32 R7, R9, 0x1f, RZ ;  /* 0x0000001f09077819 */ /* 0x000fc800000006ff */
[----:B------:R-:W2:Y:S02]  /*7280*/  SYNCS.PHASECHK.TRANS64.TRYWAIT P1, [R0+URZ+0x26840], R7 ;  /* 0x02684007000075a7 */ /* 0x000ea4000802017f */
[----:B--2---:R-:W-:Y:S05]  /*7290*/  @!P1 BRA `(.L_x_297) ;  /* 0x0000000c00b49947 */ /* 0x004fea0003800000 */
.L_x_318:
[----:B------:R-:W-:Y:S05]  /*72a0*/  @P0 BRA `(.L_x_298) ;  /* 0x0000000000140947 */ /* 0x000fea0003800000 */
[----:B------:R-:W-:Y:S01]  /*72b0*/  ISETP.NE.AND P1, PT, R13, RZ, PT ;  /* 0x000000ff0d00720c */ /* 0x000fe20003f25270 */
[----:B------:R-:W-:-:S04]  /*72c0*/  IMAD.MOV.U32 R5, RZ, RZ, 0x3100 ;  /* 0x00003100ff057424 */ /* 0x000fc800078e00ff */
[----:B------:R3:W-:Y:S08]  /*72d0*/  SYNCS.ARRIVE.TRANS64 RZ, [R0+URZ+0x26830], R5 ;  /* 0x0268300500ff79a7 */ /* 0x0007f0000800003f */
[----:B------:R-:W-:Y:S05]  /*72e0*/  @!P1 BRA `(.L_x_298) ;  /* 0x0000000000049947 */ /* 0x000fea0003800000 */
[----:B------:R-:W-:Y:S01]  /*72f0*/  BPT.TRAP 0x1 ;  /* 0x000000040000795c */ /* 0x000fe20000300000 */
.L_x_298:
        /* <DEDUP_REMOVED lines=40> */
.L_x_319:
[----:B------:R-:W-:Y:S05]  /*7580*/  @P0 BRA `(.L_x_300) ;  /* 0x0000000000140947 */ /* 0x000fea0003800000 */
[----:B------:R-:W-:Y:S01]  /*7590*/  ISETP.NE.AND P0, PT, R13, RZ, PT ;  /* 0x000000ff0d00720c */ /* 0x000fe20003f05270 */
[----:B------:R-:W-:-:S04]  /*75a0*/  IMAD.MOV.U32 R5, RZ, RZ, 0x3100 ;  /* 0x00003100ff057424 */ /* 0x000fc800078e00ff */
[----:B------:R4:W-:Y:S08]  /*75b0*/  SYNCS.ARRIVE.TRANS64 RZ, [R0+URZ+0x26818], R5 ;  /* 0x0268180500ff79a7 */ /* 0x0009f0000800003f */
[----:B------:R-:W-:Y:S05]  /*75c0*/  @!P0 BRA `(.L_x_300) ;  /* 0x0000000000048947 */ /* 0x000fea0003800000 */
[----:B------:R-:W-:Y:S01]  /*75d0*/  BPT.TRAP 0x1 ;  /* 0x000000040000795c */ /* 0x000fe20000300000 */
.L_x_300:
        /* <DEDUP_REMOVED lines=33> */
.L_x_286:
[----:B------:R-:W4:Y:S01]  /*77f0*/  S2R R2, SR_TID.X ;  /* 0x0000000000027919 */ /* 0x000f220000002100 */
[----:B------:R-:W-:Y:S01]  /*7800*/  IMAD R3, R12, 0x8, R0 ;  /* 0x000000080c037824 */ /* 0x000fe200078e0200 */
[----:B----4-:R-:W-:Y:S02]  /*7810*/  LOP3.LUT R4, R2, 0x7f, RZ, 0xc0, !PT ;  /* 0x0000007f02047812 */ /* 0x010fe400078ec0ff */
[----:B------:R-:W-:Y:S02]  /*7820*/  SHF.L.U32 R2, R9, 0x1f, RZ ;  /* 0x0000001f09027819 */ /* 0x000fe400000006ff */
[----:B------:R-:W-:Y:S02]  /*7830*/  ISETP.NE.AND P1, PT, R4, RZ, PT ;  /* 0x000000ff0400720c */ /* 0x000fe40003f25270 */
[----:B------:R-:W4:Y:S02]  /*7840*/  SYNCS.PHASECHK.TRANS64.TRYWAIT P0, [R3+URZ+0x26840], R2 ;  /* 0x02684002030075a7 */ /* 0x000f24000800017f */
[----:B----4-:R-:W-:Y:S09]  /*7850*/  @!P0 BRA `(.L_x_301) ;  /* 0x00000008006c8947 */ /* 0x010ff20003800000 */
.L_x_320:
[----:B------:R-:W-:Y:S05]  /*7860*/  @P1 BRA `(.L_x_302) ;  /* 0x0000000000181947 */ /* 0x000fea0003800000 */
[----:B------:R-:W5:Y:S01]  /*7870*/  S2R R4, SR_TID.X ;  /* 0x0000000000047919 */ /* 0x000f620000002100 */
[----:B----4-:R-:W-:-:S04]  /*7880*/  IMAD.MOV.U32 R2, RZ, RZ, 0x3100 ;  /* 0x00003100ff027424 */ /* 0x010fc800078e00ff */
[----:B------:R4:W-:Y:S01]  /*7890*/  SYNCS.ARRIVE.TRANS64 RZ, [R3+URZ+0x26830], R2 ;  /* 0x0268300203ff79a7 */ /* 0x0009e2000800003f */
[----:B-----5:R-:W-:-:S13]  /*78a0*/  LOP3.LUT P0, RZ, R4, 0x1f, RZ, 0xc0, !PT ;  /* 0x0000001f04ff7812 */ /* 0x020fda000780c0ff */
[----:B----4-:R-:W-:Y:S05]  /*78b0*/  @!P0 BRA `(.L_x_302) ;  /* 0x0000000000048947 */ /* 0x010fea0003800000 */
[----:B------:R-:W-:Y:S01]  /*78c0*/  BPT.TRAP 0x1 ;  /* 0x000000040000795c */ /* 0x000fe20000300000 */
.L_x_302:
        /* <DEDUP_REMOVED lines=47> */
.L_x_283:
[----:B------:R-:W-:Y:S05]  /*7bc0*/  BSYNC B0 ;  /* 0x0000000000007941 */ /* 0x000fea0003800000 */
.L_x_282:
[----:B------:R-:W-:-:S03]  /*7bd0*/  UMOV UR5, 0xffffffff ;  /* 0xffffffff00057882 */ /* 0x000fc60000000000 */
[----:B------:R-:W-:Y:S05]  /*7be0*/  BRA.DIV UR5, `(.L_x_303) ;  /* 0x00000006059c7947 */ /* 0x000fea000b800000 */
[----:B------:R-:W-:-:S13]  /*7bf0*/  ELECT P0, URZ, PT ;  /* 0x00000000003f782f */ /* 0x000fda0003800000 */
.L_x_323:
[----:B------:R-:W-:Y:S05]  /*7c00*/  @!P0 BRA `(.L_x_236) ;  /* 0x0000000000848947 */ /* 0x000fea0003800000 */
[----:B------:R-:W-:-:S06]  /*7c10*/  ULOP3.LUT UR5, UR38, 0x2, URZ, 0xfc, !UPT ;  /* 0x0000000226057892 */ /* 0x000fcc000f8efc3f */
[----:B------:R-:W-:-:S05]  /*7c20*/  IMAD.U32 R2, RZ, RZ, UR5 ;  /* 0x00000005ff027e24 */ /* 0x000fca000f8e00ff */
[----:B------:R-:W-:-:S13]  /*7c30*/  ISETP.NE.AND P0, PT, R2, 0x3, PT ;  /* 0x000000030200780c */ /* 0x000fda0003f05270 */
[----:B------:R-:W-:Y:S05]  /*7c40*/  @!P0 BRA `(.L_x_304) ;  /* 0x0000000000048947 */ /* 0x000fea0003800000 */
[----:B------:R-:W-:Y:S01]  /*7c50*/  BPT.TRAP 0x1 ;  /* 0x000000040000795c */ /* 0x000fe20000300000 */
.L_x_304:
        /* <DEDUP_REMOVED lines=15> */
.L_x_324:
[----:B------:R-:W2:Y:S02]  /*7d50*/  SYNCS.PHASECHK.TRANS64.TRYWAIT P1, [R3+URZ], R2 ;  /* 0x00000002030075a7 */ /* 0x000ea4000802017f */
[----:B--2---:R-:W-:Y:S05]  /*7d60*/  @!P1 BRA `(.L_x_306) ;  /* 0x0000000400749947 */ /* 0x004fea0003800000 */
.L_x_325:
[----:B------:R-:W-:Y:S05]  /*7d70*/  @!P0 BRA `(.L_x_307) ;  /* 0x0000000000048947 */ /* 0x000fea0003800000 */
[----:B------:R-:W-:Y:S01]  /*7d80*/  BPT.TRAP 0x1 ;  /* 0x000000040000795c */ /* 0x000fe20000300000 */
.L_x_307:
[----:B--2---:R-:W-:-:S04]  /*7d90*/  VIADD R3, R7, 0x26840 ;  /* 0x0002684007037836 */ /* 0x004fc80000000000 */
[----:B------:R-:W-:-:S04]  /*7da0*/  IMAD R0, R0, 0x8, R3 ;  /* 0x0000000800007824 */ /* 0x000fc800078e0203 */
[----:B------:R-:W2:Y:S02]  /*7db0*/  SYNCS.PHASECHK.TRANS64.TRYWAIT P0, [R0+URZ], R5 ;  /* 0x00000005000075a7 */ /* 0x000ea4000800017f */
[----:B--2---:R-:W-:Y:S05]  /*7dc0*/  @!P0 BRA `(.L_x_308) ;  /* 0x0000000400708947 */ /* 0x004fea0003800000 */
.L_x_326:
[----:B------:R-:W-:-:S07]  /*7dd0*/  IMAD R3, R4, 0x8, R3 ;  /* 0x0000000804037824 */ /* 0x000fce00078e0203 */
.L_x_309:
[----:B---3--:R3:W4:Y:S02]  /*7de0*/  SYNCS.PHASECHK.TRANS64.TRYWAIT P0, [R3+URZ], R2 ;  /* 0x00000002030075a7 */ /* 0x008724000800017f */
[----:B----4-:R-:W-:Y:S05]  /*7df0*/  @!P0 NANOSLEEP.SYNCS 0x989680 ;  /* 0x009896800000895d */ /* 0x010fea0003900000 */
[----:B------:R-:W4:Y:S02]  /*7e00*/  @!P0 SYNCS.PHASECHK.TRANS64 P0, [R3+URZ], R2 ;  /* 0x00000002030085a7 */ /* 0x000f24000800007f */
[----:B----4-:R-:W-:Y:S05]  /*7e10*/  @!P0 BRA `(.L_x_309) ;  /* 0xfffffffc00f08947 */ /* 0x010fea000383ffff */
.L_x_236:
[----:B------:R-:W-:Y:S05]  /*7e20*/  BSYNC B6 ;  /* 0x0000000000067941 */ /* 0x000fea0003800000 */
.L_x_233:
[----:B------:R-:W-:Y:S05]  /*7e30*/  EXIT ;  /* 0x000000000000794d */ /* 0x000fea0003800000 */
.L_x_241:
[----:B------:R-:W-:Y:S02]  /*7e40*/  IMAD.MOV.U32 R13, RZ, RZ, R16 ;  /* 0x000000ffff0d7224 */ /* 0x000fe400078e0010 */
[----:B------:R-:W-:Y:S02]  /*7e50*/  IMAD.MOV.U32 R12, RZ, RZ, RZ ;  /* 0x000000ffff0c7224 */ /* 0x000fe400078e00ff */
[----:B------:R-:W-:Y:S02]  /*7e60*/  IMAD.MOV.U32 R11, RZ, RZ, 0x1f ;  /* 0x0000001fff0b7424 */ /* 0x000fe400078e00ff */
[----:B------:R-:W-:-:S07]  /*7e70*/  IMAD.MOV.U32 R15, RZ, RZ, -0x1 ;  /* 0xffffffffff0f7424 */ /* 0x000fce00078e00ff */
[----:B------:R-:W-:Y:S05]  /*7e80*/  WARPSYNC.COLLECTIVE R15, `(.L_x_310) ;  /* 0x000000000f087348 */ /* 0x000fea0003c00000 */
[----:B------:R1:W2:Y:S02]  /*7e90*/  SHFL.IDX P6, R14, R13, R12, R11 ;  /* 0x0000000c0d0e7389 */ /* 0x0002a400000c000b */
[----:B-12---:R-:W-:Y:S01]  /*7ea0*/  ENDCOLLECTIVE ;  /* 0x000000000000791b */ /* 0x006fe20003800000 */
.L_x_310:
[----:B------:R-:W-:Y:S05]  /*7eb0*/  BRA `(.L_x_311) ;  /* 0xffffff8c001c7947 */ /* 0x000fea000383ffff */
.L_x_243:
[----:B--2---:R2:W3:Y:S02]  /*7ec0*/  SYNCS.PHASECHK.TRANS64.TRYWAIT P1, [R18+URZ+0x26800], R5 ;  /* 0x02680005120075a7 */ /* 0x0044e4000802017f */
[----:B---3--:R-:W-:Y:S05]  /*7ed0*/  @!P1 NANOSLEEP.SYNCS 0x989680 ;  /* 0x009896800000995d */ /* 0x008fea0003900000 */
[----:B------:R-:W3:Y:S02]  /*7ee0*/  @!P1 SYNCS.PHASECHK.TRANS64 P1, [R18+URZ+0x26800], R5 ;  /* 0x02680005120095a7 */ /* 0x000ee4000802007f */
[----:B---3--:R-:W-:Y:S05]  /*7ef0*/  @!P1 BRA `(.L_x_243) ;  /* 0xfffffffc00f09947 */ /* 0x008fea000383ffff */
[----:B------:R-:W-:Y:S05]  /*7f00*/  BRA `(.L_x_242) ;  /* 0xffffff8c00447947 */ /* 0x000fea000383ffff */
.L_x_249:
[----:B---3--:R-:W-:-:S04]  /*7f10*/  IMAD.U32 R5, RZ, RZ, UR8 ;  /* 0x00000008ff057e24 */ /* 0x008fc8000f8e00ff */
[----:B------:R3:W1:Y:S03]  /*7f20*/  SYNCS.PHASECHK.TRANS64.TRYWAIT P1, [R5+URZ+0x26810], R120 ;  /* 0x02681078050075a7 */ /* 0x000666000802017f */
[----:B-1----:R-:W-:Y:S05]  /*7f30*/  @!P1 NANOSLEEP.SYNCS 0x989680 ;  /* 0x009896800000995d */ /* 0x002fea0003900000 */
[----:B------:R-:W1:Y:S02]  /*7f40*/  @!P1 SYNCS.PHASECHK.TRANS64 P1, [R5+URZ+0x26810], R120 ;  /* 0x02681078050095a7 */ /* 0x000e64000802007f */
[----:B-1----:R-:W-:Y:S05]  /*7f50*/  @!P1 BRA `(.L_x_249) ;  /* 0xfffffffc00ec9947 */ /* 0x002fea000383ffff */
[----:B------:R-:W-:Y:S05]  /*7f60*/  BRA `(.L_x_248) ;  /* 0xffffff9800747947 */ /* 0x000fea000383ffff */
.L_x_253:
[----:B------:R-:W-:-:S04]  /*7f70*/  IMAD.U32 R121, RZ, RZ, UR8 ;  /* 0x00000008ff797e24 */ /* 0x000fc8000f8e00ff */
[----:B------:R1:W1:Y:S03]  /*7f80*/  SYNCS.PHASECHK.TRANS64.TRYWAIT P1, [R121+URZ+0x26830], R120 ;  /* 0x02683078790075a7 */ /* 0x000266000802017f */
[----:B-1----:R-:W-:Y:S05]  /*7f90*/  @!P1 NANOSLEEP.SYNCS 0x989680 ;  /* 0x009896800000995d */ /* 0x002fea0003900000 */
[----:B------:R-:W1:Y:S02]  /*7fa0*/  @!P1 SYNCS.PHASECHK.TRANS64 P1, [R121+URZ+0x26830], R120 ;  /* 0x02683078790095a7 */ /* 0x000e64000802007f */
[----:B-1----:R-:W-:Y:S05]  /*7fb0*/  @!P1 BRA `(.L_x_253) ;  /* 0xfffffffc00ec9947 */ /* 0x002fea000383ffff */
[----:B------:R-:W-:Y:S05]  /*7fc0*/  BRA `(.L_x_252) ;  /* 0xffffff9c00807947 */ /* 0x000fea000383ffff */
.L_x_284:
[----:B-1----:R1:W2:Y:S02]  /*7fd0*/  SYNCS.PHASECHK.TRANS64.TRYWAIT P0, [R0+URZ+0x26820], R3 ;  /* 0x02682003000075a7 */ /* 0x0022a4000800017f */
[----:B--2---:R-:W-:Y:S05]  /*7fe0*/  @!P0 NANOSLEEP.SYNCS 0x989680 ;  /* 0x009896800000895d */ /* 0x004fea0003900000 */
[----:B------:R-:W2:Y:S02]  /*7ff0*/  @!P0 SYNCS.PHASECHK.TRANS64 P0, [R0+URZ+0x26820], R3 ;  /* 0x02682003000085a7 */ /* 0x000ea4000800007f */
[----:B--2---:R-:W-:Y:S05]  /*8000*/  @!P0 BRA `(.L_x_284) ;  /* 0xfffffffc00f08947 */ /* 0x004fea000383ffff */
[----:B------:R-:W-:Y:S05]  /*8010*/  BRA `(.L_x_312) ;  /* 0xffffffdc007c7947 */ /* 0x000fea000383ffff */
.L_x_288:
[----:B-1----:R1:W2:Y:S02]  /*8020*/  SYNCS.PHASECHK.TRANS64.TRYWAIT P1, [R0+URZ+0x26840], R20 ;  /* 0x02684014000075a7 */ /* 0x0022a4000802017f */
[----:B--2---:R-:W-:Y:S05]  /*8030*/  @!P1 NANOSLEEP.SYNCS 0x989680 ;  /* 0x009896800000995d */ /* 0x004fea0003900000 */
[----:B------:R-:W2:Y:S02]  /*8040*/  @!P1 SYNCS.PHASECHK.TRANS64 P1, [R0+URZ+0x26840], R20 ;  /* 0x02684014000095a7 */ /* 0x000ea4000802007f */
[----:B--2---:R-:W-:Y:S05]  /*8050*/  @!P1 BRA `(.L_x_288) ;  /* 0xfffffffc00f09947 */ /* 0x004fea000383ffff */
[----:B------:R-:W-:Y:S05]  /*8060*/  BRA `(.L_x_313) ;  /* 0xffffffe400bc7947 */ /* 0x000fea000383ffff */
.L_x_290:
[----:B--2---:R2:W3:Y:S02]  /*8070*/  SYNCS.PHASECHK.TRANS64.TRYWAIT P1, [R0+URZ+0x26828], R20 ;  /* 0x02682814000075a7 */ /* 0x0044e4000802017f */
[----:B---3--:R-:W-:Y:S05]  /*8080*/  @!P1 NANOSLEEP.SYNCS 0x989680 ;  /* 0x009896800000995d */ /* 0x008fea0003900000 */
[----:B------:R-:W3:Y:S02]  /*8090*/  @!P1 SYNCS.PHASECHK.TRANS64 P1, [R0+URZ+0x26828], R20 ;  /* 0x02682814000095a7 */ /* 0x000ee4000802007f */
[----:B---3--:R-:W-:Y:S05]  /*80a0*/  @!P1 BRA `(.L_x_290) ;  /* 0xfffffffc00f09947 */ /* 0x008fea000383ffff */
[----:B------:R-:W-:Y:S05]  /*80b0*/  BRA `(.L_x_314) ;  /* 0xffffffe800687947 */ /* 0x000fea000383ffff */
.L_x_292:
[----:B---3--:R3:W4:Y:S02]  /*80c0*/  SYNCS.PHASECHK.TRANS64.TRYWAIT P1, [R0+URZ+0x26848], R20 ;  /* 0x02684814000075a7 */ /* 0x008724000802017f */
[----:B----4-:R-:W-:Y:S05]  /*80d0*/  @!P1 NANOSLEEP.SYNCS 0x989680 ;  /* 0x009896800000995d */ /* 0x010fea0003900000 */
[----:B------:R-:W4:Y:S02]  /*80e0*/  @!P1 SYNCS.PHASECHK.TRANS64 P1, [R0+URZ+0x26848], R20 ;  /* 0x02684814000095a7 */ /* 0x000f24000802007f */
[----:B----4-:R-:W-:Y:S05]  /*80f0*/  @!P1 BRA `(.L_x_292) ;  /* 0xfffffffc00f09947 */ /* 0x010fea000383ffff */
[----:B------:R-:W-:Y:S05]  /*8100*/  BRA `(.L_x_315) ;  /* 0xffffffe800f47947 */ /* 0x000fea000383ffff */
.L_x_294:
[----:B------:R-:W-:-:S07]  /*8110*/  SHF.L.U32 R5, R9, 0x1f, RZ ;  /* 0x0000001f09057819 */ /* 0x000fce00000006ff */
.L_x_316:
[----:B--2---:R2:W3:Y:S02]  /*8120*/  SYNCS.PHASECHK.TRANS64.TRYWAIT P1, [R0+URZ+0x26820], R5 ;  /* 0x02682005000075a7 */ /* 0x0044e4000802017f */
[----:B---3--:R-:W-:Y:S05]  /*8130*/  @!P1 NANOSLEEP.SYNCS 0x989680 ;  /* 0x009896800000995d */ /* 0x008fea0003900000 */
[----:B------:R-:W3:Y:S02]  /*8140*/  @!P1 SYNCS.PHASECHK.TRANS64 P1, [R0+URZ+0x26820], R5 ;  /* 0x02682005000095a7 */ /* 0x000ee4000802007f */
[----:B---3--:R-:W-:Y:S05]  /*8150*/  @!P1 BRA `(.L_x_316) ;  /* 0xfffffffc00f09947 */ /* 0x008fea000383ffff */
[----:B------:R-:W-:Y:S05]  /*8160*/  BRA `(.L_x_317) ;  /* 0xffffffec00907947 */ /* 0x000fea000383ffff */
.L_x_297:
[----:B--2---:R2:W3:Y:S02]  /*8170*/  SYNCS.PHASECHK.TRANS64.TRYWAIT P1, [R0+URZ+0x26840], R7 ;  /* 0x02684007000075a7 */ /* 0x0044e4000802017f */
[----:B---3--:R-:W-:Y:S05]  /*8180*/  @!P1 NANOSLEEP.SYNCS 0x989680 ;  /* 0x009896800000995d */ /* 0x008fea0003900000 */
[----:B------:R-:W3:Y:S02]  /*8190*/  @!P1 SYNCS.PHASECHK.TRANS64 P1, [R0+URZ+0x26840], R7 ;  /* 0x02684007000095a7 */ /* 0x000ee4000802007f */
[----:B---3--:R-:W-:Y:S05]  /*81a0*/  @!P1 BRA `(.L_x_297) ;  /* 0xfffffffc00f09947 */ /* 0x008fea000383ffff */
[----:B------:R-:W-:Y:S05]  /*81b0*/  BRA `(.L_x_318) ;  /* 0xfffffff000387947 */ /* 0x000fea000383ffff */
.L_x_299:
[----:B---3--:R3:W4:Y:S02]  /*81c0*/  SYNCS.PHASECHK.TRANS64.TRYWAIT P1, [R0+URZ+0x26828], R7 ;  /* 0x02682807000075a7 */ /* 0x008724000802017f */
[----:B----4-:R-:W-:Y:S05]  /*81d0*/  @!P1 NANOSLEEP.SYNCS 0x989680 ;  /* 0x009896800000995d */ /* 0x010fea0003900000 */
[----:B------:R-:W4:Y:S02]  /*81e0*/  @!P1 SYNCS.PHASECHK.TRANS64 P1, [R0+URZ+0x26828], R7 ;  /* 0x02682807000095a7 */ /* 0x000f24000802007f */
[----:B----4-:R-:W-:Y:S05]  /*81f0*/  @!P1 BRA `(.L_x_299) ;  /* 0xfffffffc00f09947 */ /* 0x010fea000383ffff */
[----:B------:R-:W-:Y:S05]  /*8200*/  BRA `(.L_x_319) ;  /* 0xfffffff000dc7947 */ /* 0x000fea000383ffff */
.L_x_301:
[----:B----4-:R4:W5:Y:S02]  /*8210*/  SYNCS.PHASECHK.TRANS64.TRYWAIT P0, [R3+URZ+0x26840], R2 ;  /* 0x02684002030075a7 */ /* 0x010964000800017f */
[----:B-----5:R-:W-:Y:S05]  /*8220*/  @!P0 NANOSLEEP.SYNCS 0x989680 ;  /* 0x009896800000895d */ /* 0x020fea0003900000 */
[----:B------:R-:W5:Y:S02]  /*8230*/  @!P0 SYNCS.PHASECHK.TRANS64 P0, [R3+URZ+0x26840], R2 ;  /* 0x02684002030085a7 */ /* 0x000f64000800007f */
[----:B-----5:R-:W-:Y:S05]  /*8240*/  @!P0 BRA `(.L_x_301) ;  /* 0xfffffffc00f08947 */ /* 0x020fea000383ffff */
[----:B------:R-:W-:Y:S05]  /*8250*/  BRA `(.L_x_320) ;  /* 0xfffffff400807947 */ /* 0x000fea000383ffff */
.L_x_303:
[----:B------:R-:W-:Y:S01]  /*8260*/  BSSY B0, `(.L_x_321) ;  /* 0x0000006000007945 */ /* 0x000fe20003800000 */
[----:B------:R-:W-:-:S07]  /*8270*/  IMAD.MOV.U32 R15, RZ, RZ, -0x1 ;  /* 0xffffffffff0f7424 */ /* 0x000fce00078e00ff */
[----:B------:R-:W-:Y:S05]  /*8280*/  WARPSYNC.COLLECTIVE R15, `(.L_x_322) ;  /* 0x000000000f0c7348 */ /* 0x000fea0003c00000 */
[----:B------:R-:W-:Y:S02]  /*8290*/  ELECT P6, UR62, PT ;  /* 0x00000000003e782f */ /* 0x000fe400038c0000 */
[----:B------:R-:W-:Y:S01]  /*82a0*/  MOV R14, UR62 ;  /* 0x0000003e000e7c02 */ /* 0x000fe20008000f00 */
[----:B------:R-:W-:Y:S10]  /*82b0*/  ENDCOLLECTIVE ;  /* 0x000000000000791b */ /* 0x000ff40003800000 */
.L_x_322:
[----:B------:R-:W-:Y:S05]  /*82c0*/  BSYNC B0 ;  /* 0x0000000000007941 */ /* 0x000fea0003800000 */
.L_x_321:
[----:B------:R-:W-:Y:S01]  /*82d0*/  PLOP3.LUT P0, PT, P6, PT, PT, 0x80, 0x0 ;  /* 0x000000000000781c */ /* 0x000fe2000370f070 */
[----:B------:R-:W-:-:S12]  /*82e0*/  BRA `(.L_x_323) ;  /* 0xfffffff800447947 */ /* 0x000fd8000383ffff */
.L_x_305:
[----:B-1----:R1:W2:Y:S02]  /*82f0*/  SYNCS.PHASECHK.TRANS64.TRYWAIT P1, [R6+URZ], R5 ;  /* 0x00000005060075a7 */ /* 0x0022a4000802017f */
[----:B--2---:R-:W-:Y:S05]  /*8300*/  @!P1 NANOSLEEP.SYNCS 0x989680 ;  /* 0x009896800000995d */ /* 0x004fea0003900000 */
[----:B------:R-:W2:Y:S02]  /*8310*/  @!P1 SYNCS.PHASECHK.TRANS64 P1, [R6+URZ], R5 ;  /* 0x00000005060095a7 */ /* 0x000ea4000802007f */
[----:B--2---:R-:W-:Y:S05]  /*8320*/  @!P1 BRA `(.L_x_305) ;  /* 0xfffffffc00f09947 */ /* 0x004fea000383ffff */
[----:B------:R-:W-:Y:S05]  /*8330*/  BRA `(.L_x_324) ;  /* 0xfffffff800847947 */ /* 0x000fea000383ffff */
.L_x_306:
[----:B--2---:R2:W3:Y:S02]  /*8340*/  SYNCS.PHASECHK.TRANS64.TRYWAIT P1, [R3+URZ], R2 ;  /* 0x00000002030075a7 */ /* 0x0044e4000802017f */
[----:B---3--:R-:W-:Y:S05]  /*8350*/  @!P1 NANOSLEEP.SYNCS 0x989680 ;  /* 0x009896800000995d */ /* 0x008fea0003900000 */
[----:B------:R-:W3:Y:S02]  /*8360*/  @!P1 SYNCS.PHASECHK.TRANS64 P1, [R3+URZ], R2 ;  /* 0x00000002030095a7 */ /* 0x000ee4000802007f */
[----:B---3--:R-:W-:Y:S05]  /*8370*/  @!P1 BRA `(.L_x_306) ;  /* 0xfffffffc00f09947 */ /* 0x008fea000383ffff */
[----:B------:R-:W-:Y:S05]  /*8380*/  BRA `(.L_x_325) ;  /* 0xfffffff800787947 */ /* 0x000fea000383ffff */
.L_x_308:
[----:B--2---:R2:W3:Y:S02]  /*8390*/  SYNCS.PHASECHK.TRANS64.TRYWAIT P0, [R0+URZ], R5 ;  /* 0x00000005000075a7 */ /* 0x0044e4000800017f */
[----:B---3--:R-:W-:Y:S05]  /*83a0*/  @!P0 NANOSLEEP.SYNCS 0x989680 ;  /* 0x009896800000895d */ /* 0x008fea0003900000 */
[----:B------:R-:W3:Y:S02]  /*83b0*/  @!P0 SYNCS.PHASECHK.TRANS64 P0, [R0+URZ], R5 ;  /* 0x00000005000085a7 */ /* 0x000ee4000800007f */
[----:B---3--:R-:W-:Y:S05]  /*83c0*/  @!P0 BRA `(.L_x_308) ;  /* 0xfffffffc00f08947 */ /* 0x008fea000383ffff */
[----:B------:R-:W-:Y:S05]  /*83d0*/  BRA `(.L_x_326) ;  /* 0xfffffff8007c7947 */ /* 0x000fea000383ffff */
.L_x_327:
        /* <DEDUP_REMOVED lines=10> */
.L_x_6553:


//--------------------- .text._ZN7cutlass13device_kernelIN5flash11enable_sm90INS1_16FlashAttnBwdSm90INS1_25CollectiveMainloopBwdSm90ILi2ELi2ELi2EN4cute5tupleIJNS5_1CILi1EEES8_S8_EEENS6_IJNS7_ILi64EEENS7_ILi128EEENS7_ILi96EEEEEENS_10bfloat16_tEfNS_4arch4Sm90ELb0ELb0ELb1ELb0ELb1ELb1ELb0ELb0ELi2ELi1ELi2ELi1ELb1EEENS1_24CollectiveEpilogueBwdGQAISD_fSG_Li256ELb0ELb1EEENS1_19SingleTileSchedulerILb0ELb0ELb0ELi128EEEEEEEEEvNT_6ParamsE --------------------------
	.section	.text._ZN7cutlass13device_kernelIN5flash11enable_sm90INS1_16FlashAttnBwdSm90INS1_25CollectiveMainloopBwdSm90ILi2ELi2ELi2EN4cute5tupleIJNS5_1CILi1EEES8_S8_EEENS6_IJNS7_ILi64EEENS7_ILi128EEENS7_ILi96EEEEEENS_10bfloat16_tEfNS_4arch4Sm90ELb0ELb0ELb1ELb0ELb1ELb1ELb0ELb0ELi2ELi1ELi2ELi1ELb1EEENS1_24CollectiveEpilogueBwdGQAISD_fSG_Li256ELb0ELb1EEENS1_19SingleTileSchedulerILb0ELb0ELb0ELi128EEEEEEEEEvNT_6ParamsE,"ax",@progbits
	.align	128
.text._ZN7cutlass13device_kernelIN5flash11enable_sm90INS1_16FlashAttnBwdSm90INS1_25CollectiveMainloopBwdSm90ILi2ELi2ELi2EN4cute5tupleIJNS5_1CILi1EEES8_S8_EEENS6_IJNS7_ILi64EEENS7_ILi128EEENS7_ILi96EEEEEENS_10bfloat16_tEfNS_4arch4Sm90ELb0ELb0ELb1ELb0ELb1ELb1ELb0ELb0ELi2ELi1ELi2ELi1ELb1EEENS1_24CollectiveEpilogueBwdGQAISD_fSG_Li256ELb0ELb1EEENS1_19SingleTileSchedulerILb0ELb0ELb0ELi128EEEEEEEEEvNT_6ParamsE:
        .type           _ZN7cutlass13device_kernelIN5flash11enable_sm90INS1_16FlashAttnBwdSm90INS1_25CollectiveMainloopBwdSm90ILi2ELi2ELi2EN4cute5tupleIJNS5_1CILi1EEES8_S8_EEENS6_IJNS7_ILi64EEENS7_ILi128EEENS7_ILi96EEEEEENS_10bfloat16_tEfNS_4arch4Sm90ELb0ELb0ELb1ELb0ELb1ELb1ELb0ELb0ELi2ELi1ELi2ELi1ELb1EEENS1_24CollectiveEpilogueBwdGQAISD_fSG_Li256ELb0ELb1EEENS1_19SingleTileSchedulerILb0ELb0ELb0ELi128EEEEEEEEEvNT_6ParamsE,@function
        .size           _ZN7cutlass13device_kernelIN5flash11enable_sm90INS1_16FlashAttnBwdSm90INS1_25CollectiveMainloopBwdSm90ILi2ELi2ELi2EN4cute5tupleIJNS5_1CILi1EEES8_S8_EEENS6_IJNS7_ILi64EEENS7_ILi128EEENS7_ILi96EEEEEENS_10bfloat16_tEfNS_4arch4Sm90ELb0ELb0ELb1ELb0ELb1ELb1ELb0ELb0ELi2ELi1ELi2ELi1ELb1EEENS1_24CollectiveEpilogueBwdGQAISD_fSG_Li256ELb0ELb1EEENS1_19SingleTileSchedulerILb0ELb0ELb0ELi128EEEEEEEEEvNT_6ParamsE,(.L_x_6554 - _ZN7cutlass13device_kernelIN5flash11enable_sm90INS1_16FlashAttnBwdSm90INS1_25CollectiveMainloopBwdSm90ILi2ELi2ELi2EN4cute5tupleIJNS5_1CILi1EEES8_S8_EEENS6_IJNS7_ILi64EEENS7_ILi128EEENS7_ILi96EEEEEENS_10bfloat16_tEfNS_4arch4Sm90ELb0ELb0ELb1ELb0ELb1ELb1ELb0ELb0ELi2ELi1ELi2ELi1ELb1EEENS1_24CollectiveEpilogueBwdGQAISD_fSG_Li256ELb0ELb1EEENS1_19SingleTileSchedulerILb0ELb0ELb0ELi128EEEEEEEEEvNT_6ParamsE)
        .other          _ZN7cutlass13device_kernelIN5flash11enable_sm90INS1_16FlashAttnBwdSm90INS1_25CollectiveMainloopBwdSm90ILi2ELi2ELi2EN4cute5tupleIJNS5_1CILi1EEES8_S8_EEENS6_IJNS7_ILi64EEENS7_ILi128EEENS7_ILi96EEEEEENS_10bfloat16_tEfNS_4arch4Sm90ELb0ELb0ELb1ELb0ELb1ELb1ELb0ELb0ELi2ELi1ELi2ELi1ELb1EEENS1_24CollectiveEpilogueBwdGQAISD_fSG_Li256ELb0ELb1EEENS1_19SingleTileSchedulerILb0ELb0ELb0ELi128EEEEEEEEEvNT_6ParamsE,@"STO_CUDA_ENTRY STV_DEFAULT"
_ZN7cutlass13device_kernelIN5flash11enable_sm90INS1_16FlashAttnBwdSm90INS1_25CollectiveMainloopBwdSm90ILi2ELi2ELi2EN4cute5tupleIJNS5_1CILi1EEES8_S8_EEENS6_IJNS7_ILi64EEENS7_ILi128EEENS7_ILi96EEEEEENS_10bfloat16_tEfNS_4arch4Sm90ELb0ELb0ELb1ELb0ELb1ELb1ELb0ELb0ELi2ELi1ELi2ELi1ELb1EEENS1_24CollectiveEpilogueBwdGQAISD_fSG_Li256ELb0ELb1EEENS1_19SingleTileSchedulerILb0ELb0ELb0ELi128EEEEEEEEEvNT_6ParamsE:
        /* <DEDUP_REMOVED lines=23> */
.L_x_329:
[----:B------:R-:W-:Y:S05]  /*0170*/  BSYNC B0 ;  /* 0x0000000000007941 */ /* 0x000fea0003800000 */
.L_x_328:
        /* <DEDUP_REMOVED lines=37> */
.L_x_330:
        /* <DEDUP_REMOVED lines=22> */
.L_x_331:
[----:B------:R-:W-:Y:S01]  /*0530*/  PLOP3.LUT P0, PT, PT, PT, UP0, 0x80, 0x0 ;  /* 0x000000000000781c */ /* 0x000fe20003f0f008 */
[----:B------:R-:W-:Y:S01]  /*0540*/  NOP ;  /* 0x0000000000007918 */ /* 0x000fe20000000000 */
[----:B------:R-:W-:Y:S01]  /*0550*/  ULDC.64 UR46, c[0x0][0x208] ;  /* 0x00008200002e7ab9 */ /* 0x000fe20000000a00 */
[----:B------:R-:W-:Y:S01]  /*0560*/  BSSY B6, `(.L_x_332) ;  /* 0x0000863000067945 */ /* 0x000fe20003800000 */
[----:B-12-4-:R-:W-:Y:S09]  /*0570*/  BAR.SYNC.DEFER_BLOCKING 0x0 ;  /* 0x0000000000007b1d */ /* 0x016ff20000010000 */
[----:B------:R-:W-:Y:S05]  /*0580*/  @!P0 BRA `(.L_x_333) ;  /* 0x0000004c00d08947 */ /* 0x000fea0003800000 */
.L_x_334:
        /* <DEDUP_REMOVED lines=33> */
.L_x_337:
        /* <DEDUP_REMOVED lines=15> */
.L_x_336:
        /* <DEDUP_REMOVED lines=22> */
.L_x_339:
        /* <DEDUP_REMOVED lines=15> */
.L_x_338:
[----:B------:R-:W-:Y:S01]  /*0ae0*/  SHF.R.S32.HI R41, RZ, 0x1f, R22 ;  /* 0x0000001fff297819 */ /* 0x000fe20000011416 */
[----:B------:R-:W-:-:S03]  /*0af0*/  UMOV UR4, 0xffffffff ;  /* 0xffffffff00047882 */ /* 0x000fc60000000000 */
[----:B------:R-:W-:-:S04]  /*0b00*/  LEA.HI R0, R41, R22, RZ, 0x7 ;  /* 0x0000001629007211 */ /* 0x000fc800078f38ff */
[----:B------:R-:W-:Y:S01]  /*0b10*/  SHF.R.S32.HI R16, RZ, 0x7, R0 ;  /* 0x00000007ff107819 */ /* 0x000fe20000011400 */
[----:B------:R-:W-:Y:S06]  /*0b20*/  BRA.DIV UR4, `(.L_x_340) ;  /* 0x0000008204207947 */ /* 0x000fec000b800000 */
[----:B------:R1:W2:Y:S02]  /*0b30*/  SHFL.IDX PT, R14, R16, RZ, 0x1f ;  /* 0x00001fff100e7589 */ /* 0x0002a400000e0000 */
.L_x_438:
        /* <DEDUP_REMOVED lines=15> */
.L_x_341:
        /* <DEDUP_REMOVED lines=19> */
.L_x_343:
        /* <DEDUP_REMOVED lines=177> */
.L_x_355:
[----:B------:R-:W-:-:S06]  /*1870*/  UISETP.NE.AND UP0, UPT, UR11, 0x3, UPT ;  /* 0x000000030b00788c */ /* 0x000fcc000bf05270 */
[----:B------:R-:W-:-:S13]  /*1880*/  PLOP3.LUT P0, PT, PT, PT, UP0, 0x80, 0x0 ;  /* 0x000000000000781c */ /* 0x000fda0003f0f008 */
[----:B-1----:R-:W-:Y:S05]  /*1890*/  @!P0 BRA `(.L_x_345) ;  /* 0x0000000000048947 */ /* 0x002fea0003800000 */
[----:B------:R-:W-:Y:S01]  /*18a0*/  BPT.TRAP 0x1 ;  /* 0x000000040000795c */ /* 0x000fe20000300000 */
.L_x_345:
[----:B------:R-:W-:Y:S01]  /*18b0*/  R2UR UR8, R18 ;  /* 0x00000000120872ca */ /* 0x000fe200000e0000 */
[----:B------:R-:W-:-:S05]  /*18c0*/  IMAD.U32 R120, RZ, RZ, UR5 ;  /* 0x00000005ff787e24 */ /* 0x000fca000f8e00ff */
[----:B------:R-:W-:-:S07]  /*18d0*/  SHF.L.U32 R120, R120, 0x1f, RZ ;  /* 0x0000001f78787819 */ /* 0x000fce00000006ff */
[----:B------:R-:W-:-:S09]  /*18e0*/  ULEA UR8, UR6, UR8, 0x3 ;  /* 0x0000000806087291 */ /* 0x000fd2000f8e183f */
[----:B------:R2:W3:Y:S01]  /*18f0*/  SYNCS.PHASECHK.TRANS64.TRYWAIT P1, [UR8+0x26810], R120 ;  /* 0x02681078ff0075a7 */ /* 0x0004e20008020148 */
[----:B------:R-:W-:Y:S05]  /*1900*/  @!P0 BRA `(.L_x_346) ;  /* 0x0000000000048947 */ /* 0x000fea0003800000 */
[----:B------:R-:W-:Y:S01]  /*1910*/  BPT.TRAP 0x1 ;  /* 0x000000040000795c */ /* 0x000fe20000300000 */
.L_x_346:
[----:B---3--:R-:W-:Y:S05]  /*1920*/  @P1 BRA `(.L_x_347) ;  /* 0x0000000000081947 */ /* 0x008fea0003800000 */
[----:B------:R-:W3:Y:S02]  /*1930*/  SYNCS.PHASECHK.TRANS64.TRYWAIT P1, [UR8+0x26810], R120 ;  /* 0x02681078ff0075a7 */ /* 0x000ee40008020148 */
[----:B---3--:R-:W-:Y:S05]  /*1940*/  @!P1 BRA `(.L_x_348) ;  /* 0x0000007000cc9947 */ /* 0x008fea0003800000 */
.L_x_347:
        /* <DEDUP_REMOVED lines=67> */
.L_x_349:
[----:B------:R1:W1:Y:S01]  /*1d80*/  SYNCS.PHASECHK.TRANS64.TRYWAIT P1, [UR8+0x26830], R120 ;  /* 0x02683078ff0075a7 */ /* 0x0002620008020148 */
[----:B------:R-:W-:Y:S05]  /*1d90*/  @!P0 BRA `(.L_x_350) ;  /* 0x0000000000048947 */ /* 0x000fea0003800000 */
[----:B------:R-:W-:Y:S01]  /*1da0*/  BPT.TRAP 0x1 ;  /* 0x000000040000795c */ /* 0x000fe20000300000 */
.L_x_350:
[----:B-1----:R-:W-:Y:S05]  /*1db0*/  @P1 BRA `(.L_x_351) ;  /* 0x0000000000081947 */ /* 0x002fea0003800000 */
[----:B------:R-:W1:Y:S02]  /*1dc0*/  SYNCS.PHASECHK.TRANS64.TRYWAIT P1, [UR8+0x26830], R120 ;  /* 0x02683078ff0075a7 */ /* 0x000e640008020148 */
[----:B-1----:R-:W-:Y:S05]  /*1dd0*/  @!P1 BRA `(.L_x_352) ;  /* 0x0000006c00c09947 */ /* 0x002fea0003800000 */
.L_x_351:
[----:B------:R-:W-:Y:S01]  /*1de0*/  R2UR UR10, R18 ;  /* 0x00000000120a72ca */ /* 0x000fe200000e0000 */
[----:B--2---:R-:W-:Y:S01]  /*1df0*/  WARPGROUP.ARRIVE ;  /* 0x00000000000079c5 */ /* 0x004fe20000000000 */
[----:B------:R-:W-:Y:S01]  /*1e00*/  UMOV UR19, 0x80000020 ;  /* 0x8000002000137882 */ /* 0x000fe20000000000 */
[----:B------:R-:W-:Y:S01]  /*1e10*/  FMUL.FTZ R208, R152, UR13 ;  /* 0x0000000d98d07c20 */ /* 0x000fe20008410000 */
[----:B------:R-:W-:Y:S01]  /*1e20*/  FMUL.FTZ R212, R153, UR13 ;  /* 0x0000000d99d47c20 */ /* 0x000fe20008410000 */
[----:B------:R-:W-:Y:S01]  /*1e30*/  FMUL.FTZ R213, R154, UR13 ;  /* 0x0000000d9ad57c20 */ /* 0x000fe20008410000 */
[----:B------:R-:W-:Y:S01]  /*1e40*/  FMUL.FTZ R214, R155, UR13 ;  /* 0x0000000d9bd67c20 */ /* 0x000fe20008410000 */
[----:B------:R-:W-:Y:S01]  /*1e50*/  FMUL.FTZ R154, R156, UR13 ;  /* 0x0000000d9c9a7c20 */ /* 0x000fe20008410000 */
[----:B------:R-:W-:Y:S01]  /*1e60*/  FMUL.FTZ R155, R157, UR13 ;  /* 0x0000000d9d9b7c20 */ /* 0x000fe20008410000 */
[----:B------:R-:W1:Y:S01]  /*1e70*/  MUFU.TANH R208, R208 ;  /* 0x000000d000d07308 */ /* 0x000e620000002400 */
[----:B------:R-:W-:Y:S01]  /*1e80*/  ISETP.GT.AND P2, PT, R3, RZ, PT ;  /* 0x000000ff0300720c */ /* 0x000fe20003f44270 */
        /* <DEDUP_REMOVED lines=9> */
[----:B------:R-:W-:Y:S01]  /*1f20*/  FMUL.FTZ R216, R167, UR13 ;  /* 0x0000000da7d87c20 */ /* 0x000fe20008410000 */
[----:B------:R-:W-:Y:S01]  /*1f30*/  ULOP3.LUT UR10, UR10, 0x3fff, URZ, 0xc0, !UPT ;  /* 0x00003fff0a0a7892 */ /* 0x000fe2000f8ec03f */
[----:B------:R-:W-:Y:S01]  /*1f40*/  ISETP.GT.AND P1, PT, R3, 0x8, PT ;  /* 0x000000080300780c */ /* 0x000fe20003f24270 */
        /* <DEDUP_REMOVED lines=20> */
[----:B------:R-:W-:Y:S01]  /*2090*/  FFMA.FTZ R183, R152, UR14, -R21 ;  /* 0x0000000e98b77c23 */ /* 0x000fe20008010815 */
[----:B-----5:R-:W-:Y:S01]  /*20a0*/  FSEL R153, R154, -INF , P2 ;  /* 0xff8000009a997808 */ /* 0x020fe20001000000 */
[----:B------:R-:W-:Y:S01]  /*20b0*/  FMUL.FTZ R165, R165, UR13 ;  /* 0x0000000da5a57c20 */ /* 0x000fe20008410000 */
[----:B------:R-:W-:Y:S01]  /*20c0*/  FMUL.FTZ R220, R171, UR13 ;  /* 0x0000000dabdc7c20 */ /* 0x000fe20008410000 */
[----:B------:R-:W-:Y:S01]  /*20d0*/  FMUL.FTZ R221, R174, UR13 ;  /* 0x0000000daedd7c20 */ /* 0x000fe20008410000 */
[----:B------:R-:W-:Y:S01]  /*20e0*/  FMUL.FTZ R222, R177, UR13 ;  /* 0x0000000db1de7c20 */ /* 0x000fe20008410000 */
[----:B------:R-:W-:Y:S01]  /*20f0*/  FFMA.FTZ R166, R153, UR14, -R210 ;  /* 0x0000000e99a67c23 */ /* 0x000fe200080108d2 */
[----:B------:R-:W5:Y:S01]  /*2100*/  MUFU.TANH R214, R214 ;  /* 0x000000d600d67308 */ /* 0x000f620000002400 */
[----:B-1----:R-:W-:Y:S01]  /*2110*/  FSEL R152, R155, -INF , P2 ;  /* 0xff8000009b987808 */ /* 0x002fe20001000000 */
[----:B------:R-:W-:Y:S01]  /*2120*/  FMUL.FTZ R172, R172, UR13 ;  /* 0x0000000dacac7c20 */ /* 0x000fe20008410000 */
[----:B------:R-:W-:Y:S01]  /*2130*/  FMUL.FTZ R173, R173, UR13 ;  /* 0x0000000dadad7c20 */ /* 0x000fe20008410000 */
[----:B------:R-:W-:Y:S01]  /*2140*/  FMUL.FTZ R175, R175, UR13 ;  /* 0x0000000dafaf7c20 */ /* 0x000fe20008410000 */
[----:B------:R-:W-:Y:S01]  /*2150*/  FFMA.FTZ R208, -R208, R208, 1 ;  /* 0x3f800000d0d07423 */ /* 0x000fe200000101d0 */
[----:B------:R-:W-:Y:S01]  /*2160*/  FFMA.FTZ R167, R152, UR14, -R211 ;  /* 0x0000000e98a77c23 */ /* 0x000fe200080108d3 */
[----:B------:R-:W-:Y:S01]  /*2170*/  FFMA.FTZ R154, -R154, R154, 1 ;  /* 0x3f8000009a9a7423 */ /* 0x000fe2000001019a */
        /* <DEDUP_REMOVED lines=11> */
[----:B------:R-:W-:Y:S01]  /*2230*/  FMUL.FTZ R181, R181, UR13 ;  /* 0x0000000db5b57c20 */ /* 0x000fe20008410000 */
[----:B------:R-:W-:-:S02]  /*2240*/  ULOP3.LUT UR10, UR10, 0x1000000, URZ, 0xfc, !UPT ;  /* 0x010000000a0a7892 */ /* 0x000fc4000f8efc3f */
[----:B------:R-:W-:Y:S02]  /*2250*/  FFMA.FTZ R170, R20, UR14, -R21 ;  /* 0x0000000e14aa7c23 */ /* 0x000fe40008010815 */
[----:B------:R-:W5:Y:S01]  /*2260*/  MUFU.TANH R157, R157 ;  /* 0x0000009d009d7308 */ /* 0x000f620000002400 */
[C---:B-1----:R-:W-:Y:S01]  /*2270*/  FSEL R163, R156.reuse, -INF , P2 ;  /* 0xff8000009ca37808 */ /* 0x042fe20001000000 */
[----:B------:R-:W-:Y:S01]  /*2280*/  FFMA.FTZ R156, -R156, R156, 1 ;  /* 0x3f8000009c9c7423 */ /* 0x000fe2000001019c */
[----:B------:R-:W-:-:S03]  /*2290*/  UIMAD UR10, UR6, 0x300, UR10 ;  /* 0x00000300060a78a4 */ /* 0x000fc6000f8e020a */
[----:B------:R-:W-:Y:S02]  /*22a0*/  FFMA.FTZ R162, R163, UR14, -R12 ;  /* 0x0000000ea3a27c23 */ /* 0x000fe4000801080c */
[----:B------:R-:W1:Y:S01]  /*22b0*/  MUFU.TANH R159, R159 ;  /* 0x0000009f009f7308 */ /* 0x000e620000002400 */
[----:B--2---:R-:W-:-:S05]  /*22c0*/  FSEL R168, R158, -INF , P2 ;  /* 0xff8000009ea87808 */ /* 0x004fca0001000000 */
[----:B------:R-:W-:Y:S02]  /*22d0*/  FFMA.FTZ R163, R168, UR14, -R13 ;  /* 0x0000000ea8a37c23 */ /* 0x000fe4000801080d */
[----:B------:R-:W2:Y:S01]  /*22e0*/  MUFU.TANH R160, R160 ;  /* 0x000000a000a07308 */ /* 0x000ea20000002400 */
[C---:B-----5:R-:W-:Y:S01]  /*22f0*/  FSEL R21, R157.reuse, -INF , P1 ;  /* 0xff8000009d157808 */ /* 0x060fe20000800000 */
[----:B------:R-:W-:-:S04]  /*2300*/  FFMA.FTZ R157, -R157, R157, 1 ;  /* 0x3f8000009d9d7423 */ /* 0x000fc8000001019d */
[----:B------:R-:W-:Y:S02]  /*2310*/  FFMA.FTZ R168, R21, UR14, -R210 ;  /* 0x0000000e15a87c23 */ /* 0x000fe400080108d2 */
[----:B------:R-:W5:Y:S01]  /*2320*/  MUFU.TANH R161, R161 ;  /* 0x000000a100a17308 */ /* 0x000f620000002400 */
[----:B-1----:R-:W-:-:S05]  /*2330*/  FSEL R20, R159, -INF , P1 ;  /* 0xff8000009f147808 */ /* 0x002fca0000800000 */
[----:B------:R-:W-:Y:S02]  /*2340*/  FFMA.FTZ R211, R20, UR14, -R211 ;  /* 0x0000000e14d37c23 */ /* 0x000fe400080108d3 */
[----:B------:R-:W1:Y:S01]  /*2350*/  MUFU.TANH R164, R164 ;  /* 0x000000a400a47308 */ /* 0x000e620000002400 */
[C---:B--2---:R-:W-:Y:S01]  /*2360*/  FSEL R171, R160.reuse, -INF , P1 ;  /* 0xff800000a0ab7808 */ /* 0x044fe20000800000 */
[----:B------:R-:W-:-:S04]  /*2370*/  FFMA.FTZ R160, -R160, R160, 1 ;  /* 0x3f800000a0a07423 */ /* 0x000fc800000101a0 */
[----:B------:R-:W-:Y:S02]  /*2380*/  FFMA.FTZ R174, R171, UR14, -R12 ;  /* 0x0000000eabae7c23 */ /* 0x000fe4000801080c */
[----:B------:R-:W-:Y:S01]  /*2390*/  MUFU.TANH R215, R215 ;  /* 0x000000d700d77308 */ /* 0x000fe20000002400 */
[----:B-----5:R-:W-:Y:S01]  /*23a0*/  FSEL R12, R161, -INF , P1 ;  /* 0xff800000a10c7808 */ /* 0x020fe20000800000 */
[----:B------:R-:W-:Y:S02]  /*23b0*/  WARPGROUP.DEPBAR.LE gsb0, 0x0 ;  /* 0x00008000000079c5 */ /* 0x000fe40000010000 */
[----:B------:R-:W-:Y:S02]  /*23c0*/  WARPGROUP.ARRIVE ;  /* 0x00000000000079c5 */ /* 0x000fe40000000000 */
[----:B------:R-:W-:Y:S02]  /*23d0*/  FFMA.FTZ R177, R12, UR14, -R13 ;  /* 0x0000000e0cb17c23 */ /* 0x000fe4000801080d */
[----:B------:R-:W2:Y:S01]  /*23e0*/  MUFU.TANH R165, R165 ;  /* 0x000000a500a57308 */ /* 0x000ea20000002400 */
[----:B-1----:R-:W-:Y:S01]  /*23f0*/  FSEL R13, R164, -INF , P2 ;  /* 0xff800000a40d7808 */ /* 0x002fe20001000000 */
[----:B------:R-:W-:Y:S01]  /*2400*/  HGMMA.64x64x16.F32.BF16 R120, R196, gdesc[UR16], R120, gsb0 ;  /* 0x00e00010c4787df0 */ /* 0x000fe20008001878 */
[----:B------:R-:W-:Y:S01]  /*2410*/  UMOV UR18, UR16 ;  /* 0x0000001000127c82 */ /* 0x000fe20008000000 */
[----:B------:R-:W-:Y:S01]  /*2420*/  UMOV UR19, 0x80000020 ;  /* 0x8000002000137882 */ /* 0x000fe20000000000 */
[----:B------:R-:W-:Y:S01]  /*2430*/  UIADD3 UR16, UR12, 0x102, URZ ;  /* 0x000001020c107890 */ /* 0x000fe2000fffe03f */
[----:B------:R-:W-:-:S02]  /*2440*/  FFMA.FTZ R13, R13, UR14, -R14 ;  /* 0x0000000e0d0d7c23 */ /* 0x000fc4000801080e */
[----:B------:R-:W1:Y:S08]  /*2450*/  MUFU.EX2 R183, R183 ;  /* 0x000000b700b77308 */ /* 0x000e700000000800 */
[----:B------:R-:W5:Y:S01]  /*2460*/  MUFU.EX2 R224, R224 ;  /* 0x000000e000e07308 */ /* 0x000f620000000800 */
[----:B--2---:R-:W-:-:S07]  /*2470*/  FSEL R12, R165, -INF , P2 ;  /* 0xff800000a50c7808 */ /* 0x004fce0001000000 */
[----:B------:R-:W-:Y:S08]  /*2480*/  MUFU.TANH R218, R218 ;  /* 0x000000da00da7308 */ /* 0x000ff00000002400 */
[----:B------:R-:W-:Y:S08]  /*2490*/  MUFU.TANH R220, R220 ;  /* 0x000000dc00dc7308 */ /* 0x000ff00000002400 */
[----:B------:R-:W2:Y:S08]  /*24a0*/  MUFU.EX2 R169, R169 ;  /* 0x000000a900a97308 */ /* 0x000eb00000000800 */
[----:B------:R-:W3:Y:S08]  /*24b0*/  MUFU.EX2 R170, R170 ;  /* 0x000000aa00aa7308 */ /* 0x000ef00000000800 */
[----:B------:R4:W-:Y:S08]  /*24c0*/  MUFU.EX2 R171, R211 ;  /* 0x000000d300ab7308 */ /* 0x0009f00000000800 */
[----:B------:R-:W3:Y:S01]  /*24d0*/  MUFU.TANH R216, R216 ;  /* 0x000000d800d87308 */ /* 0x000ee20000002400 */
[----:B----4-:R-:W-:-:S07]  /*24e0*/  FFMA.FTZ R211, R12, UR14, -R15 ;  /* 0x0000000e0cd37c23 */ /* 0x010fce000801080f */
[----:B------:R-:W4:Y:S01]  /*24f0*/  MUFU.TANH R217, R217 ;  /* 0x000000d900d97308 */ /* 0x000f220000002400 */
[----:B------:R-:W-:Y:S02]  /*2500*/  WARPGROUP.DEPBAR.LE gsb0, 0x0 ;  /* 0x00008000000079c5 */ /* 0x000fe40000010000 */
[----:B------:R-:W-:-:S05]  /*2510*/  WARPGROUP.ARRIVE ;  /* 0x00000000000079c5 */ /* 0x000fca0000000000 */
[----:B------:R-:W4:Y:S01]  /*2520*/  MUFU.TANH R219, R219 ;  /* 0x000000db00db7308 */ /* 0x000f220000002400 */
[----:B------:R-:W-:Y:S01]  /*2530*/  HGMMA.64x64x16.F32.BF16 R120, R188, gdesc[UR16], R120, gsb0 ;  /* 0x00e00010bc787df0 */ /* 0x000fe20008001878 */
[----:B------:R-:W-:Y:S01]  /*2540*/  UMOV UR18, UR16 ;  /* 0x0000001000127c82 */ /* 0x000fe20008000000 */
[----:B------:R-:W-:Y:S01]  /*2550*/  UMOV UR19, 0x80000020 ;  /* 0x8000002000137882 */ /* 0x000fe20000000000 */
[----:B------:R-:W-:-:S04]  /*2560*/  UIADD3 UR16, UR12, 0x200, URZ ;  /* 0x000002000c107890 */ /* 0x000fc8000fffe03f */
[----:B------:R-:W4:Y:S01]  /*2570*/  MUFU.TANH R221, R221 ;  /* 0x000000dd00dd7308 */ /* 0x000f220000002400 */
[----:B------:R-:W-:-:S07]  /*2580*/  UIADD3 UR12, UR12, 0x202, URZ ;  /* 0x000002020c0c7890 */ /* 0x000fce000fffe03f */
[----:B------:R-:W4:Y:S08]  /*2590*/  MUFU.TANH R172, R172 ;  /* 0x000000ac00ac7308 */ /* 0x000f300000002400 */
[----:B------:R-:W4:Y:S08]  /*25a0*/  MUFU.EX2 R166, R166 ;  /* 0x000000a600a67308 */ /* 0x000f300000000800 */
[----:B------:R-:W-:Y:S08]  /*25b0*/  MUFU.EX2 R167, R167 ;  /* 0x000000a700a77308 */ /* 0x000ff00000000800 */
[----:B------:R-:W-:Y:S08]  /*25c0*/  MUFU.EX2 R168, R168 ;  /* 0x000000a800a87308 */ /* 0x000ff00000000800 */
[----:B------:R-:W-:Y:S08]  /*25d0*/  MUFU.TANH R173, R173 ;  /* 0x000000ad00ad7308 */ /* 0x000ff00000002400 */
[----:B------:R-:W-:Y:S08]  /*25e0*/  MUFU.TANH R175, R175 ;  /* 0x000000af00af7308 */ /* 0x000ff00000002400 */
[----:B------:R-:W-:Y:S08]  /*25f0*/  MUFU.EX2 R162, R162 ;  /* 0x000000a200a27308 */ /* 0x000ff00000000800 */
[----:B------:R-:W-:Y:S08]  /*2600*/  MUFU.EX2 R163, R163 ;  /* 0x000000a300a37308 */ /* 0x000ff00000000800 */
[----:B------:R-:W-:Y:S01]  /*2610*/  MUFU.TANH R176, R176 ;  /* 0x000000b000b07308 */ /* 0x000fe20000002400 */
        /* <DEDUP_REMOVED lines=9> */
[----:B------:R-:W4:Y:S08]  /*26b0*/  MUFU.TANH R180, R180 ;  /* 0x000000b400b47308 */ /* 0x000f300000002400 */
[----:B------:R-:W4:Y:S08]  /*26c0*/  MUFU.TANH R182, R182 ;  /* 0x000000b600b67308 */ /* 0x000f300000002400 */
[----:B------:R-:W-:Y:S08]  /*26d0*/  MUFU.TANH R223, R223 ;  /* 0x000000df00df7308 */ /* 0x000ff00000002400 */
[----:B------:R-:W4:Y:S08]  /*26e0*/  MUFU.EX2 R174, R174 ;  /* 0x000000ae00ae7308 */ /* 0x000f300000000800 */
[----:B------:R-:W4:Y:S08]  /*26f0*/  MUFU.EX2 R177, R177 ;  /* 0x000000b100b17308 */ /* 0x000f300000000800 */
[----:B------:R-:W4:Y:S08]  /*2700*/  MUFU.TANH R181, R181 ;  /* 0x000000b500b57308 */ /* 0x000f300000002400 */
        /* <DEDUP_REMOVED lines=14> */
[----:B------:R-:W2:Y:S01]  /*27f0*/  LDS.64 R20, [R22+0x1e220] ;  /* 0x01e2200016147984 */ /* 0x000ea20000000a00 */
[--C-:B-1----:R-:W-:Y:S01]  /*2800*/  FADD.FTZ R227, R123, -R153.reuse ;  /* 0x800000997be37221 */ /* 0x102fe20000010000 */
[----:B------:R-:W-:Y:S01]  /*2810*/  FSEL R123, R215, -INF , P1 ;  /* 0xff800000d77b7808 */ /* 0x000fe20000800000 */
[--C-:B------:R-:W-:Y:S01]  /*2820*/  FADD.FTZ R225, R120, -R152.reuse ;  /* 0x8000009878e17221 */ /* 0x100fe20000010000 */
[----:B------:R-:W-:Y:S01]  /*2830*/  FADD.FTZ R210, R121, -R153 ;  /* 0x8000009979d27221 */ /* 0x000fe20000010000 */
[----:B------:R-:W-:Y:S01]  /*2840*/  FADD.FTZ R122, R122, -R152 ;  /* 0x800000987a7a7221 */ /* 0x000fe20000010000 */
[----:B------:R-:W-:Y:S01]  /*2850*/  FFMA.FTZ R152, -R212, R212, 1 ;  /* 0x3f800000d4987423 */ /* 0x000fe200000101d4 */
[----:B------:R-:W-:Y:S01]  /*2860*/  FFMA.FTZ R120, R123, UR14, -R14 ;  /* 0x0000000e7b787c23 */ /* 0x000fe2000801080e */
[----:B------:R-:W-:Y:S01]  /*2870*/  FMUL.FTZ R153, R183, R210 ;  /* 0x000000d2b7997220 */ /* 0x000fe20000410000 */
[----:B------:R1:W-:Y:S01]  /*2880*/  MUFU.EX2 R14, R13 ;  /* 0x0000000d000e7308 */ /* 0x0003e20000000800 */
[----:B------:R-:W-:Y:S01]  /*2890*/  FFMA.FTZ R123, -R213, R213, 1 ;  /* 0x3f800000d57b7423 */ /* 0x000fe200000101d5 */
[----:B-----5:R-:W-:Y:S01]  /*28a0*/  FMUL.FTZ R225, R224, R225 ;  /* 0x000000e1e0e17220 */ /* 0x020fe20000410000 */
[----:B------:R-:W-:Y:S01]  /*28b0*/  FMUL.FTZ R152, R152, R153 ;  /* 0x0000009998987220 */ /* 0x000fe20000410000 */
[--C-:B--2---:R-:W-:Y:S01]  /*28c0*/  FADD.FTZ R153, R124, -R20.reuse ;  /* 0x800000147c997221 */ /* 0x104fe20000010000 */
[----:B------:R-:W-:Y:S01]  /*28d0*/  FADD.FTZ R213, R126, -R20 ;  /* 0x800000147ed57221 */ /* 0x000fe20000010000 */
[----:B------:R-:W-:Y:S01]  /*28e0*/  FMUL.FTZ R122, R169, R122 ;  /* 0x0000007aa97a7220 */ /* 0x000fe20000410000 */
[----:B------:R-:W-:Y:S01]  /*28f0*/  FSEL R20, R218, -INF , P2 ;  /* 0xff800000da147808 */ /* 0x000fe20001000000 */
[----:B---3--:R-:W-:Y:S01]  /*2900*/  FMUL.FTZ R227, R170, R227 ;  /* 0x000000e3aae37220 */ /* 0x008fe20000410000 */
[----:B-1----:R-:W1:Y:S01]  /*2910*/  LDS.64 R12, [R22+0x1e240] ;  /* 0x01e24000160c7984 */ /* 0x002e620000000a00 */
[----:B------:R-:W-:Y:S01]  /*2920*/  FSEL R126, R220, -INF , P1 ;  /* 0xff800000dc7e7808 */ /* 0x000fe20000800000 */
[----:B------:R-:W-:Y:S01]  /*2930*/  FMUL.FTZ R121, R208, R225 ;  /* 0x000000e1d0797220 */ /* 0x000fe20000410000 */
[----:B------:R-:W-:Y:S01]  /*2940*/  FSEL R208, R216, -INF , P1 ;  /* 0xff800000d8d07808 */ /* 0x000fe20000800000 */
[----:B------:R-:W-:Y:S01]  /*2950*/  FMUL.FTZ R123, R123, R122 ;  /* 0x0000007a7b7b7220 */ /* 0x000fe20000410000 */
[----:B------:R-:W-:Y:S01]  /*2960*/  FADD.FTZ R212, R125, -R21 ;  /* 0x800000157dd47221 */ /* 0x000fe20000010000 */
[----:B------:R-:W-:Y:S01]  /*2970*/  FMUL.FTZ R122, R214, R227 ;  /* 0x000000e3d67a7220 */ /* 0x000fe20000410000 */
[--C-:B------:R-:W-:Y:S01]  /*2980*/  FFMA.FTZ R125, R20, UR14, -R7.reuse ;  /* 0x0000000e147d7c23 */ /* 0x100fe20008010807 */
[----:B------:R-:W-:Y:S01]  /*2990*/  FFMA.FTZ R126, R126, UR14, -R7 ;  /* 0x0000000e7e7e7c23 */ /* 0x000fe20008010807 */
[----:B----4-:R-:W-:Y:S01]  /*29a0*/  FSEL R225, R217, -INF , P2 ;  /* 0xff800000d9e17808 */ /* 0x010fe20001000000 */
[----:B------:R-:W-:Y:S01]  /*29b0*/  FFMA.FTZ R208, R208, UR14, -R15 ;  /* 0x0000000ed0d07c23 */ /* 0x000fe2000801080f */
[----:B------:R-:W-:Y:S01]  /*29c0*/  FSEL R227, R219, -INF , P1 ;  /* 0xff800000dbe37808 */ /* 0x000fe20000800000 */
[----:B------:R-:W-:Y:S01]  /*29d0*/  FADD.FTZ R210, R127, -R21 ;  /* 0x800000157fd27221 */ /* 0x000fe20000010000 */
[----:B------:R-:W-:Y:S01]  /*29e0*/  FSEL R7, R221, -INF , P1 ;  /* 0xff800000dd077808 */ /* 0x000fe20000800000 */
[----:B------:R2:W-:Y:S01]  /*29f0*/  MUFU.EX2 R15, R120 ;  /* 0x00000078000f7308 */ /* 0x0005e20000000800 */
[----:B------:R-:W-:Y:S01]  /*2a00*/  FSEL R127, R172, -INF , P2 ;  /* 0xff800000ac7f7808 */ /* 0x000fe20001000000 */
[--C-:B------:R-:W-:Y:S01]  /*2a10*/  FFMA.FTZ R225, R225, UR14, -R6.reuse ;  /* 0x0000000ee1e17c23 */ /* 0x100fe20008010806 */
[----:B------:R-:W-:Y:S01]  /*2a20*/  FFMA.FTZ R21, R227, UR14, -R6 ;  /* 0x0000000ee3157c23 */ /* 0x000fe20008010806 */
[----:B------:R-:W-:Y:S01]  /*2a30*/  FMUL.FTZ R153, R166, R153 ;  /* 0x00000099a6997220 */ /* 0x000fe20000410000 */
[----:B------:R-:W-:Y:S01]  /*2a40*/  FFMA.FTZ R6, -R155, R155, 1 ;  /* 0x3f8000009b067423 */ /* 0x000fe2000001019b */
[--C-:B------:R-:W-:Y:S01]  /*2a50*/  FFMA.FTZ R127, R127, UR14, -R10.reuse ;  /* 0x0000000e7f7f7c23 */ /* 0x100fe2000801080a */
[----:B------:R-:W-:Y:S01]  /*2a60*/  FSEL R214, R222, -INF , P2 ;  /* 0xff800000ded67808 */ /* 0x000fe20001000000 */
[----:B------:R-:W-:Y:S01]  /*2a70*/  FMUL.FTZ R155, R154, R153 ;  /* 0x000000999a9b7220 */ /* 0x000fe20000410000 */
[----:B--2---:R-:W-:Y:S01]  /*2a80*/  FFMA.FTZ R120, R7, UR14, -R10 ;  /* 0x0000000e07787c23 */ /* 0x004fe2000801080a */
[----:B------:R-:W-:Y:S01]  /*2a90*/  FMUL.FTZ R7, R167, R212 ;  /* 0x000000d4a7077220 */ /* 0x000fe20000410000 */
[----:B------:R-:W-:Y:S01]  /*2aa0*/  FMUL.FTZ R10, R168, R213 ;  /* 0x000000d5a80a7220 */ /* 0x000fe20000410000 */
[----:B------:R2:W3:Y:S01]  /*2ab0*/  MUFU.EX2 R124, R208 ;  /* 0x000000d0007c7308 */ /* 0x0004e20000000800 */
[----:B------:R-:W-:Y:S01]  /*2ac0*/  FSEL R212, R173, -INF , P2 ;  /* 0xff800000add47808 */ /* 0x000fe20001000000 */
[----:B------:R-:W-:Y:S01]  /*2ad0*/  FMUL.FTZ R154, R6, R7 ;  /* 0x00000007069a7220 */ /* 0x000fe20000410000 */
[----:B------:R-:W-:Y:S01]  /*2ae0*/  FMUL.FTZ R7, R171, R210 ;  /* 0x000000d2ab077220 */ /* 0x000fe20000410000 */
[----:B------:R-:W-:Y:S01]  /*2af0*/  FMUL.FTZ R153, R157, R10 ;  /* 0x0000000a9d997220 */ /* 0x000fe20000410000 */
[----:B------:R-:W-:Y:S01]  /*2b00*/  FSEL R10, R175, -INF , P1 ;  /* 0xff800000af0a7808 */ /* 0x000fe20000800000 */
[----:B------:R-:W-:Y:S01]  /*2b10*/  FFMA.FTZ R212, R212, UR14, -R11 ;  /* 0x0000000ed4d47c23 */ /* 0x000fe2000801080b */
[----:B------:R-:W-:Y:S01]  /*2b20*/  FSEL R157, R178, -INF , P1 ;  /* 0xff800000b29d7808 */ /* 0x000fe20000800000 */
[----:B------:R4:W5:Y:S01]  /*2b30*/  MUFU.EX2 R20, R225 ;  /* 0x000000e100147308 */ /* 0x0009620000000800 */
[----:B--2---:R-:W-:Y:S01]  /*2b40*/  FFMA.FTZ R208, -R159, R159, 1 ;  /* 0x3f8000009fd07423 */ /* 0x004fe2000001019f */
[----:B------:R-:W-:Y:S01]  /*2b50*/  FSEL R159, R176, -INF , P2 ;  /* 0xff800000b09f7808 */ /* 0x000fe20001000000 */
[----:B------:R-:W-:Y:S01]  /*2b60*/  FFMA.FTZ R210, -R158, R158, 1 ;  /* 0x3f8000009ed27423 */ /* 0x000fe2000001019e */
[--C-:B------:R-:W-:Y:S01]  /*2b70*/  FFMA.FTZ R157, R157, UR14, -R8.reuse ;  /* 0x0000000e9d9d7c23 */ /* 0x100fe20008010808 */
[----:B------:R-:W-:Y:S01]  /*2b80*/  FMUL.FTZ R208, R208, R7 ;  /* 0x00000007d0d07220 */ /* 0x000fe20000410000 */
[----:B------:R-:W-:Y:S01]  /*2b90*/  FFMA.FTZ R214, R214, UR14, -R9 ;  /* 0x0000000ed6d67c23 */ /* 0x000fe20008010809 */
[----:B------:R-:W2:Y:S01]  /*2ba0*/  LDS.64 R6, [R22+0x1e260] ;  /* 0x01e2600016067984 */ /* 0x000ea20000000a00 */
[----:B------:R-:W-:Y:S01]  /*2bb0*/  FFMA.FTZ R159, R159, UR14, -R8 ;  /* 0x0000000e9f9f7c23 */ /* 0x000fe20008010808 */
[----:B----4-:R-:W-:Y:S01]  /*2bc0*/  FFMA.FTZ R225, R10, UR14, -R11 ;  /* 0x0000000e0ae17c23 */ /* 0x010fe2000801080b */
[--C-:B-1----:R-:W-:Y:S01]  /*2bd0*/  FADD.FTZ R11, R128, -R12.reuse ;  /* 0x8000000c800b7221 */ /* 0x102fe20000010000 */
[--C-:B------:R-:W-:Y:S01]  /*2be0*/  FADD.FTZ R10, R129, -R13.reuse ;  /* 0x8000000d810a7221 */ /* 0x100fe20000010000 */
[----:B------:R-:W-:Y:S01]  /*2bf0*/  FADD.FTZ R128, R131, -R13 ;  /* 0x8000000d83807221 */ /* 0x000fe20000010000 */
[----:B------:R-:W-:Y:S01]  /*2c00*/  FSEL R8, R179, -INF , P1 ;  /* 0xff800000b3087808 */ /* 0x000fe20000800000 */
[----:B------:R-:W-:Y:S01]  /*2c10*/  FMUL.FTZ R11, R162, R11 ;  /* 0x0000000ba20b7220 */ /* 0x000fe20000410000 */
[----:B------:R-:W-:Y:S01]  /*2c20*/  FMUL.FTZ R129, R163, R10 ;  /* 0x0000000aa3817220 */ /* 0x000fe20000410000 */
[----:B------:R-:W-:Y:S01]  /*2c30*/  FADD.FTZ R227, R130, -R12 ;  /* 0x8000000c82e37221 */ /* 0x000fe20000010000 */
[----:B------:R1:W-:Y:S01]  /*2c40*/  MUFU.EX2 R13, R120 ;  /* 0x00000078000d7308 */ /* 0x0003e20000000800 */
[----:B------:R-:W-:Y:S01]  /*2c50*/  FMUL.FTZ R131, R156, R11 ;  /* 0x0000000b9c837220 */ /* 0x000fe20000410000 */
[----:B------:R-:W-:Y:S01]  /*2c60*/  FFMA.FTZ R213, R8, UR14, -R9 ;  /* 0x0000000e08d57c23 */ /* 0x000fe20008010809 */
[----:B------:R-:W4:Y:S01]  /*2c70*/  LDS.64 R10, [R22+0x1e280] ;  /* 0x01e28000160a7984 */ /* 0x000f220000000a00 */
[----:B------:R-:W-:Y:S01]  /*2c80*/  FMUL.FTZ R210, R210, R129 ;  /* 0x00000081d2d27220 */ /* 0x000fe20000410000 */
[----:B------:R-:W-:Y:S01]  /*2c90*/  FSEL R9, R180, -INF , P2 ;  /* 0xff800000b4097808 */ /* 0x000fe20001000000 */
[----:B------:R-:W-:Y:S01]  /*2ca0*/  FFMA.FTZ R8, -R161, R161, 1 ;  /* 0x3f800000a1087423 */ /* 0x000fe200000101a1 */
[----:B------:R-:W-:Y:S01]  /*2cb0*/  FSEL R129, R182, -INF , P1 ;  /* 0xff800000b6817808 */ /* 0x000fe20000800000 */
[----:B------:R-:W-:Y:S01]  /*2cc0*/  FMUL.FTZ R161, R174, R227 ;  /* 0x000000e3aea17220 */ /* 0x000fe20000410000 */
[----:B------:R-:W-:Y:S01]  /*2cd0*/  FMUL.FTZ R227, R177, R128 ;  /* 0x00000080b1e37220 */ /* 0x000fe20000410000 */
[--C-:B-1----:R-:W-:Y:S01]  /*2ce0*/  FFMA.FTZ R120, R9, UR14, -R4.reuse ;  /* 0x0000000e09787c23 */ /* 0x102fe20008010804 */
[----:B------:R-:W-:Y:S01]  /*2cf0*/  MUFU.EX2 R12, R127 ;  /* 0x0000007f000c7308 */ /* 0x000fe20000000800 */
[----:B------:R-:W-:Y:S01]  /*2d00*/  FFMA.FTZ R156, R129, UR14, -R4 ;  /* 0x0000000e819c7c23 */ /* 0x000fe20008010804 */
[----:B------:R-:W-:Y:S01]  /*2d10*/  FSEL R4, R223, -INF , P1 ;  /* 0xff800000df047808 */ /* 0x000fe20000800000 */
[----:B------:R-:W-:Y:S01]  /*2d20*/  FMUL.FTZ R161, R160, R161 ;  /* 0x000000a1a0a17220 */ /* 0x000fe20000410000 */
[----:B------:R-:W-:Y:S01]  /*2d30*/  FMUL.FTZ R160, R8, R227 ;  /* 0x000000e308a07220 */ /* 0x000fe20000410000 */
[----:B------:R-:W-:Y:S01]  /*2d40*/  FSEL R158, R181, -INF , P2 ;  /* 0xff800000b59e7808 */ /* 0x000fe20001000000 */
[----:B------:R-:W1:Y:S01]  /*2d50*/  LDS.64 R8, [R22+0x1e2a0] ;  /* 0x01e2a00016087984 */ /* 0x000e620000000a00 */
[----:B------:R-:W-:Y:S01]  /*2d60*/  FFMA.FTZ R215, -R215, R215, 1 ;  /* 0x3f800000d7d77423 */ /* 0x000fe200000101d7 */
[----:B------:R3:W-:Y:S01]  /*2d70*/  MUFU.EX2 R127, R212 ;  /* 0x000000d4007f7308 */ /* 0x0007e20000000800 */
[----:B------:R-:W-:Y:S01]  /*2d80*/  FFMA.FTZ R216, -R216, R216, 1 ;  /* 0x3f800000d8d87423 */ /* 0x000fe200000101d8 */
[--C-:B------:R-:W-:Y:S01]  /*2d90*/  FFMA.FTZ R158, R158, UR14, -R5.reuse ;  /* 0x0000000e9e9e7c23 */ /* 0x100fe20008010805 */
[----:B------:R-:W-:Y:S01]  /*2da0*/  FFMA.FTZ R217, -R217, R217, 1 ;  /* 0x3f800000d9d97423 */ /* 0x000fe200000101d9 */
[----:B------:R-:W-:Y:S01]  /*2db0*/  FFMA.FTZ R172, -R172, R172, 1 ;  /* 0x3f800000acac7423 */ /* 0x000fe200000101ac */
[----:B------:R-:W-:Y:S01]  /*2dc0*/  FFMA.FTZ R176, -R176, R176, 1 ;  /* 0x3f800000b0b07423 */ /* 0x000fe200000101b0 */
[----:B------:R-:W-:Y:S01]  /*2dd0*/  FFMA.FTZ R178, -R178, R178, 1 ;  /* 0x3f800000b2b27423 */ /* 0x000fe200000101b2 */
[----:B------:R-:W-:Y:S01]  /*2de0*/  FFMA.FTZ R222, -R222, R222, 1 ;  /* 0x3f800000dede7423 */ /* 0x000fe200000101de */
[----:B------:R-:W5:Y:S01]  /*2df0*/  MUFU.EX2 R21, R21 ;  /* 0x0000001500157308 */ /* 0x000f620000000800 */
[----:B---3--:R-:W-:Y:S01]  /*2e00*/  FFMA.FTZ R212, R4, UR14, -R5 ;  /* 0x0000000e04d47c23 */ /* 0x008fe20008010805 */
[----:B------:R-:W-:Y:S01]  /*2e10*/  FFMA.FTZ R179, -R179, R179, 1 ;  /* 0x3f800000b3b37423 */ /* 0x000fe200000101b3 */
[--C-:B--2---:R-:W-:Y:S01]  /*2e20*/  FADD.FTZ R4, R133, -R7.reuse ;  /* 0x8000000785047221 */ /* 0x104fe20000010000 */
[----:B------:R-:W-:Y:S01]  /*2e30*/  FADD.FTZ R7, R135, -R7 ;  /* 0x8000000787077221 */ /* 0x000fe20000010000 */
[----:B------:R-:W-:Y:S01]  /*2e40*/  FFMA.FTZ R135, -R165, R165, 1 ;  /* 0x3f800000a5877423 */ /* 0x000fe200000101a5 */
[--C-:B------:R-:W-:Y:S01]  /*2e50*/  FADD.FTZ R227, R132, -R6.reuse ;  /* 0x8000000684e37221 */ /* 0x100fe20000010000 */
[----:B------:R-:W-:Y:S01]  /*2e60*/  FMUL.FTZ R4, R211, R4 ;  /* 0x00000004d3047220 */ /* 0x000fe20000410000 */
[----:B------:R-:W2:Y:S01]  /*2e70*/  MUFU.EX2 R126, R126 ;  /* 0x0000007e007e7308 */ /* 0x000ea20000000800 */
[----:B------:R-:W-:Y:S01]  /*2e80*/  FADD.FTZ R6, R134, -R6 ;  /* 0x8000000686067221 */ /* 0x000fe20000010000 */
[----:B------:R-:W-:Y:S01]  /*2e90*/  FMUL.FTZ R7, R124, R7 ;  /* 0x000000077c077220 */ /* 0x000fe20000410000 */
[----:B------:R-:W-:Y:S01]  /*2ea0*/  FMUL.FTZ R135, R135, R4 ;  /* 0x0000000487877220 */ /* 0x000fe20000410000 */
[----:B------:R-:W-:Y:S01]  /*2eb0*/  FFMA.FTZ R134, -R164, R164, 1 ;  /* 0x3f800000a4867423 */ /* 0x000fe200000101a4 */
[----:B------:R-:W3:Y:S01]  /*2ec0*/  LDS.64 R4, [R22+0x1e2c0] ;  /* 0x01e2c00016047984 */ /* 0x000ee20000000a00 */
[----:B------:R-:W-:Y:S01]  /*2ed0*/  FMUL.FTZ R6, R15, R6 ;  /* 0x000000060f067220 */ /* 0x000fe20000410000 */
[----:B------:R-:W-:Y:S01]  /*2ee0*/  FFMA.FTZ R164, -R218, R218, 1 ;  /* 0x3f800000daa47423 */ /* 0x000fe200000101da */
[----:B------:R4:W-:Y:S01]  /*2ef0*/  MUFU.EX2 R129, R159 ;  /* 0x0000009f00817308 */ /* 0x0009e20000000800 */
[----:B------:R-:W-:Y:S01]  /*2f00*/  FMUL.FTZ R227, R14, R227 ;  /* 0x000000e30ee37220 */ /* 0x000fe20000410000 */
[----:B------:R-:W-:Y:S01]  /*2f10*/  FMUL.FTZ R133, R215, R6 ;  /* 0x00000006d7857220 */ /* 0x000fe20000410000 */
[----:B------:R-:W-:Y:S01]  /*2f20*/  FFMA.FTZ R180, -R180, R180, 1 ;  /* 0x3f800000b4b47423 */ /* 0x000fe200000101b4 */
[----:B------:R-:W-:Y:S01]  /*2f30*/  FFMA.FTZ R182, -R182, R182, 1 ;  /* 0x3f800000b6b67423 */ /* 0x000fe200000101b6 */
[----:B------:R-:W-:Y:S01]  /*2f40*/  FFMA.FTZ R181, -R181, R181, 1 ;  /* 0x3f800000b5b57423 */ /* 0x000fe200000101b5 */
[----:B------:R-:W-:Y:S01]  /*2f50*/  FFMA.FTZ R223, -R223, R223, 1 ;  /* 0x3f800000dfdf7423 */ /* 0x000fe200000101df */
[----:B------:R-:W-:Y:S01]  /*2f60*/  FMUL.FTZ R134, R134, R227 ;  /* 0x000000e386867220 */ /* 0x000fe20000410000 */
[----:B------:R2:W-:Y:S01]  /*2f70*/  MUFU.EX2 R130, R157 ;  /* 0x0000009d00827308 */ /* 0x0005e20000000800 */
[--C-:B----4-:R-:W-:Y:S01]  /*2f80*/  FADD.FTZ R159, R136, -R10.reuse ;  /* 0x8000000a889f7221 */ /* 0x110fe20000010000 */
[----:B------:R-:W-:Y:S01]  /*2f90*/  FMUL.FTZ R136, R216, R7 ;  /* 0x00000007d8887220 */ /* 0x000fe20000410000 */
[----:B------:R-:W-:Y:S01]  /*2fa0*/  FADD.FTZ R10, R138, -R10 ;  /* 0x8000000a8a0a7221 */ /* 0x000fe20000010000 */
[--C-:B------:R-:W-:Y:S01]  /*2fb0*/  FADD.FTZ R7, R139, -R11.reuse ;  /* 0x8000000b8b077221 */ /* 0x100fe20000010000 */
[----:B-----5:R-:W-:Y:S01]  /*2fc0*/  FMUL.FTZ R6, R20, R159 ;  /* 0x0000009f14067220 */ /* 0x020fe20000410000 */
[----:B------:R-:W-:Y:S01]  /*2fd0*/  FADD.FTZ R216, R137, -R11 ;  /* 0x8000000b89d87221 */ /* 0x000fe20000010000 */
[----:B------:R-:W-:Y:S01]  /*2fe0*/  FFMA.FTZ R138, -R219, R219, 1 ;  /* 0x3f800000db8a7423 */ /* 0x000fe200000101db */
[----:B------:R-:W4:Y:S01]  /*2ff0*/  MUFU.EX2 R125, R125 ;  /* 0x0000007d007d7308 */ /* 0x000f220000000800 */
[----:B--2---:R-:W-:Y:S01]  /*3000*/  FMUL.FTZ R157, R21, R10 ;  /* 0x0000000a159d7220 */ /* 0x004fe20000410000 */
[----:B------:R-:W-:Y:S01]  /*3010*/  FMUL.FTZ R137, R217, R6 ;  /* 0x00000006d9897220 */ /* 0x000fe20000410000 */
[----:B------:R-:W-:Y:S01]  /*3020*/  FMUL.FTZ R10, R126, R7 ;  /* 0x000000077e0a7220 */ /* 0x000fe20000410000 */
[--C-:B-1----:R-:W-:Y:S01]  /*3030*/  FADD.FTZ R142, R142, -R8.reuse ;  /* 0x800000088e8e7221 */ /* 0x102fe20000010000 */
[----:B------:R1:W2:Y:S01]  /*3040*/  LDS.64 R6, [R22+0x1e2e0] ;  /* 0x01e2e00016067984 */ /* 0x0002a20000000a00 */
[----:B------:R-:W-:Y:S01]  /*3050*/  FMUL.FTZ R138, R138, R157 ;  /* 0x0000009d8a8a7220 */ /* 0x000fe20000410000 */
[----:B------:R-:W-:Y:S01]  /*3060*/  FADD.FTZ R157, R140, -R8 ;  /* 0x800000088c9d7221 */ /* 0x000fe20000010000 */
[----:B------:R-:W5:Y:S01]  /*3070*/  MUFU.EX2 R128, R225 ;  /* 0x000000e100807308 */ /* 0x000f620000000800 */
[----:B------:R-:W-:Y:S01]  /*3080*/  FFMA.FTZ R139, -R220, R220, 1 ;  /* 0x3f800000dc8b7423 */ /* 0x000fe200000101dc */
[----:B------:R-:W-:Y:S01]  /*3090*/  FFMA.FTZ R140, -R221, R221, 1 ;  /* 0x3f800000dd8c7423 */ /* 0x000fe200000101dd */
[----:B------:R-:W-:Y:S01]  /*30a0*/  FMUL.FTZ R157, R12, R157 ;  /* 0x0000009d0c9d7220 */ /* 0x000fe20000410000 */
[----:B------:R-:W-:Y:S01]  /*30b0*/  F2FP.BF16.F32.PACK_AB R177, R177, R174 ;  /* 0x000000aeb1b1723e */ /* 0x000fe200000010ff */
[----:B------:R-:W-:-:S02]  /*30c0*/  FMUL.FTZ R139, R139, R10 ;  /* 0x0000000a8b8b7220 */ /* 0x000fc40000410000 */
[----:B-1----:R-:W-:Y:S01]  /*30d0*/  FMUL.FTZ R22, R172, R157 ;  /* 0x0000009dac167220 */ /* 0x002fe20000410000 */
[----:B------:R1:W5:Y:S01]  /*30e0*/  MUFU.EX2 R132, R214 ;  /* 0x000000d600847308 */ /* 0x0003620000000800 */
[----:B----4-:R-:W-:-:S04]  /*30f0*/  FMUL.FTZ R159, R125, R216 ;  /* 0x000000d87d9f7220 */ /* 0x010fc80000410000 */
[----:B------:R-:W-:Y:S01]  /*3100*/  FMUL.FTZ R164, R164, R159 ;  /* 0x0000009fa4a47220 */ /* 0x000fe20000410000 */
[--C-:B------:R-:W-:Y:S01]  /*3110*/  FADD.FTZ R159, R143, -R9.reuse ;  /* 0x800000098f9f7221 */ /* 0x100fe20000010000 */
[--C-:B---3--:R-:W-:Y:S01]  /*3120*/  FADD.FTZ R144, R144, -R4.reuse ;  /* 0x8000000490907221 */ /* 0x108fe20000010000 */
[----:B------:R5:W-:Y:S01]  /*3130*/  MUFU.EX2 R10, R120 ;  /* 0x00000078000a7308 */ /* 0x000be20000000800 */
[----:B-1----:R-:W-:Y:S01]  /*3140*/  FADD.FTZ R214, R141, -R9 ;  /* 0x800000098dd67221 */ /* 0x002fe20000010000 */
[----:B------:R-:W-:Y:S01]  /*3150*/  FMUL.FTZ R9, R13, R142 ;  /* 0x0000008e0d097220 */ /* 0x000fe20000410000 */
[----:B------:R-:W-:Y:S01]  /*3160*/  FADD.FTZ R157, R146, -R4 ;  /* 0x80000004929d7221 */ /* 0x000fe20000010000 */
[--C-:B------:R-:W-:Y:S01]  /*3170*/  FADD.FTZ R4, R147, -R5.reuse ;  /* 0x8000000593047221 */ /* 0x100fe20000010000 */
[----:B------:R-:W-:Y:S01]  /*3180*/  FFMA.FTZ R143, -R175, R175, 1 ;  /* 0x3f800000af8f7423 */ /* 0x000fe200000101af */
[----:B------:R-:W-:Y:S01]  /*3190*/  FMUL.FTZ R140, R140, R9 ;  /* 0x000000098c8c7220 */ /* 0x000fe20000410000 */
[----:B------:R-:W-:Y:S01]  /*31a0*/  FMUL.FTZ R157, R130, R157 ;  /* 0x0000009d829d7220 */ /* 0x000fe20000410000 */
[----:B------:R-:W1:Y:S01]  /*31b0*/  MUFU.EX2 R11, R213 ;  /* 0x000000d5000b7308 */ /* 0x000e620000000800 */
[----:B-----5:R-:W-:Y:S01]  /*31c0*/  FMUL.FTZ R120, R128, R159 ;  /* 0x0000009f80787220 */ /* 0x020fe20000410000 */
[----:B------:R-:W-:Y:S01]  /*31d0*/  FADD.FTZ R159, R145, -R5 ;  /* 0x80000005919f7221 */ /* 0x000fe20000010000 */
[----:B------:R-:W-:Y:S01]  /*31e0*/  FMUL.FTZ R145, R129, R144 ;  /* 0x0000009081917220 */ /* 0x000fe20000410000 */
[----:B------:R-:W-:Y:S01]  /*31f0*/  FFMA.FTZ R141, -R173, R173, 1 ;  /* 0x3f800000ad8d7423 */ /* 0x000fe200000101ad */
[----:B------:R-:W-:Y:S01]  /*3200*/  FMUL.FTZ R143, R143, R120 ;  /* 0x000000788f8f7220 */ /* 0x000fe20000410000 */
[----:B------:R-:W-:Y:S01]  /*3210*/  FMUL.FTZ R159, R132, R159 ;  /* 0x0000009f849f7220 */ /* 0x000fe20000410000 */
[----:B------:R-:W-:Y:S01]  /*3220*/  FMUL.FTZ R144, R176, R145 ;  /* 0x00000091b0907220 */ /* 0x000fe20000410000 */
[----:B------:R-:W3:Y:S01]  /*3230*/  MUFU.EX2 R8, R156 ;  /* 0x0000009c00087308 */ /* 0x000ee20000000800 */
[----:B------:R-:W-:Y:S01]  /*3240*/  FMUL.FTZ R145, R178, R157 ;  /* 0x0000009db2917220 */ /* 0x000fe20000410000 */
[----:B------:R-:W-:Y:S01]  /*3250*/  FMUL.FTZ R147, R222, R159 ;  /* 0x0000009fde937220 */ /* 0x000fe20000410000 */
[----:B------:R-:W-:Y:S01]  /*3260*/  FMUL.FTZ R214, R127, R214 ;  /* 0x000000d67fd67220 */ /* 0x000fe20000410000 */
[----:B------:R-:W-:Y:S01]  /*3270*/  F2FP.BF16.F32.PACK_AB R176, R163, R162 ;  /* 0x000000a2a3b0723e */ /* 0x000fe200000010ff */
[--C-:B--2---:R-:W-:Y:S01]  /*3280*/  FADD.FTZ R157, R148, -R6.reuse ;  /* 0x80000006949d7221 */ /* 0x104fe20000010000 */
[----:B------:R-:W-:Y:S01]  /*3290*/  FADD.FTZ R159, R150, -R6 ;  /* 0x80000006969f7221 */ /* 0x000fe20000010000 */
[--C-:B------:R-:W-:Y:S01]  /*32a0*/  FADD.FTZ R6, R149, -R7.reuse ;  /* 0x8000000795067221 */ /* 0x100fe20000010000 */
[----:B------:R2:W4:Y:S01]  /*32b0*/  MUFU.EX2 R9, R158 ;  /* 0x0000009e00097308 */ /* 0x0005220000000800 */
[----:B------:R-:W-:Y:S01]  /*32c0*/  FADD.FTZ R120, R151, -R7 ;  /* 0x8000000797787221 */ /* 0x000fe20000010000 */
[----:B------:R-:W-:-:S02]  /*32d0*/  IMAD.U32 R7, RZ, RZ, UR6 ;  /* 0x00000006ff077e24 */ /* 0x000fc4000f8e00ff */
[----:B-1----:R-:W-:Y:S01]  /*32e0*/  FMUL.FTZ R4, R11, R4 ;  /* 0x000000040b047220 */ /* 0x002fe20000410000 */
[----:B------:R-:W-:Y:S01]  /*32f0*/  FMUL.FTZ R157, R10, R157 ;  /* 0x0000009d0a9d7220 */ /* 0x000fe20000410000 */
[----:B------:R-:W-:Y:S01]  /*3300*/  FMUL.FTZ R141, R141, R214 ;  /* 0x000000d68d8d7220 */ /* 0x000fe20000410000 */
[----:B------:R-:W-:Y:S02]  /*3310*/  IMAD R7, R7, 0x2000, R0 ;  /* 0x0000200007077824 */ /* 0x000fe400078e0200 */
[----:B------:R-:W-:Y:S01]  /*3320*/  FMUL.FTZ R4, R179, R4 ;  /* 0x00000004b3047220 */ /* 0x000fe20000410000 */
[----:B------:R-:W1:Y:S01]  /*3330*/  MUFU.EX2 R5, R212 ;  /* 0x000000d400057308 */ /* 0x000e620000000800 */
[----:B---3--:R-:W-:Y:S01]  /*3340*/  FMUL.FTZ R159, R8, R159 ;  /* 0x0000009f089f7220 */ /* 0x008fe20000410000 */
[----:B------:R-:W-:Y:S01]  /*3350*/  FMUL.FTZ R146, R180, R157 ;  /* 0x0000009db4927220 */ /* 0x000fe20000410000 */
[----:B------:R-:W-:Y:S01]  /*3360*/  F2FP.BF16.F32.PACK_AB R156, R152, R121 ;  /* 0x00000079989c723e */ /* 0x000fe200000010ff */
[----:B------:R-:W-:-:S02]  /*3370*/  IMAD R7, R7, 0x2, R18 ;  /* 0x0000000207077824 */ /* 0x000fc400078e0212 */
[----:B------:R-:W-:Y:S01]  /*3380*/  FMUL.FTZ R182, R182, R159 ;  /* 0x0000009fb6b67220 */ /* 0x000fe20000410000 */
[----:B------:R-:W-:Y:S02]  /*3390*/  F2FP.BF16.F32.PACK_AB R157, R122, R123 ;  /* 0x0000007b7a9d723e */ /* 0x000fe400000010ff */
[----:B--2---:R-:W-:Y:S01]  /*33a0*/  F2FP.BF16.F32.PACK_AB R158, R154, R155 ;  /* 0x0000009b9a9e723e */ /* 0x004fe200000010ff */
[----:B----4-:R-:W-:Y:S01]  /*33b0*/  FMUL.FTZ R6, R9, R6 ;  /* 0x0000000609067220 */ /* 0x010fe20000410000 */
[----:B------:R-:W-:Y:S02]  /*33c0*/  F2FP.BF16.F32.PACK_AB R159, R208, R153 ;  /* 0x00000099d09f723e */ /* 0x000fe400000010ff */
[----:B------:R-:W-:Y:S01]  /*33d0*/  F2FP.BF16.F32.PACK_AB R152, R210, R131 ;  /* 0x00000083d298723e */ /* 0x000fe200000010ff */
[----:B------:R-:W-:Y:S01]  /*33e0*/  FMUL.FTZ R181, R181, R6 ;  /* 0x00000006b5b57220 */ /* 0x000fe20000410000 */
[----:B------:R-:W-:Y:S01]  /*33f0*/  F2FP.BF16.F32.PACK_AB R153, R160, R161 ;  /* 0x000000a1a099723e */ /* 0x000fe200000010ff */
[----:B------:R2:W-:Y:S01]  /*3400*/  STSM.16.MT88.4 [R7+0x1e800], R156 ;  /* 0x01e8009c07007844 */ /* 0x0005e20000004200 */
[----:B------:R-:W-:Y:S01]  /*3410*/  F2FP.BF16.F32.PACK_AB R154, R135, R134 ;  /* 0x00000086879a723e */ /* 0x000fe200000010ff */
[----:B-1----:R-:W-:Y:S01]  /*3420*/  FMUL.FTZ R120, R5, R120 ;  /* 0x0000007805787220 */ /* 0x002fe20000410000 */
[----:B------:R-:W-:-:S02]  /*3430*/  F2FP.BF16.F32.PACK_AB R155, R136, R133 ;  /* 0x00000085889b723e */ /* 0x000fc400000010ff */
[----:B------:R-:W-:Y:S01]  /*3440*/  F2FP.BF16.F32.PACK_AB R148, R164, R137 ;  /* 0x00000089a494723e */ /* 0x000fe200000010ff */
[----:B------:R-:W-:Y:S01]  /*3450*/  FMUL.FTZ R223, R223, R120 ;  /* 0x00000078dfdf7220 */ /* 0x000fe20000410000 */
[----:B------:R-:W-:Y:S01]  /*3460*/  F2FP.BF16.F32.PACK_AB R149, R139, R138 ;  /* 0x0000008a8b95723e */ /* 0x000fe200000010ff */
[----:B------:R2:W-:Y:S01]  /*3470*/  STSM.16.MT88.4 [R7+0x1f000], R152 ;  /* 0x01f0009807007844 */ /* 0x0005e20000004200 */
[----:B------:R-:W-:Y:S02]  /*3480*/  F2FP.BF16.F32.PACK_AB R150, R141, R22 ;  /* 0x000000168d96723e */ /* 0x000fe400000010ff */
[----:B------:R-:W-:Y:S02]  /*3490*/  F2FP.BF16.F32.PACK_AB R151, R143, R140 ;  /* 0x0000008c8f97723e */ /* 0x000fe400000010ff */
[----:B------:R-:W-:Y:S02]  /*34a0*/  F2FP.BF16.F32.PACK_AB R144, R147, R144 ;  /* 0x000000909390723e */ /* 0x000fe400000010ff */
[----:B------:R-:W-:Y:S01]  /*34b0*/  F2FP.BF16.F32.PACK_AB R145, R4, R145 ;  /* 0x000000910491723e */ /* 0x000fe200000010ff */
[----:B------:R2:W-:Y:S01]  /*34c0*/  STSM.16.MT88.4 [R7+0x1f800], R148 ;  /* 0x01f8009407007844 */ /* 0x0005e20000004200 */
[----:B------:R-:W-:Y:S01]  /*34d0*/  F2FP.BF16.F32.PACK_AB R146, R181, R146 ;  /* 0x00000092b592723e */ /* 0x000fe200000010ff */
[----:B------:R-:W-:Y:S01]  /*34e0*/  IMAD R4, R209, 0x1000, R18 ;  /* 0x00001000d1047824 */ /* 0x000fe200078e0212 */
[----:B------:R-:W-:-:S02]  /*34f0*/  F2FP.BF16.F32.PACK_AB R147, R223, R182 ;  /* 0x000000b6df93723e */ /* 0x000fc400000010ff */
[----:B------:R-:W-:Y:S02]  /*3500*/  F2FP.BF16.F32.PACK_AB R120, R183, R224 ;  /* 0x000000e0b778723e */ /* 0x000fe400000010ff */
[----:B------:R-:W-:Y:S01]  /*3510*/  F2FP.BF16.F32.PACK_AB R121, R170, R169 ;  /* 0x000000a9aa79723e */ /* 0x000fe200000010ff */
[----:B------:R2:W-:Y:S01]  /*3520*/  STSM.16.MT88.4 [R7+0x20000], R144 ;  /* 0x0200009007007844 */ /* 0x0005e20000004200 */
[----:B------:R-:W-:Y:S02]  /*3530*/  F2FP.BF16.F32.PACK_AB R122, R167, R166 ;  /* 0x000000a6a77a723e */ /* 0x000fe400000010ff */
[----:B------:R-:W-:Y:S02]  /*3540*/  F2FP.BF16.F32.PACK_AB R123, R171, R168 ;  /* 0x000000a8ab7b723e */ /* 0x000fe400000010ff */
[----:B------:R-:W-:Y:S02]  /*3550*/  F2FP.BF16.F32.PACK_AB R178, R211, R14 ;  /* 0x0000000ed3b2723e */ /* 0x000fe400000010ff */
[----:B------:R-:W-:Y:S01]  /*3560*/  WARPGROUP.ARRIVE ;  /* 0x00000000000079c5 */ /* 0x000fe20000000000 */
[----:B------:R-:W-:-:S02]  /*3570*/  F2FP.BF16.F32.PACK_AB R179, R124, R15 ;  /* 0x0000000f7cb3723e */ /* 0x000fc400000010ff */
[----:B------:R-:W-:Y:S02]  /*3580*/  F2FP.BF16.F32.PACK_AB R132, R132, R129 ;  /* 0x000000818484723e */ /* 0x000fe400000010ff */
[----:B------:R-:W-:Y:S01]  /*3590*/  F2FP.BF16.F32.PACK_AB R133, R11, R130 ;  /* 0x000000820b85723e */ /* 0x000fe200000010ff */
[----:B------:R-:W-:Y:S01]  /*35a0*/  HGMMA.64x96x16.F32.BF16 R24, R120, gdesc[UR16].tnspB, R24, gsb0 ;  /* 0x4160001078187df0 */ /* 0x000fe20008001818 */
[----:B------:R-:W-:Y:S01]  /*35b0*/  UMOV UR18, UR12 ;  /* 0x0000000c00127c82 */ /* 0x000fe20008000000 */
[----:B------:R-:W-:Y:S01]  /*35c0*/  UMOV UR19, 0x80000020 ;  /* 0x8000002000137882 */ /* 0x000fe20000000000 */
[----:B------:R-:W-:Y:S01]  /*35d0*/  UIADD3 UR12, UR10, 0x80, URZ ;  /* 0x000000800a0c7890 */ /* 0x000fe2000fffe03f */
[----:B------:R-:W-:Y:S02]  /*35e0*/  F2FP.BF16.F32.PACK_AB R134, R9, R10 ;  /* 0x0000000a0986723e */ /* 0x000fe400000010ff */
[----:B------:R-:W-:Y:S02]  /*35f0*/  F2FP.BF16.F32.PACK_AB R135, R5, R8 ;  /* 0x000000080587723e */ /* 0x000fe400000010ff */
        /* <DEDUP_REMOVED lines=185> */
[----:B--2---:R-:W-:Y:S05]  /*4190*/  @!P0 BRA `(.L_x_353) ;  /* 0x0000000000048947 */ /* 0x004fea0003800000 */
[----:B------:R-:W-:Y:S01]  /*41a0*/  BPT.TRAP 0x1 ;  /* 0x000000040000795c */ /* 0x000fe20000300000 */
.L_x_353:
        /* <DEDUP_REMOVED lines=48> */
.L_x_354:
        /* <DEDUP_REMOVED lines=16> */
.L_x_344:
[----:B------:R-:W2:Y:S01]  /*45b0*/  S2UR UR7, SR_CTAID.Y ;  /* 0x00000000000779c3 */ /* 0x000ea20000002600 */
[----:B------:R-:W-:Y:S01]  /*45c0*/  ULDC UR6, c[0x0][0x850] ;  /* 0x0002140000067ab9 */ /* 0x000fe20000000800 */
[----:B------:R-:W3:Y:S01]  /*45d0*/  S2R R0, SR_TID.X ;  /* 0x0000000000007919 */ /* 0x000ee20000002100 */
[----:B------:R-:W-:Y:S01]  /*45e0*/  UISETP.NE.AND UP0, UPT, UR6, 0x1, UPT ;  /* 0x000000010600788c */ /* 0x000fe2000bf05270 */
[----:B------:R-:W-:Y:S01]  /*45f0*/  IMAD R23, R16, 0x1800, R23 ;  /* 0x0000180010177824 */ /* 0x000fe200078e0217 */
[----:B------:R-:W-:Y:S01]  /*4600*/  ULDC.64 UR14, c[0x0][0x818] ;  /* 0x00020600000e7ab9 */ /* 0x000fe20000000a00 */
[----:B------:R-:W-:Y:S01]  /*4610*/  ULDC UR12, c[0x0][0x870] ;  /* 0x00021c00000c7ab9 */ /* 0x000fe20000000800 */
[----:B------:R-:W-:Y:S01]  /*4620*/  ULDC.64 UR18, c[0x0][0x840] ;  /* 0x0002100000127ab9 */ /* 0x000fe20000000a00 */
[----:B------:R-:W5:Y:S01]  /*4630*/  S2UR UR17, SR_CTAID.X ;  /* 0x00000000001179c3 */ /* 0x000f620000002500 */
[----:B------:R-:W-:Y:S01]  /*4640*/  ULDC.64 UR20, c[0x0][0x868] ;  /* 0x00021a0000147ab9 */ /* 0x000fe20000000a00 */
[----:B------:R-:W-:-:S06]  /*4650*/  IMAD R23, R23, 0x4, R18 ;  /* 0x0000000417177824 */ /* 0x000fcc00078e0212 */
[----:B------:R-:W-:Y:S08]  /*4660*/  BAR.SYNC.DEFER_BLOCKING 0x1, 0x100 ;  /* 0x0044000000007b1d */ /* 0x000ff00000010000 */
[----:B------:R-:W4:Y:S01]  /*4670*/  S2UR UR24, SR_CTAID.Z ;  /* 0x00000000001879c3 */ /* 0x000f220000002700 */
[----:B------:R-:W-:Y:S01]  /*4680*/  @UP0 ULDC UR4, c[0x0][0x854] ;  /* 0x0002150000040ab9 */ /* 0x000fe20000000800 */
[----:B------:R-:W-:Y:S01]  /*4690*/  @UP0 ULDC UR9, c[0x0][0x858] ;  /* 0x0002160000090ab9 */ /* 0x000fe20000000800 */
[----:B------:R-:W-:Y:S01]  /*46a0*/  ULDC.64 UR22, c[0x0][0x848] ;  /* 0x0002120000167ab9 */ /* 0x000fe20000000a00 */
[----:B------:R-:W-:Y:S01]  /*46b0*/  BSSY B0, `(.L_x_356) ;  /* 0x0000073000007945 */ /* 0x000fe20003800000 */
[----:B--2---:R-:W-:-:S02]  /*46c0*/  UIMAD.WIDE.U32 UR4, UR7, UR4, URZ ;  /* 0x00000004070472a5 */ /* 0x004fc4000f8e003f */
[----:B------:R-:W-:Y:S02]  /*46d0*/  UMOV UR8, UR7 ;  /* 0x0000000700087c82 */ /* 0x000fe40008000000 */
[----:B------:R-:W-:Y:S02]  /*46e0*/  @UP0 USHF.R.U32.HI UR8, URZ, UR9, UR5 ;  /* 0x000000093f080299 */ /* 0x000fe40008011605 */
[----:B-----5:R-:W-:Y:S02]  /*46f0*/  UIMAD UR10, UR17, 0x3000, URZ ;  /* 0x00003000110a78a4 */ /* 0x020fe4000f8e023f */
[----:B------:R-:W-:Y:S01]  /*4700*/  USHF.R.S32.HI UR13, URZ, 0x1f, UR8 ;  /* 0x0000001f3f0d7899 */ /* 0x000fe20008011408 */
[----:B------:R2:W-:Y:S01]  /*4710*/  STS.128 [R23], R24 ;  /* 0x0000001817007388 */ /* 0x0005e20000000c00 */
[----:B------:R-:W-:Y:S01]  /*4720*/  USHF.R.S32.HI UR11, URZ, 0x1f, UR10 ;  /* 0x0000001f3f0b7899 */ /* 0x000fe2000801140a */
[----:B---3--:R-:W-:Y:S01]  /*4730*/  ISETP.NE.AND P1, PT, R0, 0x80, PT ;  /* 0x000000800000780c */ /* 0x008fe20003f25270 */
[----:B------:R-:W-:Y:S01]  /*4740*/  UIMAD UR9, UR13, UR14, URZ ;  /* 0x0000000e0d0972a4 */ /* 0x000fe2000f8e023f */
[----:B------:R2:W-:Y:S01]  /*4750*/  STS.128 [R23+0x800], R28 ;  /* 0x0008001c17007388 */ /* 0x0005e20000000c00 */
[----:B------:R-:W-:-:S02]  /*4760*/  UIMAD UR12, UR17, UR12, URZ ;  /* 0x0000000c110c72a4 */ /* 0x000fc4000f8e023f */
[----:B------:R-:W-:Y:S01]  /*4770*/  UIMAD.WIDE.U32 UR4, UR8, UR14, UR10 ;  /* 0x0000000e080472a5 */ /* 0x000fe2000f8e000a */
[----:B------:R2:W-:Y:S01]  /*4780*/  STS.128 [R23+0x1000], R32 ;  /* 0x0010002017007388 */ /* 0x0005e20000000c00 */
[----:B------:R-:W-:Y:S01]  /*4790*/  UIMAD UR16, UR8, UR15, UR9 ;  /* 0x0000000f081072a4 */ /* 0x000fe2000f8e0209 */
[----:B------:R-:W-:Y:S01]  /*47a0*/  ULDC UR14, c[0x0][0x80c] ;  /* 0x00020300000e7ab9 */ /* 0x000fe20000000800 */
[----:B------:R-:W-:Y:S01]  /*47b0*/  UIMAD.WIDE.U32 UR10, UR8, UR18, UR10 ;  /* 0x00000012080a72a5 */ /* 0x000fe2000f8e000a */
[----:B------:R2:W-:Y:S01]  /*47c0*/  STS.128 [R23+0x1800], R36 ;  /* 0x0018002417007388 */ /* 0x0005e20000000c00 */
[----:B------:R-:W-:Y:S02]  /*47d0*/  UIMAD UR12, UR12, UR14, URZ ;  /* 0x0000000e0c0c72a4 */ /* 0x000fe4000f8e023f */
[----:B----4-:R-:W-:Y:S01]  /*47e0*/  UIMAD UR9, UR24, UR14, URZ ;  /* 0x0000000e180972a4 */ /* 0x010fe2000f8e023f */
[----:B------:R2:W-:Y:S01]  /*47f0*/  STS.128 [R23+0x2000], R4 ;  /* 0x0020000417007388 */ /* 0x0005e20000000c00 */
[----:B------:R-:W-:-:S02]  /*4800*/  USHF.R.S32.HI UR15, URZ, 0x1f, UR12 ;  /* 0x0000001f3f0f7899 */ /* 0x000fc4000801140c */
[----:B------:R-:W-:Y:S01]  /*4810*/  USHF.R.S32.HI UR14, URZ, 0x1f, UR9 ;  /* 0x0000001f3f0e7899 */ /* 0x000fe20008011409 */
[----:B------:R2:W-:Y:S01]  /*4820*/  STS.128 [R23+0x2800], R44 ;  /* 0x0028002c17007388 */ /* 0x0005e20000000c00 */
[----:B------:R-:W-:Y:S02]  /*4830*/  UIADD3 UR12, UP0, UP1, UR12, UR9, UR8 ;  /* 0x000000090c0c7290 */ /* 0x000fe4000f91e008 */
[----:B------:R-:W-:Y:S01]  /*4840*/  UIMAD UR17, UR13, UR18, URZ ;  /* 0x000000120d1172a4 */ /* 0x000fe2000f8e023f */
[----:B------:R2:W-:Y:S01]  /*4850*/  STS.128 [R23+0x3000], R48 ;  /* 0x0030003017007388 */ /* 0x0005e20000000c00 */
[----:B------:R-:W-:Y:S02]  /*4860*/  UIADD3.X UR14, UR15, UR14, UR13, UP0, UP1 ;  /* 0x0000000e0f0e7290 */ /* 0x000fe400087e240d */
[----:B------:R-:W-:Y:S01]  /*4870*/  USHF.L.U32 UR9, UR12, 0x2, URZ ;  /* 0x000000020c097899 */ /* 0x000fe2000800063f */
[----:B------:R2:W-:Y:S01]  /*4880*/  STS.128 [R23+0x3800], R52 ;  /* 0x0038003417007388 */ /* 0x0005e20000000c00 */
[----:B------:R-:W-:-:S02]  /*4890*/  USHF.L.U64.HI UR12, UR12, 0x2, UR14 ;  /* 0x000000020c0c7899 */ /* 0x000fc4000801020e */
[----:B------:R-:W-:Y:S01]  /*48a0*/  UIADD3 UR18, UP0, UR9, UR20, URZ ;  /* 0x0000001409127290 */ /* 0x000fe2000ff1e03f */
[----:B------:R2:W-:Y:S01]  /*48b0*/  STS.128 [R23+0x4000], R56 ;  /* 0x0040003817007388 */ /* 0x0005e20000000c00 */
[----:B------:R-:W-:Y:S02]  /*48c0*/  UIMAD UR17, UR8, UR19, UR17 ;  /* 0x00000013081172a4 */ /* 0x000fe4000f8e0211 */
[----:B------:R-:W-:Y:S01]  /*48d0*/  USHF.R.S32.HI UR13, URZ, 0x1f, UR24 ;  /* 0x0000001f3f0d7899 */ /* 0x000fe20008011418 */
[----:B------:R2:W-:Y:S01]  /*48e0*/  STS.128 [R23+0x4800], R60 ;  /* 0x0048003c17007388 */ /* 0x0005e20000000c00 */
[----:B------:R-:W-:Y:S01]  /*48f0*/  UIADD3.X UR19, UR12, UR21, URZ, UP0, !UPT ;  /* 0x000000150c137290 */ /* 0x000fe200087fe43f */
[----:B------:R-:W-:Y:S01]  /*4900*/  IMAD.U32 R2, RZ, RZ, UR18 ;  /* 0x00000012ff027e24 */ /* 0x000fe2000f8e00ff */
[----:B------:R-:W-:Y:S01]  /*4910*/  UIADD3 UR5, UR5, UR16, URZ ;  /* 0x0000001005057290 */ /* 0x000fe2000fffe03f */
[----:B------:R2:W-:Y:S01]  /*4920*/  STS.128 [R23+0x5000], R64 ;  /* 0x0050004017007388 */ /* 0x0005e20000000c00 */
[----:B------:R-:W-:Y:S01]  /*4930*/  ULDC.64 UR20, c[0x0][0x820] ;  /* 0x0002080000147ab9 */ /* 0x000fe20000000a00 */
[----:B------:R-:W-:Y:S01]  /*4940*/  UIMAD UR15, UR13, UR22, URZ ;  /* 0x000000160d0f72a4 */ /* 0x000fe2000f8e023f */
[----:B------:R-:W-:Y:S01]  /*4950*/  IMAD.U32 R3, RZ, RZ, UR19 ;  /* 0x00000013ff037e24 */ /* 0x000fe2000f8e00ff */
[----:B------:R-:W-:Y:S01]  /*4960*/  UIMAD UR14, UR13, UR20, URZ ;  /* 0x000000140d0e72a4 */ /* 0x000fe2000f8e023f */
[----:B------:R2:W-:Y:S01]  /*4970*/  STS.128 [R23+0x5800], R68 ;  /* 0x0058004417007388 */ /* 0x0005e20000000c00 */
[----:B------:R-:W-:-:S02]  /*4980*/  UIADD3 UR11, UR11, UR17, URZ ;  /* 0x000000110b0b7290 */ /* 0x000fc4000fffe03f */
[----:B------:R-:W-:Y:S02]  /*4990*/  UIMAD UR13, UR24, UR21, UR14 ;  /* 0x00000015180d72a4 */ /* 0x000fe4000f8e020e */
[----:B------:R-:W-:Y:S01]  /*49a0*/  UIMAD.WIDE.U32 UR4, UR24, UR20, UR4 ;  /* 0x00000014180472a5 */ /* 0x000fe2000f8e0004 */
[----:B------:R-:W-:Y:S01]  /*49b0*/  ULDC.64 UR16, c[0x0][0x800] ;  /* 0x0002000000107ab9 */ /* 0x000fe20000000a00 */
[----:B------:R-:W-:Y:S02]  /*49c0*/  UIMAD.WIDE.U32 UR10, UR24, UR22, UR10 ;  /* 0x00000016180a72a5 */ /* 0x000fe4000f8e000a */
[----:B------:R-:W-:Y:S02]  /*49d0*/  UIADD3 UR13, UR5, UR13, URZ ;  /* 0x0000000d050d7290 */ /* 0x000fe4000fffe03f */
[----:B------:R-:W-:Y:S02]  /*49e0*/  ULEA UR16, UP0, UR4, UR16, 0x2 ;  /* 0x0000001004107291 */ /* 0x000fe4000f80103f */
[----:B------:R-:W-:Y:S01]  /*49f0*/  UIMAD UR15, UR24, UR23, UR15 ;  /* 0x00000017180f72a4 */ /* 0x000fe2000f8e020f */
[----:B------:R-:W-:Y:S01]  /*4a00*/  ULDC.64 UR20, c[0x0][0x828] ;  /* 0x00020a0000147ab9 */ /* 0x000fe20000000a00 */
[----:B------:R-:W-:-:S02]  /*4a10*/  ULEA.HI.X UR17, UR4, UR17, UR13, 0x2, UP0 ;  /* 0x0000001104117291 */ /* 0x000fc400080f140d */
[----:B------:R-:W-:Y:S02]  /*4a20*/  UIADD3 UR5, UR11, UR15, URZ ;  /* 0x0000000f0b057290 */ /* 0x000fe4000fffe03f */
[----:B------:R-:W-:Y:S02]  /*4a30*/  ULEA UR20, UP1, UR10, UR20, 0x2 ;  /* 0x000000140a147291 */ /* 0x000fe4000f82103f */
[----:B------:R-:W-:Y:S01]  /*4a40*/  UIADD3 UR4, -UR8, URZ, URZ ;  /* 0x0000003f08047290 */ /* 0x000fe2000fffe13f */
[----:B------:R-:W-:Y:S01]  /*4a50*/  ULDC UR11, c[0x0][0x740] ;  /* 0x0001d000000b7ab9 */ /* 0x000fe20000000800 */
[----:B------:R-:W-:Y:S01]  /*4a60*/  ULEA.HI.X UR5, UR10, UR21, UR5, 0x2, UP1 ;  /* 0x000000150a057291 */ /* 0x000fe200088f1405 */
        /* <DEDUP_REMOVED lines=48> */
[----:B------:R-:W-:Y:S01]  /*4d70*/  UIMAD UR6, UR6, UR4, UR7 ;  /* 0x00000004060672a4 */ /* 0x000fe2000f8e0207 */
[----:B--2---:R-:W-:Y:S11]  /*4d80*/  @P1 BRA `(.L_x_357) ;  /* 0x0000000000141947 */ /* 0x004ff60003800000 */
.L_x_358:
[----:B------:R-:W2:Y:S04]  /*4d90*/  LDG.E.STRONG.GPU R0, desc[UR46][R2.64] ;  /* 0x0000002e02007981 */ /* 0x000ea8000c1ef900 */
[----:B--2---:R-:W-:Y:S01]  /*4da0*/  CCTL.IVALL ;  /* 0x00000000ff00798f */ /* 0x004fe20002000000 */
[----:B------:R-:W-:Y:S05]  /*4db0*/  YIELD ;  /* 0x0000000000007946 */ /* 0x000fea0003800000 */
[----:B------:R-:W-:-:S13]  /*4dc0*/  ISETP.NE.AND P0, PT, R0, UR6, PT ;  /* 0x0000000600007c0c */ /* 0x000fda000bf05270 */
[----:B------:R-:W-:Y:S05]  /*4dd0*/  @P0 BRA `(.L_x_358) ;  /* 0xfffffffc00ec0947 */ /* 0x000fea000383ffff */
.L_x_357:
[----:B------:R-:W-:Y:S05]  /*4de0*/  BSYNC B0 ;  /* 0x0000000000007941 */ /* 0x000fea0003800000 */
.L_x_356:
[----:B------:R-:W-:-:S03]  /*4df0*/  UMOV UR4, 0xffffffff ;  /* 0xffffffff00047882 */ /* 0x000fc60000000000 */
[----:B------:R-:W-:Y:S05]  /*4e00*/  BRA.DIV UR4, `(.L_x_359) ;  /* 0x0000003e04cc7947 */ /* 0x000fea000b800000 */
[----:B------:R-:W-:Y:S01]  /*4e10*/  NOP ;  /* 0x0000000000007918 */ /* 0x000fe20000000000 */
.L_x_441:
[----:B------:R-:W-:Y:S01]  /*4e20*/  @!PT LDS RZ, [RZ] ;  /* 0x00000000fffff984 */ /* 0x000fe20000000800 */
[----:B------:R-:W-:Y:S01]  /*4e30*/  @!PT LDS RZ, [RZ] ;  /* 0x00000000fffff984 */ /* 0x000fe20000000800 */
[----:B------:R-:W-:Y:S01]  /*4e40*/  @!PT LDS RZ, [RZ] ;  /* 0x00000000fffff984 */ /* 0x000fe20000000800 */
[----:B------:R-:W-:Y:S01]  /*4e50*/  @!PT LDS RZ, [RZ] ;  /* 0x00000000fffff984 */ /* 0x000fe20000000800 */
[----:B------:R2:W-:Y:S06]  /*4e60*/  MEMBAR.ALL.CTA ;  /* 0x0000000000007992 */ /* 0x0005ec0000008000 */
[----:B--2---:R-:W2:Y:S01]  /*4e70*/  FENCE.VIEW.ASYNC.S ;  /* 0x00000000000073c6 */ /* 0x004ea20000000000 */
[----:B------:R-:W-:Y:S05]  /*4e80*/  WARPSYNC.ALL ;  /* 0x0000000000007948 */ /* 0x000fea0003800000 */
[----:B------:R-:W-:Y:S01]  /*4e90*/  BSSY B0, `(.L_x_360) ;  /* 0x0000010000007945 */ /* 0x000fe20003800000 */
[----:B--2---:R-:W-:Y:S06]  /*4ea0*/  BAR.SYNC.DEFER_BLOCKING 0x1, 0x100 ;  /* 0x0044000000007b1d */ /* 0x004fec0000010000 */
[----:B------:R-:W-:Y:S05]  /*4eb0*/  @P1 BRA `(.L_x_361) ;  /* 0x0000000000341947 */ /* 0x000fea0003800000 */
[----:B------:R-:W-:Y:S01]  /*4ec0*/  R2UR UR7, R18 ;  /* 0x00000000120772ca */ /* 0x000fe200000e0000 */
[----:B------:R-:W-:Y:S01]  /*4ed0*/  UMOV UR8, 0xc00 ;  /* 0x00000c0000087882 */ /* 0x000fe20000000000 */
[----:B------:R-:W-:Y:S01]  /*4ee0*/  PLOP3.LUT P0, PT, PT, PT, PT, 0x80, 0x0 ;  /* 0x000000000000781c */ /* 0x000fe20003f0f070 */
[----:B------:R-:W-:Y:S01]  /*4ef0*/  UMOV UR10, 0x0 ;  /* 0x00000000000a7882 */ /* 0x000fe20000000000 */
[----:B------:R-:W-:Y:S01]  /*4f00*/  UMOV UR11, 0x14f00000 ;  /* 0x14f00000000b7882 */ /* 0x000fe20000000000 */
[----:B------:R-:W-:-:S10]  /*4f10*/  UMOV UR4, UR20 ;  /* 0x0000001400047c82 */ /* 0x000fd40008000000 */
.L_x_362:
[----:B------:R-:W-:Y:S01]  /*4f20*/  @P0 ELECT P2, URZ, PT ;  /* 0x00000000003f082f */ /* 0x000fe20003840000 */
[----:B------:R2:W-:-:S12]  /*4f30*/  UBLKRED.G.S.ADD.F32.RN [UR4], [UR7], UR8, desc[UR10] ;  /* 0x00000a04070073bb */ /* 0x0005d800080a1408 */
[----:B------:R-:W-:Y:S02]  /*4f40*/  @P2 PLOP3.LUT P0, PT, P2, PT, PT, 0x8, 0x0 ;  /* 0x000000000000281c */ /* 0x000fe4000170e170 */
[----:B------:R-:W-:-:S11]  /*4f50*/  PLOP3.LUT P2, PT, PT, PT, PT, 0x8, 0x0 ;  /* 0x000000000000781c */ /* 0x000fd60003f4e170 */
[----:B--2---:R-:W-:Y:S05]  /*4f60*/  @P0 BRA.U.ANY `(.L_x_362) ;  /* 0xfffffffd00ec0947 */ /* 0x004fea000393ffff */
[----:B------:R0:W-:Y:S01]  /*4f70*/  UTMACMDFLUSH ;  /* 0x00000000000079b7 */ /* 0x0001e20000000000 */
[----:B------:R-:W-:-:S04]  /*4f80*/  DEPBAR.LE SB0, 0x0 ;  /* 0x000080000000791a */ /* 0x000fc80000000000 */
.L_x_361:
[----:B------:R-:W-:Y:S05]  /*4f90*/  BSYNC B0 ;  /* 0x0000000000007941 */ /* 0x000fea0003800000 */
.L_x_360:
        /* <DEDUP_REMOVED lines=12> */
[----:B------:R-:W-:-:S05]  /*5060*/  IMAD.MOV.U32 R5, RZ, RZ, 0x1 ;  /* 0x00000001ff057424 */ /* 0x000fca00078e00ff */
[----:B------:R2:W-:Y:S02]  /*5070*/  REDG.E.ADD.S32.STRONG.GPU desc[UR46][R2.64], R5 ;  /* 0x000000050200798e */ /* 0x0005e4000c10e3ae */
.L_x_364:
[----:B------:R-:W-:Y:S05]  /*5080*/  BSYNC B0 ;  /* 0x0000000000007941 */ /* 0x000fea0003800000 */
.L_x_363:
[----:B------:R-:W-:Y:S06]  /*5090*/  BAR.SYNC.DEFER_BLOCKING 0x1, 0x100 ;  /* 0x0044000000007b1d */ /* 0x000fec0000010000 */
[----:B------:R-:W-:Y:S01]  /*50a0*/  ULDC.64 UR4, c[0x0][0x860] ;  /* 0x0002180000047ab9 */ /* 0x000fe20000000a00 */
[----:B------:R-:W-:Y:S01]  /*50b0*/  BSSY B0, `(.L_x_365) ;  /* 0x0000017000007945 */ /* 0x000fe20003800000 */
[----:B------:R-:W-:-:S04]  /*50c0*/  UIADD3 UR9, UP0, UR9, UR4, URZ ;  /* 0x0000000409097290 */ /* 0x000fc8000ff1e03f */
[----:B------:R-:W-:Y:S02]  /*50d0*/  UIADD3.X UR12, UR12, UR5, URZ, UP0, !UPT ;  /* 0x000000050c0c7290 */ /* 0x000fe400087fe43f */
[----:B--2---:R-:W-:-:S04]  /*50e0*/  IMAD.U32 R2, RZ, RZ, UR9 ;  /* 0x00000009ff027e24 */ /* 0x004fc8000f8e00ff */
[----:B------:R-:W-:Y:S01]  /*50f0*/  IMAD.U32 R3, RZ, RZ, UR12 ;  /* 0x0000000cff037e24 */ /* 0x000fe2000f8e00ff */
        /* <DEDUP_REMOVED lines=12> */
[----:B------:R-:W-:Y:S05]  /*51c0*/  @P1 BRA `(.L_x_366) ;  /* 0x0000000000141947 */ /* 0x000fea0003800000 */
.L_x_367:
[----:B------:R-:W3:Y:S04]  /*51d0*/  LDG.E.STRONG.GPU R0, desc[UR46][R2.64] ;  /* 0x0000002e02007981 */ /* 0x000ee8000c1ef900 */
[----:B---3--:R-:W-:Y:S01]  /*51e0*/  CCTL.IVALL ;  /* 0x00000000ff00798f */ /* 0x008fe20002000000 */
[----:B------:R-:W-:Y:S05]  /*51f0*/  YIELD ;  /* 0x0000000000007946 */ /* 0x000fea0003800000 */
[----:B------:R-:W-:-:S13]  /*5200*/  ISETP.NE.AND P0, PT, R0, UR6, PT ;  /* 0x0000000600007c0c */ /* 0x000fda000bf05270 */
[----:B------:R-:W-:Y:S05]  /*5210*/  @P0 BRA `(.L_x_367) ;  /* 0xfffffffc00ec0947 */ /* 0x000fea000383ffff */
.L_x_366:
[----:B------:R-:W-:Y:S05]  /*5220*/  BSYNC B0 ;  /* 0x0000000000007941 */ /* 0x000fea0003800000 */
.L_x_365:
[----:B------:R-:W-:-:S03]  /*5230*/  UMOV UR4, 0xffffffff ;  /* 0xffffffff00047882 */ /* 0x000fc60000000000 */
[----:B------:R-:W-:Y:S05]  /*5240*/  BRA.DIV UR4, `(.L_x_368) ;  /* 0x0000003a04d87947 */ /* 0x000fea000b800000 */
[----:B------:R-:W-:Y:S01]  /*5250*/  NOP ;  /* 0x0000000000007918 */ /* 0x000fe20000000000 */
.L_x_444:
[----:B------:R-:W-:Y:S01]  /*5260*/  @!PT LDS RZ, [RZ] ;  /* 0x00000000fffff984 */ /* 0x000fe20000000800 */
[----:B------:R-:W-:Y:S01]  /*5270*/  @!PT LDS RZ, [RZ] ;  /* 0x00000000fffff984 */ /* 0x000fe20000000800 */
[----:B------:R-:W-:Y:S01]  /*5280*/  @!PT LDS RZ, [RZ] ;  /* 0x00000000fffff984 */ /* 0x000fe20000000800 */
[----:B------:R-:W-:Y:S01]  /*5290*/  @!PT LDS RZ, [RZ] ;  /* 0x00000000fffff984 */ /* 0x000fe20000000800 */
[----:B------:R3:W-:Y:S06]  /*52a0*/  MEMBAR.ALL.CTA ;  /* 0x0000000000007992 */ /* 0x0007ec0000008000 */
[----:B---3--:R-:W3:Y:S01]  /*52b0*/  FENCE.VIEW.ASYNC.S ;  /* 0x00000000000073c6 */ /* 0x008ee20000000000 */
[----:B------:R-:W-:Y:S05]  /*52c0*/  WARPSYNC.ALL ;  /* 0x0000000000007948 */ /* 0x000fea0003800000 */
[----:B------:R-:W-:Y:S01]  /*52d0*/  BSSY B0, `(.L_x_369) ;  /* 0x0000011000007945 */ /* 0x000fe20003800000 */
        /* <DEDUP_REMOVED lines=9> */
.L_x_371:
[----:B------:R-:W-:Y:S01]  /*5370*/  @P0 ELECT P2, URZ, PT ;  /* 0x00000000003f082f */ /* 0x000fe20003840000 */
[----:B------:R3:W-:-:S12]  /*5380*/  UBLKRED.G.S.ADD.F32.RN [UR4], [UR7], UR8, desc[UR10] ;  /* 0x00000a04070073bb */ /* 0x0007d800080a1408 */
[----:B------:R-:W-:Y:S02]  /*5390*/  @P2 PLOP3.LUT P0, PT, P2, PT, PT, 0x8, 0x0 ;  /* 0x000000000000281c */ /* 0x000fe4000170e170 */
[----:B------:R-:W-:-:S11]  /*53a0*/  PLOP3.LUT P2, PT, PT, PT, PT, 0x8, 0x0 ;  /* 0x000000000000781c */ /* 0x000fd60003f4e170 */
[----:B---3--:R-:W-:Y:S05]  /*53b0*/  @P0 BRA.U.ANY `(.L_x_371) ;  /* 0xfffffffd00ec0947 */ /* 0x008fea000393ffff */
[----:B------:R0:W-:Y:S01]  /*53c0*/  UTMACMDFLUSH ;  /* 0x00000000000079b7 */ /* 0x0001e20000000000 */
[----:B------:R-:W-:-:S04]  /*53d0*/  DEPBAR.LE SB0, 0x0 ;  /* 0x000080000000791a */ /* 0x000fc80000000000 */
.L_x_370:
[----:B------:R-:W-:Y:S05]  /*53e0*/  BSYNC B0 ;  /* 0x0000000000007941 */ /* 0x000fea0003800000 */
.L_x_369:
[----:B------:R-:W-:Y:S01]  /*53f0*/  NOP ;  /* 0x0000000000007918 */ /* 0x000fe20000000000 */
[----:B------:R-:W-:Y:S05]  /*5400*/  @P1 BRA `(.L_x_335) ;  /* 0x0000003400e01947 */ /* 0x000fea0003800000 */
[----:B------:R-:W-:Y:S01]  /*5410*/  IMAD.MOV.U32 R5, RZ, RZ, 0x1 ;  /* 0x00000001ff057424 */ /* 0x000fe200078e00ff */
[----:B------:R-:W-:Y:S01]  /*5420*/  @!PT LDS RZ, [RZ] ;  /* 0x00000000fffff984 */ /* 0x000fe20000000800 */
[----:B------:R-:W-:Y:S01]  /*5430*/  @!PT LDS RZ, [RZ] ;  /* 0x00000000fffff984 */ /* 0x000fe20000000800 */
[----:B------:R-:W-:Y:S01]  /*5440*/  @!PT LDS RZ, [RZ] ;  /* 0x00000000fffff984 */ /* 0x000fe20000000800 */
[----:B------:R-:W-:Y:S01]  /*5450*/  @!PT LDS RZ, [RZ] ;  /* 0x00000000fffff984 */ /* 0x000fe20000000800 */
[----:B------:R3:W-:Y:S06]  /*5460*/  MEMBAR.ALL.CTA ;  /* 0x0000000000007992 */ /* 0x0007ec0000008000 */
[----:B---3--:R-:W-:Y:S06]  /*5470*/  MEMBAR.ALL.GPU ;  /* 0x0000000000007992 */ /* 0x008fec000000a000 */
[----:B------:R-:W-:-:S00]  /*5480*/  ERRBAR ;  /* 0x00000000000079ab */ /* 0x000fc00000000000 */
[----:B------:R-:W-:Y:S06]  /*5490*/  CGAERRBAR ;  /* 0x00000000000075ab */ /* 0x000fec0000000000 */
[----:B012345:R-:W-:Y:S04]  /*54a0*/  CCTL.IVALL ;  /* 0x00000000ff00798f */ /* 0x03ffe80002000000 */
[----:B------:R3:W-:Y:S01]  /*54b0*/  REDG.E.ADD.S32.STRONG.GPU desc[UR46][R2.64], R5 ;  /* 0x000000050200798e */ /* 0x0007e2000c10e3ae */
[----:B------:R-:W-:Y:S05]  /*54c0*/  BRA `(.L_x_335) ;  /* 0x0000003400b07947 */ /* 0x000fea0003800000 */
.L_x_333:
        /* <DEDUP_REMOVED lines=13> */
[----:B------:R-:W-:Y:S01]  /*55a0*/  ULDC UR16, c[0x0][0x280] ;  /* 0x0000a00000107ab9 */ /* 0x000fe20000000800 */
[----:B------:R-:W-:Y:S01]  /*55b0*/  ULDC.64 UR10, c[0x0][0x2d8] ;  /* 0x0000b600000a7ab9 */ /* 0x000fe20000000a00 */
[----:B------:R-:W-:Y:S01]  /*55c0*/  UISETP.GE.AND UP1, UPT, UR16, 0x1, UPT ;  /* 0x000000011000788c */ /* 0x000fe2000bf26270 */
[----:B------:R-:W-:Y:S01]  /*55d0*/  ULDC UR15, c[0x0][0x288] ;  /* 0x0000a200000f7ab9 */ /* 0x000fe20000000800 */
[----:B------:R-:W-:Y:S01]  /*55e0*/  USHF.R.S32.HI UR14, URZ, 0x1f, UR7 ;  /* 0x0000001f3f0e7899 */ /* 0x000fe20008011407 */
[----:B------:R-:W-:-:S03]  /*55f0*/  ULDC.64 UR12, c[0x0][0x2e0] ;  /* 0x0000b800000c7ab9 */ /* 0x000fc60000000a00 */
[----:B------:R-:W-:Y:S02]  /*5600*/  PLOP3.LUT P1, PT, PT, PT, UP1, 0x80, 0x0 ;  /* 0x000000000000781c */ /* 0x000fe40003f2f018 */
[----:B------:R-:W-:Y:S01]  /*5610*/  ELECT P0, URZ, PT ;  /* 0x00000000003f782f */ /* 0x000fe20003800000 */
[----:B-1----:R-:W-:Y:S02]  /*5620*/  USHF.R.S32.HI UR8, URZ, 0x1f, UR9 ;  /* 0x0000001f3f087899 */ /* 0x002fe40008011409 */
[----:B------:R-:W-:Y:S02]  /*5630*/  UIMAD.WIDE.U32 UR4, UR9, UR10, URZ ;  /* 0x0000000a090472a5 */ /* 0x000fe4000f8e003f */
[----:B------:R-:W-:-:S04]  /*5640*/  UIMAD UR6, UR8, UR10, URZ ;  /* 0x0000000a080672a4 */ /* 0x000fc8000f8e023f */
[----:B------:R-:W-:Y:S02]  /*5650*/  UIMAD UR6, UR9, UR11, UR6 ;  /* 0x0000000b090672a4 */ /* 0x000fe4000f8e0206 */
[----:B------:R-:W-:Y:S02]  /*5660*/  UIMAD UR11, UR7, UR15, URZ ;  /* 0x0000000f070b72a4 */ /* 0x000fe4000f8e023f */
[----:B------:R-:W-:Y:S02]  /*5670*/  UIADD3 UR5, UR5, UR6, URZ ;  /* 0x0000000605057290 */ /* 0x000fe4000fffe03f */
[----:B------:R-:W-:Y:S02]  /*5680*/  UIMAD UR6, UR14, UR12, URZ ;  /* 0x0000000c0e0672a4 */ /* 0x000fe4000f8e023f */
[----:B------:R-:W-:Y:S02]  /*5690*/  UIADD3 UR10, UP0, UR11, UR9, URZ ;  /* 0x000000090b0a7290 */ /* 0x000fe4000ff1e03f */
[----:B------:R-:W-:-:S02]  /*56a0*/  UIMAD UR14, UR7, UR13, UR6 ;  /* 0x0000000d070e72a4 */ /* 0x000fc4000f8e0206 */
[----:B------:R-:W-:Y:S02]  /*56b0*/  UIMAD.WIDE.U32 UR6, UR7, UR12, UR4 ;  /* 0x0000000c070672a5 */ /* 0x000fe4000f8e0004 */
[----:B------:R-:W-:Y:S01]  /*56c0*/  ULEA.HI.X.SX32 UR11, UR11, UR8, 0x1, UP0 ;  /* 0x000000080b0b7291 */ /* 0x000fe200080f0e3f */
[----:B------:R-:W-:Y:S11]  /*56d0*/  @!P1 BRA `(.L_x_335) ;  /* 0x00000034002c9947 */ /* 0x000ff60003800000 */
[----:B------:R-:W1:Y:S01]  /*56e0*/  S2R R3, SR_TID.X ;  /* 0x0000000000037919 */ /* 0x000e620000002100 */
[----:B------:R-:W-:Y:S01]  /*56f0*/  UIADD3 UR4, UR16, 0x3f, URZ ;  /* 0x0000003f10047890 */ /* 0x000fe2000fffe03f */
[----:B------:R-:W2:Y:S01]  /*5700*/  S2UR UR27, SR_CTAID.X ;  /* 0x00000000001b79c3 */ /* 0x000ea20000002500 */
[----:B------:R-:W-:Y:S02]  /*5710*/  UISETP.GE.AND UP0, UPT, UR16, 0x41, UPT ;  /* 0x000000411000788c */ /* 0x000fe4000bf06270 */
[----:B------:R-:W-:Y:S02]  /*5720*/  USHF.R.S32.HI UR5, URZ, 0x1f, UR4 ;  /* 0x0000001f3f057899 */ /* 0x000fe40008011404 */
[----:B------:R-:W-:Y:S02]  /*5730*/  UIADD3 UR14, UR7, UR14, URZ ;  /* 0x0000000e070e7290 */ /* 0x000fe4000fffe03f */
[----:B------:R-:W-:Y:S01]  /*5740*/  ULEA.HI UR5, UR5, UR4, URZ, 0x6 ;  /* 0x0000000405057291 */ /* 0x000fe2000f8f303f */
[----:B------:R-:W-:-:S02]  /*5750*/  PLOP3.LUT P1, PT, PT, PT, UP0, 0x80, 0x0 ;  /* 0x000000000000781c */ /* 0x000fc40003f2f008 */
[----:B------:R-:W-:Y:S01]  /*5760*/  ULDC UR4, c[0x0][0x760] ;  /* 0x0001d80000047ab9 */ /* 0x000fe20000000800 */
[----:B------:R-:W-:Y:S02]  /*5770*/  USHF.R.S32.HI UR5, URZ, 0x6, UR5 ;  /* 0x000000063f057899 */ /* 0x000fe40008011405 */
        /* <DEDUP_REMOVED lines=19> */
.L_x_398:
        /* <DEDUP_REMOVED lines=17> */
.L_x_376:
[----:B------:R-:W2:Y:S04]  /*59c0*/  LDG.E.STRONG.GPU R4, desc[UR46][R2.64] ;  /* 0x0000002e02047981 */ /* 0x000ea8000c1ef900 */
[----:B--2---:R-:W-:Y:S01]  /*59d0*/  CCTL.IVALL ;  /* 0x00000000ff00798f */ /* 0x004fe20002000000 */
[----:B------:R-:W-:Y:S05]  /*59e0*/  YIELD ;  /* 0x0000000000007946 */ /* 0x000fea0003800000 */
[----:B------:R-:W-:-:S13]  /*59f0*/  ISETP.NE.AND P3, PT, R4, UR27, PT ;  /* 0x0000001b04007c0c */ /* 0x000fda000bf65270 */
[----:B------:R-:W-:Y:S05]  /*5a00*/  @P3 BRA `(.L_x_376) ;  /* 0xfffffffc00ec3947 */ /* 0x000fea000383ffff */
.L_x_375:
[----:B------:R-:W-:Y:S05]  /*5a10*/  BSYNC B0 ;  /* 0x0000000000007941 */ /* 0x000fea0003800000 */
.L_x_374:
[----:B------:R-:W-:-:S03]  /*5a20*/  UMOV UR16, 0xffffffff ;  /* 0xffffffff00107882 */ /* 0x000fc60000000000 */
[----:B------:R-:W-:Y:S05]  /*5a30*/  BRA.DIV UR16, `(.L_x_377) ;  /* 0x0000003210f87947 */ /* 0x000fea000b800000 */
[----:B------:R-:W-:Y:S01]  /*5a40*/  NOP ;  /* 0x0000000000007918 */ /* 0x000fe20000000000 */
.L_x_447:
        /* <DEDUP_REMOVED lines=19> */
.L_x_379:
[----:B------:R-:W-:Y:S05]  /*5b80*/  BSYNC B0 ;  /* 0x0000000000007941 */ /* 0x000fea0003800000 */
.L_x_378:
        /* <DEDUP_REMOVED lines=13> */
.L_x_381:
[----:B------:R-:W-:Y:S05]  /*5c60*/  BSYNC B0 ;  /* 0x0000000000007941 */ /* 0x000fea0003800000 */
.L_x_380:
[----:B------:R-:W-:Y:S06]  /*5c70*/  BAR.ARV 0xa, 0xa0 ;  /* 0x0282800000007b1d */ /* 0x000fec0000002000 */
[----:B------:R-:W-:Y:S04]  /*5c80*/  BSSY B0, `(.L_x_382) ;  /* 0x0000003000007945 */ /* 0x000fe80003800000 */
[----:B------:R-:W-:Y:S05]  /*5c90*/  @!P0 BRA `(.L_x_383) ;  /* 0x0000000000048947 */ /* 0x000fea0003800000 */
[----:B------:R-:W-:-:S04]  /*5ca0*/  DEPBAR.LE SB0, 0x0 ;  /* 0x000080000000791a */ /* 0x000fc80000000000 */
.L_x_383:
[----:B------:R-:W-:Y:S05]  /*5cb0*/  BSYNC B0 ;  /* 0x0000000000007941 */ /* 0x000fea0003800000 */
.L_x_382:
        /* <DEDUP_REMOVED lines=19> */
.L_x_385:
[----:B------:R-:W-:Y:S05]  /*5df0*/  BSYNC B0 ;  /* 0x0000000000007941 */ /* 0x000fea0003800000 */
.L_x_384:
[----:B------:R-:W-:Y:S01]  /*5e00*/  UIADD3 UR19, UR15, UR19, URZ ;  /* 0x000000130f137290 */ /* 0x000fe2000fffe03f */
[----:B------:R-:W-:Y:S03]  /*5e10*/  BSSY B0, `(.L_x_386) ;  /* 0x000000d000007945 */ /* 0x000fe60003800000 */
[----:B------:R-:W-:-:S04]  /*5e20*/  UIADD3 UR16, UP0, UR19, UR10, URZ ;  /* 0x0000000a13107290 */ /* 0x000fc8000ff1e03f */
[----:B------:R-:W-:Y:S02]  /*5e30*/  ULEA.HI.X.SX32 UR19, UR19, UR11, 0x1, UP0 ;  /* 0x0000000b13137291 */ /* 0x000fe400080f0e3f */
[----:B------:R-:W-:-:S04]  /*5e40*/  ULEA UR8, UP0, UR16, UR8, 0x2 ;  /* 0x0000000810087291 */ /* 0x000fc8000f80103f */
[----:B------:R-:W-:Y:S02]  /*5e50*/  ULEA.HI.X UR19, UR16, UR9, UR19, 0x2, UP0 ;  /* 0x0000000910137291 */ /* 0x000fe400080f1413 */
[----:B-1----:R-:W-:-:S04]  /*5e60*/  IMAD.U32 R2, RZ, RZ, UR8 ;  /* 0x00000008ff027e24 */ /* 0x002fc8000f8e00ff */
[----:B------:R-:W-:Y:S01]  /*5e70*/  IMAD.U32 R3, RZ, RZ, UR19 ;  /* 0x00000013ff037e24 */ /* 0x000fe2000f8e00ff */
[----:B------:R-:W-:Y:S06]  /*5e80*/  @P1 BRA `(.L_x_387) ;  /* 0x0000000000141947 */ /* 0x000fec0003800000 */
.L_x_388:
[----:B------:R-:W2:Y:S04]  /*5e90*/  LDG.E.STRONG.GPU R4, desc[UR46][R2.64] ;  /* 0x0000002e02047981 */ /* 0x000ea8000c1ef900 */
[----:B--2---:R-:W-:Y:S01]  /*5ea0*/  CCTL.IVALL ;  /* 0x00000000ff00798f */ /* 0x004fe20002000000 */
[----:B------:R-:W-:Y:S05]  /*5eb0*/  YIELD ;  /* 0x0000000000007946 */ /* 0x000fea0003800000 */
[----:B------:R-:W-:-:S13]  /*5ec0*/  ISETP.NE.AND P3, PT, R4, UR27, PT ;  /* 0x0000001b04007c0c */ /* 0x000fda000bf65270 */
[----:B------:R-:W-:Y:S05]  /*5ed0*/  @P3 BRA `(.L_x_388) ;  /* 0xfffffffc00ec3947 */ /* 0x000fea000383ffff */
.L_x_387:
[----:B------:R-:W-:Y:S05]  /*5ee0*/  BSYNC B0 ;  /* 0x0000000000007941 */ /* 0x000fea0003800000 */
.L_x_386:
[----:B------:R-:W-:-:S03]  /*5ef0*/  UMOV UR8, 0xffffffff ;  /* 0xffffffff00087882 */ /* 0x000fc60000000000 */
[----:B------:R-:W-:Y:S05]  /*5f00*/  BRA.DIV UR8, `(.L_x_389) ;  /* 0x0000002e08e07947 */ /* 0x000fea000b800000 */
[----:B------:R-:W-:Y:S01]  /*5f10*/  NOP ;  /* 0x0000000000007918 */ /* 0x000fe20000000000 */
.L_x_450:
        /* <DEDUP_REMOVED lines=13> */
.L_x_391:
[----:B------:R-:W-:Y:S05]  /*5ff0*/  BSYNC B0 ;  /* 0x0000000000007941 */ /* 0x000fea0003800000 */
.L_x_390:
        /* <DEDUP_REMOVED lines=13> */
.L_x_393:
[----:B------:R-:W-:Y:S05]  /*60d0*/  BSYNC B0 ;  /* 0x0000000000007941 */ /* 0x000fea0003800000 */
.L_x_392:
[----:B------:R-:W-:Y:S06]  /*60e0*/  BAR.ARV 0xa, 0xa0 ;  /* 0x0282800000007b1d */ /* 0x000fec0000002000 */
[----:B------:R-:W-:Y:S04]  /*60f0*/  BSSY B0, `(.L_x_394) ;  /* 0x0000003000007945 */ /* 0x000fe80003800000 */
[----:B------:R-:W-:Y:S05]  /*6100*/  @!P0 BRA `(.L_x_395) ;  /* 0x0000000000048947 */ /* 0x000fea0003800000 */
[----:B------:R-:W-:-:S04]  /*6110*/  DEPBAR.LE SB0, 0x0 ;  /* 0x000080000000791a */ /* 0x000fc80000000000 */
.L_x_395:
[----:B------:R-:W-:Y:S05]  /*6120*/  BSYNC B0 ;  /* 0x0000000000007941 */ /* 0x000fea0003800000 */
.L_x_394:
        /* <DEDUP_REMOVED lines=19> */
.L_x_397:
[----:B------:R-:W-:Y:S05]  /*6260*/  BSYNC B0 ;  /* 0x0000000000007941 */ /* 0x000fea0003800000 */
.L_x_396:
[----:B------:R-:W-:Y:S02]  /*6270*/  UIADD3 UR4, UR4, 0x2, URZ ;  /* 0x0000000204047890 */ /* 0x000fe4000fffe03f */
[----:B------:R-:W-:Y:S01]  /*6280*/  UIADD3 UR5, UR5, 0x1, URZ ;  /* 0x0000000105057890 */ /* 0x000fe2000fffe03f */
[----:B------:R-:W-:Y:S11]  /*6290*/  @P2 BRA `(.L_x_398) ;  /* 0xfffffff400842947 */ /* 0x000ff6000383ffff */
.L_x_373:
[----:B------:R-:W-:-:S13]  /*62a0*/  ISETP.NE.AND P1, PT, RZ, UR33, PT ;  /* 0x00000021ff007c0c */ /* 0x000fda000bf25270 */
[----:B------:R-:W-:Y:S05]  /*62b0*/  @!P1 BRA `(.L_x_335) ;  /* 0x0000002800349947 */ /* 0x000fea0003800000 */
        /* <DEDUP_REMOVED lines=11> */
.L_x_401:
[----:B------:R-:W2:Y:S04]  /*6370*/  LDG.E.STRONG.GPU R0, desc[UR46][R2.64] ;  /* 0x0000002e02007981 */ /* 0x000ea8000c1ef900 */
[----:B--2---:R-:W-:Y:S01]  /*6380*/  CCTL.IVALL ;  /* 0x00000000ff00798f */ /* 0x004fe20002000000 */
[----:B------:R-:W-:Y:S05]  /*6390*/  YIELD ;  /* 0x0000000000007946 */ /* 0x000fea0003800000 */
[----:B------:R-:W-:-:S13]  /*63a0*/  ISETP.NE.AND P2, PT, R0, UR27, PT ;  /* 0x0000001b00007c0c */ /* 0x000fda000bf45270 */
[----:B------:R-:W-:Y:S05]  /*63b0*/  @P2 BRA `(.L_x_401) ;  /* 0xfffffffc00ec2947 */ /* 0x000fea000383ffff */
.L_x_400:
[----:B------:R-:W-:Y:S05]  /*63c0*/  BSYNC B0 ;  /* 0x0000000000007941 */ /* 0x000fea0003800000 */
.L_x_399:
[----:B------:R-:W-:-:S03]  /*63d0*/  UMOV UR5, 0xffffffff ;  /* 0xffffffff00057882 */ /* 0x000fc60000000000 */
[----:B------:R-:W-:Y:S05]  /*63e0*/  BRA.DIV UR5, `(.L_x_402) ;  /* 0x0000002a05c47947 */ /* 0x000fea000b800000 */
[----:B------:R-:W-:Y:S01]  /*63f0*/  NOP ;  /* 0x0000000000007918 */ /* 0x000fe20000000000 */
.L_x_453:
        /* <DEDUP_REMOVED lines=22> */
.L_x_404:
[----:B------:R-:W-:Y:S05]  /*6560*/  BSYNC B0 ;  /* 0x0000000000007941 */ /* 0x000fea0003800000 */
.L_x_403:
        /* <DEDUP_REMOVED lines=20> */
.L_x_406:
[----:B------:R-:W-:Y:S05]  /*66b0*/  BSYNC B0 ;  /* 0x0000000000007941 */ /* 0x000fea0003800000 */
.L_x_405:
[----:B------:R-:W-:Y:S06]  /*66c0*/  BAR.ARV 0xa, 0xa0 ;  /* 0x0282800000007b1d */ /* 0x000fec0000002000 */
[----:B------:R-:W-:Y:S04]  /*66d0*/  BSSY B0, `(.L_x_407) ;  /* 0x0000003000007945 */ /* 0x000fe80003800000 */
[----:B------:R-:W-:Y:S05]  /*66e0*/  @!P0 BRA `(.L_x_408) ;  /* 0x0000000000048947 */ /* 0x000fea0003800000 */
[----:B------:R-:W-:-:S04]  /*66f0*/  DEPBAR.LE SB0, 0x0 ;  /* 0x000080000000791a */ /* 0x000fc80000000000 */
.L_x_408:
[----:B------:R-:W-:Y:S05]  /*6700*/  BSYNC B0 ;  /* 0x0000000000007941 */ /* 0x000fea0003800000 */
.L_x_407:
[----:B------:R-:W-:Y:S06]  /*6710*/  BAR.ARV 0xb, 0xa0 ;  /* 0x02c2800000007b1d */ /* 0x000fec0000002000 */
[----:B------:R-:W-:Y:S01]  /*6720*/  NOP ;  /* 0x0000000000007918 */ /* 0x000fe20000000000 */
        /* <DEDUP_REMOVED lines=15> */
[----:B--2---:R4:W-:Y:S01]  /*6820*/  @P0 REDG.E.ADD.S32.STRONG.GPU desc[UR46][R2.64], R5 ;  /* 0x000000050200098e */ /* 0x0049e2000c10e3ae */
[----:B------:R-:W-:Y:S05]  /*6830*/  BRA `(.L_x_335) ;  /* 0x0000002000d47947 */ /* 0x000fea0003800000 */
.L_x_372:
        /* <DEDUP_REMOVED lines=48> */
.L_x_454:
        /* <DEDUP_REMOVED lines=14> */
.L_x_412:
        /* <DEDUP_REMOVED lines=23> */
[----:B------:R-:W-:Y:S01]  /*6d90*/  MOV R14, UR47 ;  /* 0x0000002f000e7c02 */ /* 0x000fe20008000f00 */
[----:B--2---:R-:W-:Y:S01]  /*6da0*/  IMAD.MOV.U32 R10, RZ, RZ, R6 ;  /* 0x000000ffff0a7224 */ /* 0x004fe200078e0006 */
[----:B------:R-:W-:Y:S01]  /*6db0*/  UIADD3 UR44, UR8, 0x1e000, URZ ;  /* 0x0001e000082c7890 */ /* 0x000fe2000fffe03f */
[----:B------:R-:W-:Y:S01]  /*6dc0*/  IMAD.MOV.U32 R11, RZ, RZ, R7 ;  /* 0x000000ffff0b7224 */ /* 0x000fe200078e0007 */
[----:B------:R-:W-:Y:S01]  /*6dd0*/  UMOV UR33, UR25 ;  /* 0x0000001900217c82 */ /* 0x000fe20008000000 */
[----:B------:R-:W-:Y:S01]  /*6de0*/  UMOV UR17, UR25 ;  /* 0x0000001900117c82 */ /* 0x000fe20008000000 */
[----:B------:R-:W-:Y:S01]  /*6df0*/  IADD3 R2, P1, R10, 0x2f0, RZ ;  /* 0x000002f00a027810 */ /* 0x000fe20007f3e0ff */
[----:B------:R-:W-:Y:S01]  /*6e00*/  UIADD3 UR9, UR8, 0x26800, URZ ;  /* 0x0002680008097890 */ /* 0x000fe2000fffe03f */
[----:B------:R-:W-:Y:S01]  /*6e10*/  MOV R15, UR46 ;  /* 0x0000002e000f7c02 */ /* 0x000fe20008000f00 */
[----:B------:R-:W-:Y:S01]  /*6e20*/  UMOV UR45, UR25 ;  /* 0x00000019002d7c82 */ /* 0x000fe20008000000 */
        /* <DEDUP_REMOVED lines=11> */
[----:B------:R-:W-:Y:S01]  /*6ee0*/  R2UR UR47, R14 ;  /* 0x000000000e2f72ca */ /* 0x000fe200000e0000 */
[----:B------:R-:W-:Y:S01]  /*6ef0*/  UIADD3 UR48, UR8, 0x4000, URZ ;  /* 0x0000400008307890 */ /* 0x000fe2000fffe03f */
[----:B------:R-:W-:Y:S01]  /*6f00*/  R2UR UR31, R2 ;  /* 0x00000000021f72ca */ /* 0x000fe200000e0000 */
[--C-:B------:R-:W-:Y:S01]  /*6f10*/  IMAD.X R2, RZ, RZ, R11.reuse, P2 ;  /* 0x000000ffff027224 */ /* 0x100fe200010e060b */
[----:B------:R-:W-:Y:S01]  /*6f20*/  UMOV UR58, 0x30 ;  /* 0x00000030003a7882 */ /* 0x000fe20000000000 */
[----:B------:R-:W-:Y:S01]  /*6f30*/  UMOV UR60, UR12 ;  /* 0x0000000c003c7c82 */ /* 0x000fe20008000000 */
[----:B------:R-:W-:Y:S01]  /*6f40*/  UMOV UR59, UR11 ;  /* 0x0000000b003b7c82 */ /* 0x000fe20008000000 */
[----:B------:R-:W-:Y:S01]  /*6f50*/  UMOV UR57, UR9 ;  /* 0x0000000900397c82 */ /* 0x000fe20008000000 */
[----:B------:R-:W-:Y:S01]  /*6f60*/  R2UR UR23, R2 ;  /* 0x00000000021772ca */ /* 0x000fe200000e0000 */
[----:B------:R-:W-:Y:S01]  /*6f70*/  UMOV UR50, 0x40 ;  /* 0x0000004000327882 */ /* 0x000fe20000000000 */
[----:B------:R-:W-:Y:S01]  /*6f80*/  IADD3 R2, P1, R10, 0xf0, RZ ;  /* 0x000000f00a027810 */ /* 0x000fe20007f3e0ff */
[----:B------:R-:W-:Y:S01]  /*6f90*/  UMOV UR52, UR12 ;  /* 0x0000000c00347c82 */ /* 0x000fe20008000000 */
[----:B------:R-:W-:Y:S01]  /*6fa0*/  UMOV UR51, UR11 ;  /* 0x0000000b00337c82 */ /* 0x000fe20008000000 */
[----:B------:R-:W-:Y:S01]  /*6fb0*/  UMOV UR49, UR9 ;  /* 0x0000000900317c82 */ /* 0x000fe20008000000 */
[----:B------:R-:W-:Y:S01]  /*6fc0*/  R2UR UR40, R2 ;  /* 0x00000000022872ca */ /* 0x000fe200000e0000 */
[----:B-1----:R-:W-:Y:S01]  /*6fd0*/  IMAD.X R3, RZ, RZ, R11, P1 ;  /* 0x000000ffff037224 */ /* 0x002fe200008e060b */
[----:B------:R-:W-:-:S04]  /*6fe0*/  R2UR UR46, R15 ;  /* 0x000000000f2e72ca */ /* 0x000fc800000e0000 */
        /* <DEDUP_REMOVED lines=21> */
[----:B------:R-:W-:Y:S01]  /*7140*/  MOV R16, UR45 ;  /* 0x0000002d00107c02 */ /* 0x000fe20008000f00 */
        /* <DEDUP_REMOVED lines=8> */
[----:B------:R-:W-:Y:S01]  /*71d0*/  MOV R17, UR44 ;  /* 0x0000002c00117c02 */ /* 0x000fe20008000f00 */
[----:B------:R-:W-:Y:S01]  /*71e0*/  UMOV UR42, 0x50 ;  /* 0x00000050002a7882 */ /* 0x000fe20000000000 */
[----:B------:R-:W-:Y:S01]  /*71f0*/  UMOV UR43, UR11 ;  /* 0x0000000b002b7c82 */ /* 0x000fe20008000000 */
[----:B------:R-:W-:Y:S01]  /*7200*/  MOV R18, UR42 ;  /* 0x0000002a00127c02 */ /* 0x000fe20008000f00 */
[----:B------:R-:W-:Y:S01]  /*7210*/  UMOV UR42, 0x20 ;  /* 0x00000020002a7882 */ /* 0x000fe20000000000 */
[----:B------:R-:W-:Y:S01]  /*7220*/  UMOV UR41, UR9 ;  /* 0x0000000900297c82 */ /* 0x000fe20008000000 */
[----:B------:R2:W-:Y:S01]  /*7230*/  UTMALDG.4D [UR16], [UR30], desc[UR54] ;  /* 0x000036101e0075b4 */ /* 0x0005e20008019000 */
[----:B------:R-:W-:Y:S01]  /*7240*/  IMAD.MOV.U32 R5, RZ, RZ, RZ ;  /* 0x000000ffff057224 */ /* 0x000fe200078e00ff */
[----:B------:R3:W-:Y:S01]  /*7250*/  UTMALDG.4D [UR40], [UR30], desc[UR54] ;  /* 0x000036281e0075b4 */ /* 0x0007e20008019000 */
[----:B------:R4:W-:Y:S01]  /*7260*/  UTMALDG.4D [UR56], [UR30], desc[UR54] ;  /* 0x000036381e0075b4 */ /* 0x0009e20008019000 */
[----:B-1----:R-:W-:Y:S01]  /*7270*/  UMOV UR10, 0x40 ;  /* 0x00000040000a7882 */ /* 0x002fe20000000000 */
[----:B------:R4:W-:Y:S01]  /*7280*/  UTMALDG.4D [UR48], [UR30], desc[UR54] ;  /* 0x000036301e0075b4 */ /* 0x0009e20008019000 */
        /* <DEDUP_REMOVED lines=15> */
[----:B------:R4:W-:Y:S10]  /*7380*/  UTMALDG.4D [UR8], [UR22], desc[UR54] ;  /* 0x00003608160075b4 */ /* 0x0009f40008019000 */
        /* <DEDUP_REMOVED lines=17> */
.L_x_423:
[----:B------:R-:W-:-:S04]  /*74a0*/  SHF.L.U32 R20, R9, 0x1f, RZ ;  /* 0x0000001f09147819 */ /* 0x000fc800000006ff */
[----:B-1----:R-:W1:Y:S02]  /*74b0*/  SYNCS.PHASECHK.TRANS64.TRYWAIT P1, [R0+URZ+0x26840], R20 ;  /* 0x02684014000075a7 */ /* 0x002e64000802017f */
[----:B-123--:R-:W-:Y:S05]  /*74c0*/  @!P1 BRA `(.L_x_415) ;  /* 0x0000001800bc9947 */ /* 0x00efea0003800000 */
.L_x_455:
[----:B------:R-:W-:Y:S05]  /*74d0*/  @P0 BRA `(.L_x_416) ;  /* 0x0000000000140947 */ /* 0x000fea0003800000 */
[----:B------:R-:W-:Y:S01]  /*74e0*/  ISETP.NE.AND P1, PT, R13, RZ, PT ;  /* 0x000000ff0d00720c */ /* 0x000fe20003f25270 */
[----:B------:R-:W-:-:S04]  /*74f0*/  IMAD.MOV.U32 R3, RZ, RZ, 0x3100 ;  /* 0x00003100ff037424 */ /* 0x000fc800078e00ff */
[----:B------:R2:W-:Y:S08]  /*7500*/  SYNCS.ARRIVE.TRANS64 RZ, [R0+URZ+0x26830], R3 ;  /* 0x0268300300ff79a7 */ /* 0x0005f0000800003f */
[----:B------:R-:W-:Y:S05]  /*7510*/  @!P1 BRA `(.L_x_416) ;  /* 0x0000000000049947 */ /* 0x000fea0003800000 */
[----:B------:R-:W-:Y:S01]  /*7520*/  BPT.TRAP 0x1 ;  /* 0x000000040000795c */ /* 0x000fe20000300000 */
.L_x_416:
        /* <DEDUP_REMOVED lines=42> */
.L_x_456:
[----:B------:R-:W-:Y:S05]  /*77d0*/  @P0 BRA `(.L_x_418) ;  /* 0x0000000000140947 */ /* 0x000fea0003800000 */
[----:B------:R-:W-:Y:S01]  /*77e0*/  ISETP.NE.AND P1, PT, R13, RZ, PT ;  /* 0x000000ff0d00720c */ /* 0x000fe20003f25270 */
[----:B------:R-:W-:-:S04]  /*77f0*/  IMAD.MOV.U32 R3, RZ, RZ, 0x3100 ;  /* 0x00003100ff037424 */ /* 0x000fc800078e00ff */
[----:B------:R3:W-:Y:S08]  /*7800*/  SYNCS.ARRIVE.TRANS64 RZ, [R0+URZ+0x26818], R3 ;  /* 0x0268180300ff79a7 */ /* 0x0007f0000800003f */
[----:B------:R-:W-:Y:S05]  /*7810*/  @!P1 BRA `(.L_x_418) ;  /* 0x0000000000049947 */ /* 0x000fea0003800000 */
[----:B------:R-:W-:Y:S01]  /*7820*/  BPT.TRAP 0x1 ;  /* 0x000000040000795c */ /* 0x000fe20000300000 */
.L_x_418:
        /* <DEDUP_REMOVED lines=34> */
.L_x_457:
[----:B-123--:R-:W-:Y:S01]  /*7a50*/  SHF.R.S32.HI R20, RZ, 0x1f, R19 ;  /* 0x0000001fff147819 */ /* 0x00efe20000011413 */
[----:B------:R-:W-:Y:S06]  /*7a60*/  @P0 BRA `(.L_x_420) ;  /* 0x0000000000140947 */ /* 0x000fec0003800000 */
[----:B------:R-:W-:Y:S01]  /*7a70*/  ISETP.NE.AND P1, PT, R13, RZ, PT ;  /* 0x000000ff0d00720c */ /* 0x000fe20003f25270 */
[----:B------:R-:W-:-:S04]  /*7a80*/  IMAD.MOV.U32 R21, RZ, RZ, 0x3100 ;  /* 0x00003100ff157424 */ /* 0x000fc800078e00ff */
[----:B------:R1:W-:Y:S08]  /*7a90*/  SYNCS.ARRIVE.TRANS64 RZ, [R0+URZ+0x26838], R21 ;  /* 0x0268381500ff79a7 */ /* 0x0003f0000800003f */
[----:B------:R-:W-:Y:S05]  /*7aa0*/  @!P1 BRA `(.L_x_420) ;  /* 0x0000000000049947 */ /* 0x000fea0003800000 */
[----:B------:R-:W-:Y:S01]  /*7ab0*/  BPT.TRAP 0x1 ;  /* 0x000000040000795c */ /* 0x000fe20000300000 */
.L_x_420:
        /* <DEDUP_REMOVED lines=38> */
.L_x_459:
[----:B------:R-:W-:Y:S05]  /*7d20*/  @P0 BRA `(.L_x_422) ;  /* 0x0000000000140947 */ /* 0x000fea0003800000 */
[----:B------:R-:W-:Y:S01]  /*7d30*/  ISETP.NE.AND P1, PT, R13, RZ, PT ;  /* 0x000000ff0d00720c */ /* 0x000fe20003f25270 */
[----:B--2---:R-:W-:-:S04]  /*7d40*/  IMAD.MOV.U32 R5, RZ, RZ, 0x3100 ;  /* 0x00003100ff057424 */ /* 0x004fc800078e00ff */
[----:B------:R3:W-:Y:S08]  /*7d50*/  SYNCS.ARRIVE.TRANS64 RZ, [R0+URZ+0x26810], R5 ;  /* 0x0268100500ff79a7 */ /* 0x0007f0000800003f */
[----:B------:R-:W-:Y:S05]  /*7d60*/  @!P1 BRA `(.L_x_422) ;  /* 0x0000000000049947 */ /* 0x000fea0003800000 */
[----:B------:R-:W-:Y:S01]  /*7d70*/  BPT.TRAP 0x1 ;  /* 0x000000040000795c */ /* 0x000fe20000300000 */
.L_x_422:
        /* <DEDUP_REMOVED lines=36> */
.L_x_414:
[----:B------:R-:W-:-:S13]  /*7fc0*/  ISETP.NE.AND P1, PT, R17, RZ, PT ;  /* 0x000000ff1100720c */ /* 0x000fda0003f25270 */
[----:B------:R-:W-:Y:S05]  /*7fd0*/  @!P1 BRA `(.L_x_413) ;  /* 0x0000000400609947 */ /* 0x000fea0003800000 */
[----:B------:R-:W-:-:S04]  /*7fe0*/  SHF.L.U32 R7, R9, 0x1f, RZ ;  /* 0x0000001f09077819 */ /* 0x000fc800000006ff */
[----:B------:R-:W2:Y:S02]  /*7ff0*/  SYNCS.PHASECHK.TRANS64.TRYWAIT P1, [R0+URZ+0x26840], R7 ;  /* 0x02684007000075a7 */ /* 0x000ea4000802017f */
[----:B--2---:R-:W-:Y:S05]  /*8000*/  @!P1 BRA `(.L_x_424) ;  /* 0x0000001000409947 */ /* 0x004fea0003800000 */
.L_x_460:
[----:B------:R-:W-:Y:S05]  /*8010*/  @P0 BRA `(.L_x_425) ;  /* 0x0000000000140947 */ /* 0x000fea0003800000 */
[----:B------:R-:W-:Y:S01]  /*8020*/  ISETP.NE.AND P1, PT, R13, RZ, PT ;  /* 0x000000ff0d00720c */ /* 0x000fe20003f25270 */
[----:B------:R-:W-:-:S04]  /*8030*/  IMAD.MOV.U32 R5, RZ, RZ, 0x3100 ;  /* 0x00003100ff057424 */ /* 0x000fc800078e00ff */
[----:B------:R3:W-:Y:S08]  /*8040*/  SYNCS.ARRIVE.TRANS64 RZ, [R0+URZ+0x26830], R5 ;  /* 0x0268300500ff79a7 */ /* 0x0007f0000800003f */
[----:B------:R-:W-:Y:S05]  /*8050*/  @!P1 BRA `(.L_x_425) ;  /* 0x0000000000049947 */ /* 0x000fea0003800000 */
[----:B------:R-:W-:Y:S01]  /*8060*/  BPT.TRAP 0x1 ;  /* 0x000000040000795c */ /* 0x000fe20000300000 */
.L_x_425:
        /* <DEDUP_REMOVED lines=40> */
.L_x_461:
[----:B------:R-:W-:Y:S05]  /*82f0*/  @P0 BRA `(.L_x_427) ;  /* 0x0000000000140947 */ /* 0x000fea0003800000 */
[----:B------:R-:W-:Y:S01]  /*8300*/  ISETP.NE.AND P0, PT, R13, RZ, PT ;  /* 0x000000ff0d00720c */ /* 0x000fe20003f05270 */
[----:B------:R-:W-:-:S04]  /*8310*/  IMAD.MOV.U32 R5, RZ, RZ, 0x3100 ;  /* 0x00003100ff057424 */ /* 0x000fc800078e00ff */
[----:B------:R4:W-:Y:S08]  /*8320*/  SYNCS.ARRIVE.TRANS64 RZ, [R0+URZ+0x26818], R5 ;  /* 0x0268180500ff79a7 */ /* 0x0009f0000800003f */
[----:B------:R-:W-:Y:S05]  /*8330*/  @!P0 BRA `(.L_x_427) ;  /* 0x0000000000048947 */ /* 0x000fea0003800000 */
[----:B------:R-:W-:Y:S01]  /*8340*/  BPT.TRAP 0x1 ;  /* 0x000000040000795c */ /* 0x000fe20000300000 */
.L_x_427:
        /* <DEDUP_REMOVED lines=33> */
.L_x_413:
[----:B------:R-:W4:Y:S01]  /*8560*/  S2R R2, SR_TID.X ;  /* 0x0000000000027919 */ /* 0x000f220000002100 */
[----:B------:R-:W-:Y:S01]  /*8570*/  IMAD R3, R12, 0x8, R0 ;  /* 0x000000080c037824 */ /* 0x000fe200078e0200 */
[----:B----4-:R-:W-:Y:S02]  /*8580*/  LOP3.LUT R4, R2, 0x7f, RZ, 0xc0, !PT ;  /* 0x0000007f02047812 */ /* 0x010fe400078ec0ff */
[----:B------:R-:W-:Y:S02]  /*8590*/  SHF.L.U32 R2, R9, 0x1f, RZ ;  /* 0x0000001f09027819 */ /* 0x000fe400000006ff */
[----:B------:R-:W-:Y:S02]  /*85a0*/  ISETP.NE.AND P1, PT, R4, RZ, PT ;  /* 0x000000ff0400720c */ /* 0x000fe40003f25270 */
[----:B------:R-:W4:Y:S02]  /*85b0*/  SYNCS.PHASECHK.TRANS64.TRYWAIT P0, [R3+URZ+0x26840], R2 ;  /* 0x02684002030075a7 */ /* 0x000f24000800017f */
[----:B----4-:R-:W-:Y:S09]  /*85c0*/  @!P0 BRA `(.L_x_428) ;  /* 0x0000000800f88947 */ /* 0x010ff20003800000 */
.L_x_462:
[----:B------:R-:W-:Y:S05]  /*85d0*/  @P1 BRA `(.L_x_429) ;  /* 0x0000000000181947 */ /* 0x000fea0003800000 */
[----:B------:R-:W5:Y:S01]  /*85e0*/  S2R R4, SR_TID.X ;  /* 0x0000000000047919 */ /* 0x000f620000002100 */
[----:B----4-:R-:W-:-:S04]  /*85f0*/  IMAD.MOV.U32 R2, RZ, RZ, 0x3100 ;  /* 0x00003100ff027424 */ /* 0x010fc800078e00ff */
[----:B------:R4:W-:Y:S01]  /*8600*/  SYNCS.ARRIVE.TRANS64 RZ, [R3+URZ+0x26830], R2 ;  /* 0x0268300203ff79a7 */ /* 0x0009e2000800003f */
[----:B-----5:R-:W-:-:S13]  /*8610*/  LOP3.LUT P0, RZ, R4, 0x1f, RZ, 0xc0, !PT ;  /* 0x0000001f04ff7812 */ /* 0x020fda000780c0ff */
[----:B----4-:R-:W-:Y:S05]  /*8620*/  @!P0 BRA `(.L_x_429) ;  /* 0x0000000000048947 */ /* 0x010fea0003800000 */
[----:B------:R-:W-:Y:S01]  /*8630*/  BPT.TRAP 0x1 ;  /* 0x000000040000795c */ /* 0x000fe20000300000 */
.L_x_429:
        /* <DEDUP_REMOVED lines=47> */
.L_x_410:
[----:B------:R-:W-:Y:S05]  /*8930*/  BSYNC B0 ;  /* 0x0000000000007941 */ /* 0x000fea0003800000 */
.L_x_409:
[----:B------:R-:W-:-:S03]  /*8940*/  UMOV UR5, 0xffffffff ;  /* 0xffffffff00057882 */ /* 0x000fc60000000000 */
[----:B------:R-:W-:Y:S05]  /*8950*/  BRA.DIV UR5, `(.L_x_430) ;  /* 0x0000000a05287947 */ /* 0x000fea000b800000 */
[----:B------:R-:W-:-:S13]  /*8960*/  ELECT P0, URZ, PT ;  /* 0x00000000003f782f */ /* 0x000fda0003800000 */
.L_x_465:
[----:B------:R-:W-:Y:S05]  /*8970*/  @!P0 BRA `(.L_x_335) ;  /* 0x0000000000848947 */ /* 0x000fea0003800000 */
[----:B------:R-:W-:-:S06]  /*8980*/  ULOP3.LUT UR5, UR38, 0x2, URZ, 0xfc, !UPT ;  /* 0x0000000226057892 */ /* 0x000fcc000f8efc3f */
[----:B------:R-:W-:-:S05]  /*8990*/  IMAD.U32 R2, RZ, RZ, UR5 ;  /* 0x00000005ff027e24 */ /* 0x000fca000f8e00ff */
[----:B------:R-:W-:-:S13]  /*89a0*/  ISETP.NE.AND P0, PT, R2, 0x3, PT ;  /* 0x000000030200780c */ /* 0x000fda0003f05270 */
[----:B------:R-:W-:Y:S05]  /*89b0*/  @!P0 BRA `(.L_x_431) ;  /* 0x0000000000048947 */ /* 0x000fea0003800000 */
[----:B------:R-:W-:Y:S01]  /*89c0*/  BPT.TRAP 0x1 ;  /* 0x000000040000795c */ /* 0x000fe20000300000 */
.L_x_431:
        /* <DEDUP_REMOVED lines=15> */
.L_x_466:
[----:B------:R-:W2:Y:S02]  /*8ac0*/  SYNCS.PHASECHK.TRANS64.TRYWAIT P1, [R3+URZ], R2 ;  /* 0x00000002030075a7 */ /* 0x000ea4000802017f */
[----:B--2---:R-:W-:Y:S05]  /*8ad0*/  @!P1 BRA `(.L_x_433) ;  /* 0x0000000800009947 */ /* 0x004fea0003800000 */
.L_x_467:
[----:B------:R-:W-:Y:S05]  /*8ae0*/  @!P0 BRA `(.L_x_434) ;  /* 0x0000000000048947 */ /* 0x000fea0003800000 */
[----:B------:R-:W-:Y:S01]  /*8af0*/  BPT.TRAP 0x1 ;  /* 0x000000040000795c */ /* 0x000fe20000300000 */
.L_x_434:
[----:B--2---:R-:W-:-:S04]  /*8b00*/  VIADD R3, R7, 0x26840 ;  /* 0x0002684007037836 */ /* 0x004fc80000000000 */
[----:B------:R-:W-:-:S04]  /*8b10*/  IMAD R0, R0, 0x8, R3 ;  /* 0x0000000800007824 */ /* 0x000fc800078e0203 */
[----:B------:R-:W2:Y:S02]  /*8b20*/  SYNCS.PHASECHK.TRANS64.TRYWAIT P0, [R0+URZ], R5 ;  /* 0x00000005000075a7 */ /* 0x000ea4000800017f */
[----:B--2---:R-:W-:Y:S05]  /*8b30*/  @!P0 BRA `(.L_x_435) ;  /* 0x0000000400fc8947 */ /* 0x004fea0003800000 */
.L_x_468:
[----:B------:R-:W-:-:S07]  /*8b40*/  IMAD R3, R4, 0x8, R3 ;  /* 0x0000000804037824 */ /* 0x000fce00078e0203 */
.L_x_436:
[----:B---3--:R3:W4:Y:S02]  /*8b50*/  SYNCS.PHASECHK.TRANS64.TRYWAIT P0, [R3+URZ], R2 ;  /* 0x00000002030075a7 */ /* 0x008724000800017f */
[----:B----4-:R-:W-:Y:S05]  /*8b60*/  @!P0 NANOSLEEP.SYNCS 0x989680 ;  /* 0x009896800000895d */ /* 0x010fea0003900000 */
[----:B------:R-:W4:Y:S02]  /*8b70*/  @!P0 SYNCS.PHASECHK.TRANS64 P0, [R3+URZ], R2 ;  /* 0x00000002030085a7 */ /* 0x000f24000800007f */
[----:B----4-:R-:W-:Y:S05]  /*8b80*/  @!P0 BRA `(.L_x_436) ;  /* 0xfffffffc00f08947 */ /* 0x010fea000383ffff */
.L_x_335:
[----:B------:R-:W-:Y:S05]  /*8b90*/  BSYNC B6 ;  /* 0x0000000000067941 */ /* 0x000fea0003800000 */
.L_x_332:
[----:B------:R-:W-:Y:S05]  /*8ba0*/  EXIT ;  /* 0x000000000000794d */ /* 0x000fea0003800000 */
.L_x_340:
[----:B------:R-:W-:Y:S02]  /*8bb0*/  IMAD.MOV.U32 R13, RZ, RZ, R16 ;  /* 0x000000ffff0d7224 */ /* 0x000fe400078e0010 */
[----:B------:R-:W-:Y:S02]  /*8bc0*/  IMAD.MOV.U32 R12, RZ, RZ, RZ ;  /* 0x000000ffff0c7224 */ /* 0x000fe400078e00ff */
[----:B------:R-:W-:Y:S02]  /*8bd0*/  IMAD.MOV.U32 R11, RZ, RZ, 0x1f ;  /* 0x0000001fff0b7424 */ /* 0x000fe400078e00ff */
[----:B------:R-:W-:-:S07]  /*8be0*/  IMAD.MOV.U32 R15, RZ, RZ, -0x1 ;  /* 0xffffffffff0f7424 */ /* 0x000fce00078e00ff */
[----:B------:R-:W-:Y:S05]  /*8bf0*/  WARPSYNC.COLLECTIVE R15, `(.L_x_437) ;  /* 0x000000000f087348 */ /* 0x000fea0003c00000 */
[----:B------:R1:W2:Y:S02]  /*8c00*/  SHFL.IDX P6, R14, R13, R12, R11 ;  /* 0x0000000c0d0e7389 */ /* 0x0002a400000c000b */
[----:B-12---:R-:W-:Y:S01]  /*8c10*/  ENDCOLLECTIVE ;  /* 0x000000000000791b */ /* 0x006fe20003800000 */
.L_x_437:
[----:B------:R-:W-:Y:S05]  /*8c20*/  BRA `(.L_x_438) ;  /* 0xffffff7c00c47947 */ /* 0x000fea000383ffff */
.L_x_342:
[----:B--2---:R2:W3:Y:S02]  /*8c30*/  SYNCS.PHASECHK.TRANS64.TRYWAIT P0, [R18+URZ+0x26800], R5 ;  /* 0x02680005120075a7 */ /* 0x0044e4000800017f */
[----:B---3--:R-:W-:Y:S05]  /*8c40*/  @!P0 NANOSLEEP.SYNCS 0x989680 ;  /* 0x009896800000895d */ /* 0x008fea0003900000 */
[----:B------:R-:W3:Y:S02]  /*8c50*/  @!P0 SYNCS.PHASECHK.TRANS64 P0, [R18+URZ+0x26800], R5 ;  /* 0x02680005120085a7 */ /* 0x000ee4000800007f */
[----:B---3--:R-:W-:Y:S05]  /*8c60*/  @!P0 BRA `(.L_x_342) ;  /* 0xfffffffc00f08947 */ /* 0x008fea000383ffff */
[----:B------:R-:W-:Y:S05]  /*8c70*/  BRA `(.L_x_341) ;  /* 0xffffff7c00ec7947 */ /* 0x000fea000383ffff */
.L_x_348:
[----:B---3--:R-:W-:-:S04]  /*8c80*/  IMAD.U32 R5, RZ, RZ, UR8 ;  /* 0x00000008ff057e24 */ /* 0x008fc8000f8e00ff */
[----:B------:R3:W1:Y:S03]  /*8c90*/  SYNCS.PHASECHK.TRANS64.TRYWAIT P1, [R5+URZ+0x26810], R120 ;  /* 0x02681078050075a7 */ /* 0x000666000802017f */
[----:B-1----:R-:W-:Y:S05]  /*8ca0*/  @!P1 NANOSLEEP.SYNCS 0x989680 ;  /* 0x009896800000995d */ /* 0x002fea0003900000 */
[----:B------:R-:W1:Y:S02]  /*8cb0*/  @!P1 SYNCS.PHASECHK.TRANS64 P1, [R5+URZ+0x26810], R120 ;  /* 0x02681078050095a7 */ /* 0x000e64000802007f */
[----:B-1----:R-:W-:Y:S05]  /*8cc0*/  @!P1 BRA `(.L_x_348) ;  /* 0xfffffffc00ec9947 */ /* 0x002fea000383ffff */
[----:B------:R-:W-:Y:S05]  /*8cd0*/  BRA `(.L_x_347) ;  /* 0xffffff8c001c7947 */ /* 0x000fea000383ffff */
.L_x_352:
[----:B------:R-:W-:-:S04]  /*8ce0*/  IMAD.U32 R121, RZ, RZ, UR8 ;  /* 0x00000008ff797e24 */ /* 0x000fc8000f8e00ff */
[----:B------:R1:W1:Y:S03]  /*8cf0*/  SYNCS.PHASECHK.TRANS64.TRYWAIT P1, [R121+URZ+0x26830], R120 ;  /* 0x02683078790075a7 */ /* 0x000266000802017f */
[----:B-1----:R-:W-:Y:S05]  /*8d00*/  @!P1 NANOSLEEP.SYNCS 0x989680 ;  /* 0x009896800000995d */ /* 0x002fea0003900000 */
[----:B------:R-:W1:Y:S02]  /*8d10*/  @!P1 SYNCS.PHASECHK.TRANS64 P1, [R121+URZ+0x26830], R120 ;  /* 0x02683078790095a7 */ /* 0x000e64000802007f */
[----:B-1----:R-:W-:Y:S05]  /*8d20*/  @!P1 BRA `(.L_x_352) ;  /* 0xfffffffc00ec9947 */ /* 0x002fea000383ffff */
[----:B------:R-:W-:Y:S05]  /*8d30*/  BRA `(.L_x_351) ;  /* 0xffffff9000287947 */ /* 0x000fea000383ffff */
.L_x_359:
[----:B------:R-:W-:Y:S01]  /*8d40*/  BSSY B0, `(.L_x_439) ;  /* 0x0000005000007945 */ /* 0x000fe20003800000 */
[----:B------:R-:W-:-:S07]  /*8d50*/  IMAD.MOV.U32 R15, RZ, RZ, -0x1 ;  /* 0xffffffffff0f7424 */ /* 0x000fce00078e00ff */
[----:B-1----:R-:W-:Y:S05]  /*8d60*/  WARPSYNC.COLLECTIVE R15, `(.L_x_440) ;  /* 0x000000000f087348 */ /* 0x002fea0003c00000 */
[----:B------:R-:W-:Y:S01]  /*8d70*/  NOP ;  /* 0x0000000000007918 */ /* 0x000fe20000000000 */
[----:B-1----:R-:W-:Y:S01]  /*8d80*/  ENDCOLLECTIVE ;  /* 0x000000000000791b */ /* 0x002fe20003800000 */
.L_x_440:
[----:B------:R-:W-:Y:S05]  /*8d90*/  BSYNC B0 ;  /* 0x0000000000007941 */ /* 0x000fea0003800000 */
.L_x_439:
[----:B------:R-:W-:Y:S05]  /*8da0*/  BRA `(.L_x_441) ;  /* 0xffffffc0001c7947 */ /* 0x000fea000383ffff */
.L_x_368:
[----:B------:R-:W-:Y:S01]  /*8db0*/  BSSY B0, `(.L_x_442) ;  /* 0x0000005000007945 */ /* 0x000fe20003800000 */
[----:B------:R-:W-:-:S07]  /*8dc0*/  IMAD.MOV.U32 R15, RZ, RZ, -0x1 ;  /* 0xffffffffff0f7424 */ /* 0x000fce00078e00ff */
[----:B-12---:R-:W-:Y:S05]  /*8dd0*/  WARPSYNC.COLLECTIVE R15, `(.L_x_443) ;  /* 0x000000000f087348 */ /* 0x006fea0003c00000 */
[----:B------:R-:W-:Y:S01]  /*8de0*/  NOP ;  /* 0x0000000000007918 */ /* 0x000fe20000000000 */
[----:B-12---:R-:W-:Y:S01]  /*8df0*/  ENDCOLLECTIVE ;  /* 0x000000000000791b */ /* 0x006fe20003800000 */
.L_x_443:
[----:B------:R-:W-:Y:S05]  /*8e00*/  BSYNC B0 ;  /* 0x0000000000007941 */ /* 0x000fea0003800000 */
.L_x_442:
[----:B------:R-:W-:Y:S05]  /*8e10*/  BRA `(.L_x_444) ;  /* 0xffffffc400107947 */ /* 0x000fea000383ffff */
.L_x_377:
[----:B------:R-:W-:Y:S01]  /*8e20*/  BSSY B0, `(.L_x_445) ;  /* 0x0000005000007945 */ /* 0x000fe20003800000 */
[----:B------:R-:W-:-:S07]  /*8e30*/  IMAD.MOV.U32 R15, RZ, RZ, -0x1 ;  /* 0xffffffffff0f7424 */ /* 0x000fce00078e00ff */
[----:B------:R-:W-:Y:S05]  /*8e40*/  WARPSYNC.COLLECTIVE R15, `(.L_x_446) ;  /* 0x000000000f087348 */ /* 0x000fea0003c00000 */
[----:B------:R-:W-:Y:S01]  /*8e50*/  NOP ;  /* 0x0000000000007918 */ /* 0x000fe20000000000 */
[----:B------:R-:W-:Y:S01]  /*8e60*/  ENDCOLLECTIVE ;  /* 0x000000000000791b */ /* 0x000fe20003800000 */
.L_x_446:
[----:B------:R-:W-:Y:S05]  /*8e70*/  BSYNC B0 ;  /* 0x0000000000007941 */ /* 0x000fea0003800000 */
.L_x_445:
[----:B------:R-:W-:Y:S05]  /*8e80*/  BRA `(.L_x_447) ;  /* 0xffffffc800f07947 */ /* 0x000fea000383ffff */
.L_x_389:
[----:B------:R-:W-:Y:S01]  /*8e90*/  BSSY B0, `(.L_x_448) ;  /* 0x0000005000007945 */ /* 0x000fe20003800000 */
[----:B------:R-:W-:-:S07]  /*8ea0*/  IMAD.MOV.U32 R15, RZ, RZ, -0x1 ;  /* 0xffffffffff0f7424 */ /* 0x000fce00078e00ff */
[----:B------:R-:W-:Y:S05]  /*8eb0*/  WARPSYNC.COLLECTIVE R15, `(.L_x_449) ;  /* 0x000000000f087348 */ /* 0x000fea0003c00000 */
[----:B------:R-:W-:Y:S01]  /*8ec0*/  NOP ;  /* 0x0000000000007918 */ /* 0x000fe20000000000 */
[----:B------:R-:W-:Y:S01]  /*8ed0*/  ENDCOLLECTIVE ;  /* 0x000000000000791b */ /* 0x000fe20003800000 */
.L_x_449:
[----:B------:R-:W-:Y:S05]  /*8ee0*/  BSYNC B0 ;  /* 0x0000000000007941 */ /* 0x000fea0003800000 */
.L_x_448:
[----:B------:R-:W-:Y:S05]  /*8ef0*/  BRA `(.L_x_450) ;  /* 0xffffffd000087947 */ /* 0x000fea000383ffff */
.L_x_402:
[----:B------:R-:W-:Y:S01]  /*8f00*/  BSSY B0, `(.L_x_451) ;  /* 0x0000005000007945 */ /* 0x000fe20003800000 */
[----:B------:R-:W-:-:S07]  /*8f10*/  IMAD.MOV.U32 R15, RZ, RZ, -0x1 ;  /* 0xffffffffff0f7424 */ /* 0x000fce00078e00ff */
[----:B------:R-:W-:Y:S05]  /*8f20*/  WARPSYNC.COLLECTIVE R15, `(.L_x_452) ;  /* 0x000000000f087348 */ /* 0x000fea0003c00000 */
[----:B------:R-:W-:Y:S01]  /*8f30*/  NOP ;  /* 0x0000000000007918 */ /* 0x000fe20000000000 */
[----:B------:R-:W-:Y:S01]  /*8f40*/  ENDCOLLECTIVE ;  /* 0x000000000000791b */ /* 0x000fe20003800000 */
.L_x_452:
[----:B------:R-:W-:Y:S05]  /*8f50*/  BSYNC B0 ;  /* 0x0000000000007941 */ /* 0x000fea0003800000 */
.L_x_451:
[----:B------:R-:W-:Y:S05]  /*8f60*/  BRA `(.L_x_453) ;  /* 0xffffffd400247947 */ /* 0x000fea000383ffff */
.L_x_411:
[----:B-1----:R1:W2:Y:S02]  /*8f70*/  SYNCS.PHASECHK.TRANS64.TRYWAIT P0, [R0+URZ+0x26820], R3 ;  /* 0x02682003000075a7 */ /* 0x0022a4000800017f */
[----:B--2---:R-:W-:Y:S05]  /*8f80*/  @!P0 NANOSLEEP.SYNCS 0x989680 ;  /* 0x009896800000895d */ /* 0x004fea0003900000 */
[----:B------:R-:W2:Y:S02]  /*8f90*/  @!P0 SYNCS.PHASECHK.TRANS64 P0, [R0+URZ+0x26820], R3 ;  /* 0x02682003000085a7 */ /* 0x000ea4000800007f */
[----:B--2---:R-:W-:Y:S05]  /*8fa0*/  @!P0 BRA `(.L_x_411) ;  /* 0xfffffffc00f08947 */ /* 0x004fea000383ffff */
[----:B------:R-:W-:Y:S05]  /*8fb0*/  BRA `(.L_x_454) ;  /* 0xffffffd800e07947 */ /* 0x000fea000383ffff */
.L_x_415:
[----:B-1----:R1:W2:Y:S02]  /*8fc0*/  SYNCS.PHASECHK.TRANS64.TRYWAIT P1, [R0+URZ+0x26840], R20 ;  /* 0x02684014000075a7 */ /* 0x0022a4000802017f */
[----:B--2---:R-:W-:Y:S05]  /*8fd0*/  @!P1 NANOSLEEP.SYNCS 0x989680 ;  /* 0x009896800000995d */ /* 0x004fea0003900000 */
[----:B------:R-:W2:Y:S02]  /*8fe0*/  @!P1 SYNCS.PHASECHK.TRANS64 P1, [R0+URZ+0x26840], R20 ;  /* 0x02684014000095a7 */ /* 0x000ea4000802007f */
[----:B--2---:R-:W-:Y:S05]  /*8ff0*/  @!P1 BRA `(.L_x_415) ;  /* 0xfffffffc00f09947 */ /* 0x004fea000383ffff */
[----:B------:R-:W-:Y:S05]  /*9000*/  BRA `(.L_x_455) ;  /* 0xffffffe400307947 */ /* 0x000fea000383ffff */
.L_x_417:
[----:B--2---:R2:W3:Y:S02]  /*9010*/  SYNCS.PHASECHK.TRANS64.TRYWAIT P1, [R0+URZ+0x26828], R20 ;  /* 0x02682814000075a7 */ /* 0x0044e4000802017f */
[----:B---3--:R-:W-:Y:S05]  /*9020*/  @!P1 NANOSLEEP.SYNCS 0x989680 ;  /* 0x009896800000995d */ /* 0x008fea0003900000 */
[----:B------:R-:W3:Y:S02]  /*9030*/  @!P1 SYNCS.PHASECHK.TRANS64 P1, [R0+URZ+0x26828], R20 ;  /* 0x02682814000095a7 */ /* 0x000ee4000802007f */
[----:B---3--:R-:W-:Y:S05]  /*9040*/  @!P1 BRA `(.L_x_417) ;  /* 0xfffffffc00f09947 */ /* 0x008fea000383ffff */
[----:B------:R-:W-:Y:S05]  /*9050*/  BRA `(.L_x_456) ;  /* 0xffffffe400dc7947 */ /* 0x000fea000383ffff */
.L_x_419:
[----:B---3--:R3:W4:Y:S02]  /*9060*/  SYNCS.PHASECHK.TRANS64.TRYWAIT P1, [R0+URZ+0x26848], R20 ;  /* 0x02684814000075a7 */ /* 0x008724000802017f */
[----:B----4-:R-:W-:Y:S05]  /*9070*/  @!P1 NANOSLEEP.SYNCS 0x989680 ;  /* 0x009896800000995d */ /* 0x010fea0003900000 */
[----:B------:R-:W4:Y:S02]  /*9080*/  @!P1 SYNCS.PHASECHK.TRANS64 P1, [R0+URZ+0x26848], R20 ;  /* 0x02684814000095a7 */ /* 0x000f24000802007f */
[----:B----4-:R-:W-:Y:S05]  /*9090*/  @!P1 BRA `(.L_x_419) ;  /* 0xfffffffc00f09947 */ /* 0x010fea000383ffff */
[----:B------:R-:W-:Y:S05]  /*90a0*/  BRA `(.L_x_457) ;  /* 0xffffffe800687947 */ /* 0x000fea000383ffff */
.L_x_421:
[----:B------:R-:W-:-:S07]  /*90b0*/  SHF.L.U32 R5, R9, 0x1f, RZ ;  /* 0x0000001f09057819 */ /* 0x000fce00000006ff */
.L_x_458:
[----:B--2---:R2:W3:Y:S02]  /*90c0*/  SYNCS.PHASECHK.TRANS64.TRYWAIT P1, [R0+URZ+0x26820], R5 ;  /* 0x02682005000075a7 */ /* 0x0044e4000802017f */
[----:B---3--:R-:W-:Y:S05]  /*90d0*/  @!P1 NANOSLEEP.SYNCS 0x989680 ;  /* 0x009896800000995d */ /* 0x008fea0003900000 */
[----:B------:R-:W3:Y:S02]  /*90e0*/  @!P1 SYNCS.PHASECHK.TRANS64 P1, [R0+URZ+0x26820], R5 ;  /* 0x02682005000095a7 */ /* 0x000ee4000802007f */
[----:B---3--:R-:W-:Y:S05]  /*90f0*/  @!P1 BRA `(.L_x_458) ;  /* 0xfffffffc00f09947 */ /* 0x008fea000383ffff */
[----:B------:R-:W-:Y:S05]  /*9100*/  BRA `(.L_x_459) ;  /* 0xffffffec00047947 */ /* 0x000fea000383ffff */
.L_x_424:
[----:B--2---:R2:W3:Y:S02]  /*9110*/  SYNCS.PHASECHK.TRANS64.TRYWAIT P1, [R0+URZ+0x26840], R7 ;  /* 0x02684007000075a7 */ /* 0x0044e4000802017f */
[----:B---3--:R-:W-:Y:S05]  /*9120*/  @!P1 NANOSLEEP.SYNCS 0x989680 ;  /* 0x009896800000995d */ /* 0x008fea0003900000 */
[----:B------:R-:W3:Y:S02]  /*9130*/  @!P1 SYNCS.PHASECHK.TRANS64 P1, [R0+URZ+0x26840], R7 ;  /* 0x02684007000095a7 */ /* 0x000ee4000802007f */
[----:B---3--:R-:W-:Y:S05]  /*9140*/  @!P1 BRA `(.L_x_424) ;  /* 0xfffffffc00f09947 */ /* 0x008fea000383ffff */
[----:B------:R-:W-:Y:S05]  /*9150*/  BRA `(.L_x_460) ;  /* 0xffffffec00ac7947 */ /* 0x000fea000383ffff */
.L_x_426:
[----:B---3--:R3:W4:Y:S02]  /*9160*/  SYNCS.PHASECHK.TRANS64.TRYWAIT P1, [R0+URZ+0x26828], R7 ;  /* 0x02682807000075a7 */ /* 0x008724000802017f */
[----:B----4-:R-:W-:Y:S05]  /*9170*/  @!P1 NANOSLEEP.SYNCS 0x989680 ;  /* 0x009896800000995d */ /* 0x010fea0003900000 */
[----:B------:R-:W4:Y:S02]  /*9180*/  @!P1 SYNCS.PHASECHK.TRANS64 P1, [R0+URZ+0x26828], R7 ;  /* 0x02682807000095a7 */ /* 0x000f24000802007f */
[----:B----4-:R-:W-:Y:S05]  /*9190*/  @!P1 BRA `(.L_x_426) ;  /* 0xfffffffc00f09947 */ /* 0x010fea000383ffff */
[----:B------:R-:W-:Y:S05]  /*91a0*/  BRA `(.L_x_461) ;  /* 0xfffffff000507947 */ /* 0x000fea000383ffff */
.L_x_428:
[----:B----4-:R4:W1:Y:S02]  /*91b0*/  SYNCS.PHASECHK.TRANS64.TRYWAIT P0, [R3+URZ+0x26840], R2 ;  /* 0x02684002030075a7 */ /* 0x010864000800017f */
[----:B-1----:R-:W-:Y:S05]  /*91c0*/  @!P0 NANOSLEEP.SYNCS 0x989680 ;  /* 0x009896800000895d */ /* 0x002fea0003900000 */
[----:B------:R-:W1:Y:S02]  /*91d0*/  @!P0 SYNCS.PHASECHK.TRANS64 P0, [R3+URZ+0x26840], R2 ;  /* 0x02684002030085a7 */ /* 0x000e64000800007f */
[----:B-1----:R-:W-:Y:S05]  /*91e0*/  @!P0 BRA `(.L_x_428) ;  /* 0xfffffffc00f08947 */ /* 0x002fea000383ffff */
[----:B------:R-:W-:Y:S05]  /*91f0*/  BRA `(.L_x_462) ;  /* 0xfffffff000f47947 */ /* 0x000fea000383ffff */
.L_x_430:
[----:B------:R-:W-:Y:S01]  /*9200*/  BSSY B0, `(.L_x_463) ;  /* 0x0000006000007945 */ /* 0x000fe20003800000 */
[----:B------:R-:W-:-:S07]  /*9210*/  IMAD.MOV.U32 R15, RZ, RZ, -0x1 ;  /* 0xffffffffff0f7424 */ /* 0x000fce00078e00ff */
[----:B------:R-:W-:Y:S05]  /*9220*/  WARPSYNC.COLLECTIVE R15, `(.L_x_464) ;  /* 0x000000000f0c7348 */ /* 0x000fea0003c00000 */
[----:B------:R-:W-:Y:S02]  /*9230*/  ELECT P6, UR62, PT ;  /* 0x00000000003e782f */ /* 0x000fe400038c0000 */
[----:B------:R-:W-:Y:S01]  /*9240*/  MOV R14, UR62 ;  /* 0x0000003e000e7c02 */ /* 0x000fe20008000f00 */
[----:B------:R-:W-:Y:S10]  /*9250*/  ENDCOLLECTIVE ;  /* 0x000000000000791b */ /* 0x000ff40003800000 */
.L_x_464:
[----:B------:R-:W-:Y:S05]  /*9260*/  BSYNC B0 ;  /* 0x0000000000007941 */ /* 0x000fea0003800000 */
.L_x_463:
[----:B------:R-:W-:Y:S01]  /*9270*/  PLOP3.LUT P0, PT, P6, PT, PT, 0x80, 0x0 ;  /* 0x000000000000781c */ /* 0x000fe2000370f070 */
[----:B------:R-:W-:-:S12]  /*9280*/  BRA `(.L_x_465) ;  /* 0xfffffff400b87947 */ /* 0x000fd8000383ffff */
.L_x_432:
[----:B-1----:R1:W2:Y:S02]  /*9290*/  SYNCS.PHASECHK.TRANS64.TRYWAIT P1, [R6+URZ], R5 ;  /* 0x00000005060075a7 */ /* 0x0022a4000802017f */
[----:B--2---:R-:W-:Y:S05]  /*92a0*/  @!P1 NANOSLEEP.SYNCS 0x989680 ;  /* 0x009896800000995d */ /* 0x004fea0003900000 */
[----:B------:R-:W2:Y:S02]  /*92b0*/  @!P1 SYNCS.PHASECHK.TRANS64 P1, [R6+URZ], R5 ;  /* 0x00000005060095a7 */ /* 0x000ea4000802007f */
[----:B--2---:R-:W-:Y:S05]  /*92c0*/  @!P1 BRA `(.L_x_432) ;  /* 0xfffffffc00f09947 */ /* 0x004fea000383ffff */
[----:B------:R-:W-:Y:S05]  /*92d0*/  BRA `(.L_x_466) ;  /* 0xfffffff400f87947 */ /* 0x000fea000383ffff */
.L_x_433:
[----:B--2---:R2:W3:Y:S02]  /*92e0*/  SYNCS.PHASECHK.TRANS64.TRYWAIT P1, [R3+URZ], R2 ;  /* 0x00000002030075a7 */ /* 0x0044e4000802017f */
[----:B---3--:R-:W-:Y:S05]  /*92f0*/  @!P1 NANOSLEEP.SYNCS 0x989680 ;  /* 0x009896800000995d */ /* 0x008fea0003900000 */
[----:B------:R-:W3:Y:S02]  /*9300*/  @!P1 SYNCS.PHASECHK.TRANS64 P1, [R3+URZ], R2 ;  /* 0x00000002030095a7 */ /* 0x000ee4000802007f */
[----:B---3--:R-:W-:Y:S05]  /*9310*/  @!P1 BRA `(.L_x_433) ;  /* 0xfffffffc00f09947 */ /* 0x008fea000383ffff */
[----:B------:R-:W-:Y:S05]  /*9320*/  BRA `(.L_x_467) ;  /* 0xfffffff400ec7947 */ /* 0x000fea000383ffff */
.L_x_435:
[----:B--2---:R2:W3:Y:S02]  /*9330*/  SYNCS.PHASECHK.TRANS64.TRYWAIT P0, [R0+URZ], R5 ;  /* 0x00000005000075a7 */ /* 0x0044e4000800017f */
[----:B---3--:R-:W-:Y:S05]  /*9340*/  @!P0 NANOSLEEP.SYNCS 0x989680 ;  /* 0x009896800000895d */ /* 0x008fea0003900000 */
[----:B------:R-:W3:Y:S02]  /*9350*/  @!P0 SYNCS.PHASECHK.TRANS64 P0, [R0+URZ], R5 ;  /* 0x00000005000085a7 */ /* 0x000ee4000800007f */
[----:B---3--:R-:W-:Y:S05]  /*9360*/  @!P0 BRA `(.L_x_435) ;  /* 0xfffffffc00f08947 */ /* 0x008fea000383ffff */
[----:B------:R-:W-:Y:S05]  /*9370*/  BRA `(.L_x_468) ;  /* 0xfffffff400f07947 */ /* 0x000fea000383ffff */
.L_x_469:
        /* <DEDUP_REMOVED lines=16> */
.L_x_6554:


//--------------------- .text._ZN7cutlass13device_kernelIN5flash11enable_sm90INS1_16FlashAttnBwdSm90INS1_25CollectiveMainloopBwdSm90ILi2ELi2ELi2EN4cute5tupleIJNS5_1CILi1EEES8_S8_EEENS6_IJNS7_ILi64EEENS7_ILi128EEENS7_ILi96EEEEEENS_10bfloat16_tEfNS_4arch4Sm90ELb0ELb0ELb1ELb1ELb0ELb1ELb0ELb0ELi2ELi1ELi2ELi1ELb1EEENS1_21CollectiveEpilogueBwdISD_SE_SG_Li256ELb1ELb0ELi1EEENS1_19SingleTileSchedulerILb1ELb0ELb0ELi128EEEEEEEEEvNT_6ParamsE --------------------------
	.section	.text._ZN7cutlass13device_kernelIN5flash11enable_sm90INS1_16FlashAttnBwdSm90INS1_25CollectiveMainloopBwdSm90ILi2ELi2ELi2EN4cute5tupleIJNS5_1CILi1EEES8_S8_EEENS6_IJNS7_ILi64EEENS7_ILi128EEENS7_ILi96EEEEEENS_10bfloat16_tEfNS_4arch4Sm90ELb0ELb0ELb1ELb1ELb0ELb1ELb0ELb0ELi2ELi1ELi2ELi1ELb1EEENS1_21CollectiveEpilogueBwdISD_SE_SG_Li256ELb1ELb0ELi1EEENS1_19SingleTileSchedulerILb1ELb0ELb0ELi128EEEEEEEEEvNT_6ParamsE,"ax",@progbits
	.align	128
.text._ZN7cutlass13device_kernelIN5flash11enable_sm90INS1_16FlashAttnBwdSm90INS1_25CollectiveMainloopBwdSm90ILi2ELi2ELi2EN4cute5tupleIJNS5_1CILi1EEES8_S8_EEENS6_IJNS7_ILi64EEENS7_ILi128EEENS7_ILi96EEEEEENS_10bfloat16_tEfNS_4arch4Sm90ELb0ELb0ELb1ELb1ELb0ELb1ELb0ELb0ELi2ELi1ELi2ELi1ELb1EEENS1_21CollectiveEpilogueBwdISD_SE_SG_Li256ELb1ELb0ELi1EEENS1_19SingleTileSchedulerILb1ELb0ELb0ELi128EEEEEEEEEvNT_6ParamsE:
        .type           _ZN7cutlass13device_kernelIN5flash11enable_sm90INS1_16FlashAttnBwdSm90INS1_25CollectiveMainloopBwdSm90ILi2ELi2ELi2EN4cute5tupleIJNS5_1CILi1EEES8_S8_EEENS6_IJNS7_ILi64EEENS7_ILi128EEENS7_ILi96EEEEEENS_10bfloat16_tEfNS_4arch4Sm90ELb0ELb0ELb1ELb1ELb0ELb1ELb0ELb0ELi2ELi1ELi2ELi1ELb1EEENS1_21CollectiveEpilogueBwdISD_SE_SG_Li256ELb1ELb0ELi1EEENS1_19SingleTileSchedulerILb1ELb0ELb0ELi128EEEEEEEEEvNT_6ParamsE,@function
        .size           _ZN7cutlass13device_kernelIN5flash11enable_sm90INS1_16FlashAttnBwdSm90INS1_25CollectiveMainloopBwdSm90ILi2ELi2ELi2EN4cute5tupleIJNS5_1CILi1EEES8_S8_EEENS6_IJNS7_ILi64EEENS7_ILi128EEENS7_ILi96EEEEEENS_10bfloat16_tEfNS_4arch4Sm90ELb0ELb0ELb1ELb1ELb0ELb1ELb0ELb0ELi2ELi1ELi2ELi1ELb1EEENS1_21CollectiveEpilogueBwdISD_SE_SG_Li256ELb1ELb0ELi1EEENS1_19SingleTileSchedulerILb1ELb0ELb0ELi128EEEEEEEEEvNT_6ParamsE,(.L_x_6555 - _ZN7cutlass13device_kernelIN5flash11enable_sm90INS1_16FlashAttnBwdSm90INS1_25CollectiveMainloopBwdSm90ILi2ELi2ELi2EN4cute5tupleIJNS5_1CILi1EEES8_S8_EEENS6_IJNS7_ILi64EEENS7_ILi128EEENS7_ILi96EEEEEENS_10bfloat16_tEfNS_4arch4Sm90ELb0ELb0ELb1ELb1ELb0ELb1ELb0ELb0ELi2ELi1ELi2ELi1ELb1EEENS1_21CollectiveEpilogueBwdISD_SE_SG_Li256ELb1ELb0ELi1EEENS1_19SingleTileSchedulerILb1ELb0ELb0ELi128EEEEEEEEEvNT_6ParamsE)
        .other          _ZN7cutlass13device_kernelIN5flash11enable_sm90INS1_16FlashAttnBwdSm90INS1_25CollectiveMainloopBwdSm90ILi2ELi2ELi2EN4cute5tupleIJNS5_1CILi1EEES8_S8_EEENS6_IJNS7_ILi64EEENS7_ILi128EEENS7_ILi96EEEEEENS_10bfloat16_tEfNS_4arch4Sm90ELb0ELb0ELb1ELb1ELb0ELb1ELb0ELb0ELi2ELi1ELi2ELi1ELb1EEENS1_21CollectiveEpilogueBwdISD_SE_SG_Li256ELb1ELb0ELi1EEENS1_19SingleTileSchedulerILb1ELb0ELb0ELi128EEEEEEEEEvNT_6ParamsE,@"STO_CUDA_ENTRY STV_DEFAULT"
_ZN7cutlass13device_kernelIN5flash11enable_sm90INS1_16FlashAttnBwdSm90INS1_25CollectiveMainloopBwdSm90ILi2ELi2ELi2EN4cute5tupleIJNS5_1CILi1EEES8_S8_EEENS6_IJNS7_ILi64EEENS7_ILi128EEENS7_ILi96EEEEEENS_10bfloat16_tEfNS_4arch4Sm90ELb0ELb0ELb1ELb1ELb0ELb1ELb0ELb0ELi2ELi1ELi2ELi1ELb1EEENS1_21CollectiveEpilogueBwdISD_SE_SG_Li256ELb1ELb0ELi1EEENS1_19SingleTileSchedulerILb1ELb0ELb0ELi128EEEEEEEEEvNT_6ParamsE:
        /* <DEDUP_REMOVED lines=23> */
.L_x_471:
[----:B------:R-:W-:Y:S05]  /*0170*/  BSYNC B0 ;  /* 0x0000000000007941 */ /* 0x000fea0003800000 */
.L_x_470:
        /* <DEDUP_REMOVED lines=37> */
.L_x_472:
        /* <DEDUP_REMOVED lines=22> */
.L_x_473:
[----:B------:R-:W-:Y:S01]  /*0530*/  PLOP3.LUT P0, PT, PT, PT, UP0, 0x80, 0x0 ;  /* 0x000000000000781c */ /* 0x000fe20003f0f008 */
[----:B------:R-:W-:Y:S01]  /*0540*/  NOP ;  /* 0x0000000000007918 */ /* 0x000fe20000000000 */
[----:B------:R-:W-:Y:S01]  /*0550*/  ULDC.64 UR46, c[0x0][0x208] ;  /* 0x00008200002e7ab9 */ /* 0x000fe20000000a00 */
[----:B------:R-:W-:Y:S01]  /*0560*/  BSSY B6, `(.L_x_474) ;  /* 0x00009c1000067945 */ /* 0x000fe20003800000 */
[----:B-12-4-:R-:W-:Y:S09]  /*0570*/  BAR.SYNC.DEFER_BLOCKING 0x0 ;  /* 0x0000000000007b1d */ /* 0x016ff20000010000 */
[----:B------:R-:W-:Y:S05]  /*0580*/  @!P0 BRA `(.L_x_475) ;  /* 0x0000006000b88947 */ /* 0x000fea0003800000 */
.L_x_476:
[----:B------:R-:W-:-:S08]  /*0590*/  NOP ;  /* 0x0000000000007918 */ /* 0x000fd00000000000 */
[----:B------:R-:W1:Y:S02]  /*05a0*/  USETMAXREG.TRY_ALLOC.CTAPOOL UP0, 0xf0 ;  /* 0x000000f0000079c8 */ /* 0x000e640008000600 */
[----:B-1----:R-:W-:-:S13]  /*05b0*/  PLOP3.LUT P0, PT, PT, PT, UP0, 0x80, 0x0 ;  /* 0x000000000000781c */ /* 0x002fda0003f0f008 */
[----:B------:R-:W-:Y:S05]  /*05c0*/  @!P0 BRA `(.L_x_476) ;  /* 0xfffffffc00f08947 */ /* 0x000fea000383ffff */
[----:B------:R-:W-:Y:S01]  /*05d0*/  LOP3.LUT R0, R0, 0x3, RZ, 0xc0, !PT ;  /* 0x0000000300007812 */ /* 0x000fe200078ec0ff */
[----:B------:R-:W-:Y:S01]  /*05e0*/  ULDC.64 UR4, c[0x0][0x8d8] ;  /* 0x0002360000047ab9 */ /* 0x000fe20000000a00 */
[----:B------:R-:W1:Y:S04]  /*05f0*/  S2UR UR36, SR_CTAID.Z ;  /* 0x00000000002479c3 */ /* 0x000e680000002700 */
[----:B------:R-:W2:Y:S02]  /*0600*/  SHFL.IDX PT, R0, R0, RZ, 0x1f ;  /* 0x00001fff00007589 */ /* 0x000ea400000e0000 */
[----:B--2---:R-:W-:-:S13]  /*0610*/  ISETP.NE.AND P0, PT, R0, RZ, PT ;  /* 0x000000ff0000720c */ /* 0x004fda0003f05270 */
[----:B------:R-:W-:-:S05]  /*0620*/  @!P0 VIADD R3, R2, 0x9 ;  /* 0x0000000902038836 */ /* 0x000fca0000000000 */
[----:B------:R2:W-:Y:S06]  /*0630*/  @!P0 BAR.ARV R3, 0xa0 ;  /* 0x000280030000851d */ /* 0x0005ec0000002000 */
[----:B------:R-:W-:-:S04]  /*0640*/  ISETP.NE.U32.AND P0, PT, RZ, UR4, PT ;  /* 0x00000004ff007c0c */ /* 0x000fc8000bf05070 */
[----:B------:R-:W-:-:S13]  /*0650*/  ISETP.NE.AND.EX P0, PT, RZ, UR5, PT, P0 ;  /* 0x00000005ff007c0c */ /* 0x000fda000bf05300 */
[----:B-12---:R-:W-:Y:S05]  /*0660*/  @!P0 BRA `(.L_x_477) ;  /* 0x00000000001c8947 */ /* 0x006fea0003800000 */
[----:B------:R-:W-:Y:S02]  /*0670*/  ULDC.64 UR4, c[0x0][0x8d8] ;  /* 0x0002360000047ab9 */ /* 0x000fe40000000a00 */
[----:B------:R-:W-:-:S06]  /*0680*/  UIMAD.WIDE UR4, UR36, 0x4, UR4 ;  /* 0x00000004240478a5 */ /* 0x000fcc000f8e0204 */
[----:B------:R-:W-:Y:S02]  /*0690*/  IMAD.U32 R4, RZ, RZ, UR4 ;  /* 0x00000004ff047e24 */ /* 0x000fe4000f8e00ff */
[----:B------:R-:W-:-:S05]  /*06a0*/  IMAD.U32 R5, RZ, RZ, UR5 ;  /* 0x00000005ff057e24 */ /* 0x000fca000f8e00ff */
[----:B------:R-:W2:Y:S02]  /*06b0*/  LDG.E R4, desc[UR46][R4.64] ;  /* 0x0000002e04047981 */ /* 0x000ea4000c1e1900 */
[----:B--2---:R-:W-:Y:S01]  /*06c0*/  R2UR UR4, R4 ;  /* 0x00000000040472ca */ /* 0x004fe200000e0000 */
[----:B------:R-:W-:-:S14]  /*06d0*/  BRA `(.L_x_478) ;  /* 0x00000000003c7947 */ /* 0x000fdc0003800000 */
.L_x_477:
[----:B------:R-:W-:Y:S02]  /*06e0*/  ULDC.64 UR4, c[0x0][0x8d0] ;  /* 0x0002340000047ab9 */ /* 0x000fe40000000a00 */
[----:B------:R-:W-:-:S04]  /*06f0*/  ISETP.NE.U32.AND P0, PT, RZ, UR4, PT ;  /* 0x00000004ff007c0c */ /* 0x000fc8000bf05070 */
[----:B------:R-:W-:-:S13]  /*0700*/  ISETP.NE.AND.EX P0, PT, RZ, UR5, PT, P0 ;  /* 0x00000005ff007c0c */ /* 0x000fda000bf05300 */
[----:B------:R-:W-:Y:S05]  /*0710*/  @!P0 BRA `(.L_x_479) ;  /* 0x0000000000288947 */ /* 0x000fea0003800000 */
[----:B------:R-:W-:Y:S02]  /*0720*/  ULDC.64 UR4, c[0x0][0x8d0] ;  /* 0x0002340000047ab9 */ /* 0x000fe40000000a00 */
[----:B------:R-:W-:-:S06]  /*0730*/  UIMAD.WIDE UR4, UR36, 0x4, UR4 ;  /* 0x00000004240478a5 */ /* 0x000fcc000f8e0204 */
[----:B------:R-:W-:Y:S02]  /*0740*/  IMAD.U32 R4, RZ, RZ, UR4 ;  /* 0x00000004ff047e24 */ /* 0x000fe4000f8e00ff */
[----:B------:R-:W-:-:S05]  /*0750*/  IMAD.U32 R5, RZ, RZ, UR5 ;  /* 0x00000005ff057e24 */ /* 0x000fca000f8e00ff */
[----:B------:R-:W2:Y:S04]  /*0760*/  LDG.E R3, desc[UR46][R4.64] ;  /* 0x0000002e04037981 */ /* 0x000ea8000c1e1900 */
[----:B------:R-:W3:Y:S01]  /*0770*/  LDG.E R0, desc[UR46][R4.64+0x4] ;  /* 0x0000042e04007981 */ /* 0x000ee2000c1e1900 */
[----:B--2---:R-:W-:Y:S02]  /*0780*/  R2UR UR4, R3 ;  /* 0x00000000030472ca */ /* 0x004fe400000e0000 */
[----:B---3--:R-:W-:-:S13]  /*0790*/  R2UR UR5, R0 ;  /* 0x00000000000572ca */ /* 0x008fda00000e0000 */
[----:B------:R-:W-:Y:S01]  /*07a0*/  UIADD3 UR4, -UR4, UR5, URZ ;  /* 0x0000000504047290 */ /* 0x000fe2000fffe13f */
[----:B------:R-:W-:Y:S11]  /*07b0*/  BRA `(.L_x_478) ;  /* 0x0000000000047947 */ /* 0x000ff60003800000 */
.L_x_479:
[----:B------:R-:W-:-:S05]  /*07c0*/  ULDC UR4, c[0x0][0x8bc] ;  /* 0x00022f0000047ab9 */ /* 0x000fca0000000800 */
.L_x_478:
[----:B------:R-:W1:Y:S02]  /*07d0*/  S2UR UR37, SR_CTAID.X ;  /* 0x00000000002579c3 */ /* 0x000e640000002500 */
[----:B-1----:R-:W-:-:S04]  /*07e0*/  USHF.L.U32 UR37, UR37, 0x7, URZ ;  /* 0x0000000725257899 */ /* 0x002fc8000800063f */
[----:B------:R-:W-:-:S04]  /*07f0*/  UISETP.GE.AND UP0, UPT, UR37, UR4, UPT ;  /* 0x000000042500728c */ /* 0x000fc8000bf06270 */
[----:B------:R-:W-:-:S06]  /*0800*/  USEL UR36, UR36, 0xffffffff, !UP0 ;  /* 0xffffffff24247887 */ /* 0x000fcc000c000000 */
[----:B------:R-:W-:-:S13]  /*0810*/  ISETP.LE.AND P0, PT, RZ, UR36, PT ;  /* 0x00000024ff007c0c */ /* 0x000fda000bf03270 */
[----:B------:R-:W-:Y:S05]  /*0820*/  @!P0 BRA `(.L_x_480) ;  /* 0x0000009800508947 */ /* 0x000fea0003800000 */
[----:B------:R-:W1:Y:S01]  /*0830*/  S2R R0, SR_TID.X ;  /* 0x0000000000007919 */ /* 0x000e620000002100 */
[----:B------:R-:W-:Y:S02]  /*0840*/  ULDC.64 UR4, c[0x0][0x780] ;  /* 0x0001e00000047ab9 */ /* 0x000fe40000000a00 */
[----:B------:R-:W-:Y:S01]  /*0850*/  ISETP.NE.U32.AND P0, PT, RZ, UR4, PT ;  /* 0x00000004ff007c0c */ /* 0x000fe2000bf05070 */
[----:B------:R-:W-:Y:S02]  /*0860*/  ULDC UR4, c[0x0][0x290] ;  /* 0x0000a40000047ab9 */ /* 0x000fe40000000800 */
[----:B------:R-:W-:Y:S01]  /*0870*/  IMAD.U32 R24, RZ, RZ, UR4 ;  /* 0x00000004ff187e24 */ /* 0x000fe2000f8e00ff */
[----:B------:R-:W-:Y:S01]  /*0880*/  ISETP.NE.AND.EX P0, PT, RZ, UR5, PT, P0 ;  /* 0x00000005ff007c0c */ /* 0x000fe2000bf05300 */
[----:B-1----:R-:W-:-:S12]  /*0890*/  VIADD R22, R0, 0xffffff80 ;  /* 0xffffff8000167836 */ /* 0x002fd80000000000 */
[----:B------:R-:W-:Y:S05]  /*08a0*/  @!P0 BRA `(.L_x_481) ;  /* 0x00000000001c8947 */ /* 0x000fea0003800000 */
[----:B------:R-:W-:Y:S02]  /*08b0*/  ULDC.64 UR4, c[0x0][0x780] ;  /* 0x0001e00000047ab9 */ /* 0x000fe40000000a00 */
[----:B------:R-:W-:-:S06]  /*08c0*/  UIMAD.WIDE UR4, UR36, 0x4, UR4 ;  /* 0x00000004240478a5 */ /* 0x000fcc000f8e0204 */
[----:B------:R-:W-:Y:S02]  /*08d0*/  IMAD.U32 R4, RZ, RZ, UR4 ;  /* 0x00000004ff047e24 */ /* 0x000fe4000f8e00ff */
[----:B------:R-:W-:-:S05]  /*08e0*/  IMAD.U32 R5, RZ, RZ, UR5 ;  /* 0x00000005ff057e24 */ /* 0x000fca000f8e00ff */
[----:B------:R-:W2:Y:S02]  /*08f0*/  LDG.E R4, desc[UR46][R4.64] ;  /* 0x0000002e04047981 */ /* 0x000ea4000c1e1900 */
[----:B--2---:R-:W-:Y:S01]  /*0900*/  R2UR UR39, R4 ;  /* 0x00000000042772ca */ /* 0x004fe200000e0000 */
[----:B------:R-:W-:-:S14]  /*0910*/  BRA `(.L_x_482) ;  /* 0x0000000000387947 */ /* 0x000fdc0003800000 */
.L_x_481:
[----:B------:R-:W-:Y:S01]  /*0920*/  ULDC.64 UR4, c[0x0][0x770] ;  /* 0x0001dc0000047ab9 */ /* 0x000fe20000000a00 */
[----:B------:R-:W-:Y:S01]  /*0930*/  ULDC UR39, c[0x0][0x280] ;  /* 0x0000a00000277ab9 */ /* 0x000fe20000000800 */
        /* <DEDUP_REMOVED lines=11> */
[----:B------:R-:W-:-:S12]  /*09f0*/  UIADD3 UR39, -UR39, UR4, URZ ;  /* 0x0000000427277290 */ /* 0x000fd8000fffe13f */
.L_x_482:
        /* <DEDUP_REMOVED lines=8> */
[----:B------:R1:W5:Y:S01]  /*0a80*/  LDG.E R24, desc[UR46][R4.64] ;  /* 0x0000002e04187981 */ /* 0x000362000c1e1900 */
[----:B------:R-:W-:Y:S05]  /*0a90*/  BRA `(.L_x_484) ;  /* 0x00000000002c7947 */ /* 0x000fea0003800000 */
.L_x_483:
        /* <DEDUP_REMOVED lines=9> */
[----:B------:R-:W2:Y:S02]  /*0b30*/  LDG.E R3, desc[UR46][R4.64+0x4] ;  /* 0x0000042e04037981 */ /* 0x000ea4000c1e1900 */
[----:B--2---:R-:W-:-:S07]  /*0b40*/  IMAD.IADD R24, R3, 0x1, -R24 ;  /* 0x0000000103187824 */ /* 0x004fce00078e0a18 */
.L_x_484:
[----:B------:R-:W-:Y:S01]  /*0b50*/  UISETP.GE.AND UP0, UPT, UR39, 0x1, UPT ;  /* 0x000000012700788c */ /* 0x000fe2000bf06270 */
[----:B------:R-:W-:Y:S02]  /*0b60*/  PLOP3.LUT P0, PT, PT, PT, PT, 0x80, 0x0 ;  /* 0x000000000000781c */ /* 0x000fe40003f0f070 */
[----:B------:R-:W-:Y:S02]  /*0b70*/  CS2R R70, SRZ ;  /* 0x0000000000467805 */ /* 0x000fe4000001ff00 */
[----:B------:R-:W-:Y:S02]  /*0b80*/  CS2R R68, SRZ ;  /* 0x0000000000447805 */ /* 0x000fe4000001ff00 */
[----:B------:R-:W-:Y:S02]  /*0b90*/  CS2R R66, SRZ ;  /* 0x0000000000427805 */ /* 0x000fe4000001ff00 */
[----:B------:R-:W-:Y:S02]  /*0ba0*/  CS2R R64, SRZ ;  /* 0x0000000000407805 */ /* 0x000fe4000001ff00 */
[----:B------:R-:W-:-:S02]  /*0bb0*/  PLOP3.LUT P1, PT, PT, PT, UP0, 0x80, 0x0 ;  /* 0x000000000000781c */ /* 0x000fc40003f2f008 */
        /* <DEDUP_REMOVED lines=18> */
[----:B------:R-:W-:Y:S01]  /*0ce0*/  CS2R R26, SRZ ;  /* 0x00000000001a7805 */ /* 0x000fe2000001ff00 */
[----:B------:R-:W-:Y:S01]  /*0cf0*/  IMAD.MOV.U32 R25, RZ, RZ, RZ ;  /* 0x000000ffff197224 */ /* 0x000fe200078e00ff */
[----:B------:R-:W-:Y:S01]  /*0d00*/  CS2R R118, SRZ ;  /* 0x0000000000767805 */ /* 0x000fe2000001ff00 */
[----:B------:R-:W-:Y:S01]  /*0d10*/  IMAD.MOV.U32 R0, RZ, RZ, RZ ;  /* 0x000000ffff007224 */ /* 0x000fe200078e00ff */
        /* <DEDUP_REMOVED lines=23> */
[----:B------:R-:W-:Y:S06]  /*0e90*/  @!P1 BRA `(.L_x_485) ;  /* 0x0000003c00889947 */ /* 0x000fec0003800000 */
[----:B------:R-:W-:-:S04]  /*0ea0*/  MOV R0, RZ ;  /* 0x000000ff00007202 */ /* 0x000fc80000000f00 */
[----:B------:R-:W-:-:S13]  /*0eb0*/  LOP3.LUT P0, RZ, R0, 0x3ff, RZ, 0xc0, !PT ;  /* 0x000003ff00ff7812 */ /* 0x000fda000780c0ff */
[----:B------:R-:W-:Y:S05]  /*0ec0*/  @!P0 BRA `(.L_x_486) ;  /* 0x00000000007c8947 */ /* 0x000fea0003800000 */
[----:B------:R-:W-:Y:S01]  /*0ed0*/  MOV R16, 0x0 ;  /* 0x0000000000107802 */ /* 0x000fe20000000f00 */
[----:B------:R-:W-:Y:S01]  /*0ee0*/  ULDC.64 UR4, c[0x4][0x88] ;  /* 0x0100220000047ab9 */ /* 0x000fe20000000a00 */
[----:B------:R-:W-:Y:S01]  /*0ef0*/  ULDC.64 UR6, c[0x4][0x8] ;  /* 0x0100020000067ab9 */ /* 0x000fe20000000a00 */
[----:B-1----:R-:W-:Y:S01]  /*0f00*/  IMAD.U32 R4, RZ, RZ, UR4 ;  /* 0x00000004ff047e24 */ /* 0x002fe2000f8e00ff */
        /* <DEDUP_REMOVED lines=11> */
[----:B--2--5:R-:W-:Y:S05]  /*0fc0*/  CALL.ABS.NOINC R14 ;  /* 0x000000000e007343 */ /* 0x024fea0003c00000 */
.L_x_487:
        /* <DEDUP_REMOVED lines=15> */
.L_x_486:
[----:B------:R-:W2:Y:S01]  /*10c0*/  S2R R3, SR_CgaCtaId ;  /* 0x0000000000037919 */ /* 0x000ea20000008800 */
[----:B------:R-:W-:-:S04]  /*10d0*/  MOV R18, 0x400 ;  /* 0x0000040000127802 */ /* 0x000fc80000000f00 */
[----:B--2---:R-:W-:-:S05]  /*10e0*/  LEA R18, R3, R18, 0x18 ;  /* 0x0000001203127211 */ /* 0x004fca00078ec0ff */
[----:B------:R-:W-:-:S05]  /*10f0*/  VIADD R19, R18, 0x1e800 ;  /* 0x0001e80012137836 */ /* 0x000fca0000000000 */
        /* <DEDUP_REMOVED lines=18> */
.L_x_489:
        /* <DEDUP_REMOVED lines=15> */
.L_x_488:
[----:B------:R-:W-:Y:S01]  /*1310*/  SHF.R.S32.HI R25, RZ, 0x1f, R22 ;  /* 0x0000001fff197819 */ /* 0x000fe20000011416 */
[----:B------:R-:W-:-:S03]  /*1320*/  UMOV UR4, 0xffffffff ;  /* 0xffffffff00047882 */ /* 0x000fc60000000000 */
[----:B------:R-:W-:-:S04]  /*1330*/  LEA.HI R0, R25, R22, RZ, 0x7 ;  /* 0x0000001619007211 */ /* 0x000fc800078f38ff */
[----:B------:R-:W-:Y:S01]  /*1340*/  SHF.R.S32.HI R16, RZ, 0x7, R0 ;  /* 0x00000007ff107819 */ /* 0x000fe20000011400 */
[----:B------:R-:W-:Y:S06]  /*1350*/  BRA.DIV UR4, `(.L_x_490) ;  /* 0x0000008e048c7947 */ /* 0x000fec000b800000 */
[----:B------:R2:W3:Y:S02]  /*1360*/  SHFL.IDX PT, R14, R16, RZ, 0x1f ;  /* 0x00001fff100e7589 */ /* 0x0004e400000e0000 */
.L_x_578:
[----:B-1----:R-:W-:Y:S02]  /*1370*/  SHF.L.U32 R5, RZ, 0x1f, RZ ;  /* 0x0000001fff057819 */ /* 0x002fe400000006ff */
[----:B------:R-:W-:Y:S01]  /*1380*/  LOP3.LUT R3, R0, 0xffffff80, RZ, 0xc0, !PT ;  /* 0xffffff8000037812 */ /* 0x000fe200078ec0ff */
[----:B------:R-:W-:Y:S01]  /*1390*/  VIADD R0, R18, 0x6000 ;  /* 0x0000600012007836 */ /* 0x000fe20000000000 */
[----:B------:R-:W1:Y:S03]  /*13a0*/  SYNCS.PHASECHK.TRANS64.TRYWAIT P0, [R18+URZ+0x26800], R5 ;  /* 0x02680005120075a7 */ /* 0x000e66000800017f */
[----:B------:R-:W-:Y:S01]  /*13b0*/  IMAD.IADD R27, R22, 0x1, -R3 ;  /* 0x00000001161b7824 */ /* 0x000fe200078e0a03 */
[----:B------:R-:W-:Y:S02]  /*13c0*/  LOP3.LUT P1, RZ, R0, 0x1bf, RZ, 0xc0, !PT ;  /* 0x000001bf00ff7812 */ /* 0x000fe4000782c0ff */
[----:B---3--:R-:W-:-:S02]  /*13d0*/  LEA.HI R0, R14, R14, RZ, 0x1 ;  /* 0x0000000e0e007211 */ /* 0x008fc400078f08ff */
[----:B------:R-:W-:Y:S02]  /*13e0*/  SHF.R.S32.HI R26, RZ, 0x1f, R27 ;  /* 0x0000001fff1a7819 */ /* 0x000fe4000001141b */
[----:B------:R-:W-:Y:S02]  /*13f0*/  LOP3.LUT R23, R0, 0xfffffffe, RZ, 0xc0, !PT ;  /* 0xfffffffe00177812 */ /* 0x000fe400078ec0ff */
[----:B------:R-:W-:-:S04]  /*1400*/  LEA.HI R28, R26, R27, RZ, 0x2 ;  /* 0x0000001b1a1c7211 */ /* 0x000fc800078f10ff */
[----:B------:R-:W-:Y:S01]  /*1410*/  LOP3.LUT R0, R28, 0x7ffffffc, RZ, 0xc0, !PT ;  /* 0x7ffffffc1c007812 */ /* 0x000fe200078ec0ff */
[----:B-1----:R-:W-:Y:S06]  /*1420*/  @P0 BRA `(.L_x_491) ;  /* 0x0000000000080947 */ /* 0x002fec0003800000 */
[----:B------:R-:W1:Y:S02]  /*1430*/  SYNCS.PHASECHK.TRANS64.TRYWAIT P0, [R18+URZ+0x26800], R5 ;  /* 0x02680005120075a7 */ /* 0x000e64000800017f */
[----:B-1----:R-:W-:Y:S05]  /*1440*/  @!P0 BRA `(.L_x_492) ;  /* 0x0000008c00708947 */ /* 0x002fea0003800000 */
.L_x_491:
[----:B------:R-:W-:Y:S02]  /*1450*/  IMAD.IADD R23, R14, 0x1, -R23 ;  /* 0x000000010e177824 */ /* 0x000fe400078e0a17 */
[----:B------:R-:W-:Y:S01]  /*1460*/  IMAD.IADD R17, R27, 0x1, -R0 ;  /* 0x000000011b117824 */ /* 0x000fe200078e0a00 */
[----:B------:R-:W-:Y:S06]  /*1470*/  @!P1 BRA `(.L_x_493) ;  /* 0x0000000000409947 */ /* 0x000fec0003800000 */
[----:B------:R-:W-:Y:S01]  /*1480*/  MOV R0, 0x0 ;  /* 0x0000000000007802 */ /* 0x000fe20000000f00 */
[----:B------:R-:W-:Y:S01]  /*1490*/  ULDC.64 UR4, c[0x4][0x88] ;  /* 0x0100220000047ab9 */ /* 0x000fe20000000a00 */
[----:B------:R-:W-:Y:S01]  /*14a0*/  ULDC.64 UR6, c[0x4][0x90] ;  /* 0x0100240000067ab9 */ /* 0x000fe20000000a00 */
[----:B------:R-:W-:Y:S01]  /*14b0*/  IMAD.U32 R4, RZ, RZ, UR4 ;  /* 0x00000004ff047e24 */ /* 0x000fe2000f8e00ff */
[----:B------:R3:W4:Y:S01]  /*14c0*/  LDC.64 R14, c[0x4][R0] ;  /* 0x01000000000e7b82 */ /* 0x0007220000000a00 */
[----:B-1----:R-:W-:Y:S01]  /*14d0*/  IMAD.U32 R5, RZ, RZ, UR5 ;  /* 0x00000005ff057e24 */ /* 0x002fe2000f8e00ff */
        /* <DEDUP_REMOVED lines=9> */
[----:B--2-45:R-:W-:Y:S05]  /*1570*/  CALL.ABS.NOINC R14 ;  /* 0x000000000e007343 */ /* 0x034fea0003c00000 */
.L_x_493:
[----:B------:R-:W-:Y:S01]  /*1580*/  LEA.HI R0, R25, R22, RZ, 0x4 ;  /* 0x0000001619007211 */ /* 0x000fe200078f20ff */
[----:B------:R-:W-:Y:S05]  /*1590*/  WARPSYNC.ALL ;  /* 0x0000000000007948 */ /* 0x000fea0003800000 */
[----:B------:R-:W-:-:S05]  /*15a0*/  LOP3.LUT R3, R0, 0xfffffff0, RZ, 0xc0, !PT ;  /* 0xfffffff000037812 */ /* 0x000fca00078ec0ff */
[----:B-1----:R-:W-:Y:S01]  /*15b0*/  IMAD.IADD R5, R22, 0x1, -R3 ;  /* 0x0000000116057824 */ /* 0x002fe200078e0a03 */
[----:B------:R-:W-:-:S04]  /*15c0*/  SHF.R.S32.HI R3, RZ, 0x4, R0 ;  /* 0x00000004ff037819 */ /* 0x000fc80000011400 */
[----:B------:R-:W-:Y:S02]  /*15d0*/  LEA.HI R6, R5, R5, RZ, 0x1 ;  /* 0x0000000505067211 */ /* 0x000fe400078f08ff */
[----:B------:R-:W-:Y:S02]  /*15e0*/  LEA.HI R0, R0, R3, RZ, 0x1 ;  /* 0x0000000300007211 */ /* 0x000fe400078f08ff */
[--C-:B------:R-:W-:Y:S02]  /*15f0*/  SHF.R.S32.HI R7, RZ, 0x1, R6.reuse ;  /* 0x00000001ff077819 */ /* 0x100fe40000011406 */
[----:B------:R-:W-:Y:S02]  /*1600*/  SHF.R.S32.HI R4, RZ, 0x1f, R6 ;  /* 0x0000001fff047819 */ /* 0x000fe40000011406 */
[----:B------:R-:W-:Y:S02]  /*1610*/  SHF.R.S32.HI R10, RZ, 0x1f, R5 ;  /* 0x0000001fff0a7819 */ /* 0x000fe40000011405 */
[----:B------:R-:W-:-:S02]  /*1620*/  LEA.HI R4, R4, R7, RZ, 0x2 ;  /* 0x0000000704047211 */ /* 0x000fc400078f10ff */
[----:B------:R-:W-:Y:S02]  /*1630*/  LEA.HI R10, R10, R5, RZ, 0x3 ;  /* 0x000000050a0a7211 */ /* 0x000fe400078f18ff */
[----:B------:R-:W-:Y:S02]  /*1640*/  LOP3.LUT R8, R4, 0xfffffffc, RZ, 0xc0, !PT ;  /* 0xfffffffc04087812 */ /* 0x000fe400078ec0ff */
        /* <DEDUP_REMOVED lines=13> */
[----:B------:R-:W-:-:S03]  /*1720*/  IMAD R5, R9, 0x200, R10 ;  /* 0x0000020009057824 */ /* 0x000fc600078e020a */
[----:B------:R-:W-:Y:S01]  /*1730*/  LOP3.LUT R7, R0, 0x8, R7, 0xf8, !PT ;  /* 0x0000000800077812 */ /* 0x000fe200078ef807 */
[----:B------:R-:W-:Y:S01]  /*1740*/  IMAD R6, R6, 0x20, R5 ;  /* 0x0000002006067824 */ /* 0x000fe200078e0205 */
[----:B------:R-:W-:-:S04]  /*1750*/  SHF.R.U32.HI R0, RZ, 0x3, R0 ;  /* 0x00000003ff007819 */ /* 0x000fc80000011600 */
[----:B------:R-:W-:Y:S01]  /*1760*/  LOP3.LUT R7, R7, R0, RZ, 0x3c, !PT ;  /* 0x0000000007077212 */ /* 0x000fe200078e3cff */
[----:B------:R-:W-:-:S04]  /*1770*/  IMAD.SHL.U32 R0, R22, 0x40, RZ ;  /* 0x0000004016007824 */ /* 0x000fc800078e00ff */
[----:B------:R-:W-:Y:S01]  /*1780*/  IMAD.IADD R7, R7, 0x1, R6 ;  /* 0x0000000107077824 */ /* 0x000fe200078e0206 */
[----:B------:R-:W-:-:S03]  /*1790*/  LOP3.LUT R0, R0, 0x1c0, RZ, 0xc0, !PT ;  /* 0x000001c000007812 */ /* 0x000fc600078ec0ff */
[----:B------:R-:W-:Y:S01]  /*17a0*/  IMAD R7, R7, 0x2, R18 ;  /* 0x0000000207077824 */ /* 0x000fe200078e0212 */
[----:B------:R-:W-:Y:S01]  /*17b0*/  LEA.HI R26, R26, R27, RZ, 0x5 ;  /* 0x0000001b1a1a7211 */ /* 0x000fe200078f28ff */
[----:B------:R-:W-:-:S03]  /*17c0*/  IMAD.SHL.U32 R9, R9, 0x10, RZ ;  /* 0x0000001009097824 */ /* 0x000fc600078e00ff */
[----:B------:R-:W1:Y:S01]  /*17d0*/  LDSM.16.M88.4 R184, [R7+0x6000] ;  /* 0x0060000007b8783b */ /* 0x000e620000000200 */
[--C-:B------:R-:W-:Y:S01]  /*17e0*/  SHF.R.S32.HI R4, RZ, 0x2, R28.reuse ;  /* 0x00000002ff047819 */ /* 0x100fe2000001141c */
[----:B-----5:R-:W-:Y:S01]  /*17f0*/  VIADD R11, R24, -UR37 ;  /* 0x80000025180b7c36 */ /* 0x020fe20008000000 */
[----:B------:R-:W-:Y:S01]  /*1800*/  SHF.R.S32.HI R5, RZ, 0x1f, R28 ;  /* 0x0000001fff057819 */ /* 0x000fe2000001141c */
[----:B------:R-:W3:Y:S01]  /*1810*/  LDSM.16.M88.4 R188, [R7+0x8000] ;  /* 0x0080000007bc783b */ /* 0x000ee20000000200 */
[----:B------:R-:W-:Y:S01]  /*1820*/  SHF.R.S32.HI R26, RZ, 0x5, R26 ;  /* 0x00000005ff1a7819 */ /* 0x000fe2000001141a */
[----:B------:R-:W-:Y:S01]  /*1830*/  UIADD3 UR39, UR39, 0x3f, URZ ;  /* 0x0000003f27277890 */ /* 0x000fe2000fffe03f */
[----:B------:R-:W-:Y:S01]  /*1840*/  LEA.HI R22, R25, R22, RZ, 0x3 ;  /* 0x0000001619167211 */ /* 0x000fe200078f18ff */
[----:B------:R-:W4:Y:S01]  /*1850*/  LDSM.16.M88.4 R192, [R7+0xa000] ;  /* 0x00a0000007c0783b */ /* 0x000f220000000200 */
[----:B------:R-:W-:Y:S01]  /*1860*/  LOP3.LUT R9, R0, 0x30, R9, 0xf8, !PT ;  /* 0x0000003000097812 */ /* 0x000fe200078ef809 */
[----:B------:R-:W-:Y:S01]  /*1870*/  IMAD R11, R26, -0x10, R11 ;  /* 0xfffffff01a0b7824 */ /* 0x000fe200078e020b */
[----:B------:R-:W-:Y:S01]  /*1880*/  LEA.HI R5, R5, R4, RZ, 0x3 ;  /* 0x0000000405057211 */ /* 0x000fe200078f18ff */
[----:B------:R-:W-:Y:S01]  /*1890*/  USHF.R.S32.HI UR7, URZ, 0x1f, UR39 ;  /* 0x0000001f3f077899 */ /* 0x000fe20008011427 */
[----:B------:R-:W-:-:S02]  /*18a0*/  LEA.HI R6, R16, R16, RZ, 0x1 ;  /* 0x0000001010067211 */ /* 0x000fc400078f08ff */
[----:B------:R-:W-:Y:S02]  /*18b0*/  CS2R R70, SRZ ;  /* 0x0000000000467805 */ /* 0x000fe4000001ff00 */
[----:B------:R-:W-:Y:S01]  /*18c0*/  LOP3.LUT R22, R9, 0x8, R22, 0xf8, !PT ;  /* 0x0000000809167812 */ /* 0x000fe200078ef816 */
[----:B------:R-:W-:Y:S01]  /*18d0*/  ULEA.HI UR7, UR7, UR39, URZ, 0x6 ;  /* 0x0000002707077291 */ /* 0x000fe2000f8f303f */
[----:B------:R-:W-:Y:S02]  /*18e0*/  LOP3.LUT R5, R5, 0xfffffff8, RZ, 0xc0, !PT ;  /* 0xfffffff805057812 */ /* 0x000fe400078ec0ff */
[----:B------:R-:W-:Y:S02]  /*18f0*/  CS2R R68, SRZ ;  /* 0x0000000000447805 */ /* 0x000fe4000001ff00 */
[----:B------:R-:W-:Y:S02]  /*1900*/  LOP3.LUT R9, R6, 0xfffffffe, RZ, 0xc0, !PT ;  /* 0xfffffffe06097812 */ /* 0x000fe400078ec0ff */
[----:B------:R-:W-:-:S02]  /*1910*/  CS2R R66, SRZ ;  /* 0x0000000000427805 */ /* 0x000fc4000001ff00 */
[----:B------:R-:W-:Y:S02]  /*1920*/  SHF.R.U32.HI R13, RZ, 0x3, R0 ;  /* 0x00000003ff0d7819 */ /* 0x000fe40000011600 */
[----:B------:R-:W-:Y:S02]  /*1930*/  CS2R R64, SRZ ;  /* 0x0000000000407805 */ /* 0x000fe4000001ff00 */
[----:B------:R-:W-:Y:S01]  /*1940*/  IADD3 R0, R11, R5, -R4 ;  /* 0x000000050b007210 */ /* 0x000fe20007ffe804 */
[----:B------:R-:W-:Y:S01]  /*1950*/  IMAD R5, R16, 0x8, R3 ;  /* 0x0000000810057824 */ /* 0x000fe200078e0203 */
[----:B------:R-:W-:Y:S01]  /*1960*/  LOP3.LUT R4, R22, R13, RZ, 0x3c, !PT ;  /* 0x0000000d16047212 */ /* 0x000fe200078e3cff */
[C---:B------:R-:W-:Y:S01]  /*1970*/  IMAD.IADD R3, R16.reuse, 0x1, -R9 ;  /* 0x0000000110037824 */ /* 0x040fe200078e0a09 */
[----:B------:R-:W-:Y:S01]  /*1980*/  CS2R R62, SRZ ;  /* 0x00000000003e7805 */ /* 0x000fe2000001ff00 */
[----:B--2---:R-:W-:Y:S01]  /*1990*/  IMAD R16, R16, 0x300, R27 ;  /* 0x0000030010107824 */ /* 0x004fe200078e021b */
[----:B------:R-:W-:Y:S01]  /*19a0*/  CS2R R60, SRZ ;  /* 0x00000000003c7805 */ /* 0x000fe2000001ff00 */
[----:B------:R-:W-:Y:S01]  /*19b0*/  IMAD R3, R3, -0x40, R0 ;  /* 0xffffffc003037824 */ /* 0x000fe200078e0200 */
[----:B------:R-:W-:Y:S01]  /*19c0*/  CS2R R58, SRZ ;  /* 0x00000000003a7805 */ /* 0x000fe2000001ff00 */
[----:B------:R-:W-:Y:S01]  /*19d0*/  IMAD.MOV.U32 R0, RZ, RZ, 0x20 ;  /* 0x00000020ff007424 */ /* 0x000fe200078e00ff */
[----:B------:R-:W-:Y:S01]  /*19e0*/  CS2R R56, SRZ ;  /* 0x0000000000387805 */ /* 0x000fe2000001ff00 */
[----:B------:R-:W-:Y:S01]  /*19f0*/  IMAD.U32 R4, R5, 0x200, R4 ;  /* 0x0000020005047824 */ /* 0x000fe200078e0004 */
[----:B------:R-:W-:Y:S01]  /*1a00*/  CS2R R54, SRZ ;  /* 0x0000000000367805 */ /* 0x000fe2000001ff00 */
[----:B------:R-:W-:Y:S01]  /*1a10*/  IMAD.SHL.U32 R5, R16, 0x4, RZ ;  /* 0x0000000410057824 */ /* 0x000fe200078e00ff */
[----:B------:R-:W-:-:S02]  /*1a20*/  SEL R0, R0, 0xffffffe0, !P0 ;  /* 0xffffffe000007807 */ /* 0x000fc40004000000 */
[----:B------:R-:W-:Y:S02]  /*1a30*/  CS2R R52, SRZ ;  /* 0x0000000000347805 */ /* 0x000fe4000001ff00 */
[----:B------:R-:W-:Y:S02]  /*1a40*/  CS2R R50, SRZ ;  /* 0x0000000000327805 */ /* 0x000fe4000001ff00 */
[----:B------:R-:W-:Y:S02]  /*1a50*/  CS2R R48, SRZ ;  /* 0x0000000000307805 */ /* 0x000fe4000001ff00 */
[----:B------:R-:W-:Y:S01]  /*1a60*/  CS2R R46, SRZ ;  /* 0x00000000002e7805 */ /* 0x000fe2000001ff00 */
[----:B------:R-:W-:Y:S01]  /*1a70*/  IMAD.IADD R0, R7, 0x1, R0 ;  /* 0x0000000107007824 */ /* 0x000fe200078e0200 */
[----:B------:R-:W-:Y:S02]  /*1a80*/  CS2R R44, SRZ ;  /* 0x00000000002c7805 */ /* 0x000fe4000001ff00 */
[----:B------:R-:W-:-:S02]  /*1a90*/  CS2R R42, SRZ ;  /* 0x00000000002a7805 */ /* 0x000fc4000001ff00 */
[----:B------:R-:W-:Y:S02]  /*1aa0*/  CS2R R40, SRZ ;  /* 0x0000000000287805 */ /* 0x000fe4000001ff00 */
[----:B------:R-:W-:Y:S01]  /*1ab0*/  CS2R R38, SRZ ;  /* 0x0000000000267805 */ /* 0x000fe2000001ff00 */
[----:B------:R-:W2:Y:S01]  /*1ac0*/  LDSM.16.M88.4 R196, [R0+0x6000] ;  /* 0x0060000000c4783b */ /* 0x000ea20000000200 */
[----:B------:R-:W-:Y:S02]  /*1ad0*/  CS2R R36, SRZ ;  /* 0x0000000000247805 */ /* 0x000fe4000001ff00 */
[----:B------:R-:W-:Y:S02]  /*1ae0*/  CS2R R34, SRZ ;  /* 0x0000000000227805 */ /* 0x000fe4000001ff00 */
[----:B------:R-:W-:Y:S01]  /*1af0*/  CS2R R32, SRZ ;  /* 0x0000000000207805 */ /* 0x000fe2000001ff00 */
[----:B------:R-:W1:Y:S01]  /*1b00*/  LDSM.16.M88.4 R200, [R0+0x8000] ;  /* 0x0080000000c8783b */ /* 0x000e620000000200 */
[----:B------:R-:W-:-:S02]  /*1b10*/  CS2R R30, SRZ ;  /* 0x00000000001e7805 */ /* 0x000fc4000001ff00 */
[----:B------:R-:W-:Y:S02]  /*1b20*/  CS2R R28, SRZ ;  /* 0x00000000001c7805 */ /* 0x000fe4000001ff00 */
[----:B------:R-:W-:Y:S01]  /*1b30*/  CS2R R26, SRZ ;  /* 0x00000000001a7805 */ /* 0x000fe2000001ff00 */
[----:B------:R3:W1:Y:S01]  /*1b40*/  LDSM.16.M88.4 R204, [R0+0xa000] ;  /* 0x00a0000000cc783b */ /* 0x0006620000000200 */
        /* <DEDUP_REMOVED lines=24> */
[----:B------:R-:W-:Y:S01]  /*1cd0*/  CS2R R72, SRZ ;  /* 0x0000000000487805 */ /* 0x000fe2000001ff00 */
[----:B---3--:R-:W-:Y:S01]  /*1ce0*/  IMAD R0, R5, 0x4, R18 ;  /* 0x0000000405007824 */ /* 0x008fe200078e0212 */
[----:B------:R-:W-:Y:S01]  /*1cf0*/  ULOP3.LUT UR20, UR38, 0x1, URZ, 0xfc, !UPT ;  /* 0x0000000126147892 */ /* 0x000fe2000f8efc3f */
[----:B------:R-:W-:Y:S01]  /*1d00*/  UMOV UR4, URZ ;  /* 0x0000003f00047c82 */ /* 0x000fe20008000000 */
[----:B------:R-:W-:Y:S01]  /*1d10*/  UMOV UR5, URZ ;  /* 0x0000003f00057c82 */ /* 0x000fe20008000000 */
[----:B------:R-:W-:Y:S01]  /*1d20*/  UMOV UR6, URZ ;  /* 0x0000003f00067c82 */ /* 0x000fe20008000000 */
[----:B------:R-:W-:Y:S01]  /*1d30*/  USHF.R.S32.HI UR7, URZ, 0x6, UR7 ;  /* 0x000000063f077899 */ /* 0x000fe20008011407 */
[----:B------:R-:W-:Y:S01]  /*1d40*/  ULDC UR8, c[0x0][0x75c] ;  /* 0x0001d70000087ab9 */ /* 0x000fe20000000800 */
[----:B-12-4-:R-:W-:-:S10]  /*1d50*/  ULDC UR9, c[0x0][0x744] ;  /* 0x0001d10000097ab9 */ /* 0x016fd40000000800 */
.L_x_504:
[----:B------:R-:W-:-:S06]  /*1d60*/  UISETP.NE.AND UP0, UPT, UR20, 0x3, UPT ;  /* 0x000000031400788c */ /* 0x000fcc000bf05270 */
[----:B------:R-:W-:-:S13]  /*1d70*/  PLOP3.LUT P0, PT, PT, PT, UP0, 0x80, 0x0 ;  /* 0x000000000000781c */ /* 0x000fda0003f0f008 */
[----:B-1----:R-:W-:Y:S05]  /*1d80*/  @!P0 BRA `(.L_x_494) ;  /* 0x0000000000048947 */ /* 0x002fea0003800000 */
[----:B------:R-:W-:Y:S01]  /*1d90*/  BPT.TRAP 0x1 ;  /* 0x000000040000795c */ /* 0x000fe20000300000 */
.L_x_494:
[----:B------:R-:W-:Y:S01]  /*1da0*/  R2UR UR10, R18 ;  /* 0x00000000120a72ca */ /* 0x000fe200000e0000 */
[----:B------:R-:W-:-:S05]  /*1db0*/  IMAD.U32 R16, RZ, RZ, UR5 ;  /* 0x00000005ff107e24 */ /* 0x000fca000f8e00ff */
[----:B------:R-:W-:-:S07]  /*1dc0*/  SHF.L.U32 R16, R16, 0x1f, RZ ;  /* 0x0000001f10107819 */ /* 0x000fce00000006ff */
[----:B------:R-:W-:-:S09]  /*1dd0*/  ULEA UR10, UR6, UR10, 0x3 ;  /* 0x0000000a060a7291 */ /* 0x000fd2000f8e183f */
[----:B------:R1:W2:Y:S01]  /*1de0*/  SYNCS.PHASECHK.TRANS64.TRYWAIT P1, [UR10+0x26810], R16 ;  /* 0x02681010ff0075a7 */ /* 0x0002a2000802014a */
[----:B------:R-:W-:Y:S05]  /*1df0*/  @!P0 BRA `(.L_x_495) ;  /* 0x0000000000048947 */ /* 0x000fea0003800000 */
[----:B------:R-:W-:Y:S01]  /*1e00*/  BPT.TRAP 0x1 ;  /* 0x000000040000795c */ /* 0x000fe20000300000 */
.L_x_495:
[----:B--2---:R-:W-:Y:S05]  /*1e10*/  @P1 BRA `(.L_x_496) ;  /* 0x0000000000081947 */ /* 0x004fea0003800000 */
[----:B------:R-:W2:Y:S02]  /*1e20*/  SYNCS.PHASECHK.TRANS64.TRYWAIT P1, [UR10+0x26810], R16 ;  /* 0x02681010ff0075a7 */ /* 0x000ea4000802014a */
[----:B--2---:R-:W-:Y:S05]  /*1e30*/  @!P1 BRA `(.L_x_497) ;  /* 0x0000008400089947 */ /* 0x004fea0003800000 */
.L_x_496:
[----:B------:R-:W-:Y:S01]  /*1e40*/  R2UR UR11, R18 ;  /* 0x00000000120b72ca */ /* 0x000fe200000e0000 */
[----:B--2---:R-:W-:Y:S01]  /*1e50*/  IMAD R5, R23, 0x800, R18 ;  /* 0x0000080017057824 */ /* 0x004fe200078e0212 */
[----:B------:R-:W-:Y:S01]  /*1e60*/  WARPGROUP.ARRIVE ;  /* 0x00000000000079c5 */ /* 0x000fe20000000000 */
[----:B------:R-:W-:Y:S01]  /*1e70*/  UMOV UR13, 0xc0000010 ;  /* 0xc0000010000d7882 */ /* 0x000fe20000000000 */
[----:B------:R-:W-:Y:S01]  /*1e80*/  UMOV UR15, 0x80000020 ;  /* 0x80000020000f7882 */ /* 0x000fe20000000000 */
[----:B------:R-:W-:Y:S01]  /*1e90*/  IMAD.U32 R6, RZ, RZ, UR6 ;  /* 0x00000006ff067e24 */ /* 0x000fe2000f8e00ff */
[----:B------:R-:W-:-:S03]  /*1ea0*/  R2UR UR12, R5 ;  /* 0x00000000050c72ca */ /* 0x000fc600000e0000 */
[----:B------:R-:W-:-:S04]  /*1eb0*/  IMAD R5, R6, 0x20, R17 ;  /* 0x0000002006057824 */ /* 0x000fc800078e0211 */
[----:B------:R-:W-:Y:S01]  /*1ec0*/  UIADD3 UR11, UR11, 0x12000, URZ ;  /* 0x000120000b0b7890 */ /* 0x000fe2000fffe03f */
[----:B------:R-:W-:-:S03]  /*1ed0*/  IMAD.SHL.U32 R5, R5, 0x2, RZ ;  /* 0x0000000205057824 */ /* 0x000fc600078e00ff */
[----:B------:R-:W-:Y:S01]  /*1ee0*/  USHF.R.U32.HI UR11, URZ, 0x4, UR11 ;  /* 0x000000043f0b7899 */ /* 0x000fe2000801160b */
[----:B------:R-:W-:Y:S01]  /*1ef0*/  IMAD R5, R5, 0x4, R18 ;  /* 0x0000000405057824 */ /* 0x000fe200078e0212 */
[----:B------:R-:W-:Y:S02]  /*1f00*/  USHF.R.U32.HI UR12, URZ, 0x4, UR12 ;  /* 0x000000043f0c7899 */ /* 0x000fe4000801160c */
        /* <DEDUP_REMOVED lines=44> */
[----:B------:R2:W3:Y:S04]  /*21d0*/  LDS.64 R208, [R5+0x1e000] ;  /* 0x01e0000005d07984 */ /* 0x0004e80000000a00 */
[----:B------:R2:W4:Y:S04]  /*21e0*/  LDS.64 R210, [R5+0x1e020] ;  /* 0x01e0200005d27984 */ /* 0x0005280000000a00 */
        /* <DEDUP_REMOVED lines=8> */
.L_x_498:
[----:B------:R1:W1:Y:S01]  /*2270*/  SYNCS.PHASECHK.TRANS64.TRYWAIT P1, [UR10+0x26830], R16 ;  /* 0x02683010ff0075a7 */ /* 0x000262000802014a */
[----:B------:R-:W-:Y:S05]  /*2280*/  @!P0 BRA `(.L_x_499) ;  /* 0x0000000000048947 */ /* 0x000fea0003800000 */
[----:B------:R-:W-:Y:S01]  /*2290*/  BPT.TRAP 0x1 ;  /* 0x000000040000795c */ /* 0x000fe20000300000 */
.L_x_499:
[----:B-1----:R-:W-:Y:S05]  /*22a0*/  @P1 BRA `(.L_x_500) ;  /* 0x0000000000081947 */ /* 0x002fea0003800000 */
[----:B------:R-:W1:Y:S02]  /*22b0*/  SYNCS.PHASECHK.TRANS64.TRYWAIT P1, [UR10+0x26830], R16 ;  /* 0x02683010ff0075a7 */ /* 0x000e64000802014a */
[----:B-1----:R-:W-:Y:S05]  /*22c0*/  @!P1 BRA `(.L_x_501) ;  /* 0x0000007c00fc9947 */ /* 0x002fea0003800000 */
.L_x_500:
[----:B------:R-:W-:Y:S01]  /*22d0*/  R2UR UR12, R18 ;  /* 0x00000000120c72ca */ /* 0x000fe200000e0000 */
[----:B------:R-:W-:Y:S01]  /*22e0*/  WARPGROUP.ARRIVE ;  /* 0x00000000000079c5 */ /* 0x000fe20000000000 */
[----:B------:R-:W-:Y:S01]  /*22f0*/  UMOV UR15, 0x80000020 ;  /* 0x80000020000f7882 */ /* 0x000fe20000000000 */
[----:B------:R-:W-:Y:S01]  /*2300*/  FMUL.FTZ R16, R152, UR8 ;  /* 0x0000000898107c20 */ /* 0x000fe20008410000 */
[----:B------:R-:W-:Y:S01]  /*2310*/  FMUL.FTZ R22, R153, UR8 ;  /* 0x0000000899167c20 */ /* 0x000fe20008410000 */
[----:B------:R-:W-:Y:S01]  /*2320*/  FMUL.FTZ R156, R156, UR8 ;  /* 0x000000089c9c7c20 */ /* 0x000fe20008410000 */
[----:B------:R-:W-:Y:S01]  /*2330*/  FMUL.FTZ R157, R157, UR8 ;  /* 0x000000089d9d7c20 */ /* 0x000fe20008410000 */
[----:B------:R-:W-:Y:S01]  /*2340*/  FMUL.FTZ R160, R160, UR8 ;  /* 0x00000008a0a07c20 */ /* 0x000fe20008410000 */
[----:B------:R-:W-:Y:S01]  /*2350*/  ISETP.GT.AND P2, PT, R3, RZ, PT ;  /* 0x000000ff0300720c */ /* 0x000fe20003f44270 */
        /* <DEDUP_REMOVED lines=9> */
[----:B------:R-:W5:Y:S01]  /*23f0*/  MUFU.TANH R22, R22 ;  /* 0x0000001600167308 */ /* 0x000f620000002400 */
[----:B------:R-:W-:Y:S01]  /*2400*/  FMUL.FTZ R158, R158, UR8 ;  /* 0x000000089e9e7c20 */ /* 0x000fe20008410000 */
[----:B------:R-:W-:Y:S01]  /*2410*/  FMUL.FTZ R159, R159, UR8 ;  /* 0x000000089f9f7c20 */ /* 0x000fe20008410000 */
[----:B------:R-:W-:Y:S01]  /*2420*/  ULOP3.LUT UR12, UR12, 0x3fff, URZ, 0xc0, !UPT ;  /* 0x00003fff0c0c7892 */ /* 0x000fe2000f8ec03f */
[----:B------:R-:W-:Y:S01]  /*2430*/  FMUL.FTZ R162, R162, UR8 ;  /* 0x00000008a2a27c20 */ /* 0x000fe20008410000 */
[----:B------:R-:W-:Y:S01]  /*2440*/  ISETP.GT.AND P1, PT, R3, 0x8, PT ;  /* 0x000000080300780c */ /* 0x000fe20003f24270 */
[----:B------:R-:W-:Y:S01]  /*2450*/  FMUL.FTZ R163, R163, UR8 ;  /* 0x00000008a3a37c20 */ /* 0x000fe20008410000 */
[----:B------:R-:W-:Y:S01]  /*2460*/  ULOP3.LUT UR13, UR12, 0x10000, URZ, 0xfc, !UPT ;  /* 0x000100000c0d7892 */ /* 0x000fe2000f8efc3f */
[----:B------:R-:W2:Y:S01]  /*2470*/  MUFU.TANH R156, R156 ;  /* 0x0000009c009c7308 */ /* 0x000ea20000002400 */
[----:B-1----:R-:W-:Y:S01]  /*2480*/  FSEL R153, R16, -INF , P2 ;  /* 0xff80000010997808 */ /* 0x002fe20001000000 */
[----:B------:R-:W-:Y:S01]  /*2490*/  FMUL.FTZ R215, R165, UR8 ;  /* 0x00000008a5d77c20 */ /* 0x000fe20008410000 */
[----:B------:R-:W-:Y:S01]  /*24a0*/  UIMAD UR13, UR6, 0x300, UR13 ;  /* 0x00000300060d78a4 */ /* 0x000fe2000f8e020d */
[----:B------:R-:W-:Y:S01]  /*24b0*/  FMUL.FTZ R219, R169, UR8 ;  /* 0x00000008a9db7c20 */ /* 0x000fe20008410000 */
[----:B------:R-:W-:Y:S01]  /*24c0*/  FMUL.FTZ R218, R168, UR8 ;  /* 0x00000008a8da7c20 */ /* 0x000fe20008410000 */
[----:B---3--:R-:W-:Y:S01]  /*24d0*/  FFMA.FTZ R224, R153, UR9, -R208 ;  /* 0x0000000999e07c23 */ /* 0x008fe200080108d0 */
[----:B------:R-:W-:Y:S01]  /*24e0*/  FMUL.FTZ R220, R170, UR8 ;  /* 0x00000008aadc7c20 */ /* 0x000fe20008410000 */
[----:B------:R-:W1:Y:S01]  /*24f0*/  MUFU.TANH R157, R157 ;  /* 0x0000009d009d7308 */ /* 0x000e620000002400 */
[----:B-----5:R-:W-:Y:S01]  /*2500*/  FSEL R152, R22, -INF , P2 ;  /* 0xff80000016987808 */ /* 0x020fe20001000000 */
[----:B------:R-:W-:Y:S01]  /*2510*/  UMOV UR14, UR13 ;  /* 0x0000000d000e7c82 */ /* 0x000fe20008000000 */
[----:B------:R-:W-:Y:S01]  /*2520*/  FMUL.FTZ R221, R171, UR8 ;  /* 0x00000008abdd7c20 */ /* 0x000fe20008410000 */
[----:B------:R-:W-:Y:S01]  /*2530*/  HGMMA.64x64x16.F32.BF16 R120, R184, gdesc[UR12], RZ, !UPT, gsb0 ;  /* 0x00e0000cb8787df0 */ /* 0x000fe2000c0018ff */
[----:B------:R-:W-:Y:S01]  /*2540*/  UIADD3 UR14, UR13, 0x2, URZ ;  /* 0x000000020d0e7890 */ /* 0x000fe2000fffe03f */
[----:B------:R-:W-:Y:S01]  /*2550*/  FFMA.FTZ R223, R152, UR9, -R209 ;  /* 0x0000000998df7c23 */ /* 0x000fe200080108d1 */
[----:B------:R-:W-:Y:S01]  /*2560*/  UMOV UR15, 0x80000020 ;  /* 0x80000020000f7882 */ /* 0x000fe20000000000 */
[----:B------:R-:W3:Y:S01]  /*2570*/  MUFU.TANH R160, R160 ;  /* 0x000000a000a07308 */ /* 0x000ee20000002400 */
[----:B--2---:R-:W-:Y:S01]  /*2580*/  FSEL R153, R156, -INF , P2 ;  /* 0xff8000009c997808 */ /* 0x004fe20001000000 */
[----:B------:R-:W-:Y:S01]  /*2590*/  FMUL.FTZ R222, R179, UR8 ;  /* 0x00000008b3de7c20 */ /* 0x000fe20008410000 */
[----:B------:R-:W-:Y:S01]  /*25a0*/  FFMA.FTZ R16, -R16, R16, 1 ;  /* 0x3f80000010107423 */ /* 0x000fe20000010110 */
[----:B------:R-:W-:Y:S01]  /*25b0*/  FMUL.FTZ R225, R183, UR8 ;  /* 0x00000008b7e17c20 */ /* 0x000fe20008410000 */
[----:B------:R-:W-:Y:S01]  /*25c0*/  FMUL.FTZ R174, R174, UR8 ;  /* 0x00000008aeae7c20 */ /* 0x000fe20008410000 */
[----:B----4-:R-:W-:Y:S01]  /*25d0*/  FFMA.FTZ R167, R153, UR9, -R210 ;  /* 0x0000000999a77c23 */ /* 0x010fe200080108d2 */
[----:B------:R-:W-:Y:S01]  /*25e0*/  FMUL.FTZ R172, R172, UR8 ;  /* 0x00000008acac7c20 */ /* 0x000fe20008410000 */
[----:B------:R-:W2:Y:S01]  /*25f0*/  MUFU.TANH R212, R212 ;  /* 0x000000d400d47308 */ /* 0x000ea20000002400 */
[----:B-1----:R-:W-:Y:S01]  /*2600*/  FSEL R152, R157, -INF , P2 ;  /* 0xff8000009d987808 */ /* 0x002fe20001000000 */
[----:B------:R-:W-:Y:S01]  /*2610*/  FMUL.FTZ R176, R176, UR8 ;  /* 0x00000008b0b07c20 */ /* 0x000fe20008410000 */
[----:B------:R-:W-:Y:S01]  /*2620*/  FMUL.FTZ R173, R173, UR8 ;  /* 0x00000008adad7c20 */ /* 0x000fe20008410000 */
[----:B------:R-:W-:Y:S01]  /*2630*/  FMUL.FTZ R178, R178, UR8 ;  /* 0x00000008b2b27c20 */ /* 0x000fe20008410000 */
[----:B------:R-:W-:Y:S01]  /*2640*/  FFMA.FTZ R22, -R22, R22, 1 ;  /* 0x3f80000016167423 */ /* 0x000fe20000010116 */
[----:B------:R-:W-:Y:S01]  /*2650*/  FFMA.FTZ R166, R152, UR9, -R211 ;  /* 0x0000000998a67c23 */ /* 0x000fe200080108d3 */
[----:B------:R-:W-:Y:S01]  /*2660*/  FMUL.FTZ R175, R175, UR8 ;  /* 0x00000008afaf7c20 */ /* 0x000fe20008410000 */
[----:B------:R-:W1:Y:S01]  /*2670*/  MUFU.TANH R161, R161 ;  /* 0x000000a100a17308 */ /* 0x000e620000002400 */
[----:B---3--:R-:W-:Y:S01]  /*2680*/  FSEL R153, R160, -INF , P2 ;  /* 0xff800000a0997808 */ /* 0x008fe20001000000 */
[----:B------:R-:W-:Y:S01]  /*2690*/  FMUL.FTZ R177, R177, UR8 ;  /* 0x00000008b1b17c20 */ /* 0x000fe20008410000 */
[----:B------:R-:W-:Y:S01]  /*26a0*/  FFMA.FTZ R157, -R157, R157, 1 ;  /* 0x3f8000009d9d7423 */ /* 0x000fe2000001019d */
[----:B------:R-:W-:Y:S01]  /*26b0*/  FMUL.FTZ R180, R180, UR8 ;  /* 0x00000008b4b47c20 */ /* 0x000fe20008410000 */
[----:B------:R-:W-:Y:S01]  /*26c0*/  FMUL.FTZ R182, R182, UR8 ;  /* 0x00000008b6b67c20 */ /* 0x000fe20008410000 */
[----:B------:R-:W-:Y:S01]  /*26d0*/  FFMA.FTZ R164, R153, UR9, -R10 ;  /* 0x0000000999a47c23 */ /* 0x000fe2000801080a */
[----:B------:R-:W-:Y:S01]  /*26e0*/  FMUL.FTZ R181, R181, UR8 ;  /* 0x00000008b5b57c20 */ /* 0x000fe20008410000 */
[----:B------:R-:W3:Y:S01]  /*26f0*/  MUFU.TANH R213, R213 ;  /* 0x000000d500d57308 */ /* 0x000ee20000002400 */
[C---:B--2---:R-:W-:Y:S01]  /*2700*/  FSEL R155, R212.reuse, -INF , P1 ;  /* 0xff800000d49b7808 */ /* 0x044fe20000800000 */
[----:B------:R-:W-:Y:S01]  /*2710*/  FFMA.FTZ R212, -R212, R212, 1 ;  /* 0x3f800000d4d47423 */ /* 0x000fe200000101d4 */
[----:B------:R-:W-:Y:S01]  /*2720*/  FFMA.FTZ R160, -R160, R160, 1 ;  /* 0x3f800000a0a07423 */ /* 0x000fe200000101a0 */
[----:B------:R-:W-:-:S02]  /*2730*/  ULOP3.LUT UR12, UR12, 0x1000000, URZ, 0xfc, !UPT ;  /* 0x010000000c0c7892 */ /* 0x000fc4000f8efc3f */
[----:B------:R-:W-:Y:S01]  /*2740*/  FFMA.FTZ R169, R155, UR9, -R208 ;  /* 0x000000099ba97c23 */ /* 0x000fe200080108d0 */
[----:B------:R-:W-:Y:S01]  /*2750*/  UMOV UR19, 0xc0000010 ;  /* 0xc000001000137882 */ /* 0x000fe20000000000 */
[----:B------:R-:W2:Y:S01]  /*2760*/  MUFU.TANH R158, R158 ;  /* 0x0000009e009e7308 */ /* 0x000ea20000002400 */
[----:B-1----:R-:W-:Y:S01]  /*2770*/  FSEL R154, R161, -INF , P2 ;  /* 0xff800000a19a7808 */ /* 0x002fe20001000000 */
[----:B------:R-:W-:Y:S01]  /*2780*/  UIMAD UR12, UR6, 0x300, UR12 ;  /* 0x00000300060c78a4 */ /* 0x000fe2000f8e020c */
[----:B------:R-:W-:-:S03]  /*2790*/  UMOV UR17, 0x40000040 ;  /* 0x4000004000117882 */ /* 0x000fc60000000000 */
[----:B------:R-:W-:Y:S02]  /*27a0*/  FFMA.FTZ R165, R154, UR9, -R11 ;  /* 0x000000099aa57c23 */ /* 0x000fe4000801080b */
[----:B------:R-:W1:Y:S01]  /*27b0*/  MUFU.TANH R159, R159 ;  /* 0x0000009f009f7308 */ /* 0x000e620000002400 */
[C---:B---3--:R-:W-:Y:S01]  /*27c0*/  FSEL R154, R213.reuse, -INF , P1 ;  /* 0xff800000d59a7808 */ /* 0x048fe20000800000 */
[----:B------:R-:W-:-:S04]  /*27d0*/  FFMA.FTZ R213, -R213, R213, 1 ;  /* 0x3f800000d5d57423 */ /* 0x000fc800000101d5 */
[----:B------:R-:W-:Y:S02]  /*27e0*/  FFMA.FTZ R170, R154, UR9, -R209 ;  /* 0x000000099aaa7c23 */ /* 0x000fe400080108d1 */
[----:B------:R-:W3:Y:S01]  /*27f0*/  MUFU.TANH R162, R162 ;  /* 0x000000a200a27308 */ /* 0x000ee20000002400 */
[----:B--2---:R-:W-:-:S05]  /*2800*/  FSEL R155, R158, -INF , P1 ;  /* 0xff8000009e9b7808 */ /* 0x004fca0000800000 */
[----:B------:R-:W-:Y:S02]  /*2810*/  FFMA.FTZ R168, R155, UR9, -R210 ;  /* 0x000000099ba87c23 */ /* 0x000fe400080108d2 */
[----:B------:R-:W2:Y:S01]  /*2820*/  MUFU.TANH R163, R163 ;  /* 0x000000a300a37308 */ /* 0x000ea20000002400 */
[C---:B-1----:R-:W-:Y:S01]  /*2830*/  FSEL R154, R159.reuse, -INF , P1 ;  /* 0xff8000009f9a7808 */ /* 0x042fe20000800000 */
[----:B------:R-:W-:-:S04]  /*2840*/  FFMA.FTZ R159, -R159, R159, 1 ;  /* 0x3f8000009f9f7423 */ /* 0x000fc8000001019f */
[----:B------:R-:W-:Y:S02]  /*2850*/  FFMA.FTZ R171, R154, UR9, -R211 ;  /* 0x000000099aab7c23 */ /* 0x000fe400080108d3 */
[----:B------:R-:W-:Y:S01]  /*2860*/  MUFU.TANH R214, R214 ;  /* 0x000000d600d67308 */ /* 0x000fe20000002400 */
[----:B---3--:R-:W-:-:S05]  /*2870*/  FSEL R155, R162, -INF , P1 ;  /* 0xff800000a29b7808 */ /* 0x008fca0000800000 */
[----:B------:R-:W-:Y:S02]  /*2880*/  FFMA.FTZ R10, R155, UR9, -R10 ;  /* 0x000000099b0a7c23 */ /* 0x000fe4000801080a */
[----:B------:R-:W-:Y:S01]  /*2890*/  MUFU.EX2 R224, R224 ;  /* 0x000000e000e07308 */ /* 0x000fe20000000800 */
[----:B--2---:R-:W-:Y:S01]  /*28a0*/  FSEL R208, R163, -INF , P1 ;  /* 0xff800000a3d07808 */ /* 0x004fe20000800000 */
[----:B------:R-:W-:Y:S02]  /*28b0*/  WARPGROUP.DEPBAR.LE gsb0, 0x0 ;  /* 0x00008000000079c5 */ /* 0x000fe40000010000 */
[----:B------:R-:W-:Y:S02]  /*28c0*/  WARPGROUP.ARRIVE ;  /* 0x00000000000079c5 */ /* 0x000fe40000000000 */
[----:B------:R-:W-:Y:S02]  /*28d0*/  FFMA.FTZ R11, R208, UR9, -R11 ;  /* 0x00000009d00b7c23 */ /* 0x000fe4000801080b */
[----:B------:R-:W-:Y:S02]  /*28e0*/  MUFU.TANH R215, R215 ;  /* 0x000000d700d77308 */ /* 0x000fe40000002400 */
[----:B------:R-:W-:Y:S01]  /*28f0*/  HGMMA.64x64x16.F32.BF16 R120, R196, gdesc[UR12], R120, gsb0 ;  /* 0x00e0000cc4787df0 */ /* 0x000fe20008001878 */
[----:B------:R-:W-:Y:S01]  /*2900*/  UIADD3 UR14, UR13, 0x100, URZ ;  /* 0x000001000d0e7890 */ /* 0x000fe2000fffe03f */
[----:B------:R-:W-:-:S04]  /*2910*/  UMOV UR15, 0x80000020 ;  /* 0x80000020000f7882 */ /* 0x000fc80000000000 */
[----:B------:R-:W1:Y:S08]  /*2920*/  MUFU.TANH R217, R217 ;  /* 0x000000d900d97308 */ /* 0x000e700000002400 */
[----:B------:R-:W-:Y:S08]  /*2930*/  MUFU.TANH R218, R218 ;  /* 0x000000da00da7308 */ /* 0x000ff00000002400 */
[----:B------:R-:W-:Y:S01]  /*2940*/  MUFU.TANH R220, R220 ;  /* 0x000000dc00dc7308 */ /* 0x000fe20000002400 */
[C---:B-1----:R-:W-:Y:S01]  /*2950*/  FSEL R208, R217.reuse, -INF , P1 ;  /* 0xff800000d9d07808 */ /* 0x042fe20000800000 */
[----:B------:R-:W-:-:S04]  /*2960*/  FFMA.FTZ R217, -R217, R217, 1 ;  /* 0x3f800000d9d97423 */ /* 0x000fc800000101d9 */
[----:B------:R-:W-:Y:S02]  /*2970*/  FFMA.FTZ R208, R208, UR9, -R9 ;  /* 0x00000009d0d07c23 */ /* 0x000fe40008010809 */
[----:B------:R-:W-:Y:S08]  /*2980*/  MUFU.TANH R216, R216 ;  /* 0x000000d800d87308 */ /* 0x000ff00000002400 */
[----:B------:R-:W-:Y:S08]  /*2990*/  MUFU.EX2 R169, R169 ;  /* 0x000000a900a97308 */ /* 0x000ff00000000800 */
[----:B------:R-:W-:Y:S08]  /*29a0*/  MUFU.EX2 R170, R170 ;  /* 0x000000aa00aa7308 */ /* 0x000ff00000000800 */
[----:B------:R-:W1:Y:S08]  /*29b0*/  MUFU.TANH R219, R219 ;  /* 0x000000db00db7308 */ /* 0x000e700000002400 */
[----:B------:R-:W-:Y:S08]  /*29c0*/  MUFU.TANH R221, R221 ;  /* 0x000000dd00dd7308 */ /* 0x000ff00000002400 */
[----:B------:R-:W-:Y:S01]  /*29d0*/  MUFU.EX2 R223, R223 ;  /* 0x000000df00df7308 */ /* 0x000fe20000000800 */
[----:B-1----:R-:W-:-:S05]  /*29e0*/  FSEL R210, R219, -INF , P2 ;  /* 0xff800000dbd27808 */ /* 0x002fca0001000000 */
[----:B------:R-:W-:Y:S01]  /*29f0*/  FFMA.FTZ R210, R210, UR9, -R15 ;  /* 0x00000009d2d27c23 */ /* 0x000fe2000801080f */
[----:B------:R-:W-:Y:S02]  /*2a00*/  WARPGROUP.DEPBAR.LE gsb0, 0x0 ;  /* 0x00008000000079c5 */ /* 0x000fe40000010000 */
[----:B------:R-:W-:Y:S01]  /*2a10*/  WARPGROUP.ARRIVE ;  /* 0x00000000000079c5 */ /* 0x000fe20000000000 */
[----:B------:R-:W-:Y:S05]  /*2a20*/  MUFU.TANH R174, R174 ;  /* 0x000000ae00ae7308 */ /* 0x000fea0000002400 */
[----:B------:R-:W-:Y:S01]  /*2a30*/  HGMMA.64x64x16.F32.BF16 R120, R188, gdesc[UR12], R120, gsb0 ;  /* 0x00e0000cbc787df0 */ /* 0x000fe20008001878 */
[----:B------:R-:W-:Y:S01]  /*2a40*/  UIADD3 UR14, UR13, 0x102, URZ ;  /* 0x000001020d0e7890 */ /* 0x000fe2000fffe03f */
[----:B------:R-:W-:Y:S01]  /*2a50*/  UMOV UR15, 0x80000020 ;  /* 0x80000020000f7882 */ /* 0x000fe20000000000 */
[----:B------:R-:W-:Y:S08]  /*2a60*/  MUFU.EX2 R167, R167 ;  /* 0x000000a700a77308 */ /* 0x000ff00000000800 */
[----:B------:R-:W1:Y:S08]  /*2a70*/  MUFU.TANH R172, R172 ;  /* 0x000000ac00ac7308 */ /* 0x000e700000002400 */
[----:B------:R-:W-:Y:S08]  /*2a80*/  MUFU.TANH R176, R176 ;  /* 0x000000b000b07308 */ /* 0x000ff00000002400 */
[----:B------:R-:W-:Y:S01]  /*2a90*/  MUFU.TANH R173, R173 ;  /* 0x000000ad00ad7308 */ /* 0x000fe20000002400 */
[C---:B-1----:R-:W-:Y:S01]  /*2aa0*/  FSEL R211, R172.reuse, -INF , P2 ;  /* 0xff800000acd37808 */ /* 0x042fe20001000000 */
[----:B------:R-:W-:-:S06]  /*2ab0*/  FFMA.FTZ R172, -R172, R172, 1 ;  /* 0x3f800000acac7423 */ /* 0x000fcc00000101ac */
[----:B------:R-:W1:Y:S08]  /*2ac0*/  MUFU.TANH R178, R178 ;  /* 0x000000b200b27308 */ /* 0x000e700000002400 */
[----:B------:R-:W-:Y:S08]  /*2ad0*/  MUFU.TANH R222, R222 ;  /* 0x000000de00de7308 */ /* 0x000ff00000002400 */
[----:B------:R-:W2:Y:S08]  /*2ae0*/  MUFU.EX2 R166, R166 ;  /* 0x000000a600a67308 */ /* 0x000eb00000000800 */
[----:B------:R-:W3:Y:S08]  /*2af0*/  MUFU.EX2 R168, R168 ;  /* 0x000000a800a87308 */ /* 0x000ef00000000800 */
[----:B------:R-:W4:Y:S08]  /*2b00*/  MUFU.TANH R175, R175 ;  /* 0x000000af00af7308 */ /* 0x000f300000002400 */
[----:B------:R-:W5:Y:S01]  /*2b10*/  MUFU.TANH R177, R177 ;  /* 0x000000b100b17308 */ /* 0x000f620000002400 */
[----:B------:R-:W-:-:S02]  /*2b20*/  WARPGROUP.DEPBAR.LE gsb0, 0x0 ;  /* 0x00008000000079c5 */ /* 0x000fc40000010000 */
[----:B------:R-:W-:-:S05]  /*2b30*/  WARPGROUP.ARRIVE ;  /* 0x00000000000079c5 */ /* 0x000fca0000000000 */
[----:B------:R-:W-:Y:S01]  /*2b40*/  MUFU.TANH R180, R180 ;  /* 0x000000b400b47308 */ /* 0x000fe20000002400 */
[----:B------:R-:W-:Y:S01]  /*2b50*/  HGMMA.64x64x16.F32.BF16 R120, R200, gdesc[UR12], R120, gsb0 ;  /* 0x00e0000cc8787df0 */ /* 0x000fe20008001878 */
[----:B------:R-:W-:Y:S01]  /*2b60*/  UIADD3 UR14, UR13, 0x200, URZ ;  /* 0x000002000d0e7890 */ /* 0x000fe2000fffe03f */
[----:B------:R-:W-:-:S05]  /*2b70*/  UMOV UR15, 0x80000020 ;  /* 0x80000020000f7882 */ /* 0x000fca0000000000 */
[----:B------:R-:W5:Y:S08]  /*2b80*/  MUFU.TANH R182, R182 ;  /* 0x000000b600b67308 */ /* 0x000f700000002400 */
[----:B------:R-:W-:Y:S08]  /*2b90*/  MUFU.EX2 R165, R165 ;  /* 0x000000a500a57308 */ /* 0x000ff00000000800 */
[----:B------:R-:W-:Y:S08]  /*2ba0*/  MUFU.EX2 R164, R164 ;  /* 0x000000a400a47308 */ /* 0x000ff00000000800 */
[----:B------:R-:W-:Y:S08]  /*2bb0*/  MUFU.TANH R181, R181 ;  /* 0x000000b500b57308 */ /* 0x000ff00000002400 */
[----:B------:R-:W-:Y:S08]  /*2bc0*/  MUFU.TANH R225, R225 ;  /* 0x000000e100e17308 */ /* 0x000ff00000002400 */
[----:B------:R-:W-:Y:S08]  /*2bd0*/  MUFU.EX2 R10, R10 ;  /* 0x0000000a000a7308 */ /* 0x000ff00000000800 */
[----:B------:R-:W-:Y:S08]  /*2be0*/  MUFU.EX2 R11, R11 ;  /* 0x0000000b000b7308 */ /* 0x000ff00000000800 */
[----:B------:R-:W5:Y:S01]  /*2bf0*/  MUFU.EX2 R171, R171 ;  /* 0x000000ab00ab7308 */ /* 0x000f620000000800 */
[----:B------:R-:W-:-:S02]  /*2c00*/  WARPGROUP.DEPBAR.LE gsb0, 0x0 ;  /* 0x00008000000079c5 */ /* 0x000fc40000010000 */
[----:B------:R-:W-:-:S06]  /*2c10*/  WARPGROUP.ARRIVE ;  /* 0x00000000000079c5 */ /* 0x000fcc0000000000 */
[----:B------:R-:W-:Y:S01]  /*2c20*/  HGMMA.64x64x16.F32.BF16 R120, R192, gdesc[UR12], R120, gsb0 ;  /* 0x00e0000cc0787df0 */ /* 0x000fe20008001878 */
[----:B------:R-:W-:Y:S01]  /*2c30*/  UIADD3 UR14, UR13, 0x202, URZ ;  /* 0x000002020d0e7890 */ /* 0x000fe2000fffe03f */
[----:B------:R-:W-:Y:S01]  /*2c40*/  R2UR UR13, R19 ;  /* 0x00000000130d72ca */ /* 0x000fe200000e0000 */
[----:B------:R-:W-:-:S12]  /*2c50*/  UMOV UR15, 0x80000020 ;  /* 0x80000020000f7882 */ /* 0x000fd80000000000 */
[----:B------:R-:W-:-:S04]  /*2c60*/  USHF.R.U32.HI UR13, URZ, 0x4, UR13 ;  /* 0x000000043f0d7899 */ /* 0x000fc8000801160d */
[----:B------:R-:W-:-:S04]  /*2c70*/  ULOP3.LUT UR13, UR13, 0x3fff, URZ, 0xc0, !UPT ;  /* 0x00003fff0d0d7892 */ /* 0x000fc8000f8ec03f */
[----:B------:R-:W-:Y:S01]  /*2c80*/  ULOP3.LUT UR16, UR13, 0x10000, URZ, 0xfc, !UPT ;  /* 0x000100000d107892 */ /* 0x000fe2000f8efc3f */
        /* <DEDUP_REMOVED lines=9> */
[----:B------:R-:W-:Y:S01]  /*2d20*/  FADD.FTZ R122, R122, -R152 ;  /* 0x800000987a7a7221 */ /* 0x000fe20000010000 */
[--C-:B------:R-:W-:Y:S01]  /*2d30*/  FADD.FTZ R152, R121, -R153.reuse ;  /* 0x8000009979987221 */ /* 0x100fe20000010000 */
[----:B------:R-:W-:Y:S01]  /*2d40*/  FADD.FTZ R123, R123, -R153 ;  /* 0x800000997b7b7221 */ /* 0x000fe20000010000 */
[----:B------:R-:W-:Y:S01]  /*2d50*/  FMUL.FTZ R121, R224, R179 ;  /* 0x000000b3e0797220 */ /* 0x000fe20000410000 */
[----:B------:R-:W-:Y:S01]  /*2d60*/  FSEL R153, R214, -INF , P2 ;  /* 0xff800000d6997808 */ /* 0x000fe20001000000 */
[----:B--2---:R-:W-:Y:S01]  /*2d70*/  FADD.FTZ R227, R126, -R154 ;  /* 0x8000009a7ee37221 */ /* 0x004fe20000010000 */
[----:B------:R-:W-:Y:S01]  /*2d80*/  FSEL R120, R215, -INF , P2 ;  /* 0xff800000d7787808 */ /* 0x000fe20001000000 */
[----:B------:R-:W-:Y:S01]  /*2d90*/  FMUL.FTZ R121, R16, R121 ;  /* 0x0000007910797220 */ /* 0x000fe20000410000 */
[----:B------:R-:W-:Y:S01]  /*2da0*/  FSEL R179, R216, -INF , P1 ;  /* 0xff800000d8b37808 */ /* 0x000fe20000800000 */
[--C-:B------:R-:W-:Y:S01]  /*2db0*/  FFMA.FTZ R16, R153, UR9, -R8.reuse ;  /* 0x0000000999107c23 */ /* 0x100fe20008010808 */
[----:B------:R-:W-:Y:S01]  /*2dc0*/  FSEL R153, R218, -INF , P2 ;  /* 0xff800000da997808 */ /* 0x000fe20001000000 */
[----:B------:R-:W-:Y:S01]  /*2dd0*/  FFMA.FTZ R183, R120, UR9, -R9 ;  /* 0x0000000978b77c23 */ /* 0x000fe20008010809 */
[----:B------:R-:W-:Y:S01]  /*2de0*/  FSEL R9, R220, -INF , P1 ;  /* 0xff800000dc097808 */ /* 0x000fe20000800000 */
[----:B------:R-:W-:Y:S01]  /*2df0*/  FFMA.FTZ R179, R179, UR9, -R8 ;  /* 0x00000009b3b37c23 */ /* 0x000fe20008010808 */
[----:B------:R-:W-:Y:S01]  /*2e00*/  FADD.FTZ R229, R125, -R155 ;  /* 0x8000009b7de57221 */ /* 0x000fe20000010000 */
[--C-:B------:R-:W-:Y:S01]  /*2e10*/  FFMA.FTZ R120, R153, UR9, -R14.reuse ;  /* 0x0000000999787c23 */ /* 0x100fe2000801080e */
[----:B------:R-:W-:Y:S01]  /*2e20*/  FMUL.FTZ R153, R223, R152 ;  /* 0x00000098df997220 */ /* 0x000fe20000410000 */
[----:B------:R-:W-:Y:S01]  /*2e30*/  FFMA.FTZ R14, R9, UR9, -R14 ;  /* 0x00000009090e7c23 */ /* 0x000fe2000801080e */
[----:B------:R-:W-:Y:S01]  /*2e40*/  FMUL.FTZ R9, R169, R122 ;  /* 0x0000007aa9097220 */ /* 0x000fe20000410000 */
[----:B------:R-:W-:Y:S01]  /*2e50*/  FMUL.FTZ R122, R170, R123 ;  /* 0x0000007baa7a7220 */ /* 0x000fe20000410000 */
[----:B------:R-:W-:Y:S01]  /*2e60*/  FMUL.FTZ R152, R22, R153 ;  /* 0x0000009916987220 */ /* 0x000fe20000410000 */
[----:B------:R-:W-:Y:S01]  /*2e70*/  FFMA.FTZ R153, -R156, R156, 1 ;  /* 0x3f8000009c997423 */ /* 0x000fe2000001019c */
[----:B------:R-:W-:Y:S01]  /*2e80*/  FMUL.FTZ R123, R212, R9 ;  /* 0x00000009d47b7220 */ /* 0x000fe20000410000 */
[----:B------:R-:W-:Y:S01]  /*2e90*/  FADD.FTZ R212, R124, -R154 ;  /* 0x8000009a7cd47221 */ /* 0x000fe20000010000 */
[----:B------:R-:W1:Y:S01]  /*2ea0*/  LDS.64 R8, [R5+0x1e240] ;  /* 0x01e2400005087984 */ /* 0x000e620000000a00 */
[----:B------:R-:W-:Y:S01]  /*2eb0*/  FSEL R124, R221, -INF , P1 ;  /* 0xff800000dd7c7808 */ /* 0x000fe20000800000 */
[----:B------:R2:W-:Y:S01]  /*2ec0*/  MUFU.EX2 R22, R208 ;  /* 0x000000d000167308 */ /* 0x0005e20000000800 */
[----:B------:R-:W-:Y:S01]  /*2ed0*/  FMUL.FTZ R154, R167, R212 ;  /* 0x000000d4a79a7220 */ /* 0x000fe20000410000 */
[--C-:B------:R-:W-:Y:S01]  /*2ee0*/  FFMA.FTZ R126, R211, UR9, -R20.reuse ;  /* 0x00000009d37e7c23 */ /* 0x100fe20008010814 */
[----:B------:R-:W-:Y:S01]  /*2ef0*/  FSEL R125, R178, -INF , P1 ;  /* 0xff800000b27d7808 */ /* 0x000fe20000800000 */
[----:B------:R-:W-:Y:S01]  /*2f00*/  FFMA.FTZ R209, R124, UR9, -R15 ;  /* 0x000000097cd17c23 */ /* 0x000fe2000801080f */
[----:B------:R-:W-:Y:S01]  /*2f10*/  FSEL R15, R174, -INF , P1 ;  /* 0xff800000ae0f7808 */ /* 0x000fe20000800000 */
[----:B------:R-:W-:Y:S01]  /*2f20*/  FMUL.FTZ R153, R153, R154 ;  /* 0x0000009a99997220 */ /* 0x000fe20000410000 */
[----:B------:R-:W-:Y:S01]  /*2f30*/  FSEL R154, R173, -INF , P2 ;  /* 0xff800000ad9a7808 */ /* 0x000fe20001000000 */
[----:B------:R-:W-:Y:S01]  /*2f40*/  FMUL.FTZ R122, R213, R122 ;  /* 0x0000007ad57a7220 */ /* 0x000fe20000410000 */
[----:B------:R4:W-:Y:S01]  /*2f50*/  MUFU.EX2 R124, R120 ;  /* 0x00000078007c7308 */ /* 0x0009e20000000800 */
[----:B------:R-:W-:Y:S01]  /*2f60*/  FFMA.FTZ R212, R15, UR9, -R20 ;  /* 0x000000090fd47c23 */ /* 0x000fe20008010814 */
[----:B------:R-:W-:Y:S01]  /*2f70*/  FSEL R15, R176, -INF , P2 ;  /* 0xff800000b00f7808 */ /* 0x000fe20001000000 */
[----:B------:R-:W-:Y:S01]  /*2f80*/  FFMA.FTZ R213, R154, UR9, -R21 ;  /* 0x000000099ad57c23 */ /* 0x000fe20008010815 */
[----:B------:R-:W-:Y:S01]  /*2f90*/  FFMA.FTZ R154, -R158, R158, 1 ;  /* 0x3f8000009e9a7423 */ /* 0x000fe2000001019e */
[----:B------:R-:W-:Y:S01]  /*2fa0*/  FMUL.FTZ R158, R166, R229 ;  /* 0x000000e5a69e7220 */ /* 0x000fe20000410000 */
[----:B---3--:R-:W-:Y:S01]  /*2fb0*/  FMUL.FTZ R227, R168, R227 ;  /* 0x000000e3a8e37220 */ /* 0x008fe20000410000 */
[--C-:B--2---:R-:W-:Y:S01]  /*2fc0*/  FFMA.FTZ R208, R15, UR9, -R12.reuse ;  /* 0x000000090fd07c23 */ /* 0x104fe2000801080c */
[----:B------:R2:W-:Y:S01]  /*2fd0*/  MUFU.EX2 R20, R14 ;  /* 0x0000000e00147308 */ /* 0x0005e20000000800 */
[----:B----4-:R-:W-:Y:S01]  /*2fe0*/  FFMA.FTZ R120, R125, UR9, -R12 ;  /* 0x000000097d787c23 */ /* 0x010fe2000801080c */
[----:B------:R-:W-:Y:S01]  /*2ff0*/  FSEL R12, R222, -INF , P1 ;  /* 0xff800000de0c7808 */ /* 0x000fe20000800000 */
[----:B------:R-:W-:Y:S01]  /*3000*/  FADD.FTZ R226, R127, -R155 ;  /* 0x8000009b7fe27221 */ /* 0x000fe20000010000 */
[----:B------:R-:W-:Y:S01]  /*3010*/  FMUL.FTZ R158, R157, R158 ;  /* 0x0000009e9d9e7220 */ /* 0x000fe20000410000 */
[----:B------:R-:W-:Y:S01]  /*3020*/  FMUL.FTZ R154, R154, R227 ;  /* 0x000000e39a9a7220 */ /* 0x000fe20000410000 */
[----:B------:R-:W-:Y:S01]  /*3030*/  FSEL R156, R175, -INF , P1 ;  /* 0xff800000af9c7808 */ /* 0x000fe20000800000 */
[----:B------:R-:W-:Y:S01]  /*3040*/  FFMA.FTZ R157, R12, UR9, -R13 ;  /* 0x000000090c9d7c23 */ /* 0x000fe2000801080d */
[----:B------:R-:W3:Y:S01]  /*3050*/  MUFU.EX2 R179, R179 ;  /* 0x000000b300b37308 */ /* 0x000ee20000000800 */
[----:B--2---:R-:W2:Y:S01]  /*3060*/  LDS.64 R14, [R5+0x1e260] ;  /* 0x01e26000050e7984 */ /* 0x004ea20000000a00 */
[----:B------:R-:W-:Y:S01]  /*3070*/  FFMA.FTZ R155, -R161, R161, 1 ;  /* 0x3f800000a19b7423 */ /* 0x000fe200000101a1 */
[----:B------:R-:W-:Y:S01]  /*3080*/  FFMA.FTZ R211, R156, UR9, -R21 ;  /* 0x000000099cd37c23 */ /* 0x000fe20008010815 */
[----:B-----5:R-:W-:Y:S01]  /*3090*/  FSEL R156, R177, -INF , P2 ;  /* 0xff800000b19c7808 */ /* 0x020fe20001000000 */
[----:B------:R-:W-:Y:S01]  /*30a0*/  FFMA.FTZ R161, -R162, R162, 1 ;  /* 0x3f800000a2a17423 */ /* 0x000fe200000101a2 */
[----:B------:R-:W-:Y:S01]  /*30b0*/  FFMA.FTZ R218, -R218, R218, 1 ;  /* 0x3f800000dada7423 */ /* 0x000fe200000101da */
[----:B------:R-:W-:Y:S01]  /*30c0*/  FFMA.FTZ R216, -R216, R216, 1 ;  /* 0x3f800000d8d87423 */ /* 0x000fe200000101d8 */
[----:B------:R4:W-:Y:S01]  /*30d0*/  MUFU.EX2 R125, R209 ;  /* 0x000000d1007d7308 */ /* 0x0009e20000000800 */
[----:B------:R-:W-:Y:S01]  /*30e0*/  FFMA.FTZ R156, R156, UR9, -R13 ;  /* 0x000000099c9c7c23 */ /* 0x000fe2000801080d */
[----:B------:R-:W-:Y:S01]  /*30f0*/  FSEL R13, R182, -INF , P1 ;  /* 0xff800000b60d7808 */ /* 0x000fe20000800000 */
[----:B------:R-:W-:Y:S01]  /*3100*/  FMUL.FTZ R226, R171, R226 ;  /* 0x000000e2abe27220 */ /* 0x000fe20000410000 */
[----:B------:R-:W-:Y:S01]  /*3110*/  FFMA.FTZ R176, -R176, R176, 1 ;  /* 0x3f800000b0b07423 */ /* 0x000fe200000101b0 */
[--C-:B-1----:R-:W-:Y:S01]  /*3120*/  FADD.FTZ R127, R128, -R8.reuse ;  /* 0x80000008807f7221 */ /* 0x102fe20000010000 */
[----:B------:R-:W-:Y:S01]  /*3130*/  FADD.FTZ R227, R130, -R8 ;  /* 0x8000000882e37221 */ /* 0x000fe20000010000 */
[--C-:B------:R-:W-:Y:S01]  /*3140*/  FADD.FTZ R12, R129, -R9.reuse ;  /* 0x80000009810c7221 */ /* 0x100fe20000010000 */
[----:B------:R-:W-:Y:S01]  /*3150*/  FADD.FTZ R128, R131, -R9 ;  /* 0x8000000983807221 */ /* 0x000fe20000010000 */
[----:B----4-:R-:W-:Y:S01]  /*3160*/  FSEL R209, R180, -INF , P2 ;  /* 0xff800000b4d17808 */ /* 0x010fe20001000000 */
[----:B------:R-:W1:Y:S01]  /*3170*/  LDS.64 R8, [R5+0x1e280] ;  /* 0x01e2800005087984 */ /* 0x000e620000000a00 */
[----:B------:R-:W-:Y:S01]  /*3180*/  FMUL.FTZ R12, R165, R12 ;  /* 0x0000000ca50c7220 */ /* 0x000fe20000410000 */
[----:B------:R-:W-:Y:S01]  /*3190*/  MUFU.EX2 R16, R16 ;  /* 0x0000001000107308 */ /* 0x000fe20000000800 */
[----:B------:R-:W-:Y:S01]  /*31a0*/  FMUL.FTZ R127, R164, R127 ;  /* 0x0000007fa47f7220 */ /* 0x000fe20000410000 */
[----:B------:R-:W-:Y:S01]  /*31b0*/  FFMA.FTZ R209, R209, UR9, -R6 ;  /* 0x00000009d1d17c23 */ /* 0x000fe20008010806 */
[----:B------:R-:W-:Y:S01]  /*31c0*/  FMUL.FTZ R155, R155, R12 ;  /* 0x0000000c9b9b7220 */ /* 0x000fe20000410000 */
[----:B------:R-:W-:Y:S01]  /*31d0*/  FSEL R12, R225, -INF , P1 ;  /* 0xff800000e10c7808 */ /* 0x000fe20000800000 */
[----:B------:R-:W-:Y:S01]  /*31e0*/  FMUL.FTZ R130, R160, R127 ;  /* 0x0000007fa0827220 */ /* 0x000fe20000410000 */
[----:B------:R-:W-:Y:S01]  /*31f0*/  FFMA.FTZ R160, -R163, R163, 1 ;  /* 0x3f800000a3a07423 */ /* 0x000fe200000101a3 */
[----:B------:R-:W-:Y:S01]  /*3200*/  FFMA.FTZ R178, -R178, R178, 1 ;  /* 0x3f800000b2b27423 */ /* 0x000fe200000101b2 */
[----:B------:R-:W4:Y:S01]  /*3210*/  MUFU.EX2 R183, R183 ;  /* 0x000000b700b77308 */ /* 0x000f220000000800 */
[----:B------:R-:W-:Y:S01]  /*3220*/  FFMA.FTZ R163, R12, UR9, -R7 ;  /* 0x000000090ca37c23 */ /* 0x000fe20008010807 */
[----:B------:R-:W-:Y:S01]  /*3230*/  FFMA.FTZ R177, -R177, R177, 1 ;  /* 0x3f800000b1b17423 */ /* 0x000fe200000101b1 */
[----:B------:R-:W-:Y:S01]  /*3240*/  FFMA.FTZ R222, -R222, R222, 1 ;  /* 0x3f800000dede7423 */ /* 0x000fe200000101de */
[----:B------:R-:W-:Y:S01]  /*3250*/  FFMA.FTZ R180, -R180, R180, 1 ;  /* 0x3f800000b4b47423 */ /* 0x000fe200000101b4 */
[----:B------:R-:W-:Y:S01]  /*3260*/  FFMA.FTZ R182, -R182, R182, 1 ;  /* 0x3f800000b6b67423 */ /* 0x000fe200000101b6 */
[----:B------:R-:W-:Y:S01]  /*3270*/  FFMA.FTZ R225, -R225, R225, 1 ;  /* 0x3f800000e1e17423 */ /* 0x000fe200000101e1 */
[----:B------:R-:W-:Y:S01]  /*3280*/  FMUL.FTZ R159, R159, R226 ;  /* 0x000000e29f9f7220 */ /* 0x000fe20000410000 */
[----:B------:R5:W1:Y:S01]  /*3290*/  MUFU.EX2 R21, R210 ;  /* 0x000000d200157308 */ /* 0x000a620000000800 */
[----:B------:R-:W-:-:S02]  /*32a0*/  F2FP.BF16.F32.PACK_AB R158, R158, R153 ;  /* 0x000000999e9e723e */ /* 0x000fc400000010ff */
[----:B------:R-:W-:Y:S01]  /*32b0*/  F2FP.BF16.F32.PACK_AB R164, R165, R164 ;  /* 0x000000a4a5a4723e */ /* 0x000fe200000010ff */
[----:B--2---:R-:W-:Y:S01]  /*32c0*/  FADD.FTZ R12, R134, -R14 ;  /* 0x8000000e860c7221 */ /* 0x004fe20000010000 */
[----:B------:R-:W-:Y:S01]  /*32d0*/  FFMA.FTZ R134, -R214, R214, 1 ;  /* 0x3f800000d6867423 */ /* 0x000fe200000101d6 */
[----:B------:R-:W-:Y:S02]  /*32e0*/  F2FP.BF16.F32.PACK_AB R159, R159, R154 ;  /* 0x0000009a9f9f723e */ /* 0x000fe400000010ff */
[----:B------:R1:W-:Y:S01]  /*32f0*/  MUFU.EX2 R129, R213 ;  /* 0x000000d500817308 */ /* 0x0003e20000000800 */
[----:B-----5:R-:W-:Y:S01]  /*3300*/  FFMA.FTZ R210, R13, UR9, -R6 ;  /* 0x000000090dd27c23 */ /* 0x020fe20008010806 */
[----:B------:R-:W-:Y:S01]  /*3310*/  FSEL R6, R181, -INF , P2 ;  /* 0xff800000b5067808 */ /* 0x000fe20001000000 */
[----:B------:R-:W-:Y:S01]  /*3320*/  FMUL.FTZ R13, R11, R128 ;  /* 0x000000800b0d7220 */ /* 0x000fe20000410000 */
[----:B---3--:R-:W-:Y:S01]  /*3330*/  FMUL.FTZ R131, R179, R12 ;  /* 0x0000000cb3837220 */ /* 0x008fe20000410000 */
[----:B------:R-:W-:Y:S01]  /*3340*/  FADD.FTZ R12, R133, -R15 ;  /* 0x8000000f850c7221 */ /* 0x000fe20000010000 */
[----:B------:R-:W-:Y:S01]  /*3350*/  FFMA.FTZ R181, -R181, R181, 1 ;  /* 0x3f800000b5b57423 */ /* 0x000fe200000101b5 */
[----:B------:R-:W-:Y:S01]  /*3360*/  FFMA.FTZ R162, R6, UR9, -R7 ;  /* 0x0000000906a27c23 */ /* 0x000fe20008010807 */
[----:B------:R-:W-:Y:S01]  /*3370*/  FMUL.FTZ R6, R10, R227 ;  /* 0x000000e30a067220 */ /* 0x000fe20000410000 */
[----:B------:R-:W-:Y:S01]  /*3380*/  FMUL.FTZ R160, R160, R13 ;  /* 0x0000000da0a07220 */ /* 0x000fe20000410000 */
[----:B------:R2:W-:Y:S01]  /*3390*/  MUFU.EX2 R128, R211 ;  /* 0x000000d300807308 */ /* 0x0005e20000000800 */
[----:B------:R-:W-:Y:S01]  /*33a0*/  FADD.FTZ R13, R132, -R14 ;  /* 0x8000000e840d7221 */ /* 0x000fe20000010000 */
[----:B------:R-:W-:Y:S01]  /*33b0*/  FMUL.FTZ R161, R161, R6 ;  /* 0x00000006a1a17220 */ /* 0x000fe20000410000 */
[----:B----4-:R-:W-:Y:S01]  /*33c0*/  FMUL.FTZ R12, R183, R12 ;  /* 0x0000000cb70c7220 */ /* 0x010fe20000410000 */
[----:B------:R-:W3:Y:S01]  /*33d0*/  LDS.64 R6, [R5+0x1e2a0] ;  /* 0x01e2a00005067984 */ /* 0x000ee20000000a00 */
[----:B------:R-:W-:Y:S01]  /*33e0*/  FMUL.FTZ R13, R16, R13 ;  /* 0x0000000d100d7220 */ /* 0x000fe20000410000 */
[--C-:B-1----:R-:W-:Y:S01]  /*33f0*/  FADD.FTZ R213, R138, -R8.reuse ;  /* 0x800000088ad57221 */ /* 0x102fe20000010000 */
[----:B------:R-:W-:Y:S01]  /*3400*/  FMUL.FTZ R133, R216, R131 ;  /* 0x00000083d8857220 */ /* 0x000fe20000410000 */
[----:B------:R-:W1:Y:S01]  /*3410*/  MUFU.EX2 R127, R212 ;  /* 0x000000d4007f7308 */ /* 0x000e620000000800 */
[----:B--2---:R-:W-:Y:S01]  /*3420*/  FADD.FTZ R211, R135, -R15 ;  /* 0x8000000f87d37221 */ /* 0x004fe20000010000 */
[----:B------:R-:W-:Y:S01]  /*3430*/  FFMA.FTZ R135, -R215, R215, 1 ;  /* 0x3f800000d7877423 */ /* 0x000fe200000101d7 */
[----:B------:R-:W-:Y:S01]  /*3440*/  FMUL.FTZ R134, R134, R13 ;  /* 0x0000000d86867220 */ /* 0x000fe20000410000 */
[----:B------:R-:W-:Y:S01]  /*3450*/  FFMA.FTZ R138, -R220, R220, 1 ;  /* 0x3f800000dc8a7423 */ /* 0x000fe200000101dc */
[----:B------:R-:W-:Y:S01]  /*3460*/  FMUL.FTZ R132, R22, R211 ;  /* 0x000000d316847220 */ /* 0x000fe20000410000 */
[----:B------:R-:W-:Y:S01]  /*3470*/  FADD.FTZ R211, R136, -R8 ;  /* 0x8000000888d37221 */ /* 0x000fe20000010000 */
[----:B------:R-:W-:Y:S01]  /*3480*/  FMUL.FTZ R135, R135, R12 ;  /* 0x0000000c87877220 */ /* 0x000fe20000410000 */
[--C-:B------:R-:W-:Y:S01]  /*3490*/  FADD.FTZ R8, R137, -R9.reuse ;  /* 0x8000000989087221 */ /* 0x100fe20000010000 */
[----:B------:R-:W2:Y:S01]  /*34a0*/  LDS.64 R12, [R5+0x1e2c0] ;  /* 0x01e2c000050c7984 */ /* 0x000ea20000000a00 */
[----:B------:R-:W-:Y:S01]  /*34b0*/  FMUL.FTZ R211, R124, R211 ;  /* 0x000000d37cd37220 */ /* 0x000fe20000410000 */
[----:B------:R4:W-:Y:S01]  /*34c0*/  MUFU.EX2 R15, R120 ;  /* 0x00000078000f7308 */ /* 0x0009e20000000800 */
[----:B------:R-:W-:Y:S01]  /*34d0*/  FMUL.FTZ R136, R217, R132 ;  /* 0x00000084d9887220 */ /* 0x000fe20000410000 */
[----:B------:R-:W-:Y:S01]  /*34e0*/  FMUL.FTZ R213, R20, R213 ;  /* 0x000000d514d57220 */ /* 0x000fe20000410000 */
[----:B------:R-:W-:Y:S01]  /*34f0*/  FMUL.FTZ R137, R218, R211 ;  /* 0x000000d3da897220 */ /* 0x000fe20000410000 */
[----:B------:R-:W-:Y:S01]  /*3500*/  FMUL.FTZ R211, R21, R8 ;  /* 0x0000000815d37220 */ /* 0x000fe20000410000 */
[----:B------:R-:W-:Y:S01]  /*3510*/  F2FP.BF16.F32.PACK_AB R153, R160, R161 ;  /* 0x000000a1a099723e */ /* 0x000fe200000010ff */
[----:B------:R-:W-:Y:S01]  /*3520*/  FMUL.FTZ R138, R138, R213 ;  /* 0x000000d58a8a7220 */ /* 0x000fe20000410000 */
[----:B------:R-:W-:Y:S01]  /*3530*/  F2FP.BF16.F32.PACK_AB R154, R135, R134 ;  /* 0x00000086879a723e */ /* 0x000fe200000010ff */
[----:B------:R5:W-:Y:S01]  /*3540*/  MUFU.EX2 R14, R208 ;  /* 0x000000d0000e7308 */ /* 0x000be20000000800 */
[----:B----4-:R-:W-:Y:S01]  /*3550*/  FADD.FTZ R120, R139, -R9 ;  /* 0x800000098b787221 */ /* 0x010fe20000010000 */
[----:B------:R-:W-:Y:S01]  /*3560*/  FFMA.FTZ R139, -R221, R221, 1 ;  /* 0x3f800000dd8b7423 */ /* 0x000fe200000101dd */
[----:B------:R4:W2:Y:S01]  /*3570*/  LDS.64 R8, [R5+0x1e2e0] ;  /* 0x01e2e00005087984 */ /* 0x0008a20000000a00 */
[----:B------:R-:W-:Y:S01]  /*3580*/  F2FP.BF16.F32.PACK_AB R165, R11, R10 ;  /* 0x0000000a0ba5723e */ /* 0x000fe200000010ff */
[----:B------:R-:W-:Y:S01]  /*3590*/  FMUL.FTZ R120, R125, R120 ;  /* 0x000000787d787220 */ /* 0x000fe20000410000 */
[----:B------:R-:W-:-:S02]  /*35a0*/  F2FP.BF16.F32.PACK_AB R124, R21, R124 ;  /* 0x0000007c157c723e */ /* 0x000fc400000010ff */
[----:B------:R-:W4:Y:S01]  /*35b0*/  MUFU.EX2 R126, R126 ;  /* 0x0000007e007e7308 */ /* 0x000f220000000800 */
[----:B-----5:R-:W-:Y:S01]  /*35c0*/  FFMA.FTZ R208, -R219, R219, 1 ;  /* 0x3f800000dbd07423 */ /* 0x020fe200000101db */
[----:B------:R-:W-:Y:S01]  /*35d0*/  FMUL.FTZ R139, R139, R120 ;  /* 0x000000788b8b7220 */ /* 0x000fe20000410000 */
[----:B------:R-:W-:Y:S02]  /*35e0*/  F2FP.BF16.F32.PACK_AB R125, R125, R20 ;  /* 0x000000147d7d723e */ /* 0x000fe400000010ff */
[----:B------:R-:W-:-:S03]  /*35f0*/  FMUL.FTZ R208, R208, R211 ;  /* 0x000000d3d0d07220 */ /* 0x000fc60000410000 */
[----:B------:R5:W2:Y:S01]  /*3600*/  MUFU.EX2 R131, R156 ;  /* 0x0000009c00837308 */ /* 0x000aa20000000800 */
[--C-:B---3--:R-:W-:Y:S01]  /*3610*/  FADD.FTZ R142, R142, -R6.reuse ;  /* 0x800000068e8e7221 */ /* 0x108fe20000010000 */
[----:B------:R-:W-:Y:S01]  /*3620*/  FADD.FTZ R211, R140, -R6 ;  /* 0x800000068cd37221 */ /* 0x000fe20000010000 */
[--C-:B------:R-:W-:Y:S01]  /*3630*/  FADD.FTZ R120, R141, -R7.reuse ;  /* 0x800000078d787221 */ /* 0x100fe20000010000 */
[----:B------:R-:W-:Y:S01]  /*3640*/  FFMA.FTZ R6, -R174, R174, 1 ;  /* 0x3f800000ae067423 */ /* 0x000fe200000101ae */
[----:B-1----:R-:W-:Y:S01]  /*3650*/  FMUL.FTZ R141, R127, R142 ;  /* 0x0000008e7f8d7220 */ /* 0x002fe20000410000 */
[----:B------:R-:W-:Y:S01]  /*3660*/  FFMA.FTZ R140, -R173, R173, 1 ;  /* 0x3f800000ad8c7423 */ /* 0x000fe200000101ad */
[----:B------:R-:W-:Y:S01]  /*3670*/  F2FP.BF16.F32.PACK_AB R127, R128, R127 ;  /* 0x0000007f807f723e */ /* 0x000fe200000010ff */
[----:B------:R1:W3:Y:S01]  /*3680*/  MUFU.EX2 R132, R157 ;  /* 0x0000009d00847308 */ /* 0x0002e20000000800 */
[----:B------:R-:W-:Y:S01]  /*3690*/  FMUL.FTZ R6, R6, R141 ;  /* 0x0000008d06067220 */ /* 0x000fe20000410000 */
[----:B----4-:R-:W-:Y:S01]  /*36a0*/  FMUL.FTZ R5, R126, R211 ;  /* 0x000000d37e057220 */ /* 0x010fe20000410000 */
[----:B-----5:R-:W-:Y:S01]  /*36b0*/  F2FP.BF16.F32.PACK_AB R156, R152, R121 ;  /* 0x00000079989c723e */ /* 0x020fe200000010ff */
[----:B------:R-:W-:Y:S01]  /*36c0*/  IMAD.U32 R121, RZ, RZ, UR6 ;  /* 0x00000006ff797e24 */ /* 0x000fe2000f8e00ff */
[----:B------:R-:W-:Y:S01]  /*36d0*/  F2FP.BF16.F32.PACK_AB R152, R155, R130 ;  /* 0x000000829b98723e */ /* 0x000fe200000010ff */
[--C-:B--2---:R-:W-:Y:S01]  /*36e0*/  FADD.FTZ R141, R144, -R12.reuse ;  /* 0x8000000c908d7221 */ /* 0x104fe20000010000 */
[----:B------:R-:W-:Y:S01]  /*36f0*/  FADD.FTZ R12, R146, -R12 ;  /* 0x8000000c920c7221 */ /* 0x000fe20000010000 */
[----:B------:R-:W2:Y:S01]  /*3700*/  MUFU.EX2 R209, R209 ;  /* 0x000000d100d17308 */ /* 0x000ea20000000800 */
[----:B-1----:R-:W-:Y:S01]  /*3710*/  FADD.FTZ R157, R143, -R7 ;  /* 0x800000078f9d7221 */ /* 0x002fe20000010000 */
[----:B------:R-:W-:Y:S01]  /*3720*/  FMUL.FTZ R143, R129, R120 ;  /* 0x00000078818f7220 */ /* 0x000fe20000410000 */
[----:B------:R-:W-:Y:S01]  /*3730*/  FFMA.FTZ R7, -R175, R175, 1 ;  /* 0x3f800000af077423 */ /* 0x000fe200000101af */
[--C-:B------:R-:W-:Y:S01]  /*3740*/  FADD.FTZ R147, R147, -R13.reuse ;  /* 0x8000000d93937221 */ /* 0x100fe20000010000 */
[----:B------:R-:W-:Y:S01]  /*3750*/  FMUL.FTZ R120, R128, R157 ;  /* 0x0000009d80787220 */ /* 0x000fe20000410000 */
[----:B------:R-:W-:Y:S01]  /*3760*/  FMUL.FTZ R140, R140, R143 ;  /* 0x0000008f8c8c7220 */ /* 0x000fe20000410000 */
[----:B------:R-:W-:Y:S01]  /*3770*/  FMUL.FTZ R5, R172, R5 ;  /* 0x00000005ac057220 */ /* 0x000fe20000410000 */
[----:B------:R-:W1:Y:S01]  /*3780*/  MUFU.EX2 R210, R210 ;  /* 0x000000d200d27308 */ /* 0x000e620000000800 */
[----:B------:R-:W-:Y:S01]  /*3790*/  FMUL.FTZ R7, R7, R120 ;  /* 0x0000007807077220 */ /* 0x000fe20000410000 */
[----:B------:R-:W-:Y:S01]  /*37a0*/  FADD.FTZ R120, R145, -R13 ;  /* 0x8000000d91787221 */ /* 0x000fe20000010000 */
[----:B------:R-:W-:Y:S01]  /*37b0*/  FMUL.FTZ R13, R15, R12 ;  /* 0x0000000c0f0d7220 */ /* 0x000fe20000410000 */
[--C-:B------:R-:W-:Y:S01]  /*37c0*/  FADD.FTZ R148, R148, -R8.reuse ;  /* 0x8000000894947221 */ /* 0x100fe20000010000 */
[----:B------:R-:W-:Y:S01]  /*37d0*/  FADD.FTZ R143, R150, -R8 ;  /* 0x80000008968f7221 */ /* 0x000fe20000010000 */
[--C-:B------:R-:W-:Y:S01]  /*37e0*/  FADD.FTZ R149, R149, -R9.reuse ;  /* 0x8000000995957221 */ /* 0x100fe20000010000 */
[----:B------:R-:W-:Y:S01]  /*37f0*/  FADD.FTZ R12, R151, -R9 ;  /* 0x80000009970c7221 */ /* 0x000fe20000010000 */
[----:B------:R-:W4:Y:S01]  /*3800*/  MUFU.EX2 R162, R162 ;  /* 0x000000a200a27308 */ /* 0x000f220000000800 */
[----:B------:R-:W-:Y:S01]  /*3810*/  FMUL.FTZ R141, R14, R141 ;  /* 0x0000008d0e8d7220 */ /* 0x000fe20000410000 */
[----:B------:R-:W-:Y:S01]  /*3820*/  FMUL.FTZ R120, R131, R120 ;  /* 0x0000007883787220 */ /* 0x000fe20000410000 */
[----:B---3--:R-:W-:Y:S01]  /*3830*/  FMUL.FTZ R147, R132, R147 ;  /* 0x0000009384937220 */ /* 0x008fe20000410000 */
[----:B--2---:R-:W-:Y:S01]  /*3840*/  FMUL.FTZ R9, R209, R148 ;  /* 0x00000094d1097220 */ /* 0x004fe20000410000 */
[----:B------:R-:W-:-:S02]  /*3850*/  IMAD R121, R121, 0x2000, R4 ;  /* 0x0000200079797824 */ /* 0x000fc400078e0204 */
[----:B------:R-:W-:Y:S01]  /*3860*/  FMUL.FTZ R141, R176, R141 ;  /* 0x0000008db08d7220 */ /* 0x000fe20000410000 */
[----:B------:R-:W-:Y:S01]  /*3870*/  FMUL.FTZ R13, R178, R13 ;  /* 0x0000000db20d7220 */ /* 0x000fe20000410000 */
[----:B------:R-:W2:Y:S01]  /*3880*/  MUFU.EX2 R163, R163 ;  /* 0x000000a300a37308 */ /* 0x000ea20000000800 */
[----:B-1----:R-:W-:Y:S01]  /*3890*/  FMUL.FTZ R143, R210, R143 ;  /* 0x0000008fd28f7220 */ /* 0x002fe20000410000 */
[----:B------:R-:W-:Y:S01]  /*38a0*/  FMUL.FTZ R144, R177, R120 ;  /* 0x00000078b1907220 */ /* 0x000fe20000410000 */
[----:B------:R-:W-:Y:S01]  /*38b0*/  FMUL.FTZ R222, R222, R147 ;  /* 0x00000093dede7220 */ /* 0x000fe20000410000 */
[----:B------:R-:W-:Y:S01]  /*38c0*/  FMUL.FTZ R9, R180, R9 ;  /* 0x00000009b4097220 */ /* 0x000fe20000410000 */
[----:B------:R-:W-:Y:S01]  /*38d0*/  FMUL.FTZ R143, R182, R143 ;  /* 0x0000008fb68f7220 */ /* 0x000fe20000410000 */
[----:B------:R-:W-:Y:S01]  /*38e0*/  F2FP.BF16.F32.PACK_AB R150, R140, R5 ;  /* 0x000000058c96723e */ /* 0x000fe200000010ff */
[----:B------:R-:W-:Y:S01]  /*38f0*/  IMAD R5, R121, 0x2, R18 ;  /* 0x0000000279057824 */ /* 0x000fe200078e0212 */
[----:B------:R-:W-:Y:S01]  /*3900*/  F2FP.BF16.F32.PACK_AB R157, R122, R123 ;  /* 0x0000007b7a9d723e */ /* 0x000fe200000010ff */
[----:B----4-:R-:W-:Y:S01]  /*3910*/  FMUL.FTZ R8, R162, R149 ;  /* 0x00000095a2087220 */ /* 0x010fe20000410000 */
[----:B------:R-:W-:-:S02]  /*3920*/  F2FP.BF16.F32.PACK_AB R155, R136, R133 ;  /* 0x00000085889b723e */ /* 0x000fc400000010ff */
[----:B------:R-:W-:Y:S01]  /*3930*/  F2FP.BF16.F32.PACK_AB R148, R208, R137 ;  /* 0x00000089d094723e */ /* 0x000fe200000010ff */
[----:B------:R-:W-:Y:S01]  /*3940*/  FMUL.FTZ R8, R181, R8 ;  /* 0x00000008b5087220 */ /* 0x000fe20000410000 */
[----:B------:R-:W-:Y:S01]  /*3950*/  F2FP.BF16.F32.PACK_AB R149, R139, R138 ;  /* 0x0000008a8b95723e */ /* 0x000fe200000010ff */
[----:B------:R-:W-:Y:S01]  /*3960*/  STSM.16.MT88.4 [R5+0x1e800], R156 ;  /* 0x01e8009c05007844 */ /* 0x000fe20000004200 */
[----:B------:R-:W-:Y:S01]  /*3970*/  F2FP.BF16.F32.PACK_AB R151, R7, R6 ;  /* 0x000000060797723e */ /* 0x000fe200000010ff */
[----:B--2---:R-:W-:Y:S01]  /*3980*/  FMUL.FTZ R12, R163, R12 ;  /* 0x0000000ca30c7220 */ /* 0x004fe20000410000 */
[----:B------:R-:W-:Y:S01]  /*3990*/  F2FP.BF16.F32.PACK_AB R144, R144, R141 ;  /* 0x0000008d9090723e */ /* 0x000fe200000010ff */
[----:B------:R-:W-:Y:S01]  /*39a0*/  STSM.16.MT88.4 [R5+0x1f000], R152 ;  /* 0x01f0009805007844 */ /* 0x000fe20000004200 */
[----:B------:R-:W-:Y:S01]  /*39b0*/  F2FP.BF16.F32.PACK_AB R145, R222, R13 ;  /* 0x0000000dde91723e */ /* 0x000fe200000010ff */
[----:B------:R-:W-:Y:S01]  /*39c0*/  FMUL.FTZ R12, R225, R12 ;  /* 0x0000000ce10c7220 */ /* 0x000fe20000410000 */
[----:B------:R-:W-:Y:S01]  /*39d0*/  F2FP.BF16.F32.PACK_AB R146, R8, R9 ;  /* 0x000000090892723e */ /* 0x000fe200000010ff */
[----:B------:R-:W-:Y:S01]  /*39e0*/  STSM.16.MT88.4 [R5+0x1f800], R148 ;  /* 0x01f8009405007844 */ /* 0x000fe20000004200 */
[----:B------:R-:W-:-:S02]  /*39f0*/  F2FP.BF16.F32.PACK_AB R120, R223, R224 ;  /* 0x000000e0df78723e */ /* 0x000fc400000010ff */
[----:B------:R-:W-:Y:S02]  /*3a00*/  F2FP.BF16.F32.PACK_AB R147, R12, R143 ;  /* 0x0000008f0c93723e */ /* 0x000fe400000010ff */
[----:B------:R-:W-:Y:S02]  /*3a10*/  F2FP.BF16.F32.PACK_AB R121, R170, R169 ;  /* 0x000000a9aa79723e */ /* 0x000fe400000010ff */
[----:B------:R-:W-:Y:S01]  /*3a20*/  F2FP.BF16.F32.PACK_AB R122, R166, R167 ;  /* 0x000000a7a67a723e */ /* 0x000fe200000010ff */
[----:B------:R1:W-:Y:S01]  /*3a30*/  STSM.16.MT88.4 [R5+0x20000], R144 ;  /* 0x0200009005007844 */ /* 0x0003e20000004200 */
[----:B------:R-:W-:Y:S02]  /*3a40*/  F2FP.BF16.F32.PACK_AB R123, R171, R168 ;  /* 0x000000a8ab7b723e */ /* 0x000fe400000010ff */
[----:B------:R-:W-:Y:S02]  /*3a50*/  F2FP.BF16.F32.PACK_AB R166, R183, R16 ;  /* 0x00000010b7a6723e */ /* 0x000fe400000010ff */
[----:B------:R-:W-:Y:S01]  /*3a60*/  WARPGROUP.ARRIVE ;  /* 0x00000000000079c5 */ /* 0x000fe20000000000 */
[----:B------:R-:W-:-:S02]  /*3a70*/  F2FP.BF16.F32.PACK_AB R167, R22, R179 ;  /* 0x000000b316a7723e */ /* 0x000fc400000010ff */
[----:B------:R-:W-:Y:S02]  /*3a80*/  F2FP.BF16.F32.PACK_AB R126, R129, R126 ;  /* 0x0000007e817e723e */ /* 0x000fe400000010ff */
[----:B------:R-:W-:Y:S01]  /*3a90*/  F2FP.BF16.F32.PACK_AB R160, R131, R14 ;  /* 0x0000000e83a0723e */ /* 0x000fe200000010ff */
[----:B------:R-:W-:Y:S01]  /*3aa0*/  HGMMA.64x96x16.F32.BF16 R72, R120, gdesc[UR12].tnspB, R72, gsb0 ;  /* 0x4160000c78487df0 */ /* 0x000fe20008001848 */
[----:B------:R-:W-:Y:S01]  /*3ab0*/  UIADD3 UR14, UR12, 0x40, URZ ;  /* 0x000000400c0e7890 */ /* 0x000fe2000fffe03f */
[----:B------:R-:W-:Y:S01]  /*3ac0*/  F2FP.BF16.F32.PACK_AB R161, R132, R15 ;  /* 0x0000000f84a1723e */ /* 0x000fe200000010ff */
[----:B------:R-:W-:Y:S01]  /*3ad0*/  UMOV UR15, 0x80000020 ;  /* 0x80000020000f7882 */ /* 0x000fe20000000000 */
[----:B------:R-:W-:Y:S01]  /*3ae0*/  F2FP.BF16.F32.PACK_AB R162, R162, R209 ;  /* 0x000000d1a2a2723e */ /* 0x000fe200000010ff */
[----:B-1----:R-:W-:Y:S01]  /*3af0*/  IMAD R5, R23, 0x1000, R18 ;  /* 0x0000100017057824 */ /* 0x002fe200078e0212 */
[----:B------:R-:W-:Y:S01]  /*3b00*/  F2FP.BF16.F32.PACK_AB R163, R163, R210 ;  /* 0x000000d2a3a3723e */ /* 0x000fe200000010ff */
[----:B------:R-:W-:-:S02]  /*3b10*/  WARPGROUP.DEPBAR.LE gsb0, 0x0 ;  /* 0x00008000000079c5 */ /* 0x000fc40000010000 */
[----:B------:R-:W-:-:S06]  /*3b20*/  WARPGROUP.ARRIVE ;  /* 0x00000000000079c5 */ /* 0x000fcc0000000000 */
[----:B------:R-:W-:Y:S01]  /*3b30*/  HGMMA.64x96x16.F32.BF16 R72, R164, gdesc[UR12].tnspB, R72, gsb0 ;  /* 0x4160000ca4487df0 */ /* 0x000fe20008001848 */
[----:B------:R-:W-:Y:S01]  /*3b40*/  UIADD3 UR14, UR12, 0x80, URZ ;  /* 0x000000800c0e7890 */ /* 0x000fe2000fffe03f */
[----:B------:R-:W-:Y:S01]  /*3b50*/  UMOV UR15, 0x80000020 ;  /* 0x80000020000f7882 */ /* 0x000fe20000000000 */
[----:B------:R-:W-:Y:S02]  /*3b60*/  WARPGROUP.DEPBAR.LE gsb0, 0x0 ;  /* 0x00008000000079c5 */ /* 0x000fe40000010000 */
[----:B------:R-:W-:-:S06]  /*3b70*/  WARPGROUP.ARRIVE ;  /* 0x00000000000079c5 */ /* 0x000fcc0000000000 */
[----:B------:R-:W-:Y:S01]  /*3b80*/  HGMMA.64x96x16.F32.BF16 R72, R124, gdesc[UR12].tnspB, R72, gsb0 ;  /* 0x4160000c7c487df0 */ /* 0x000fe20008001848 */
[----:B------:R-:W-:-:S13]  /*3b90*/  R2UR UR14, R5 ;  /* 0x00000000050e72ca */ /* 0x000fda00000e0000 */
[----:B------:R-:W-:Y:S02]  /*3ba0*/  USHF.R.U32.HI UR15, URZ, 0x4, UR14 ;  /* 0x000000043f0f7899 */ /* 0x000fe4000801160e */
[----:B------:R-:W-:Y:S02]  /*3bb0*/  UIADD3 UR14, UR12, 0xc0, URZ ;  /* 0x000000c00c0e7890 */ /* 0x000fe4000fffe03f */
[----:B------:R-:W-:Y:S02]  /*3bc0*/  ULOP3.LUT UR13, UR15, 0x3fff, URZ, 0xc0, !UPT ;  /* 0x00003fff0f0d7892 */ /* 0x000fe4000f8ec03f */
[----:B------:R-:W-:Y:S01]  /*3bd0*/  ULEA UR12, UR6, UR16, 0xa ;  /* 0x00000010060c7291 */ /* 0x000fe2000f8e503f */
[----:B------:R-:W-:Y:S01]  /*3be0*/  UMOV UR15, 0x80000020 ;  /* 0x80000020000f7882 */ /* 0x000fe20000000000 */
[----:B------:R-:W-:-:S03]  /*3bf0*/  UIADD3 UR21, UR13, 0x200, URZ ;  /* 0x000002000d157890 */ /* 0x000fc6000fffe03f */
[----:B------:R-:W-:Y:S02]  /*3c00*/  UMOV UR18, UR13 ;  /* 0x0000000d00127c82 */ /* 0x000fe40008000000 */
[----:B------:R-:W-:Y:S01]  /*3c10*/  UMOV UR16, UR12 ;  /* 0x0000000c00107c82 */ /* 0x000fe20008000000 */
[----:B------:R-:W-:Y:S02]  /*3c20*/  WARPGROUP.DEPBAR.LE gsb0, 0x0 ;  /* 0x00008000000079c5 */ /* 0x000fe40000010000 */
[----:B------:R-:W-:-:S06]  /*3c30*/  WARPGROUP.ARRIVE ;  /* 0x00000000000079c5 */ /* 0x000fcc0000000000 */
[----:B------:R-:W-:Y:S01]  /*3c40*/  HGMMA.64x96x16.F32.BF16 R72, R160, gdesc[UR12].tnspB, R72, gsb0 ;  /* 0x4160000ca0487df0 */ /* 0x000fe20008001848 */
[----:B------:R-:W-:Y:S02]  /*3c50*/  UIADD3 UR14, UR13, 0x400, URZ ;  /* 0x000004000d0e7890 */ /* 0x000fe4000fffe03f */
[----:B------:R-:W-:Y:S01]  /*3c60*/  UIADD3 UR15, UR13, 0x420, URZ ;  /* 0x000004200d0f7890 */ /* 0x000fe2000fffe03f */
        /* <DEDUP_REMOVED lines=132> */
[----:B------:R-:W-:Y:S01]  /*44b0*/  UMOV UR15, 0xc0000010 ;  /* 0xc0000010000f7882 */ /* 0x000fe20000000000 */
[----:B------:R-:W-:Y:S02]  /*44c0*/  WARPGROUP.DEPBAR.LE gsb0, 0x0 ;  /* 0x00008000000079c5 */ /* 0x000fe40000010000 */
[----:B------:R-:W-:-:S06]  /*44d0*/  WARPGROUP.ARRIVE ;  /* 0x00000000000079c5 */ /* 0x000fcc0000000000 */
[----:B------:R-:W-:Y:S01]  /*44e0*/  HGMMA.64x16x16.F32.BF16 R120, gdesc[UR16].tnspB, R120, gsb0 ;  /* 0x40200000107879f0 */ /* 0x000fe20008001878 */
[----:B------:R-:W-:Y:S02]  /*44f0*/  UIADD3 UR16, UR13, 0x2e0, URZ ;  /* 0x000002e00d107890 */ /* 0x000fe4000fffe03f */
[----:B------:R-:W-:-:S03]  /*4500*/  UIADD3 UR17, UR13, 0x4e0, URZ ;  /* 0x000004e00d117890 */ /* 0x000fc6000fffe03f */
        /* <DEDUP_REMOVED lines=17> */
.L_x_502:
[----:B------:R-:W-:Y:S01]  /*4620*/  UIADD3 UR12, UR10, 0x26840, URZ ;  /* 0x000268400a0c7890 */ /* 0x000fe2000fffe03f */
[C---:B------:R-:W-:Y:S01]  /*4630*/  VIADD R6, R2.reuse, 0x9 ;  /* 0x0000000902067836 */ /* 0x040fe20000000000 */
[----:B------:R-:W-:Y:S01]  /*4640*/  ULOP3.LUT UR14, UR11, 0x1000000, URZ, 0xfc, !UPT ;  /* 0x010000000b0e7892 */ /* 0x000fe2000f8efc3f */
[----:B------:R-:W-:Y:S01]  /*4650*/  VIADD R5, R2, 0xc ;  /* 0x0000000c02057836 */ /* 0x000fe20000000000 */
[----:B------:R-:W-:Y:S02]  /*4660*/  UPRMT UR12, URZ, 0x654, UR12 ;  /* 0x000006543f0c7896 */ /* 0x000fe4000800000c */
[----:B------:R-:W-:Y:S01]  /*4670*/  UIMAD UR14, UR6, 0x300, UR14 ;  /* 0x00000300060e78a4 */ /* 0x000fe2000f8e020e */
[----:B------:R-:W-:Y:S01]  /*4680*/  UMOV UR15, 0x80000020 ;  /* 0x80000020000f7882 */ /* 0x000fe20000000000 */
[----:B------:R-:W-:-:S05]  /*4690*/  UMOV UR19, 0x80000020 ;  /* 0x8000002000137882 */ /* 0x000fca0000000000 */
[----:B------:R-:W-:Y:S01]  /*46a0*/  SYNCS.ARRIVE.TRANS64.RED.A1T0 RZ, [UR12], RZ ;  /* 0x000000ffffff79a7 */ /* 0x000fe2000810040c */
[----:B------:R-:W-:Y:S01]  /*46b0*/  WARPGROUP.ARRIVE ;  /* 0x00000000000079c5 */ /* 0x000fe20000000000 */
[----:B------:R-:W-:-:S09]  /*46c0*/  UIADD3 UR12, UR14, 0x40, URZ ;  /* 0x000000400e0c7890 */ /* 0x000fd2000fffe03f */
[----:B------:R-:W-:Y:S01]  /*46d0*/  HGMMA.64x96x16.F32.BF16 R24, R156, gdesc[UR12].tnspB, R24, gsb0 ;  /* 0x4160000c9c187df0 */ /* 0x000fe20008001818 */
[----:B------:R-:W-:Y:S01]  /*46e0*/  UMOV UR15, 0x80000020 ;  /* 0x80000020000f7882 */ /* 0x000fe20000000000 */
        /* <DEDUP_REMOVED lines=31> */
.L_x_503:
        /* <DEDUP_REMOVED lines=12> */
[----:B------:R-:W-:Y:S01]  /*49a0*/  ULDC UR4, c[0x0][0x740] ;  /* 0x0001d00000047ab9 */ /* 0x000fe20000000800 */
[----:B------:R-:W-:Y:S01]  /*49b0*/  PLOP3.LUT P0, PT, PT, PT, PT, 0x8, 0x0 ;  /* 0x000000000000781c */ /* 0x000fe20003f0e170 */
[----:B-1----:R-:W-:Y:S01]  /*49c0*/  FMUL.FTZ R0, R24, UR4 ;  /* 0x0000000418007c20 */ /* 0x002fe20008410000 */
        /* <DEDUP_REMOVED lines=46> */
[----:B------:R-:W-:-:S07]  /*4cb0*/  FMUL.FTZ R71, R71, UR4 ;  /* 0x0000000447477c20 */ /* 0x000fce0008410000 */
.L_x_485:
[----:B------:R-:W-:Y:S05]  /*4cc0*/  @P0 BRA `(.L_x_505) ;  /* 0x00000010006c0947 */ /* 0x000fea0003800000 */
[----:B------:R-:W2:Y:S01]  /*4cd0*/  S2R R2, SR_TID.X ;  /* 0x0000000000027919 */ /* 0x000ea20000002100 */
[----:B------:R-:W3:Y:S01]  /*4ce0*/  S2UR UR5, SR_CgaCtaId ;  /* 0x00000000000579c3 */ /* 0x000ee20000008800 */
[----:B------:R-:W-:Y:S01]  /*4cf0*/  UMOV UR4, 0x400 ;  /* 0x0000040000047882 */ /* 0x000fe20000000000 */
[----:B------:R-:W-:-:S06]  /*4d00*/  F2FP.BF16.F32.PACK_AB R72, R73, R72 ;  /* 0x000000484948723e */ /* 0x000fcc00000010ff */
[----:B------:R-:W-:Y:S01]  /*4d10*/  BAR.SYNC.DEFER_BLOCKING 0x1, 0x100 ;  /* 0x0044000000007b1d */ /* 0x000fe20000010000 */
        /* <DEDUP_REMOVED lines=8> */
[----:B------:R-:W-:Y:S02]  /*4da0*/  F2FP.BF16.F32.PACK_AB R89, R91, R90 ;  /* 0x0000005a5b59723e */ /* 0x000fe400000010ff */
[----:B------:R-:W-:Y:S01]  /*4db0*/  F2FP.BF16.F32.PACK_AB R96, R97, R96 ;  /* 0x000000606160723e */ /* 0x000fe200000010ff */
[----:B---3--:R-:W-:Y:S01]  /*4dc0*/  ULEA UR6, UR5, UR4, 0x18 ;  /* 0x0000000405067291 */ /* 0x008fe2000f8ec03f */
[----:B------:R-:W-:Y:S02]  /*4dd0*/  F2FP.BF16.F32.PACK_AB R90, R93, R92 ;  /* 0x0000005c5d5a723e */ /* 0x000fe400000010ff */
[----:B------:R-:W-:Y:S01]  /*4de0*/  F2FP.BF16.F32.PACK_AB R91, R95, R94 ;  /* 0x0000005e5f5b723e */ /* 0x000fe200000010ff */
[----:B------:R-:W-:Y:S01]  /*4df0*/  ULDC.64 UR4, c[0x0][0x870] ;  /* 0x00021c0000047ab9 */ /* 0x000fe20000000a00 */
[----:B------:R-:W-:Y:S01]  /*4e00*/  F2FP.BF16.F32.PACK_AB R97, R99, R98 ;  /* 0x000000626361723e */ /* 0x000fe200000010ff */
[----:B------:R-:W-:Y:S01]  /*4e10*/  UISETP.NE.U32.AND UP0, UPT, UR4, URZ, UPT ;  /* 0x0000003f0400728c */ /* 0x000fe2000bf05070 */
[----:B--2---:R-:W-:Y:S01]  /*4e20*/  VIADD R10, R2, 0xffffff80 ;  /* 0xffffff80020a7836 */ /* 0x004fe20000000000 */
[----:B------:R-:W-:-:S02]  /*4e30*/  F2FP.BF16.F32.PACK_AB R104, R105, R104 ;  /* 0x000000686968723e */ /* 0x000fc400000010ff */
[----:B------:R-:W-:Y:S01]  /*4e40*/  F2FP.BF16.F32.PACK_AB R98, R101, R100 ;  /* 0x000000646562723e */ /* 0x000fe200000010ff */
[----:B------:R-:W-:Y:S01]  /*4e50*/  UISETP.NE.AND.EX UP0, UPT, UR5, URZ, UPT, UP0 ;  /* 0x0000003f0500728c */ /* 0x000fe2000bf05300 */
[----:B------:R-:W-:Y:S02]  /*4e60*/  SHF.R.S32.HI R11, RZ, 0x1f, R10 ;  /* 0x0000001fff0b7819 */ /* 0x000fe4000001140a */
[----:B------:R-:W-:Y:S01]  /*4e70*/  F2FP.BF16.F32.PACK_AB R99, R103, R102 ;  /* 0x000000666763723e */ /* 0x000fe200000010ff */
[----:B------:R-:W-:Y:S01]  /*4e80*/  ULDC.64 UR4, c[0x0][0x870] ;  /* 0x00021c0000047ab9 */ /* 0x000fe20000000a00 */
[CC--:B------:R-:W-:Y:S01]  /*4e90*/  LEA.HI R2, R11.reuse, R10.reuse, RZ, 0x4 ;  /* 0x0000000a0b027211 */ /* 0x0c0fe200078f20ff */
[----:B------:R-:W-:Y:S01]  /*4ea0*/  UIMAD.WIDE UR4, UR36, 0x4, UR4 ;  /* 0x00000004240478a5 */ /* 0x000fe2000f8e0204 */
[----:B------:R-:W-:Y:S02]  /*4eb0*/  LEA.HI R7, R11, R10, RZ, 0x5 ;  /* 0x0000000a0b077211 */ /* 0x000fe400078f28ff */
[----:B------:R-:W-:-:S02]  /*4ec0*/  LOP3.LUT R3, R2, 0xfffffff0, RZ, 0xc0, !PT ;  /* 0xfffffff002037812 */ /* 0x000fc400078ec0ff */
[----:B------:R-:W-:Y:S02]  /*4ed0*/  SHF.R.U32.HI R2, RZ, 0x1, R2 ;  /* 0x00000001ff027819 */ /* 0x000fe40000011602 */
[----:B------:R-:W-:Y:S01]  /*4ee0*/  SHF.R.S32.HI R13, RZ, 0x5, R7 ;  /* 0x00000005ff0d7819 */ /* 0x000fe20000011407 */
[----:B------:R-:W-:Y:S01]  /*4ef0*/  IMAD.IADD R3, R10, 0x1, -R3 ;  /* 0x000000010a037824 */ /* 0x000fe200078e0a03 */
[----:B------:R-:W-:Y:S02]  /*4f00*/  F2FP.BF16.F32.PACK_AB R105, R107, R106 ;  /* 0x0000006a6b69723e */ /* 0x000fe400000010ff */
[----:B------:R-:W-:Y:S02]  /*4f10*/  F2FP.BF16.F32.PACK_AB R112, R113, R112 ;  /* 0x000000707170723e */ /* 0x000fe400000010ff */
[----:B-1----:R-:W-:Y:S02]  /*4f20*/  LEA.HI R4, R3, R3, RZ, 0x1 ;  /* 0x0000000303047211 */ /* 0x002fe400078f08ff */
[----:B------:R-:W-:-:S02]  /*4f30*/  SHF.R.S32.HI R8, RZ, 0x1f, R3 ;  /* 0x0000001fff087819 */ /* 0x000fc40000011403 */
[--C-:B------:R-:W-:Y:S02]  /*4f40*/  SHF.R.S32.HI R5, RZ, 0x1, R4.reuse ;  /* 0x00000001ff057819 */ /* 0x100fe40000011404 */
[----:B------:R-:W-:Y:S02]  /*4f50*/  SHF.R.S32.HI R6, RZ, 0x1f, R4 ;  /* 0x0000001fff067819 */ /* 0x000fe40000011404 */
[----:B------:R-:W-:Y:S02]  /*4f60*/  LEA.HI R8, R8, R3, RZ, 0x3 ;  /* 0x0000000308087211 */ /* 0x000fe400078f18ff */
[----:B------:R-:W-:Y:S02]  /*4f70*/  LEA.HI R6, R6, R5, RZ, 0x2 ;  /* 0x0000000506067211 */ /* 0x000fe400078f10ff */
[----:B------:R-:W-:Y:S01]  /*4f80*/  LOP3.LUT R4, R4, 0x3fffffe, RZ, 0xc0, !PT ;  /* 0x03fffffe04047812 */ /* 0x000fe200078ec0ff */
[----:B------:R-:W-:Y:S01]  /*4f90*/  IMAD.SHL.U32 R8, R8, 0x20, RZ ;  /* 0x0000002008087824 */ /* 0x000fe200078e00ff */
[----:B------:R-:W-:-:S02]  /*4fa0*/  LOP3.LUT R6, R6, 0xfffffffc, RZ, 0xc0, !PT ;  /* 0xfffffffc06067812 */ /* 0x000fc400078ec0ff */
[----:B------:R-:W-:Y:S01]  /*4fb0*/  F2FP.BF16.F32.PACK_AB R106, R109, R108 ;  /* 0x0000006c6d6a723e */ /* 0x000fe200000010ff */
[----:B------:R-:W-:Y:S01]  /*4fc0*/  IMAD.IADD R4, R3, 0x1, -R4 ;  /* 0x0000000103047824 */ /* 0x000fe200078e0a04 */
[----:B------:R-:W-:Y:S01]  /*4fd0*/  LOP3.LUT R8, R8, 0x7fffff00, RZ, 0xc0, !PT ;  /* 0x7fffff0008087812 */ /* 0x000fe200078ec0ff */
[----:B------:R-:W-:Y:S01]  /*4fe0*/  IMAD.IADD R6, R5, 0x1, -R6 ;  /* 0x0000000105067824 */ /* 0x000fe200078e0a06 */
[----:B------:R-:W-:Y:S02]  /*4ff0*/  F2FP.BF16.F32.PACK_AB R107, R111, R110 ;  /* 0x0000006e6f6b723e */ /* 0x000fe400000010ff */
[----:B------:R-:W-:Y:S01]  /*5000*/  F2FP.BF16.F32.PACK_AB R113, R115, R114 ;  /* 0x000000727371723e */ /* 0x000fe200000010ff */
[C---:B------:R-:W-:Y:S01]  /*5010*/  IMAD.SHL.U32 R5, R6.reuse, 0x40, RZ ;  /* 0x0000004006057824 */ /* 0x040fe200078e00ff */
[----:B------:R-:W-:Y:S01]  /*5020*/  LOP3.LUT P0, RZ, R6, 0x2, RZ, 0xc0, !PT ;  /* 0x0000000206ff7812 */ /* 0x000fe2000780c0ff */
[----:B------:R-:W-:Y:S01]  /*5030*/  IMAD R3, R13, 0x200, R8 ;  /* 0x000002000d037824 */ /* 0x000fe200078e0208 */
[----:B------:R-:W-:-:S02]  /*5040*/  F2FP.BF16.F32.PACK_AB R114, R117, R116 ;  /* 0x000000747572723e */ /* 0x000fc400000010ff */
[----:B------:R-:W-:Y:S01]  /*5050*/  LOP3.LUT R5, R5, 0xc0, RZ, 0xc0, !PT ;  /* 0x000000c005057812 */ /* 0x000fe200078ec0ff */
[----:B------:R-:W-:Y:S01]  /*5060*/  IMAD R3, R4, 0x20, R3 ;  /* 0x0000002004037824 */ /* 0x000fe200078e0203 */
[----:B------:R-:W-:Y:S02]  /*5070*/  F2FP.BF16.F32.PACK_AB R115, R119, R118 ;  /* 0x000000767773723e */ /* 0x000fe400000010ff */
[----:B------:R-:W-:Y:S02]  /*5080*/  LOP3.LUT R2, R5, 0x8, R2, 0xf8, !PT ;  /* 0x0000000805027812 */ /* 0x000fe400078ef802 */
[----:B------:R-:W-:Y:S02]  /*5090*/  SHF.R.U32.HI R5, RZ, 0x3, R5 ;  /* 0x00000003ff057819 */ /* 0x000fe40000011605 */
[----:B------:R-:W-:Y:S02]  /*50a0*/  F2FP.BF16.F32.PACK_AB R32, R33, R32 ;  /* 0x000000202120723e */ /* 0x000fe400000010ff */
[----:B------:R-:W-:-:S02]  /*50b0*/  LOP3.LUT R2, R2, R5, RZ, 0x3c, !PT ;  /* 0x0000000502027212 */ /* 0x000fc400078e3cff */
[----:B------:R-:W-:Y:S02]  /*50c0*/  F2FP.BF16.F32.PACK_AB R4, R25, R0 ;  /* 0x000000001904723e */ /* 0x000fe400000010ff */
[----:B------:R-:W-:Y:S01]  /*50d0*/  F2FP.BF16.F32.PACK_AB R5, R27, R26 ;  /* 0x0000001a1b05723e */ /* 0x000fe200000010ff */
[----:B------:R-:W-:Y:S01]  /*50e0*/  IMAD.IADD R2, R3, 0x1, R2 ;  /* 0x0000000103027824 */ /* 0x000fe200078e0202 */
[----:B------:R-:W-:Y:S01]  /*50f0*/  F2FP.BF16.F32.PACK_AB R6, R29, R28 ;  /* 0x0000001c1d06723e */ /* 0x000fe200000010ff */
[----:B------:R-:W-:Y:S01]  /*5100*/  IMAD.MOV.U32 R3, RZ, RZ, 0x20 ;  /* 0x00000020ff037424 */ /* 0x000fe200078e00ff */
[----:B------:R-:W-:Y:S02]  /*5110*/  F2FP.BF16.F32.PACK_AB R7, R31, R30 ;  /* 0x0000001e1f07723e */ /* 0x000fe400000010ff */
[----:B------:R-:W-:Y:S01]  /*5120*/  LEA R8, R2, UR6, 0x1 ;  /* 0x0000000602087c11 */ /* 0x000fe2000f8e08ff */
[----:B------:R-:W-:Y:S01]  /*5130*/  IMAD.U32 R2, RZ, RZ, UR4 ;  /* 0x00000004ff027e24 */ /* 0x000fe2000f8e00ff */
[----:B------:R-:W-:-:S02]  /*5140*/  SEL R3, R3, 0xffffffe0, !P0 ;  /* 0xffffffe003037807 */ /* 0x000fc40004000000 */
[----:B------:R-:W-:Y:S01]  /*5150*/  F2FP.BF16.F32.PACK_AB R33, R35, R34 ;  /* 0x000000222321723e */ /* 0x000fe200000010ff */
[----:B------:R-:W-:Y:S01]  /*5160*/  STSM.16.M88.4 [R8+0x6000], R72 ;  /* 0x0060004808007844 */ /* 0x000fe20000000200 */
[----:B------:R-:W-:Y:S01]  /*5170*/  IADD3 R9, R3, 0x6000, R8 ;  /* 0x0000600003097810 */ /* 0x000fe20007ffe008 */
[----:B------:R-:W-:Y:S01]  /*5180*/  IMAD.U32 R3, RZ, RZ, UR5 ;  /* 0x00000005ff037e24 */ /* 0x000fe2000f8e00ff */
[----:B------:R-:W-:Y:S01]  /*5190*/  F2FP.BF16.F32.PACK_AB R40, R41, R40 ;  /* 0x000000282928723e */ /* 0x000fe200000010ff */
[----:B------:R-:W-:Y:S01]  /*51a0*/  ULDC.64 UR4, c[0x0][0x878] ;  /* 0x00021e0000047ab9 */ /* 0x000fe20000000a00 */
[----:B------:R-:W-:Y:S01]  /*51b0*/  F2FP.BF16.F32.PACK_AB R34, R37, R36 ;  /* 0x000000242522723e */ /* 0x000fe200000010ff */
[----:B------:R-:W-:Y:S01]  /*51c0*/  STSM.16.M88.4 [R9], R80 ;  /* 0x0000005009007844 */ /* 0x000fe20000000200 */
[----:B------:R-:W-:Y:S02]  /*51d0*/  F2FP.BF16.F32.PACK_AB R35, R39, R38 ;  /* 0x000000262723723e */ /* 0x000fe400000010ff */
[----:B------:R-:W-:Y:S01]  /*51e0*/  F2FP.BF16.F32.PACK_AB R41, R43, R42 ;  /* 0x0000002a2b29723e */ /* 0x000fe200000010ff */
[----:B------:R-:W-:Y:S01]  /*51f0*/  STSM.16.M88.4 [R8+0x8000], R88 ;  /* 0x0080005808007844 */ /* 0x000fe20000000200 */
[----:B------:R-:W-:-:S02]  /*5200*/  F2FP.BF16.F32.PACK_AB R48, R49, R48 ;  /* 0x000000303130723e */ /* 0x000fc400000010ff */
[----:B------:R-:W-:Y:S01]  /*5210*/  F2FP.BF16.F32.PACK_AB R42, R45, R44 ;  /* 0x0000002c2d2a723e */ /* 0x000fe200000010ff */
[----:B------:R-:W-:Y:S01]  /*5220*/  STSM.16.M88.4 [R9+0x2000], R96 ;  /* 0x0020006009007844 */ /* 0x000fe20000000200 */
[----:B------:R-:W-:Y:S02]  /*5230*/  F2FP.BF16.F32.PACK_AB R43, R47, R46 ;  /* 0x0000002e2f2b723e */ /* 0x000fe400000010ff */
[----:B------:R-:W-:Y:S01]  /*5240*/  F2FP.BF16.F32.PACK_AB R49, R51, R50 ;  /* 0x000000323331723e */ /* 0x000fe200000010ff */
[----:B------:R-:W-:Y:S01]  /*5250*/  STSM.16.M88.4 [R8+0xa000], R104 ;  /* 0x00a0006808007844 */ /* 0x000fe20000000200 */
[----:B------:R-:W-:Y:S02]  /*5260*/  F2FP.BF16.F32.PACK_AB R56, R57, R56 ;  /* 0x000000383938723e */ /* 0x000fe400000010ff */
[----:B------:R-:W-:Y:S01]  /*5270*/  F2FP.BF16.F32.PACK_AB R50, R53, R52 ;  /* 0x000000343532723e */ /* 0x000fe200000010ff */
[----:B------:R-:W-:Y:S01]  /*5280*/  STSM.16.M88.4 [R9+0x4000], R112 ;  /* 0x0040007009007844 */ /* 0x000fe20000000200 */
[----:B------:R-:W-:-:S02]  /*5290*/  F2FP.BF16.F32.PACK_AB R51, R55, R54 ;  /* 0x000000363733723e */ /* 0x000fc400000010ff */
[----:B------:R-:W-:Y:S01]  /*52a0*/  F2FP.BF16.F32.PACK_AB R57, R59, R58 ;  /* 0x0000003a3b39723e */ /* 0x000fe200000010ff */
[----:B------:R1:W-:Y:S01]  /*52b0*/  STSM.16.M88.4 [R8], R4 ;  /* 0x0000000408007844 */ /* 0x0003e20000000200 */
[----:B------:R-:W-:Y:S02]  /*52c0*/  F2FP.BF16.F32.PACK_AB R64, R65, R64 ;  /* 0x000000404140723e */ /* 0x000fe400000010ff */
[----:B------:R-:W-:Y:S01]  /*52d0*/  F2FP.BF16.F32.PACK_AB R58, R61, R60 ;  /* 0x0000003c3d3a723e */ /* 0x000fe200000010ff */
[----:B------:R-:W-:Y:S01]  /*52e0*/  STSM.16.M88.4 [R9+-0x6000], R32 ;  /* 0xffa0002009007844 */ /* 0x000fe20000000200 */
[----:B------:R-:W-:Y:S02]  /*52f0*/  F2FP.BF16.F32.PACK_AB R59, R63, R62 ;  /* 0x0000003e3f3b723e */ /* 0x000fe400000010ff */
[----:B------:R-:W-:Y:S01]  /*5300*/  F2FP.BF16.F32.PACK_AB R65, R67, R66 ;  /* 0x000000424341723e */ /* 0x000fe200000010ff */
[----:B------:R2:W-:Y:S01]  /*5310*/  STSM.16.M88.4 [R8+0x2000], R40 ;  /* 0x0020002808007844 */ /* 0x0005e20000000200 */
[----:B------:R-:W-:-:S02]  /*5320*/  F2FP.BF16.F32.PACK_AB R66, R69, R68 ;  /* 0x000000444542723e */ /* 0x000fc400000010ff */
[----:B------:R-:W-:Y:S01]  /*5330*/  F2FP.BF16.F32.PACK_AB R67, R71, R70 ;  /* 0x000000464743723e */ /* 0x000fe200000010ff */
[----:B------:R-:W-:Y:S01]  /*5340*/  STSM.16.M88.4 [R9+-0x4000], R48 ;  /* 0xffc0003009007844 */ /* 0x000fe20000000200 */
[----:B------:R-:W-:-:S03]  /*5350*/  PLOP3.LUT P0, PT, PT, PT, UP0, 0x80, 0x0 ;  /* 0x000000000000781c */ /* 0x000fc60003f0f008 */
[----:B------:R3:W-:Y:S04]  /*5360*/  STSM.16.M88.4 [R8+0x4000], R56 ;  /* 0x0040003808007844 */ /* 0x0007e80000000200 */
[----:B------:R4:W-:Y:S01]  /*5370*/  STSM.16.M88.4 [R9+-0x2000], R64 ;  /* 0xffe0004009007844 */ /* 0x0009e20000000200 */
[----:B------:R-:W-:Y:S01]  /*5380*/  BAR.SYNC.DEFER_BLOCKING 0x1, 0x100 ;  /* 0x0044000000007b1d */ /* 0x000fe20000010000 */
[----:B------:R-:W-:Y:S01]  /*5390*/  UISETP.NE.U32.AND UP1, UPT, UR4, URZ, UPT ;  /* 0x0000003f0400728c */ /* 0x000fe2000bf25070 */
[----:B-1----:R-:W-:-:S04]  /*53a0*/  LEA.HI R6, R11, R10, RZ, 0x2 ;  /* 0x0000000a0b067211 */ /* 0x002fc800078f10ff */
[----:B------:R-:W-:Y:S02]  /*53b0*/  ULDC UR7, c[0x0][0x808] ;  /* 0x0002020000077ab9 */ /* 0x000fe40000000800 */
[----:B--2---:R-:W1:Y:S01]  /*53c0*/  LDC.64 R40, c[0x0][0x850] ;  /* 0x00021400ff287b82 */ /* 0x004e620000000a00 */
[----:B------:R-:W2:Y:S01]  /*53d0*/  @P0 LDG.E R12, desc[UR46][R2.64] ;  /* 0x0000002e020c0981 */ /* 0x000ea2000c1e1900 */
[----:B------:R-:W-:Y:S01]  /*53e0*/  UISETP.NE.AND.EX UP1, UPT, UR5, URZ, UPT, UP1 ;  /* 0x0000003f0500728c */ /* 0x000fe2000bf25310 */
[----:B------:R-:W-:Y:S01]  /*53f0*/  IMAD.U32 R0, RZ, RZ, UR7 ;  /* 0x00000007ff007e24 */ /* 0x000fe2000f8e00ff */
[----:B---3--:R-:W-:-:S04]  /*5400*/  LEA.HI R8, R11, R10, RZ, 0x3 ;  /* 0x0000000a0b087211 */ /* 0x008fc800078f18ff */
[----:B------:R-:W-:-:S05]  /*5410*/  PLOP3.LUT P1, PT, PT, PT, UP1, 0x80, 0x0 ;  /* 0x000000000000781c */ /* 0x000fca0003f2f018 */
[----:B------:R-:W-:Y:S02]  /*5420*/  @UP1 ULDC.64 UR4, c[0x0][0x878] ;  /* 0x00021e0000041ab9 */ /* 0x000fe40000000a00 */
[----:B------:R-:W-:Y:S01]  /*5430*/  @UP1 UIMAD.WIDE UR4, UR36, 0x4, UR4 ;  /* 0x00000004240418a5 */ /* 0x000fe2000f8e0204 */
[----:B------:R-:W-:Y:S01]  /*5440*/  LOP3.LUT R7, R6, 0x1ffffffc, RZ, 0xc0, !PT ;  /* 0x1ffffffc06077812 */ /* 0x000fe200078ec0ff */
[----:B------:R-:W3:Y:S01]  /*5450*/  S2R R59, SR_CTAID.X ;  /* 0x00000000003b7919 */ /* 0x000ee20000002500 */
[----:B------:R-:W-:Y:S01]  /*5460*/  SHF.R.S32.HI R43, RZ, 0x2, R6 ;  /* 0x00000002ff2b7819 */ /* 0x000fe20000011406 */
[----:B------:R-:W-:Y:S02]  /*5470*/  IMAD.SHL.U32 R8, R8, 0x8, RZ ;  /* 0x0000000808087824 */ /* 0x000fe400078e00ff */
[----:B------:R-:W-:Y:S02]  /*5480*/  IMAD.U32 R4, RZ, RZ, UR4 ;  /* 0x00000004ff047e24 */ /* 0x000fe4000f8e00ff */
[----:B------:R-:W-:Y:S01]  /*5490*/  IMAD.U32 R5, RZ, RZ, UR5 ;  /* 0x00000005ff057e24 */ /* 0x000fe2000f8e00ff */
[----:B------:R-:W-:Y:S01]  /*54a0*/  LEA.HI R6, R6, R43, RZ, 0x1 ;  /* 0x0000002b06067211 */ /* 0x000fe200078f08ff */
[----:B------:R-:W-:-:S03]  /*54b0*/  IMAD.IADD R7, R10, 0x1, -R7 ;  /* 0x000000010a077824 */ /* 0x000fc600078e0a07 */
[----:B------:R4:W5:Y:S01]  /*54c0*/  @P1 LDG.E R0, desc[UR46][R4.64] ;  /* 0x0000002e04001981 */ /* 0x000962000c1e1900 */
[----:B------:R-:W-:Y:S01]  /*54d0*/  IMAD.SHL.U32 R52, R7, 0x8, RZ ;  /* 0x0000000807347824 */ /* 0x000fe200078e00ff */
[----:B------:R-:W-:Y:S01]  /*54e0*/  LOP3.LUT R6, R6, 0x3fffffe, RZ, 0xc0, !PT ;  /* 0x03fffffe06067812 */ /* 0x000fe200078ec0ff */
[----:B------:R-:W-:Y:S01]  /*54f0*/  UMOV UR4, URZ ;  /* 0x0000003f00047c82 */ /* 0x000fe20008000000 */
[----:B------:R-:W-:Y:S01]  /*5500*/  UMOV UR5, URZ ;  /* 0x0000003f00057c82 */ /* 0x000fe20008000000 */
[----:B------:R-:W1:Y:S02]  /*5510*/  S2UR UR10, SR_CTAID.Y ;  /* 0x00000000000a79c3 */ /* 0x000e640000002600 */
[----:B------:R-:W-:Y:S01]  /*5520*/  IMAD.IADD R6, R43, 0x1, -R6 ;  /* 0x000000012b067824 */ /* 0x000fe200078e0a06 */
[----:B----4-:R-:W-:-:S04]  /*5530*/  LOP3.LUT R5, R8, 0xc0, RZ, 0xc0, !PT ;  /* 0x000000c008057812 */ /* 0x010fc800078ec0ff */
[----:B------:R-:W-:Y:S02]  /*5540*/  SHF.R.U32.HI R4, RZ, 0x3, R5 ;  /* 0x00000003ff047819 */ /* 0x000fe40000011605 */
[----:B------:R-:W-:-:S04]  /*5550*/  LOP3.LUT R5, R5, 0x18, R52, 0xf8, !PT ;  /* 0x0000001805057812 */ /* 0x000fc800078ef834 */
[----:B------:R-:W-:Y:S01]  /*5560*/  LOP3.LUT R4, R5, R4, RZ, 0x3c, !PT ;  /* 0x0000000405047212 */ /* 0x000fe200078e3cff */
[----:B------:R-:W-:-:S04]  /*5570*/  IMAD R5, R13, 0x8, R6 ;  /* 0x000000080d057824 */ /* 0x000fc800078e0206 */
[----:B------:R-:W-:Y:S01]  /*5580*/  IMAD.U32 R4, R5, 0x20, R4 ;  /* 0x0000002005047824 */ /* 0x000fe200078e0004 */
[----:B--2---:R-:W-:-:S13]  /*5590*/  @P0 R2UR UR7, R12 ;  /* 0x000000000c0702ca */ /* 0x004fda00000e0000 */
[----:B------:R-:W-:Y:S02]  /*55a0*/  @UP0 USHF.R.S32.HI UR8, URZ, 0x1f, UR7 ;  /* 0x0000001f3f080899 */ /* 0x000fe40008011407 */
[----:B------:R-:W-:-:S05]  /*55b0*/  @UP0 UMOV UR4, UR7 ;  /* 0x0000000700040c82 */ /* 0x000fca0008000000 */
[----:B------:R-:W-:Y:S01]  /*55c0*/  @UP0 UMOV UR5, UR8 ;  /* 0x0000000800050c82 */ /* 0x000fe20008000000 */
[----:B-1-3--:R-:W-:Y:S05]  /*55d0*/  @P1 BRA `(.L_x_506) ;  /* 0x0000000000101947 */ /* 0x00afea0003800000 */
[----:B------:R-:W-:Y:S05]  /*55e0*/  @!P0 BRA `(.L_x_506) ;  /* 0x00000000000c8947 */ /* 0x000fea0003800000 */
[----:B------:R-:W2:Y:S04]  /*55f0*/  LDG.E R5, desc[UR46][R2.64] ;  /* 0x0000002e02057981 */ /* 0x000ea8000c1e1900 */
[----:B-----5:R-:W2:Y:S02]  /*5600*/  LDG.E R0, desc[UR46][R2.64+0x4] ;  /* 0x0000042e02007981 */ /* 0x020ea4000c1e1900 */
[----:B--2---:R-:W-:-:S07]  /*5610*/  IMAD.IADD R0, R0, 0x1, -R5 ;  /* 0x0000000100007824 */ /* 0x004fce00078e0a05 */
.L_x_506:
[----:B------:R-:W-:Y:S01]  /*5620*/  LEA R54, R4, UR6, 0x1 ;  /* 0x0000000604367c11 */ /* 0x000fe2000f8e08ff */
[----:B------:R-:W-:Y:S01]  /*5630*/  USHF.R.S32.HI UR7, URZ, 0x1f, UR10 ;  /* 0x0000001f3f077899 */ /* 0x000fe2000801140a */
[----:B------:R-:W1:Y:S01]  /*5640*/  LDC.64 R64, c[0x0][0x820] ;  /* 0x00020800ff407b82 */ /* 0x000e620000000a00 */
[----:B-----5:R-:W-:Y:S01]  /*5650*/  IMAD R0, R59, -0x80, R0 ;  /* 0xffffff803b007824 */ /* 0x020fe200078e0200 */
[----:B------:R-:W-:Y:S01]  /*5660*/  USHF.R.S32.HI UR6, URZ, 0x1f, UR36 ;  /* 0x0000001f3f067899 */ /* 0x000fe20008011424 */
[----:B------:R2:W3:Y:S01]  /*5670*/  LDS.128 R28, [R54+0x7000] ;  /* 0x00700000361c7984 */ /* 0x0004e20000000c00 */
[----:B------:R-:W-:Y:S01]  /*5680*/  SHF.R.S32.HI R53, RZ, 0x1f, R52 ;  /* 0x0000001fff357819 */ /* 0x000fe20000011434 */
[----:B------:R-:W-:Y:S01]  /*5690*/  IMAD R2, R40, UR7, RZ ;  /* 0x0000000728027c24 */ /* 0x000fe2000f8e02ff */
[----:B------:R-:W-:Y:S01]  /*56a0*/  VIMNMX R0, R0, 0x80, PT ;  /* 0x0000008000007848 */ /* 0x000fe20003fe0100 */
[----:B------:R2:W4:Y:S01]  /*56b0*/  LDS.128 R32, [R54+0x9000] ;  /* 0x0090000036207984 */ /* 0x0005220000000c00 */
[----:B------:R-:W-:Y:S01]  /*56c0*/  USEL UR6, UR6, URZ, !UP0 ;  /* 0x0000003f06067287 */ /* 0x000fe2000c000000 */
[----:B------:R-:W-:Y:S01]  /*56d0*/  IMAD R3, R41, UR10, R2 ;  /* 0x0000000a29037c24 */ /* 0x000fe2000f8e0202 */
[----:B------:R-:W-:Y:S01]  /*56e0*/  ULDC.64 UR8, c[0x0][0x858] ;  /* 0x0002160000087ab9 */ /* 0x000fe20000000a00 */
[----:B------:R2:W2:Y:S01]  /*56f0*/  LDS.128 R36, [R54+0xb000] ;  /* 0x00b0000036247984 */ /* 0x0004a20000000c00 */
[C---:B------:R-:W-:Y:S01]  /*5700*/  VIADD R2, R43.reuse, 0x40 ;  /* 0x000000402b027836 */ /* 0x040fe20000000000 */
[-C--:B------:R-:W-:Y:S01]  /*5710*/  ISETP.GE.AND P1, PT, R43, R0.reuse, PT ;  /* 0x000000002b00720c */ /* 0x080fe20003f26270 */
[----:B------:R-:W-:Y:S01]  /*5720*/  IMAD.WIDE.U32 R40, R40, UR10, R52 ;  /* 0x0000000a28287c25 */ /* 0x000fe2000f8e0034 */
[----:B------:R1:W2:Y:S01]  /*5730*/  LDS.128 R16, [R54] ;  /* 0x0000000036107984 */ /* 0x0002a20000000c00 */
[----:B------:R-:W-:Y:S01]  /*5740*/  USEL UR36, UR36, URZ, !UP0 ;  /* 0x0000003f24247287 */ /* 0x000fe2000c000000 */
[----:B------:R-:W-:Y:S01]  /*5750*/  ISETP.GE.AND P0, PT, R2, R0, PT ;  /* 0x000000000200720c */ /* 0x000fe20003f06270 */
[----:B------:R-:W-:Y:S01]  /*5760*/  IMAD.IADD R41, R41, 0x1, R3 ;  /* 0x0000000129297824 */ /* 0x000fe200078e0203 */
[----:B------:R1:W2:Y:S01]  /*5770*/  LDS.128 R20, [R54+0x2000] ;  /* 0x0020000036147984 */ /* 0x0002a20000000c00 */
[----:B------:R-:W-:Y:S01]  /*5780*/  IADD3 R2, P2, R43, UR4, RZ ;  /* 0x000000042b027c10 */ /* 0x000fe2000ff5e0ff */
[----:B------:R-:W-:-:S02]  /*5790*/  UIMAD UR4, UR6, UR8, URZ ;  /* 0x00000008060472a4 */ /* 0x000fc4000f8e023f */
[----:B------:R-:W-:Y:S01]  /*57a0*/  IMAD.U32 R61, RZ, RZ, UR8 ;  /* 0x00000008ff3d7e24 */ /* 0x000fe2000f8e00ff */
[----:B------:R1:W2:Y:S01]  /*57b0*/  LDS.128 R24, [R54+0x4000] ;  /* 0x0040000036187984 */ /* 0x0002a20000000c00 */
[----:B------:R-:W-:Y:S01]  /*57c0*/  LEA.HI.X.SX32 R3, R43, UR5, 0x1, P2 ;  /* 0x000000052b037c11 */ /* 0x000fe200090f0eff */
[----:B------:R-:W-:Y:S02]  /*57d0*/  UIMAD UR4, UR36, UR9, UR4 ;  /* 0x00000009240472a4 */ /* 0x000fe4000f8e0204 */
[----:B------:R-:W-:Y:S01]  /*57e0*/  IMAD.WIDE.U32 R60, R61, UR36, R40 ;  /* 0x000000243d3c7c25 */ /* 0x000fe2000f8e0028 */
[----:B------:R1:W2:Y:S01]  /*57f0*/  LDS.128 R4, [R54+0x1000] ;  /* 0x0010000036047984 */ /* 0x0002a20000000c00 */
[----:B------:R-:W-:Y:S02]  /*5800*/  BSSY B0, `(.L_x_507) ;  /* 0x000001e000007945 */ /* 0x000fe40003800000 */
[----:B-1----:R-:W-:Y:S01]  /*5810*/  IMAD R0, R64, UR7, RZ ;  /* 0x0000000740007c24 */ /* 0x002fe2000f8e02ff */
[----:B------:R1:W1:Y:S01]  /*5820*/  LDS.128 R8, [R54+0x3000] ;  /* 0x0030000036087984 */ /* 0x0002620000000c00 */
[----:B------:R-:W-:-:S02]  /*5830*/  VIADD R55, R61, UR4 ;  /* 0x000000043d377c36 */ /* 0x000fc40008000000 */
[----:B------:R-:W-:Y:S01]  /*5840*/  IMAD.WIDE.U32 R56, R64, UR10, R52 ;  /* 0x0000000a40387c25 */ /* 0x000fe2000f8e0034 */
[----:B------:R1:W1:Y:S03]  /*5850*/  LDS.128 R12, [R54+0x5000] ;  /* 0x00500000360c7984 */ /* 0x0002660000000c00 */
[----:B------:R-:W-:-:S04]  /*5860*/  IMAD.WIDE R58, R59, 0x80, R2 ;  /* 0x000000803b3a7825 */ /* 0x000fc800078e0202 */
[----:B------:R-:W-:Y:S02]  /*5870*/  IMAD R65, R65, UR10, R0 ;  /* 0x0000000a41417c24 */ /* 0x000fe4000f8e0200 */
[----:B------:R-:W-:Y:S01]  /*5880*/  VIADD R64, R52, 0x20 ;  /* 0x0000002034407836 */ /* 0x000fe20000000000 */
[----:B---34-:R-:W-:Y:S06]  /*5890*/  @P1 BRA `(.L_x_508) ;  /* 0x0000000000501947 */ /* 0x018fec0003800000 */
[----:B------:R-:W-:Y:S01]  /*58a0*/  ULDC UR4, c[0x0][0x83c] ;  /* 0x00020f0000047ab9 */ /* 0x000fe20000000800 */
[----:B------:R-:W3:Y:S01]  /*58b0*/  LDS.128 R40, [R54+0x8000] ;  /* 0x0080000036287984 */ /* 0x000ee20000000c00 */
[C---:B------:R-:W-:Y:S01]  /*58c0*/  ISETP.GE.AND P2, PT, R52.reuse, UR4, PT ;  /* 0x0000000434007c0c */ /* 0x040fe2000bf46270 */
[----:B------:R-:W-:Y:S01]  /*58d0*/  ULDC.64 UR8, c[0x0][0x848] ;  /* 0x0002120000087ab9 */ /* 0x000fe20000000a00 */
[----:B------:R-:W-:Y:S01]  /*58e0*/  VIADD R0, R52, 0x40 ;  /* 0x0000004034007836 */ /* 0x000fe20000000000 */
[----:B------:R-:W4:Y:S01]  /*58f0*/  LDS.128 R44, [R54+0xa000] ;  /* 0x00a00000362c7984 */ /* 0x000f220000000c00 */
[----:B------:R-:W-:Y:S01]  /*5900*/  IMAD R63, R59, UR8, RZ ;  /* 0x000000083b3f7c24 */ /* 0x000fe2000f8e02ff */
[----:B------:R-:W-:Y:S02]  /*5910*/  ISETP.GE.AND P3, PT, R64, UR4, PT ;  /* 0x0000000440007c0c */ /* 0x000fe4000bf66270 */
[----:B------:R-:W-:Y:S01]  /*5920*/  ISETP.GE.AND P4, PT, R0, UR4, PT ;  /* 0x0000000400007c0c */ /* 0x000fe2000bf86270 */
[----:B------:R-:W-:-:S05]  /*5930*/  IMAD R63, R58, UR9, R63 ;  /* 0x000000093a3f7c24 */ /* 0x000fca000f8e023f */
[----:B------:R1:W5:Y:S02]  /*5940*/  @!P2 LDS.128 R48, [R54+0x6000] ;  /* 0x006000003630a984 */ /* 0x0003640000000c00 */
[----:B-12---:R-:W-:-:S04]  /*5950*/  IMAD.MOV.U32 R54, RZ, RZ, R60 ;  /* 0x000000ffff367224 */ /* 0x006fc800078e003c */
[----:B------:R-:W-:Y:S01]  /*5960*/  IMAD.WIDE.U32 R2, R58, UR8, R54 ;  /* 0x000000083a027c25 */ /* 0x000fe2000f8e0036 */
[----:B------:R-:W-:-:S03]  /*5970*/  ULDC.64 UR8, c[0x0][0x830] ;  /* 0x00020c0000087ab9 */ /* 0x000fc60000000a00 */
[----:B------:R-:W-:Y:S01]  /*5980*/  IMAD.IADD R3, R3, 0x1, R63 ;  /* 0x0000000103037824 */ /* 0x000fe200078e023f */
[----:B------:R-:W-:-:S04]  /*5990*/  LEA R62, P5, R2, UR8, 0x1 ;  /* 0x00000008023e7c11 */ /* 0x000fc8000f8a08ff */
[----:B------:R-:W-:-:S05]  /*59a0*/  LEA.HI.X R63, R2, UR9, R3, 0x1, P5 ;  /* 0x00000009023f7c11 */ /* 0x000fca000a8f0c03 */
[----:B---3--:R3:W-:Y:S04]  /*59b0*/  @!P3 STG.E.128 desc[UR46][R62.64+0x40], R40 ;  /* 0x000040283e00b986 */ /* 0x0087e8000c101d2e */
[----:B----4-:R3:W-:Y:S04]  /*59c0*/  @!P4 STG.E.128 desc[UR46][R62.64+0x80], R44 ;  /* 0x0000802c3e00c986 */ /* 0x0107e8000c101d2e */
[----:B-----5:R3:W-:Y:S02]  /*59d0*/  @!P2 STG.E.128 desc[UR46][R62.64], R48 ;  /* 0x000000303e00a986 */ /* 0x0207e4000c101d2e */
.L_x_508:
[----:B------:R-:W-:Y:S05]  /*59e0*/  BSYNC B0 ;  /* 0x0000000000007941 */ /* 0x000fea0003800000 */
.L_x_507:
[----:B------:R-:W-:Y:S04]  /*59f0*/  BSSY B0, `(.L_x_509) ;  /* 0x0000016000007945 */ /* 0x000fe80003800000 */
[----:B------:R-:W-:Y:S05]  /*5a00*/  @P0 BRA `(.L_x_510) ;  /* 0x0000000000500947 */ /* 0x000fea0003800000 */
[----:B---3--:R-:W-:Y:S01]  /*5a10*/  IADD3 R41, P2, R58, 0x40, RZ ;  /* 0x000000403a297810 */ /* 0x008fe20007f5e0ff */
[----:B------:R-:W-:Y:S01]  /*5a20*/  ULDC.64 UR8, c[0x0][0x848] ;  /* 0x0002120000087ab9 */ /* 0x000fe20000000a00 */
[----:B------:R-:W-:Y:S01]  /*5a30*/  IMAD.MOV.U32 R2, RZ, RZ, R60 ;  /* 0x000000ffff027224 */ /* 0x000fe200078e003c */
[----:B------:R-:W-:Y:S01]  /*5a40*/  ULDC UR4, c[0x0][0x83c] ;  /* 0x00020f0000047ab9 */ /* 0x000fe20000000800 */
[----:B------:R-:W-:Y:S01]  /*5a50*/  IMAD.MOV.U32 R3, RZ, RZ, R55 ;  /* 0x000000ffff037224 */ /* 0x000fe200078e0037 */
[----:B------:R-:W-:Y:S01]  /*5a60*/  ISETP.GE.AND P3, PT, R52, UR4, PT ;  /* 0x0000000434007c0c */ /* 0x000fe2000bf66270 */
[----:B------:R-:W-:Y:S01]  /*5a70*/  IMAD.X R0, RZ, RZ, R59, P2 ;  /* 0x000000ffff007224 */ /* 0x000fe200010e063b */
[----:B------:R-:W-:Y:S01]  /*5a80*/  ISETP.GE.AND P4, PT, R64, UR4, PT ;  /* 0x0000000440007c0c */ /* 0x000fe2000bf86270 */
[----:B------:R-:W-:Y:S02]  /*5a90*/  VIADD R40, R52, 0x40 ;  /* 0x0000004034287836 */ /* 0x000fe40000000000 */
[----:B------:R-:W-:-:S02]  /*5aa0*/  IMAD R0, R0, UR8, RZ ;  /* 0x0000000800007c24 */ /* 0x000fc4000f8e02ff */
[----:B------:R-:W-:Y:S01]  /*5ab0*/  IMAD.WIDE.U32 R2, R41, UR8, R2 ;  /* 0x0000000829027c25 */ /* 0x000fe2000f8e0002 */
[----:B------:R-:W-:-:S03]  /*5ac0*/  ISETP.GE.AND P5, PT, R40, UR4, PT ;  /* 0x0000000428007c0c */ /* 0x000fc6000bfa6270 */
[----:B------:R-:W-:Y:S01]  /*5ad0*/  IMAD R41, R41, UR9, R0 ;  /* 0x0000000929297c24 */ /* 0x000fe2000f8e0200 */
[----:B------:R-:W-:Y:S02]  /*5ae0*/  ULDC.64 UR8, c[0x0][0x830] ;  /* 0x00020c0000087ab9 */ /* 0x000fe40000000a00 */
[----:B------:R-:W-:Y:S01]  /*5af0*/  LEA R40, P2, R2, UR8, 0x1 ;  /* 0x0000000802287c11 */ /* 0x000fe2000f8408ff */
[----:B------:R-:W-:-:S05]  /*5b00*/  IMAD.IADD R3, R3, 0x1, R41 ;  /* 0x0000000103037824 */ /* 0x000fca00078e0229 */
[----:B------:R-:W-:-:S05]  /*5b10*/  LEA.HI.X R41, R2, UR9, R3, 0x1, P2 ;  /* 0x0000000902297c11 */ /* 0x000fca00090f0c03 */
[----:B------:R4:W-:Y:S04]  /*5b20*/  @!P3 STG.E.128 desc[UR46][R40.64], R28 ;  /* 0x0000001c2800b986 */ /* 0x0009e8000c101d2e */
[----:B------:R4:W-:Y:S04]  /*5b30*/  @!P4 STG.E.128 desc[UR46][R40.64+0x40], R32 ;  /* 0x000040202800c986 */ /* 0x0009e8000c101d2e */
[----:B--2---:R4:W-:Y:S02]  /*5b40*/  @!P5 STG.E.128 desc[UR46][R40.64+0x80], R36 ;  /* 0x000080242800d986 */ /* 0x0049e4000c101d2e */
.L_x_510:
[----:B------:R-:W-:Y:S05]  /*5b50*/  BSYNC B0 ;  /* 0x0000000000007941 */ /* 0x000fea0003800000 */
.L_x_509:
[----:B------:R-:W-:Y:S01]  /*5b60*/  ULDC.64 UR8, c[0x0][0x828] ;  /* 0x00020a0000087ab9 */ /* 0x000fe20000000a00 */
[----:B------:R-:W-:Y:S01]  /*5b70*/  IMAD.IADD R57, R57, 0x1, R65 ;  /* 0x0000000139397824 */ /* 0x000fe200078e0241 */
[----:B------:R-:W-:Y:S02]  /*5b80*/  UIMAD UR4, UR6, UR8, URZ ;  /* 0x00000008060472a4 */ /* 0x000fe4000f8e023f */
[----:B------:R-:W-:Y:S01]  /*5b90*/  IMAD.U32 R3, RZ, RZ, UR8 ;  /* 0x00000008ff037e24 */ /* 0x000fe2000f8e00ff */
[----:B------:R-:W-:Y:S01]  /*5ba0*/  BSSY B0, `(.L_x_511) ;  /* 0x0000016000007945 */ /* 0x000fe20003800000 */
[----:B------:R-:W-:Y:S02]  /*5bb0*/  UIMAD UR4, UR36, UR9, UR4 ;  /* 0x00000009240472a4 */ /* 0x000fe4000f8e0204 */
[----:B------:R-:W-:-:S04]  /*5bc0*/  IMAD.WIDE.U32 R56, R3, UR36, R56 ;  /* 0x0000002403387c25 */ /* 0x000fc8000f8e0038 */
[----:B----4-:R-:W-:Y:S01]  /*5bd0*/  VIADD R29, R57, UR4 ;  /* 0x00000004391d7c36 */ /* 0x010fe20008000000 */
[----:B------:R-:W-:Y:S06]  /*5be0*/  @P1 BRA `(.L_x_512) ;  /* 0x0000000000441947 */ /* 0x000fec0003800000 */
[----:B------:R-:W-:Y:S01]  /*5bf0*/  ULDC.64 UR6, c[0x0][0x818] ;  /* 0x0002060000067ab9 */ /* 0x000fe20000000a00 */
[C---:B------:R-:W-:Y:S01]  /*5c00*/  VIADD R0, R52.reuse, 0x40 ;  /* 0x0000004034007836 */ /* 0x040fe20000000000 */
[----:B------:R-:W-:Y:S01]  /*5c10*/  ULDC UR4, c[0x0][0x80c] ;  /* 0x0002030000047ab9 */ /* 0x000fe20000000800 */
[----:B------:R-:W-:Y:S01]  /*5c20*/  IMAD R31, R59, UR6, RZ ;  /* 0x000000063b1f7c24 */ /* 0x000fe2000f8e02ff */
[----:B------:R-:W-:Y:S01]  /*5c30*/  ISETP.GE.AND P1, PT, R52, UR4, PT ;  /* 0x0000000434007c0c */ /* 0x000fe2000bf26270 */
[----:B------:R-:W-:Y:S01]  /*5c40*/  IMAD.MOV.U32 R28, RZ, RZ, R56 ;  /* 0x000000ffff1c7224 */ /* 0x000fe200078e0038 */
[----:B------:R-:W-:Y:S01]  /*5c50*/  ISETP.GE.AND P3, PT, R0, UR4, PT ;  /* 0x0000000400007c0c */ /* 0x000fe2000bf66270 */
[----:B------:R-:W-:Y:S01]  /*5c60*/  IMAD R31, R58, UR7, R31 ;  /* 0x000000073a1f7c24 */ /* 0x000fe2000f8e021f */
[----:B------:R-:W-:Y:S01]  /*5c70*/  ISETP.GE.AND P2, PT, R64, UR4, PT ;  /* 0x0000000440007c0c */ /* 0x000fe2000bf46270 */
[----:B------:R-:W-:Y:S01]  /*5c80*/  IMAD.WIDE.U32 R2, R58, UR6, R28 ;  /* 0x000000063a027c25 */ /* 0x000fe2000f8e001c */
[----:B------:R-:W-:-:S03]  /*5c90*/  ULDC.64 UR6, c[0x0][0x800] ;  /* 0x0002000000067ab9 */ /* 0x000fc60000000a00 */
[----:B------:R-:W-:Y:S01]  /*5ca0*/  IMAD.IADD R3, R3, 0x1, R31 ;  /* 0x0000000103037824 */ /* 0x000fe200078e021f */
[----:B------:R-:W-:-:S04]  /*5cb0*/  LEA R30, P4, R2, UR6, 0x1 ;  /* 0x00000006021e7c11 */ /* 0x000fc8000f8808ff */
[----:B------:R-:W-:-:S05]  /*5cc0*/  LEA.HI.X R31, R2, UR7, R3, 0x1, P4 ;  /* 0x00000007021f7c11 */ /* 0x000fca000a0f0c03 */
[----:B--2---:R4:W-:Y:S04]  /*5cd0*/  @!P1 STG.E.128 desc[UR46][R30.64], R16 ;  /* 0x000000101e009986 */ /* 0x0049e8000c101d2e */
[----:B------:R4:W-:Y:S04]  /*5ce0*/  @!P2 STG.E.128 desc[UR46][R30.64+0x40], R20 ;  /* 0x000040141e00a986 */ /* 0x0009e8000c101d2e */
[----:B------:R4:W-:Y:S02]  /*5cf0*/  @!P3 STG.E.128 desc[UR46][R30.64+0x80], R24 ;  /* 0x000080181e00b986 */ /* 0x0009e4000c101d2e */
.L_x_512:
[----:B------:R-:W-:Y:S05]  /*5d00*/  BSYNC B0 ;  /* 0x0000000000007941 */ /* 0x000fea0003800000 */
.L_x_511:
[----:B------:R-:W-:Y:S05]  /*5d10*/  @P0 BRA `(.L_x_480) ;  /* 0x0000004400140947 */ /* 0x000fea0003800000 */
[----:B--2-4-:R-:W-:Y:S01]  /*5d20*/  IADD3 R17, P0, R58, 0x40, RZ ;  /* 0x000000403a117810 */ /* 0x014fe20007f1e0ff */
[----:B------:R-:W-:Y:S01]  /*5d30*/  ULDC.64 UR6, c[0x0][0x818] ;  /* 0x0002060000067ab9 */ /* 0x000fe20000000a00 */
[----:B------:R-:W-:Y:S01]  /*5d40*/  IMAD.MOV.U32 R2, RZ, RZ, R56 ;  /* 0x000000ffff027224 */ /* 0x000fe200078e0038 */
[----:B------:R-:W-:Y:S01]  /*5d50*/  ULDC UR4, c[0x0][0x80c] ;  /* 0x0002030000047ab9 */ /* 0x000fe20000000800 */
[----:B------:R-:W-:Y:S01]  /*5d60*/  IMAD.MOV.U32 R3, RZ, RZ, R29 ;  /* 0x000000ffff037224 */ /* 0x000fe200078e001d */
[----:B------:R-:W-:Y:S01]  /*5d70*/  ISETP.GE.AND P1, PT, R52, UR4, PT ;  /* 0x0000000434007c0c */ /* 0x000fe2000bf26270 */
[----:B------:R-:W-:Y:S01]  /*5d80*/  IMAD.X R0, RZ, RZ, R59, P0 ;  /* 0x000000ffff007224 */ /* 0x000fe200000e063b */
[----:B------:R-:W-:Y:S01]  /*5d90*/  ISETP.GE.AND P2, PT, R64, UR4, PT ;  /* 0x0000000440007c0c */ /* 0x000fe2000bf46270 */
[----:B------:R-:W-:-:S04]  /*5da0*/  IMAD.WIDE.U32 R2, R17, UR6, R2 ;  /* 0x0000000611027c25 */ /* 0x000fc8000f8e0002 */
[----:B------:R-:W-:Y:S02]  /*5db0*/  IMAD R0, R0, UR6, RZ ;  /* 0x0000000600007c24 */ /* 0x000fe4000f8e02ff */
[----:B------:R-:W-:Y:S02]  /*5dc0*/  VIADD R52, R52, 0x40 ;  /* 0x0000004034347836 */ /* 0x000fe40000000000 */
[----:B------:R-:W-:Y:S01]  /*5dd0*/  IMAD R17, R17, UR7, R0 ;  /* 0x0000000711117c24 */ /* 0x000fe2000f8e0200 */
[----:B------:R-:W-:Y:S02]  /*5de0*/  ULDC.64 UR6, c[0x0][0x800] ;  /* 0x0002000000067ab9 */ /* 0x000fe40000000a00 */
[----:B------:R-:W-:Y:S01]  /*5df0*/  LEA R16, P0, R2, UR6, 0x1 ;  /* 0x0000000602107c11 */ /* 0x000fe2000f8008ff */
[----:B------:R-:W-:-:S05]  /*5e00*/  IMAD.IADD R3, R3, 0x1, R17 ;  /* 0x0000000103037824 */ /* 0x000fca00078e0211 */
[----:B------:R-:W-:Y:S02]  /*5e10*/  LEA.HI.X R17, R2, UR7, R3, 0x1, P0 ;  /* 0x0000000702117c11 */ /* 0x000fe400080f0c03 */
[----:B------:R-:W-:-:S03]  /*5e20*/  ISETP.GE.AND P0, PT, R52, UR4, PT ;  /* 0x0000000434007c0c */ /* 0x000fc6000bf06270 */
[----:B------:R2:W-:Y:S04]  /*5e30*/  @!P1 STG.E.128 desc[UR46][R16.64], R4 ;  /* 0x0000000410009986 */ /* 0x0005e8000c101d2e */
[----:B-1----:R2:W-:Y:S06]  /*5e40*/  @!P2 STG.E.128 desc[UR46][R16.64+0x40], R8 ;  /* 0x000040081000a986 */ /* 0x0025ec000c101d2e */
[----:B------:R-:W-:Y:S05]  /*5e50*/  @P0 BRA `(.L_x_480) ;  /* 0x0000004000c40947 */ /* 0x000fea0003800000 */
[----:B------:R1:W-:Y:S01]  /*5e60*/  STG.E.128 desc[UR46][R16.64+0x80], R12 ;  /* 0x0000800c10007986 */ /* 0x0003e2000c101d2e */
[----:B------:R-:W-:Y:S05]  /*5e70*/  BRA `(.L_x_480) ;  /* 0x0000004000bc7947 */ /* 0x000fea0003800000 */
.L_x_505:
[----:B------:R-:W-:Y:S01]  /*5e80*/  ULDC.64 UR4, c[0x0][0x870] ;  /* 0x00021c0000047ab9 */ /* 0x000fe20000000a00 */
[----:B------:R-:W2:Y:S01]  /*5e90*/  S2R R6, SR_TID.X ;  /* 0x0000000000067919 */ /* 0x000ea20000002100 */
[----:B------:R-:W-:Y:S01]  /*5ea0*/  UISETP.NE.U32.AND UP0, UPT, UR4, URZ, UPT ;  /* 0x0000003f0400728c */ /* 0x000fe2000bf05070 */
[----:B------:R-:W3:Y:S03]  /*5eb0*/  S2UR UR8, SR_CTAID.Y ;  /* 0x00000000000879c3 */ /* 0x000ee60000002600 */
[----:B------:R-:W-:-:S03]  /*5ec0*/  UISETP.NE.AND.EX UP0, UPT, UR5, URZ, UPT, UP0 ;  /* 0x0000003f0500728c */ /* 0x000fc6000bf05300 */
[----:B------:R-:W-:Y:S02]  /*5ed0*/  ULDC.64 UR4, c[0x0][0x870] ;  /* 0x00021c0000047ab9 */ /* 0x000fe40000000a00 */
[----:B------:R-:W-:Y:S01]  /*5ee0*/  UIMAD.WIDE UR4, UR36, 0x4, UR4 ;  /* 0x00000004240478a5 */ /* 0x000fe2000f8e0204 */
[----:B------:R-:W-:Y:S01]  /*5ef0*/  PLOP3.LUT P0, PT, PT, PT, UP0, 0x80, 0x0 ;  /* 0x000000000000781c */ /* 0x000fe20003f0f008 */
[----:B------:R-:W-:Y:S01]  /*5f00*/  ULDC UR6, c[0x0][0x808] ;  /* 0x0002020000067ab9 */ /* 0x000fe20000000800 */
[----:B------:R-:W4:Y:S01]  /*5f10*/  S2R R7, SR_CTAID.X ;  /* 0x0000000000077919 */ /* 0x000f220000002500 */
[----:B------:R-:W4:Y:S02]  /*5f20*/  LDC.64 R12, c[0x0][0x820] ;  /* 0x00020800ff0c7b82 */ /* 0x000f240000000a00 */
[----:B------:R-:W-:Y:S02]  /*5f30*/  IMAD.U32 R2, RZ, RZ, UR4 ;  /* 0x00000004ff027e24 */ /* 0x000fe4000f8e00ff */
[----:B------:R-:W-:Y:S01]  /*5f40*/  IMAD.U32 R3, RZ, RZ, UR5 ;  /* 0x00000005ff037e24 */ /* 0x000fe2000f8e00ff */
[----:B------:R-:W-:-:S05]  /*5f50*/  ULDC.64 UR4, c[0x0][0x878] ;  /* 0x00021e0000047ab9 */ /* 0x000fca0000000a00 */
[----:B------:R-:W4:Y:S01]  /*5f60*/  @P0 LDG.E R8, desc[UR46][R2.64] ;  /* 0x0000002e02080981 */ /* 0x000f22000c1e1900 */
[----:B------:R-:W-:Y:S01]  /*5f70*/  UISETP.NE.U32.AND UP1, UPT, UR4, URZ, UPT ;  /* 0x0000003f0400728c */ /* 0x000fe2000bf25070 */
[----:B------:R-:W-:-:S03]  /*5f80*/  IMAD.U32 R0, RZ, RZ, UR6 ;  /* 0x00000006ff007e24 */ /* 0x000fc6000f8e00ff */
[----:B------:R-:W-:Y:S01]  /*5f90*/  UISETP.NE.AND.EX UP1, UPT, UR5, URZ, UPT, UP1 ;  /* 0x0000003f0500728c */ /* 0x000fe2000bf25310 */
[----:B--2---:R-:W-:-:S05]  /*5fa0*/  VIADD R6, R6, 0xffffff80 ;  /* 0xffffff8006067836 */ /* 0x004fca0000000000 */
[----:B------:R-:W-:-:S05]  /*5fb0*/  PLOP3.LUT P1, PT, PT, PT, UP1, 0x80, 0x0 ;  /* 0x000000000000781c */ /* 0x000fca0003f2f018 */
[----:B------:R-:W-:Y:S02]  /*5fc0*/  @UP1 ULDC.64 UR4, c[0x0][0x878] ;  /* 0x00021e0000041ab9 */ /* 0x000fe40000000a00 */
[----:B------:R-:W-:Y:S01]  /*5fd0*/  @UP1 UIMAD.WIDE UR4, UR36, 0x4, UR4 ;  /* 0x00000004240418a5 */ /* 0x000fe2000f8e0204 */
[----:B------:R-:W-:-:S05]  /*5fe0*/  SHF.R.S32.HI R9, RZ, 0x1f, R6 ;  /* 0x0000001fff097819 */ /* 0x000fca0000011406 */
[----:B-1----:R-:W-:Y:S02]  /*5ff0*/  IMAD.U32 R4, RZ, RZ, UR4 ;  /* 0x00000004ff047e24 */ /* 0x002fe4000f8e00ff */
[----:B------:R-:W-:Y:S01]  /*6000*/  IMAD.U32 R5, RZ, RZ, UR5 ;  /* 0x00000005ff057e24 */ /* 0x000fe2000f8e00ff */
[----:B------:R-:W-:Y:S01]  /*6010*/  LEA.HI R9, R9, R6, RZ, 0x2 ;  /* 0x0000000609097211 */ /* 0x000fe200078f10ff */
[----:B------:R-:W-:Y:S01]  /*6020*/  UMOV UR4, URZ ;  /* 0x0000003f00047c82 */ /* 0x000fe20008000000 */
[----:B------:R-:W-:Y:S02]  /*6030*/  UMOV UR5, URZ ;  /* 0x0000003f00057c82 */ /* 0x000fe40008000000 */
[----:B------:R1:W5:Y:S01]  /*6040*/  @P1 LDG.E R0, desc[UR46][R4.64] ;  /* 0x0000002e04001981 */ /* 0x000362000c1e1900 */
[----:B---3--:R-:W-:Y:S01]  /*6050*/  USHF.R.S32.HI UR9, URZ, 0x1f, UR8 ;  /* 0x0000001f3f097899 */ /* 0x008fe20008011408 */
[----:B-1----:R-:W-:-:S05]  /*6060*/  LOP3.LUT R5, R9, 0x1ffffffc, RZ, 0xc0, !PT ;  /* 0x1ffffffc09057812 */ /* 0x002fca00078ec0ff */
[----:B------:R-:W-:Y:S01]  /*6070*/  IMAD.IADD R6, R6, 0x1, -R5 ;  /* 0x0000000106067824 */ /* 0x000fe200078e0a05 */
[----:B----4-:R-:W-:-:S13]  /*6080*/  @P0 R2UR UR6, R8 ;  /* 0x00000000080602ca */ /* 0x010fda00000e0000 */
[----:B------:R-:W-:Y:S02]  /*6090*/  @UP0 USHF.R.S32.HI UR7, URZ, 0x1f, UR6 ;  /* 0x0000001f3f070899 */ /* 0x000fe40008011406 */
[----:B------:R-:W-:-:S05]  /*60a0*/  @UP0 UMOV UR4, UR6 ;  /* 0x0000000600040c82 */ /* 0x000fca0008000000 */
[----:B------:R-:W-:Y:S01]  /*60b0*/  @UP0 UMOV UR5, UR7 ;  /* 0x0000000700050c82 */ /* 0x000fe20008000000 */
[----:B------:R-:W-:Y:S05]  /*60c0*/  @P1 BRA `(.L_x_513) ;  /* 0x0000000000101947 */ /* 0x000fea0003800000 */
[----:B------:R-:W-:Y:S05]  /*60d0*/  @!P0 BRA `(.L_x_513) ;  /* 0x00000000000c8947 */ /* 0x000fea0003800000 */
[----:B------:R-:W2:Y:S04]  /*60e0*/  LDG.E R5, desc[UR46][R2.64] ;  /* 0x0000002e02057981 */ /* 0x000ea8000c1e1900 */
[----:B-----5:R-:W2:Y:S02]  /*60f0*/  LDG.E R0, desc[UR46][R2.64+0x4] ;  /* 0x0000042e02007981 */ /* 0x020ea4000c1e1900 */
[----:B--2---:R-:W-:-:S07]  /*6100*/  IMAD.IADD R0, R0, 0x1, -R5 ;  /* 0x0000000100007824 */ /* 0x004fce00078e0a05 */
.L_x_513:
[----:B------:R-:W-:Y:S01]  /*6110*/  SHF.R.S32.HI R9, RZ, 0x2, R9 ;  /* 0x00000002ff097819 */ /* 0x000fe20000011409 */
[----:B------:R-:W1:Y:S01]  /*6120*/  LDC.64 R14, c[0x0][0x850] ;  /* 0x00021400ff0e7b82 */ /* 0x000e620000000a00 */
[----:B------:R-:W-:Y:S01]  /*6130*/  IMAD R2, R12, UR9, RZ ;  /* 0x000000090c027c24 */ /* 0x000fe2000f8e02ff */
[----:B------:R-:W-:Y:S01]  /*6140*/  ULDC.64 UR6, c[0x0][0x828] ;  /* 0x00020a0000067ab9 */ /* 0x000fe20000000a00 */
[----:B------:R-:W-:Y:S01]  /*6150*/  IMAD.SHL.U32 R10, R6, 0x8, RZ ;  /* 0x00000008060a7824 */ /* 0x000fe200078e00ff */
[----:B------:R-:W-:Y:S01]  /*6160*/  BSSY B0, `(.L_x_514) ;  /* 0x000002a000007945 */ /* 0x000fe20003800000 */
[----:B-----5:R-:W-:Y:S02]  /*6170*/  IMAD R0, R7, -0x80, R0 ;  /* 0xffffff8007007824 */ /* 0x020fe400078e0200 */
[----:B------:R-:W-:Y:S01]  /*6180*/  VIADD R3, R9, 0x40 ;  /* 0x0000004009037836 */ /* 0x000fe20000000000 */
[----:B------:R-:W-:Y:S01]  /*6190*/  SHF.R.S32.HI R11, RZ, 0x1f, R10 ;  /* 0x0000001fff0b7819 */ /* 0x000fe2000001140a */
[----:B------:R-:W-:Y:S01]  /*61a0*/  IMAD R13, R13, UR8, R2 ;  /* 0x000000080d0d7c24 */ /* 0x000fe2000f8e0202 */
[----:B------:R-:W-:Y:S01]  /*61b0*/  IADD3 R2, P2, R9, UR4, RZ ;  /* 0x0000000409027c10 */ /* 0x000fe2000ff5e0ff */
[----:B------:R-:W-:Y:S01]  /*61c0*/  USHF.R.S32.HI UR4, URZ, 0x1f, UR36 ;  /* 0x0000001f3f047899 */ /* 0x000fe20008011424 */
[-C--:B------:R-:W-:Y:S01]  /*61d0*/  ISETP.GE.AND P0, PT, R3, R0.reuse, PT ;  /* 0x000000000300720c */ /* 0x080fe20003f06270 */
[----:B------:R-:W-:Y:S01]  /*61e0*/  IMAD.WIDE.U32 R4, R12, UR8, R10 ;  /* 0x000000080c047c25 */ /* 0x000fe2000f8e000a */
[C---:B------:R-:W-:Y:S01]  /*61f0*/  LEA.HI.X.SX32 R3, R9.reuse, UR5, 0x1, P2 ;  /* 0x0000000509037c11 */ /* 0x040fe200090f0eff */
[----:B------:R-:W-:Y:S01]  /*6200*/  USEL UR5, UR4, URZ, !UP0 ;  /* 0x0000003f04057287 */ /* 0x000fe2000c000000 */
[----:B------:R-:W-:Y:S01]  /*6210*/  ISETP.GE.AND P1, PT, R9, R0, PT ;  /* 0x000000000900720c */ /* 0x000fe20003f26270 */
[----:B------:R-:W-:Y:S01]  /*6220*/  USEL UR36, UR36, URZ, !UP0 ;  /* 0x0000003f24247287 */ /* 0x000fe2000c000000 */
[----:B------:R-:W-:Y:S01]  /*6230*/  IMAD.IADD R5, R5, 0x1, R13 ;  /* 0x0000000105057824 */ /* 0x000fe200078e020d */
[----:B------:R-:W-:-:S02]  /*6240*/  UIMAD UR4, UR5, UR6, URZ ;  /* 0x00000006050472a4 */ /* 0x000fc4000f8e023f */
[----:B------:R-:W-:Y:S02]  /*6250*/  IMAD.U32 R9, RZ, RZ, UR6 ;  /* 0x00000006ff097e24 */ /* 0x000fe4000f8e00ff */
[----:B------:R-:W-:Y:S01]  /*6260*/  IMAD.WIDE R6, R7, 0x80, R2 ;  /* 0x0000008007067825 */ /* 0x000fe200078e0202 */
[----:B------:R-:W-:-:S03]  /*6270*/  UIMAD UR4, UR36, UR7, UR4 ;  /* 0x00000007240472a4 */ /* 0x000fc6000f8e0204 */
[----:B------:R-:W-:-:S04]  /*6280*/  IMAD.WIDE.U32 R8, R9, UR36, R4 ;  /* 0x0000002409087c25 */ /* 0x000fc8000f8e0004 */
[C---:B-1----:R-:W-:Y:S02]  /*6290*/  IMAD R0, R14.reuse, UR9, RZ ;  /* 0x000000090e007c24 */ /* 0x042fe4000f8e02ff */
[----:B------:R-:W-:Y:S02]  /*62a0*/  VIADD R5, R9, UR4 ;  /* 0x0000000409057c36 */ /* 0x000fe40008000000 */
[----:B------:R-:W-:Y:S02]  /*62b0*/  IMAD R17, R15, UR8, R0 ;  /* 0x000000080f117c24 */ /* 0x000fe4000f8e0200 */
[----:B------:R-:W-:-:S04]  /*62c0*/  IMAD.WIDE.U32 R12, R14, UR8, R10 ;  /* 0x000000080e0c7c25 */ /* 0x000fc8000f8e000a */
[C---:B------:R-:W-:Y:S02]  /*62d0*/  VIADD R16, R10.reuse, 0x20 ;  /* 0x000000200a107836 */ /* 0x040fe40000000000 */
[----:B------:R-:W-:Y:S01]  /*62e0*/  VIADD R18, R10, 0x40 ;  /* 0x000000400a127836 */ /* 0x000fe20000000000 */
[----:B------:R-:W-:Y:S06]  /*62f0*/  @P1 BRA `(.L_x_515) ;  /* 0x0000000000401947 */ /* 0x000fec0003800000 */
[----:B------:R-:W-:Y:S01]  /*6300*/  ULDC.64 UR6, c[0x0][0x818] ;  /* 0x0002060000067ab9 */ /* 0x000fe20000000a00 */
[----:B------:R-:W-:Y:S01]  /*6310*/  IMAD.MOV.U32 R4, RZ, RZ, R8 ;  /* 0x000000ffff047224 */ /* 0x000fe200078e0008 */
[----:B------:R-:W-:Y:S01]  /*6320*/  ULDC UR4, c[0x0][0x80c] ;  /* 0x0002030000047ab9 */ /* 0x000fe20000000800 */
[----:B------:R-:W-:Y:S01]  /*6330*/  IMAD R15, R7, UR6, RZ ;  /* 0x00000006070f7c24 */ /* 0x000fe2000f8e02ff */
[----:B------:R-:W-:Y:S01]  /*6340*/  ISETP.GE.AND P3, PT, R10, UR4, PT ;  /* 0x000000040a007c0c */ /* 0x000fe2000bf66270 */
[----:B------:R-:W-:Y:S01]  /*6350*/  IMAD.WIDE.U32 R2, R6, UR6, R4 ;  /* 0x0000000606027c25 */ /* 0x000fe2000f8e0004 */
[----:B------:R-:W-:Y:S02]  /*6360*/  ISETP.GE.AND P4, PT, R16, UR4, PT ;  /* 0x0000000410007c0c */ /* 0x000fe4000bf86270 */
[----:B------:R-:W-:Y:S01]  /*6370*/  ISETP.GE.AND P5, PT, R18, UR4, PT ;  /* 0x0000000412007c0c */ /* 0x000fe2000bfa6270 */
[----:B------:R-:W-:Y:S01]  /*6380*/  IMAD R15, R6, UR7, R15 ;  /* 0x00000007060f7c24 */ /* 0x000fe2000f8e020f */
[----:B------:R-:W-:-:S02]  /*6390*/  ULDC.64 UR6, c[0x0][0x800] ;  /* 0x0002000000067ab9 */ /* 0x000fc40000000a00 */
[----:B------:R-:W-:Y:S01]  /*63a0*/  LEA R14, P2, R2, UR6, 0x1 ;  /* 0x00000006020e7c11 */ /* 0x000fe2000f8408ff */
[----:B------:R-:W-:-:S05]  /*63b0*/  IMAD.IADD R3, R3, 0x1, R15 ;  /* 0x0000000103037824 */ /* 0x000fca00078e020f */
[----:B------:R-:W-:-:S05]  /*63c0*/  LEA.HI.X R15, R2, UR7, R3, 0x1, P2 ;  /* 0x00000007020f7c11 */ /* 0x000fca00090f0c03 */
[----:B------:R1:W-:Y:S04]  /*63d0*/  @!P3 STG.E.128 desc[UR46][R14.64], RZ ;  /* 0x000000ff0e00b986 */ /* 0x0003e8000c101d2e */
[----:B------:R1:W-:Y:S04]  /*63e0*/  @!P4 STG.E.128 desc[UR46][R14.64+0x40], RZ ;  /* 0x000040ff0e00c986 */ /* 0x0003e8000c101d2e */
[----:B------:R1:W-:Y:S02]  /*63f0*/  @!P5 STG.E.128 desc[UR46][R14.64+0x80], RZ ;  /* 0x000080ff0e00d986 */ /* 0x0003e4000c101d2e */
.L_x_515:
[----:B------:R-:W-:Y:S05]  /*6400*/  BSYNC B0 ;  /* 0x0000000000007941 */ /* 0x000fea0003800000 */
.L_x_514:
[----:B------:R-:W-:Y:S04]  /*6410*/  BSSY B0, `(.L_x_516) ;  /* 0x0000015000007945 */ /* 0x000fe80003800000 */
[----:B------:R-:W-:Y:S05]  /*6420*/  @P0 BRA `(.L_x_517) ;  /* 0x00000000004c0947 */ /* 0x000fea0003800000 */
[----:B------:R-:W-:Y:S01]  /*6430*/  IADD3 R9, P2, R6, 0x40, RZ ;  /* 0x0000004006097810 */ /* 0x000fe20007f5e0ff */
[----:B------:R-:W-:Y:S01]  /*6440*/  ULDC.64 UR6, c[0x0][0x818] ;  /* 0x0002060000067ab9 */ /* 0x000fe20000000a00 */
[----:B------:R-:W-:Y:S01]  /*6450*/  IMAD.MOV.U32 R2, RZ, RZ, R8 ;  /* 0x000000ffff027224 */ /* 0x000fe200078e0008 */
[----:B------:R-:W-:Y:S01]  /*6460*/  ULDC UR4, c[0x0][0x80c] ;  /* 0x0002030000047ab9 */ /* 0x000fe20000000800 */
[----:B------:R-:W-:Y:S01]  /*6470*/  IMAD.MOV.U32 R3, RZ, RZ, R5 ;  /* 0x000000ffff037224 */ /* 0x000fe200078e0005 */
[----:B------:R-:W-:Y:S01]  /*6480*/  ISETP.GE.AND P3, PT, R10, UR4, PT ;  /* 0x000000040a007c0c */ /* 0x000fe2000bf66270 */
[----:B------:R-:W-:Y:S01]  /*6490*/  IMAD.X R0, RZ, RZ, R7, P2 ;  /* 0x000000ffff007224 */ /* 0x000fe200010e0607 */
[----:B------:R-:W-:Y:S01]  /*64a0*/  ISETP.GE.AND P4, PT, R16, UR4, PT ;  /* 0x0000000410007c0c */ /* 0x000fe2000bf86270 */
[----:B------:R-:W-:Y:S01]  /*64b0*/  IMAD.WIDE.U32 R2, R9, UR6, R2 ;  /* 0x0000000609027c25 */ /* 0x000fe2000f8e0002 */
[----:B------:R-:W-:-:S03]  /*64c0*/  ISETP.GE.AND P5, PT, R18, UR4, PT ;  /* 0x0000000412007c0c */ /* 0x000fc6000bfa6270 */
[----:B------:R-:W-:-:S04]  /*64d0*/  IMAD R0, R0, UR6, RZ ;  /* 0x0000000600007c24 */ /* 0x000fc8000f8e02ff */
[----:B------:R-:W-:Y:S01]  /*64e0*/  IMAD R9, R9, UR7, R0 ;  /* 0x0000000709097c24 */ /* 0x000fe2000f8e0200 */
[----:B------:R-:W-:Y:S02]  /*64f0*/  ULDC.64 UR6, c[0x0][0x800] ;  /* 0x0002000000067ab9 */ /* 0x000fe40000000a00 */
[----:B------:R-:W-:Y:S01]  /*6500*/  LEA R4, P2, R2, UR6, 0x1 ;  /* 0x0000000602047c11 */ /* 0x000fe2000f8408ff */
[----:B------:R-:W-:-:S05]  /*6510*/  IMAD.IADD R3, R3, 0x1, R9 ;  /* 0x0000000103037824 */ /* 0x000fca00078e0209 */
[----:B------:R-:W-:-:S05]  /*6520*/  LEA.HI.X R5, R2, UR7, R3, 0x1, P2 ;  /* 0x0000000702057c11 */ /* 0x000fca00090f0c03 */
[----:B------:R2:W-:Y:S04]  /*6530*/  @!P3 STG.E.128 desc[UR46][R4.64], RZ ;  /* 0x000000ff0400b986 */ /* 0x0005e8000c101d2e */
[----:B------:R2:W-:Y:S04]  /*6540*/  @!P4 STG.E.128 desc[UR46][R4.64+0x40], RZ ;  /* 0x000040ff0400c986 */ /* 0x0005e8000c101d2e */
[----:B------:R2:W-:Y:S02]  /*6550*/  @!P5 STG.E.128 desc[UR46][R4.64+0x80], RZ ;  /* 0x000080ff0400d986 */ /* 0x0005e4000c101d2e */
.L_x_517:
[----:B------:R-:W-:Y:S05]  /*6560*/  BSYNC B0 ;  /* 0x0000000000007941 */ /* 0x000fea0003800000 */
.L_x_516:
[----:B------:R-:W-:Y:S01]  /*6570*/  ULDC.64 UR6, c[0x0][0x858] ;  /* 0x0002160000067ab9 */ /* 0x000fe20000000a00 */
[----:B------:R-:W-:Y:S01]  /*6580*/  IMAD.IADD R13, R13, 0x1, R17 ;  /* 0x000000010d0d7824 */ /* 0x000fe200078e0211 */
[----:B------:R-:W-:Y:S02]  /*6590*/  UIMAD UR4, UR5, UR6, URZ ;  /* 0x00000006050472a4 */ /* 0x000fe4000f8e023f */
[----:B------:R-:W-:Y:S01]  /*65a0*/  IMAD.U32 R9, RZ, RZ, UR6 ;  /* 0x00000006ff097e24 */ /* 0x000fe2000f8e00ff */
[----:B------:R-:W-:Y:S01]  /*65b0*/  BSSY B0, `(.L_x_518) ;  /* 0x0000015000007945 */ /* 0x000fe20003800000 */
[----:B------:R-:W-:Y:S02]  /*65c0*/  UIMAD UR4, UR36, UR7, UR4 ;  /* 0x00000007240472a4 */ /* 0x000fe4000f8e0204 */
[----:B------:R-:W-:-:S04]  /*65d0*/  IMAD.WIDE.U32 R8, R9, UR36, R12 ;  /* 0x0000002409087c25 */ /* 0x000fc8000f8e000c */
[----:B--2---:R-:W-:Y:S01]  /*65e0*/  VIADD R5, R9, UR4 ;  /* 0x0000000409057c36 */ /* 0x004fe20008000000 */
        /* <DEDUP_REMOVED lines=17> */
.L_x_519:
[----:B------:R-:W-:Y:S05]  /*6700*/  BSYNC B0 ;  /* 0x0000000000007941 */ /* 0x000fea0003800000 */
.L_x_518:
        /* <DEDUP_REMOVED lines=10> */
[----:B------:R-:W-:-:S04]  /*67b0*/  IMAD R0, R0, UR6, RZ ;  /* 0x0000000600007c24 */ /* 0x000fc8000f8e02ff */
[----:B------:R-:W-:Y:S01]  /*67c0*/  IMAD R5, R9, UR7, R0 ;  /* 0x0000000709057c24 */ /* 0x000fe2000f8e0200 */
[----:B------:R-:W-:Y:S02]  /*67d0*/  ULDC.64 UR6, c[0x0][0x830] ;  /* 0x00020c0000067ab9 */ /* 0x000fe40000000a00 */
[----:B------:R-:W-:Y:S01]  /*67e0*/  LEA R4, P0, R2, UR6, 0x1 ;  /* 0x0000000602047c11 */ /* 0x000fe2000f8008ff */
[----:B------:R-:W-:-:S05]  /*67f0*/  IMAD.IADD R3, R3, 0x1, R5 ;  /* 0x0000000103037824 */ /* 0x000fca00078e0205 */
[----:B------:R-:W-:Y:S02]  /*6800*/  LEA.HI.X R5, R2, UR7, R3, 0x1, P0 ;  /* 0x0000000702057c11 */ /* 0x000fe400080f0c03 */
[----:B------:R-:W-:-:S03]  /*6810*/  ISETP.GE.AND P0, PT, R18, UR4, PT ;  /* 0x0000000412007c0c */ /* 0x000fc6000bf06270 */
[----:B------:R3:W-:Y:S04]  /*6820*/  @!P1 STG.E.128 desc[UR46][R4.64], RZ ;  /* 0x000000ff04009986 */ /* 0x0007e8000c101d2e */
[----:B------:R3:W-:Y:S06]  /*6830*/  @!P2 STG.E.128 desc[UR46][R4.64+0x40], RZ ;  /* 0x000040ff0400a986 */ /* 0x0007ec000c101d2e */
[----:B------:R-:W-:Y:S05]  /*6840*/  @P0 BRA `(.L_x_480) ;  /* 0x0000003800480947 */ /* 0x000fea0003800000 */
[----:B------:R4:W-:Y:S01]  /*6850*/  STG.E.128 desc[UR46][R4.64+0x80], RZ ;  /* 0x000080ff04007986 */ /* 0x0009e2000c101d2e */
[----:B------:R-:W-:Y:S05]  /*6860*/  BRA `(.L_x_480) ;  /* 0x0000003800407947 */ /* 0x000fea0003800000 */
.L_x_475:
[----:B------:R-:W-:-:S08]  /*6870*/  NOP ;  /* 0x0000000000007918 */ /* 0x000fd00000000000 */
[----:B------:R-:W1:-:S00]  /*6880*/  USETMAXREG.DEALLOC.CTAPOOL 0x18 ;  /* 0x00000018000079c8 */ /* 0x000e4000080e0500 */
[----:B-1----:R-:W-:-:S06]  /*6890*/  LOP3.LUT R0, R0, 0x3, RZ, 0xc0, !PT ;  /* 0x0000000300007812 */ /* 0x002fcc00078ec0ff */
[----:B------:R-:W1:Y:S02]  /*68a0*/  SHFL.IDX PT, R0, R0, RZ, 0x1f ;  /* 0x00001fff00007589 */ /* 0x000e6400000e0000 */
[----:B-1----:R-:W-:-:S13]  /*68b0*/  ISETP.NE.AND P0, PT, R0, RZ, PT ;  /* 0x000000ff0000720c */ /* 0x002fda0003f05270 */
[----:B------:R-:W-:Y:S05]  /*68c0*/  @!P0 BRA `(.L_x_520) ;  /* 0x0000000c00d48947 */ /* 0x000fea0003800000 */
[----:B------:R-:W-:-:S13]  /*68d0*/  ISETP.NE.AND P0, PT, R0, 0x1, PT ;  /* 0x000000010000780c */ /* 0x000fda0003f05270 */
[----:B------:R-:W-:Y:S05]  /*68e0*/  @P0 BRA `(.L_x_480) ;  /* 0x0000003800200947 */ /* 0x000fea0003800000 */
[----:B------:R-:W-:Y:S01]  /*68f0*/  ULDC.64 UR4, c[0x0][0x8d8] ;  /* 0x0002360000047ab9 */ /* 0x000fe20000000a00 */
[----:B------:R-:W1:Y:S01]  /*6900*/  S2UR UR12, SR_CTAID.Z ;  /* 0x00000000000c79c3 */ /* 0x000e620000002700 */
[----:B------:R-:W-:-:S04]  /*6910*/  ISETP.NE.U32.AND P0, PT, RZ, UR4, PT ;  /* 0x00000004ff007c0c */ /* 0x000fc8000bf05070 */
[----:B------:R-:W-:-:S13]  /*6920*/  ISETP.NE.AND.EX P0, PT, RZ, UR5, PT, P0 ;  /* 0x00000005ff007c0c */ /* 0x000fda000bf05300 */
[----:B------:R-:W-:Y:S05]  /*6930*/  @!P0 BRA `(.L_x_521) ;  /* 0x00000000001c8947 */ /* 0x000fea0003800000 */
[----:B------:R-:W-:Y:S02]  /*6940*/  ULDC.64 UR4, c[0x0][0x8d8] ;  /* 0x0002360000047ab9 */ /* 0x000fe40000000a00 */
[----:B-1----:R-:W-:-:S06]  /*6950*/  UIMAD.WIDE UR4, UR12, 0x4, UR4 ;  /* 0x000000040c0478a5 */ /* 0x002fcc000f8e0204 */
[----:B------:R-:W-:Y:S02]  /*6960*/  IMAD.U32 R2, RZ, RZ, UR4 ;  /* 0x00000004ff027e24 */ /* 0x000fe4000f8e00ff */
[----:B------:R-:W-:-:S05]  /*6970*/  IMAD.U32 R3, RZ, RZ, UR5 ;  /* 0x00000005ff037e24 */ /* 0x000fca000f8e00ff */
[----:B------:R-:W2:Y:S02]  /*6980*/  LDG.E R2, desc[UR46][R2.64] ;  /* 0x0000002e02027981 */ /* 0x000ea4000c1e1900 */
[----:B--2---:R-:W-:Y:S01]  /*6990*/  R2UR UR5, R2 ;  /* 0x00000000020572ca */ /* 0x004fe200000e0000 */
[----:B------:R-:W-:-:S14]  /*69a0*/  BRA `(.L_x_522) ;  /* 0x0000000000387947 */ /* 0x000fdc0003800000 */
.L_x_521:
[----:B------:R-:W-:Y:S02]  /*69b0*/  ULDC.64 UR4, c[0x0][0x8d0] ;  /* 0x0002340000047ab9 */ /* 0x000fe40000000a00 */
[----:B------:R-:W-:-:S04]  /*69c0*/  ISETP.NE.U32.AND P0, PT, RZ, UR4, PT ;  /* 0x00000004ff007c0c */ /* 0x000fc8000bf05070 */
[----:B------:R-:W-:-:S13]  /*69d0*/  ISETP.NE.AND.EX P0, PT, RZ, UR5, PT, P0 ;  /* 0x00000005ff007c0c */ /* 0x000fda000bf05300 */
[----:B------:R-:W-:Y:S05]  /*69e0*/  @!P0 BRA `(.L_x_523) ;  /* 0x0000000000248947 */ /* 0x000fea0003800000 */
[----:B------:R-:W-:Y:S02]  /*69f0*/  ULDC.64 UR4, c[0x0][0x8d0] ;  /* 0x0002340000047ab9 */ /* 0x000fe40000000a00 */
[----:B-1----:R-:W-:-:S06]  /*6a00*/  UIMAD.WIDE UR4, UR12, 0x4, UR4 ;  /* 0x000000040c0478a5 */ /* 0x002fcc000f8e0204 */
[----:B------:R-:W-:Y:S02]  /*6a10*/  IMAD.U32 R2, RZ, RZ, UR4 ;  /* 0x00000004ff027e24 */ /* 0x000fe4000f8e00ff */
[----:B------:R-:W-:-:S05]  /*6a20*/  IMAD.U32 R3, RZ, RZ, UR5 ;  /* 0x00000005ff037e24 */ /* 0x000fca000f8e00ff */
[----:B------:R-:W2:Y:S04]  /*6a30*/  LDG.E R0, desc[UR46][R2.64] ;  /* 0x0000002e02007981 */ /* 0x000ea8000c1e1900 */
[----:B------:R-:W2:Y:S02]  /*6a40*/  LDG.E R5, desc[UR46][R2.64+0x4] ;  /* 0x0000042e02057981 */ /* 0x000ea4000c1e1900 */
[----:B--2---:R-:W-:-:S05]  /*6a50*/  IMAD.IADD R0, R5, 0x1, -R0 ;  /* 0x0000000105007824 */ /* 0x004fca00078e0a00 */
[----:B------:R-:W-:Y:S01]  /*6a60*/  R2UR UR5, R0 ;  /* 0x00000000000572ca */ /* 0x000fe200000e0000 */
[----:B------:R-:W-:-:S14]  /*6a70*/  BRA `(.L_x_522) ;  /* 0x0000000000047947 */ /* 0x000fdc0003800000 */
.L_x_523:
[----:B------:R-:W-:-:S05]  /*6a80*/  ULDC UR5, c[0x0][0x8bc] ;  /* 0x00022f0000057ab9 */ /* 0x000fca0000000800 */
.L_x_522:
[----:B------:R-:W2:Y:S02]  /*6a90*/  S2UR UR4, SR_CTAID.X ;  /* 0x00000000000479c3 */ /* 0x000ea40000002500 */
[----:B--2---:R-:W-:-:S04]  /*6aa0*/  USHF.L.U32 UR4, UR4, 0x7, URZ ;  /* 0x0000000704047899 */ /* 0x004fc8000800063f */
[----:B------:R-:W-:-:S04]  /*6ab0*/  UISETP.GE.AND UP0, UPT, UR4, UR5, UPT ;  /* 0x000000050400728c */ /* 0x000fc8000bf06270 */
[----:B-1----:R-:W-:-:S06]  /*6ac0*/  USEL UR12, UR12, 0xffffffff, !UP0 ;  /* 0xffffffff0c0c7887 */ /* 0x002fcc000c000000 */
[----:B------:R-:W-:-:S13]  /*6ad0*/  ISETP.LE.AND P0, PT, RZ, UR12, PT ;  /* 0x0000000cff007c0c */ /* 0x000fda000bf03270 */
[----:B------:R-:W-:Y:S05]  /*6ae0*/  @!P0 BRA `(.L_x_480) ;  /* 0x0000003400a08947 */ /* 0x000fea0003800000 */
[----:B------:R-:W-:Y:S02]  /*6af0*/  ULDC.64 UR4, c[0x0][0x770] ;  /* 0x0001dc0000047ab9 */ /* 0x000fe40000000a00 */
[----:B------:R-:W-:-:S04]  /*6b00*/  UISETP.NE.U32.AND UP0, UPT, UR4, URZ, UPT ;  /* 0x0000003f0400728c */ /* 0x000fc8000bf05070 */
[----:B------:R-:W-:-:S03]  /*6b10*/  UISETP.NE.AND.EX UP0, UPT, UR5, URZ, UPT, UP0 ;  /* 0x0000003f0500728c */ /* 0x000fc6000bf05300 */
[----:B------:R-:W-:Y:S02]  /*6b20*/  ULDC.64 UR4, c[0x0][0x770] ;  /* 0x0001dc0000047ab9 */ /* 0x000fe40000000a00 */
[----:B------:R-:W-:Y:S01]  /*6b30*/  UIMAD.WIDE UR4, UR12, 0x4, UR4 ;  /* 0x000000040c0478a5 */ /* 0x000fe2000f8e0204 */
[----:B------:R-:W-:-:S05]  /*6b40*/  PLOP3.LUT P0, PT, PT, PT, UP0, 0x80, 0x0 ;  /* 0x000000000000781c */ /* 0x000fca0003f0f008 */
[----:B------:R-:W-:Y:S02]  /*6b50*/  IMAD.U32 R2, RZ, RZ, UR4 ;  /* 0x00000004ff027e24 */ /* 0x000fe4000f8e00ff */
[----:B------:R-:W-:Y:S01]  /*6b60*/  IMAD.U32 R3, RZ, RZ, UR5 ;  /* 0x00000005ff037e24 */ /* 0x000fe2000f8e00ff */
[----:B------:R-:W-:-:S05]  /*6b70*/  ULDC.64 UR4, c[0x0][0x780] ;  /* 0x0001e00000047ab9 */ /* 0x000fca0000000a00 */
[----:B------:R-:W2:Y:S01]  /*6b80*/  @P0 LDG.E R6, desc[UR46][R2.64] ;  /* 0x0000002e02060981 */ /* 0x000ea2000c1e1900 */
[----:B------:R-:W-:Y:S01]  /*6b90*/  UISETP.NE.U32.AND UP1, UPT, UR4, URZ, UPT ;  /* 0x0000003f0400728c */ /* 0x000fe2000bf25070 */
[----:B------:R-:W-:-:S03]  /*6ba0*/  ULDC UR6, c[0x0][0x280] ;  /* 0x0000a00000067ab9 */ /* 0x000fc60000000800 */
[----:B------:R-:W-:Y:S01]  /*6bb0*/  UISETP.NE.AND.EX UP1, UPT, UR5, URZ, UPT, UP1 ;  /* 0x0000003f0500728c */ /* 0x000fe2000bf25310 */
[----:B------:R-:W-:-:S05]  /*6bc0*/  IMAD.U32 R0, RZ, RZ, UR6 ;  /* 0x00000006ff007e24 */ /* 0x000fca000f8e00ff */
[----:B------:R-:W-:-:S05]  /*6bd0*/  PLOP3.LUT P1, PT, PT, PT, UP1, 0x80, 0x0 ;  /* 0x000000000000781c */ /* 0x000fca0003f2f018 */
[----:B------:R-:W-:Y:S02]  /*6be0*/  @UP1 ULDC.64 UR4, c[0x0][0x780] ;  /* 0x0001e00000041ab9 */ /* 0x000fe40000000a00 */
[----:B------:R-:W-:-:S06]  /*6bf0*/  @UP1 UIMAD.WIDE UR4, UR12, 0x4, UR4 ;  /* 0x000000040c0418a5 */ /* 0x000fcc000f8e0204 */
[----:B------:R-:W-:Y:S02]  /*6c00*/  IMAD.U32 R4, RZ, RZ, UR4 ;  /* 0x00000004ff047e24 */ /* 0x000fe4000f8e00ff */
[----:B------:R-:W-:-:S05]  /*6c10*/  IMAD.U32 R5, RZ, RZ, UR5 ;  /* 0x00000005ff057e24 */ /* 0x000fca000f8e00ff */
[----:B------:R1:W5:Y:S01]  /*6c20*/  @P1 LDG.E R0, desc[UR46][R4.64] ;  /* 0x0000002e04001981 */ /* 0x000362000c1e1900 */
[----:B------:R-:W-:Y:S01]  /*6c30*/  PLOP3.LUT P2, PT, PT, PT, UP0, 0x80, 0x0 ;  /* 0x000000000000781c */ /* 0x000fe20003f4f008 */
[----:B------:R-:W3:Y:S02]  /*6c40*/  S2UR UR13, SR_CTAID.Y ;  /* 0x00000000000d79c3 */ /* 0x000ee40000002600 */
[----:B---3--:R-:W-:-:S10]  /*6c50*/  USHF.R.S32.HI UR7, URZ, 0x1f, UR13 ;  /* 0x0000001f3f077899 */ /* 0x008fd4000801140d */
[----:B--2---:R-:W-:-:S13]  /*6c60*/  @P2 R2UR UR4, R6 ;  /* 0x00000000060422ca */ /* 0x004fda00000e0000 */
[----:B------:R-:W-:-:S04]  /*6c70*/  @UP0 ULEA UR4, UR12, UR4, 0x6 ;  /* 0x000000040c040291 */ /* 0x000fc8000f8e303f */
[----:B------:R-:W-:-:S04]  /*6c80*/  @UP0 USHF.R.S32.HI UR5, URZ, 0x1f, UR4 ;  /* 0x0000001f3f050899 */ /* 0x000fc80008011404 */
[----:B------:R-:W-:-:S04]  /*6c90*/  @UP0 ULEA.HI UR5, UR5, UR4, URZ, 0x6 ;  /* 0x0000000405050291 */ /* 0x000fc8000f8f303f */
[----:B------:R-:W-:-:S04]  /*6ca0*/  @UP0 USHF.R.S32.HI UR5, URZ, 0x6, UR5 ;  /* 0x000000063f050899 */ /* 0x000fc80008011405 */
[----:B------:R-:W-:Y:S01]  /*6cb0*/  @UP0 UIMAD UR6, UR5, 0x1800, URZ ;  /* 0x00001800050608a4 */ /* 0x000fe2000f8e023f */
[----:B-1----:R-:W-:Y:S11]  /*6cc0*/  @P1 BRA `(.L_x_524) ;  /* 0x0000000000101947 */ /* 0x002ff60003800000 */
[----:B------:R-:W-:Y:S05]  /*6cd0*/  @!P0 BRA `(.L_x_524) ;  /* 0x00000000000c8947 */ /* 0x000fea0003800000 */
[----:B------:R-:W2:Y:S04]  /*6ce0*/  LDG.E R5, desc[UR46][R2.64] ;  /* 0x0000002e02057981 */ /* 0x000ea8000c1e1900 */
[----:B-----5:R-:W2:Y:S02]  /*6cf0*/  LDG.E R0, desc[UR46][R2.64+0x4] ;  /* 0x0000042e02007981 */ /* 0x020ea4000c1e1900 */
[----:B--2---:R-:W-:-:S07]  /*6d00*/  IMAD.IADD R0, R0, 0x1, -R5 ;  /* 0x0000000100007824 */ /* 0x004fce00078e0a05 */
.L_x_524:
[----:B-----5:R-:W-:Y:S01]  /*6d10*/  ISETP.GE.AND P0, PT, R0, 0x1, PT ;  /* 0x000000010000780c */ /* 0x020fe20003f06270 */
[----:B------:R-:W-:Y:S01]  /*6d20*/  @UP0 USHF.R.S32.HI UR8, URZ, 0x1f, UR6 ;  /* 0x0000001f3f080899 */ /* 0x000fe20008011406 */
[----:B------:R-:W-:Y:S01]  /*6d30*/  UMOV UR4, URZ ;  /* 0x0000003f00047c82 */ /* 0x000fe20008000000 */
[----:B------:R-:W-:Y:S01]  /*6d40*/  UMOV UR5, URZ ;  /* 0x0000003f00057c82 */ /* 0x000fe20008000000 */
[----:B------:R-:W-:-:S04]  /*6d50*/  @UP0 UMOV UR4, UR6 ;  /* 0x0000000600040c82 */ /* 0x000fc80008000000 */
[----:B------:R-:W-:-:S05]  /*6d60*/  @UP0 UMOV UR5, UR8 ;  /* 0x0000000800050c82 */ /* 0x000fca0008000000 */
[----:B------:R-:W-:Y:S05]  /*6d70*/  @!P0 BRA `(.L_x_480) ;  /* 0x0000003000fc8947 */ /* 0x000fea0003800000 */
[----:B------:R-:W-:Y:S01]  /*6d80*/  ULDC.64 UR8, c[0x0][0x2d8] ;  /* 0x0000b60000087ab9 */ /* 0x000fe20000000a00 */
[C---:B------:R-:W-:Y:S01]  /*6d90*/  VIADD R2, R0.reuse, 0x3f ;  /* 0x0000003f00027836 */ /* 0x040fe20000000000 */
[----:B------:R-:W-:Y:S01]  /*6da0*/  UIMAD UR7, UR7, UR8, URZ ;  /* 0x00000008070772a4 */ /* 0x000fe2000f8e023f */
[----:B------:R-:W-:Y:S01]  /*6db0*/  ISETP.GE.AND P1, PT, R0, 0x41, PT ;  /* 0x000000410000780c */ /* 0x000fe20003f26270 */
[----:B------:R-:W-:Y:S02]  /*6dc0*/  USHF.R.S32.HI UR6, URZ, 0x1f, UR12 ;  /* 0x0000001f3f067899 */ /* 0x000fe4000801140c */
[----:B------:R-:W-:Y:S01]  /*6dd0*/  UIMAD.WIDE.U32 UR10, UR13, UR8, URZ ;  /* 0x000000080d0a72a5 */ /* 0x000fe2000f8e003f */
[----:B------:R-:W-:Y:S01]  /*6de0*/  SHF.R.S32.HI R3, RZ, 0x1f, R2 ;  /* 0x0000001fff037819 */ /* 0x000fe20000011402 */
[----:B------:R-:W-:Y:S02]  /*6df0*/  UIMAD UR7, UR13, UR9, UR7 ;  /* 0x000000090d0772a4 */ /* 0x000fe4000f8e0207 */
[----:B------:R-:W-:Y:S01]  /*6e00*/  UIADD3 UR8, UP1, UR4, UR10, URZ ;  /* 0x0000000a04087290 */ /* 0x000fe2000ff3e03f */
[----:B------:R-:W-:Y:S01]  /*6e10*/  LEA.HI R3, R3, R2, RZ, 0x6 ;  /* 0x0000000203037211 */ /* 0x000fe200078f30ff */
[----:B------:R-:W-:-:S02]  /*6e20*/  UIADD3 UR7, UR11, UR7, URZ ;  /* 0x000000070b077290 */ /* 0x000fc4000fffe03f */
[----:B------:R-:W-:Y:S01]  /*6e30*/  USEL UR6, UR6, URZ, !UP0 ;  /* 0x0000003f06067287 */ /* 0x000fe2000c000000 */
[----:B------:R-:W-:Y:S01]  /*6e40*/  SHF.R.S32.HI R3, RZ, 0x6, R3 ;  /* 0x00000006ff037819 */ /* 0x000fe20000011403 */
[----:B------:R-:W-:Y:S01]  /*6e50*/  ULDC.64 UR14, c[0x0][0x2e0] ;  /* 0x0000b800000e7ab9 */ /* 0x000fe20000000a00 */
[----:B------:R-:W-:Y:S02]  /*6e60*/  USEL UR13, UR12, URZ, !UP0 ;  /* 0x0000003f0c0d7287 */ /* 0x000fe4000c000000 */
[----:B------:R-:W-:Y:S01]  /*6e70*/  UIADD3.X UR9, UR5, UR7, URZ, UP1, !UPT ;  /* 0x0000000705097290 */ /* 0x000fe20008ffe43f */
[----:B------:R-:W-:Y:S01]  /*6e80*/  VIMNMX R3, R3, 0x1, !PT ;  /* 0x0000000103037848 */ /* 0x000fe20007fe0100 */
[----:B------:R-:W-:Y:S02]  /*6e90*/  UIMAD UR6, UR6, UR14, URZ ;  /* 0x0000000e060672a4 */ /* 0x000fe4000f8e023f */
[----:B------:R-:W-:Y:S01]  /*6ea0*/  UIMAD.WIDE.U32 UR8, UR13, UR14, UR8 ;  /* 0x0000000e0d0872a5 */ /* 0x000fe2000f8e0008 */
[----:B------:R-:W-:Y:S01]  /*6eb0*/  LOP3.LUT R2, R3, 0x1, RZ, 0xc0, !PT ;  /* 0x0000000103027812 */ /* 0x000fe200078ec0ff */
[----:B------:R-:W-:Y:S01]  /*6ec0*/  UIMAD UR12, UR13, UR15, UR6 ;  /* 0x0000000f0d0c72a4 */ /* 0x000fe2000f8e0206 */
[----:B------:R-:W-:-:S03]  /*6ed0*/  ELECT P0, URZ, PT ;  /* 0x00000000003f782f */ /* 0x000fc60003800000 */
[----:B------:R-:W-:Y:S01]  /*6ee0*/  UIADD3 UR19, UR9, UR12, URZ ;  /* 0x0000000c09137290 */ /* 0x000fe2000fffe03f */
[----:B------:R-:W-:Y:S01]  /*6ef0*/  UMOV UR6, URZ ;  /* 0x0000003f00067c82 */ /* 0x000fe20008000000 */
[----:B------:R-:W-:Y:S10]  /*6f00*/  @!P1 BRA `(.L_x_525) ;  /* 0x0000000400889947 */ /* 0x000ff40003800000 */
[----:B------:R-:W-:Y:S01]  /*6f10*/  UMOV UR6, UR10 ;  /* 0x0000000a00067c82 */ /* 0x000fe20008000000 */
[----:B------:R-:W-:Y:S01]  /*6f20*/  ULDC.64 UR10, c[0x0][0x2c0] ;  /* 0x0000b000000a7ab9 */ /* 0x000fe20000000a00 */
[----:B------:R-:W-:Y:S01]  /*6f30*/  UIMAD.WIDE.U32 UR6, UR13, UR14, UR6 ;  /* 0x0000000e0d0672a5 */ /* 0x000fe2000f8e0006 */
[----:B------:R-:W-:Y:S01]  /*6f40*/  IMAD.IADD R0, R3, 0x1, -R2 ;  /* 0x0000000103007824 */ /* 0x000fe200078e0a02 */
[----:B------:R-:W-:Y:S02]  /*6f50*/  ULDC.64 UR20, c[0x0][0x2c0] ;  /* 0x0000b00000147ab9 */ /* 0x000fe40000000a00 */
[----:B------:R-:W-:-:S04]  /*6f60*/  UIADD3 UR15, UP0, UR4, UR6, URZ ;  /* 0x00000006040f7290 */ /* 0x000fc8000ff1e03f */
[----:B------:R-:W-:Y:S02]  /*6f70*/  UIADD3.X UR4, UR5, UR12, UR7, UP0, !UPT ;  /* 0x0000000c05047290 */ /* 0x000fe400087fe407 */
[----:B------:R-:W-:Y:S01]  /*6f80*/  ULEA UR14, UP0, UR15, UR10, 0x2 ;  /* 0x0000000a0f0e7291 */ /* 0x000fe2000f80103f */
[----:B------:R-:W-:-:S03]  /*6f90*/  UMOV UR5, URZ ;  /* 0x0000003f00057c82 */ /* 0x000fc60008000000 */
[----:B------:R-:W-:Y:S02]  /*6fa0*/  ULEA.HI.X UR15, UR15, UR11, UR4, 0x2, UP0 ;  /* 0x0000000b0f0f7291 */ /* 0x000fe400080f1404 */
[----:B------:R-:W-:Y:S02]  /*6fb0*/  UIADD3 UR10, UP0, UR14, 0x3000, URZ ;  /* 0x000030000e0a7890 */ /* 0x000fe4000ff1e03f */
[----:B------:R-:W-:Y:S02]  /*6fc0*/  UIADD3 UR12, UP1, UR14, 0x6000, URZ ;  /* 0x000060000e0c7890 */ /* 0x000fe4000ff3e03f */
[----:B------:R-:W-:Y:S02]  /*6fd0*/  UIADD3 UR14, UP2, UR14, 0x9000, URZ ;  /* 0x000090000e0e7890 */ /* 0x000fe4000ff5e03f */
[----:B------:R-:W-:Y:S02]  /*6fe0*/  UIADD3.X UR11, URZ, UR15, URZ, UP0, !UPT ;  /* 0x0000000f3f0b7290 */ /* 0x000fe400087fe43f */
[----:B------:R-:W-:-:S02]  /*6ff0*/  UIADD3.X UR13, URZ, UR15, URZ, UP1, !UPT ;  /* 0x0000000f3f0d7290 */ /* 0x000fc40008ffe43f */
[----:B------:R-:W-:Y:S01]  /*7000*/  UIADD3.X UR15, URZ, UR15, URZ, UP2, !UPT ;  /* 0x0000000f3f0f7290 */ /* 0x000fe200097fe43f */
[----:B------:R-:W-:-:S11]  /*7010*/  UMOV UR4, URZ ;  /* 0x0000003f00047c82 */ /* 0x000fd60008000000 */
.L_x_538:
        /* <DEDUP_REMOVED lines=21> */
.L_x_527:
[----:B------:R-:W-:Y:S05]  /*7170*/  BSYNC B0 ;  /* 0x0000000000007941 */ /* 0x000fea0003800000 */
.L_x_526:
        /* <DEDUP_REMOVED lines=13> */
.L_x_529:
[----:B------:R-:W-:Y:S05]  /*7250*/  BSYNC B0 ;  /* 0x0000000000007941 */ /* 0x000fea0003800000 */
.L_x_528:
[----:B------:R-:W-:Y:S06]  /*7260*/  BAR.ARV 0xa, 0xa0 ;  /* 0x0282800000007b1d */ /* 0x000fec0000002000 */
[----:B------:R-:W-:Y:S04]  /*7270*/  BSSY B0, `(.L_x_530) ;  /* 0x0000003000007945 */ /* 0x000fe80003800000 */
[----:B------:R-:W-:Y:S05]  /*7280*/  @!P0 BRA `(.L_x_531) ;  /* 0x0000000000048947 */ /* 0x000fea0003800000 */
[----:B------:R-:W-:-:S04]  /*7290*/  DEPBAR.LE SB0, 0x0 ;  /* 0x000080000000791a */ /* 0x000fc80000000000 */
.L_x_531:
[----:B------:R-:W-:Y:S05]  /*72a0*/  BSYNC B0 ;  /* 0x0000000000007941 */ /* 0x000fea0003800000 */
.L_x_530:
        /* <DEDUP_REMOVED lines=13> */
.L_x_533:
[----:B------:R-:W-:Y:S05]  /*7380*/  BSYNC B0 ;  /* 0x0000000000007941 */ /* 0x000fea0003800000 */
.L_x_532:
        /* <DEDUP_REMOVED lines=13> */
.L_x_535:
[----:B------:R-:W-:Y:S05]  /*7460*/  BSYNC B0 ;  /* 0x0000000000007941 */ /* 0x000fea0003800000 */
.L_x_534:
[----:B------:R-:W-:Y:S01]  /*7470*/  VIADD R0, R0, 0xfffffffe ;  /* 0xfffffffe00007836 */ /* 0x000fe20000000000 */
[----:B------:R-:W-:Y:S06]  /*7480*/  BAR.ARV 0xa, 0xa0 ;  /* 0x0282800000007b1d */ /* 0x000fec0000002000 */
[----:B------:R-:W-:Y:S01]  /*7490*/  BSSY B0, `(.L_x_536) ;  /* 0x0000004000007945 */ /* 0x000fe20003800000 */
[----:B------:R-:W-:-:S03]  /*74a0*/  ISETP.NE.AND P1, PT, R0, RZ, PT ;  /* 0x000000ff0000720c */ /* 0x000fc60003f25270 */
[----:B------:R-:W-:Y:S10]  /*74b0*/  @!P0 BRA `(.L_x_537) ;  /* 0x0000000000048947 */ /* 0x000ff40003800000 */
[----:B------:R-:W-:-:S04]  /*74c0*/  DEPBAR.LE SB0, 0x0 ;  /* 0x000080000000791a */ /* 0x000fc80000000000 */
.L_x_537:
[----:B------:R-:W-:Y:S05]  /*74d0*/  BSYNC B0 ;  /* 0x0000000000007941 */ /* 0x000fea0003800000 */
.L_x_536:
[----:B------:R-:W-:Y:S06]  /*74e0*/  BAR.ARV 0xb, 0xa0 ;  /* 0x02c2800000007b1d */ /* 0x000fec0000002000 */
[----:B------:R-:W-:Y:S02]  /*74f0*/  UIADD3 UR5, UR5, 0x2, URZ ;  /* 0x0000000205057890 */ /* 0x000fe4000fffe03f */
[----:B------:R-:W-:Y:S01]  /*7500*/  UIADD3 UR4, UR4, 0x1, URZ ;  /* 0x0000000104047890 */ /* 0x000fe2000fffe03f */
[----:B------:R-:W-:Y:S11]  /*7510*/  @P1 BRA `(.L_x_538) ;  /* 0xfffffff800c01947 */ /* 0x000ff6000383ffff */
[----:B------:R-:W-:-:S12]  /*7520*/  UIADD3 UR6, UR16, 0x3000, URZ ;  /* 0x0000300010067890 */ /* 0x000fd8000fffe03f */
.L_x_525:
        /* <DEDUP_REMOVED lines=10> */
[----:B------:R-:W-:Y:S01]  /*75d0*/  ULEA UR4, UP0, UR11, UR4, 0x2 ;  /* 0x000000040b047291 */ /* 0x000fe2000f80103f */
[----:B------:R-:W-:-:S03]  /*75e0*/  UMOV UR13, 0x14f00000 ;  /* 0x14f00000000d7882 */ /* 0x000fc60000000000 */
[----:B------:R-:W-:-:S03]  /*75f0*/  ULEA.HI.X UR5, UR11, UR5, UR12, 0x2, UP0 ;  /* 0x000000050b057291 */ /* 0x000fc600080f140c */
[----:B------:R-:W-:Y:S01]  /*7600*/  UMOV UR12, 0x0 ;  /* 0x00000000000c7882 */ /* 0x000fe20000000000 */
[----:B-1----:R-:W-:-:S03]  /*7610*/  ULEA UR7, UR10, UR7, 0x18 ;  /* 0x000000070a077291 */ /* 0x002fc6000f8ec03f */
[----:B------:R-:W-:Y:S01]  /*7620*/  UMOV UR10, 0x300 ;  /* 0x00000300000a7882 */ /* 0x000fe20000000000 */
[----:B------:R-:W-:-:S09]  /*7630*/  UIADD3 UR7, UR7, 0xc000, URZ ;  /* 0x0000c00007077890 */ /* 0x000fd2000fffe03f */
[----:B------:R1:W-:Y:S02]  /*7640*/  UBLKRED.G.S.ADD.F32.RN [UR4], [UR7], UR10, desc[UR12] ;  /* 0x00000c04070073bb */ /* 0x0003e400080a140a */
[----:B-1----:R0:W-:Y:S02]  /*7650*/  UTMACMDFLUSH ;  /* 0x00000000000079b7 */ /* 0x0021e40000000000 */
.L_x_540:
[----:B------:R-:W-:Y:S05]  /*7660*/  BSYNC B0 ;  /* 0x0000000000007941 */ /* 0x000fea0003800000 */
.L_x_539:
[----:B------:R-:W-:Y:S06]  /*7670*/  BAR.SYNC.DEFER_BLOCKING 0xe, 0xa0 ;  /* 0x0382800000007b1d */ /* 0x000fec0000010000 */
[----:B------:R-:W-:Y:S04]  /*7680*/  BSSY B0, `(.L_x_541) ;  /* 0x0000012000007945 */ /* 0x000fe80003800000 */
[----:B------:R-:W-:Y:S05]  /*7690*/  @!P0 BRA `(.L_x_542) ;  /* 0x0000000000408947 */ /* 0x000fea0003800000 */
[----:B------:R-:W1:Y:S01]  /*76a0*/  S2UR UR7, SR_CgaCtaId ;  /* 0x00000000000779c3 */ /* 0x000e620000008800 */
[----:B------:R-:W-:Y:S01]  /*76b0*/  UIADD3 UR4, UR6, 0xc00, URZ ;  /* 0x00000c0006047890 */ /* 0x000fe2000fffe03f */
[----:B------:R-:W-:Y:S01]  /*76c0*/  UMOV UR5, 0x400 ;  /* 0x0000040000057882 */ /* 0x000fe20000000000 */
[----:B------:R-:W-:Y:S02]  /*76d0*/  ULDC.64 UR10, c[0x0][0x2c0] ;  /* 0x0000b000000a7ab9 */ /* 0x000fe40000000a00 */
[----:B------:R-:W-:Y:S01]  /*76e0*/  UIADD3 UR12, UP0, UR4, UR8, URZ ;  /* 0x00000008040c7290 */ /* 0x000fe2000ff1e03f */
[----:B------:R-:W-:Y:S01]  /*76f0*/  UMOV UR13, 0x14f00000 ;  /* 0x14f00000000d7882 */ /* 0x000fe20000000000 */
[----:B-1----:R-:W-:Y:S02]  /*7700*/  ULEA UR7, UR7, UR5, 0x18 ;  /* 0x0000000507077291 */ /* 0x002fe4000f8ec03f */
[----:B------:R-:W-:Y:S02]  /*7710*/  ULEA.HI.X.SX32 UR5, UR4, UR19, 0x1, UP0 ;  /* 0x0000001304057291 */ /* 0x000fe400080f0e3f */
[----:B------:R-:W-:-:S02]  /*7720*/  ULEA UR4, UP0, UR12, UR10, 0x2 ;  /* 0x0000000a0c047291 */ /* 0x000fc4000f80103f */
[----:B------:R-:W-:Y:S02]  /*7730*/  UIADD3 UR7, UR7, 0xf000, URZ ;  /* 0x0000f00007077890 */ /* 0x000fe4000fffe03f */
[----:B------:R-:W-:Y:S01]  /*7740*/  ULEA.HI.X UR5, UR12, UR11, UR5, 0x2, UP0 ;  /* 0x0000000b0c057291 */ /* 0x000fe200080f1405 */
[----:B------:R-:W-:Y:S02]  /*7750*/  UMOV UR10, 0x300 ;  /* 0x00000300000a7882 */ /* 0x000fe40000000000 */
[----:B------:R-:W-:-:S06]  /*7760*/  UMOV UR12, 0x0 ;  /* 0x00000000000c7882 */ /* 0x000fcc0000000000 */
[----:B------:R1:W-:Y:S01]  /*7770*/  UBLKRED.G.S.ADD.F32.RN [UR4], [UR7], UR10, desc[UR12] ;  /* 0x00000c04070073bb */ /* 0x0003e200080a140a */
[----:B------:R0:W-:Y:S01]  /*7780*/  UTMACMDFLUSH ;  /* 0x00000000000079b7 */ /* 0x0001e20000000000 */
[----:B-1----:R-:W-:-:S04]  /*7790*/  DEPBAR.LE SB0, 0x1 ;  /* 0x000080400000791a */ /* 0x002fc80000000000 */
.L_x_542:
[----:B------:R-:W-:Y:S05]  /*77a0*/  BSYNC B0 ;  /* 0x0000000000007941 */ /* 0x000fea0003800000 */
.L_x_541:
[----:B------:R-:W-:Y:S06]  /*77b0*/  BAR.ARV 0xa, 0xa0 ;  /* 0x0282800000007b1d */ /* 0x000fec0000002000 */
[----:B------:R-:W-:Y:S04]  /*77c0*/  BSSY B0, `(.L_x_543) ;  /* 0x0000003000007945 */ /* 0x000fe80003800000 */
[----:B------:R-:W-:Y:S05]  /*77d0*/  @!P0 BRA `(.L_x_544) ;  /* 0x0000000000048947 */ /* 0x000fea0003800000 */
[----:B------:R-:W-:-:S04]  /*77e0*/  DEPBAR.LE SB0, 0x0 ;  /* 0x000080000000791a */ /* 0x000fc80000000000 */
.L_x_544:
[----:B------:R-:W-:Y:S05]  /*77f0*/  BSYNC B0 ;  /* 0x0000000000007941 */ /* 0x000fea0003800000 */
.L_x_543:
[----:B------:R-:W-:Y:S06]  /*7800*/  BAR.ARV 0xb, 0xa0 ;  /* 0x02c2800000007b1d */ /* 0x000fec0000002000 */
[----:B------:R-:W-:Y:S05]  /*7810*/  BRA `(.L_x_480) ;  /* 0x0000002800547947 */ /* 0x000fea0003800000 */
.L_x_520:
[----:B------:R-:W-:Y:S01]  /*7820*/  ULDC.64 UR4, c[0x0][0x8d8] ;  /* 0x0002360000047ab9 */ /* 0x000fe20000000a00 */
[----:B------:R-:W1:Y:S01]  /*7830*/  S2UR UR13, SR_CTAID.Z ;  /* 0x00000000000d79c3 */ /* 0x000e620000002700 */
[----:B------:R-:W-:-:S04]  /*7840*/  ISETP.NE.U32.AND P0, PT, RZ, UR4, PT ;  /* 0x00000004ff007c0c */ /* 0x000fc8000bf05070 */
[----:B------:R-:W-:-:S03]  /*7850*/  ISETP.NE.AND.EX P0, PT, RZ, UR5, PT, P0 ;  /* 0x00000005ff007c0c */ /* 0x000fc6000bf05300 */
[----:B------:R-:W2:Y:S10]  /*7860*/  S2UR UR20, SR_CTAID.Y ;  /* 0x00000000001479c3 */ /* 0x000eb40000002600 */
[----:B------:R-:W-:Y:S05]  /*7870*/  @!P0 BRA `(.L_x_545) ;  /* 0x00000000001c8947 */ /* 0x000fea0003800000 */
[----:B------:R-:W-:Y:S02]  /*7880*/  ULDC.64 UR4, c[0x0][0x8d8] ;  /* 0x0002360000047ab9 */ /* 0x000fe40000000a00 */
[----:B-1----:R-:W-:-:S06]  /*7890*/  UIMAD.WIDE UR4, UR13, 0x4, UR4 ;  /* 0x000000040d0478a5 */ /* 0x002fcc000f8e0204 */
[----:B------:R-:W-:Y:S02]  /*78a0*/  IMAD.U32 R2, RZ, RZ, UR4 ;  /* 0x00000004ff027e24 */ /* 0x000fe4000f8e00ff */
[----:B------:R-:W-:-:S05]  /*78b0*/  IMAD.U32 R3, RZ, RZ, UR5 ;  /* 0x00000005ff037e24 */ /* 0x000fca000f8e00ff */
[----:B------:R-:W3:Y:S02]  /*78c0*/  LDG.E R2, desc[UR46][R2.64] ;  /* 0x0000002e02027981 */ /* 0x000ee4000c1e1900 */
[----:B---3--:R-:W-:Y:S01]  /*78d0*/  R2UR UR4, R2 ;  /* 0x00000000020472ca */ /* 0x008fe200000e0000 */
[----:B------:R-:W-:-:S14]  /*78e0*/  BRA `(.L_x_546) ;  /* 0x00000000003c7947 */ /* 0x000fdc0003800000 */
.L_x_545:
        /* <DEDUP_REMOVED lines=8> */
[----:B------:R-:W3:Y:S04]  /*7970*/  LDG.E R0, desc[UR46][R2.64] ;  /* 0x0000002e02007981 */ /* 0x000ee8000c1e1900 */
[----:B------:R-:W4:Y:S01]  /*7980*/  LDG.E R4, desc[UR46][R2.64+0x4] ;  /* 0x0000042e02047981 */ /* 0x000f22000c1e1900 */
[----:B---3--:R-:W-:Y:S02]  /*7990*/  R2UR UR4, R0 ;  /* 0x00000000000472ca */ /* 0x008fe400000e0000 */
[----:B----4-:R-:W-:-:S13]  /*79a0*/  R2UR UR5, R4 ;  /* 0x00000000040572ca */ /* 0x010fda00000e0000 */
[----:B------:R-:W-:Y:S01]  /*79b0*/  UIADD3 UR4, -UR4, UR5, URZ ;  /* 0x0000000504047290 */ /* 0x000fe2000fffe13f */
[----:B------:R-:W-:Y:S11]  /*79c0*/  BRA `(.L_x_546) ;  /* 0x0000000000047947 */ /* 0x000ff60003800000 */
.L_x_547:
[----:B------:R-:W-:-:S05]  /*79d0*/  ULDC UR4, c[0x0][0x8bc] ;  /* 0x00022f0000047ab9 */ /* 0x000fca0000000800 */
.L_x_546:
[----:B------:R-:W3:Y:S01]  /*79e0*/  S2UR UR8, SR_CTAID.X ;  /* 0x00000000000879c3 */ /* 0x000ee20000002500 */
[----:B------:R-:W-:Y:S02]  /*79f0*/  IMAD.MOV.U32 R9, RZ, RZ, 0x1 ;  /* 0x00000001ff097424 */ /* 0x000fe400078e00ff */
[----:B------:R-:W-:Y:S01]  /*7a00*/  IMAD.MOV.U32 R0, RZ, RZ, RZ ;  /* 0x000000ffff007224 */ /* 0x000fe200078e00ff */
[----:B---3--:R-:W-:-:S04]  /*7a10*/  USHF.L.U32 UR8, UR8, 0x7, URZ ;  /* 0x0000000708087899 */ /* 0x008fc8000800063f */
[----:B------:R-:W-:-:S04]  /*7a20*/  UISETP.GE.AND UP0, UPT, UR8, UR4, UPT ;  /* 0x000000040800728c */ /* 0x000fc8000bf06270 */
[----:B-1----:R-:W-:-:S06]  /*7a30*/  USEL UR13, UR13, 0xffffffff, !UP0 ;  /* 0xffffffff0d0d7887 */ /* 0x002fcc000c000000 */
[----:B------:R-:W-:-:S13]  /*7a40*/  ISETP.LE.AND P0, PT, RZ, UR13, PT ;  /* 0x0000000dff007c0c */ /* 0x000fda000bf03270 */
[----:B------:R-:W-:Y:S05]  /*7a50*/  @!P0 BRA `(.L_x_548) ;  /* 0x0000002400308947 */ /* 0x000fea0003800000 */
[----:B------:R-:W-:Y:S01]  /*7a60*/  ULDC.64 UR14, c[0x0][0x770] ;  /* 0x0001dc00000e7ab9 */ /* 0x000fe20000000a00 */
[----:B------:R-:W-:Y:S01]  /*7a70*/  ULDC.64 UR4, c[0x0][0x778] ;  /* 0x0001de0000047ab9 */ /* 0x000fe20000000a00 */
[----:B------:R-:W-:Y:S01]  /*7a80*/  UISETP.NE.U32.AND UP1, UPT, UR14, URZ, UPT ;  /* 0x0000003f0e00728c */ /* 0x000fe2000bf25070 */
[----:B------:R-:W-:Y:S01]  /*7a90*/  ULDC.64 UR6, c[0x0][0x770] ;  /* 0x0001dc0000067ab9 */ /* 0x000fe20000000a00 */
[----:B------:R-:W-:Y:S02]  /*7aa0*/  UISETP.NE.U32.AND UP0, UPT, UR4, URZ, UPT ;  /* 0x0000003f0400728c */ /* 0x000fe4000bf05070 */
[----:B------:R-:W-:Y:S02]  /*7ab0*/  UISETP.NE.AND.EX UP1, UPT, UR15, URZ, UPT, UP1 ;  /* 0x0000003f0f00728c */ /* 0x000fe4000bf25310 */
[----:B------:R-:W-:Y:S02]  /*7ac0*/  UIMAD.WIDE UR6, UR13, 0x4, UR6 ;  /* 0x000000040d0678a5 */ /* 0x000fe4000f8e0206 */
[----:B------:R-:W-:-:S02]  /*7ad0*/  UISETP.NE.AND.EX UP0, UPT, UR5, URZ, UPT, UP0 ;  /* 0x0000003f0500728c */ /* 0x000fc4000bf05300 */
[----:B------:R-:W-:Y:S01]  /*7ae0*/  PLOP3.LUT P0, PT, PT, PT, UP1, 0x80, 0x0 ;  /* 0x000000000000781c */ /* 0x000fe20003f0f018 */
[----:B------:R-:W-:Y:S01]  /*7af0*/  ULDC.64 UR10, c[0x0][0x780] ;  /* 0x0001e000000a7ab9 */ /* 0x000fe20000000a00 */
[----:B------:R-:W-:Y:S02]  /*7b00*/  IMAD.U32 R2, RZ, RZ, UR6 ;  /* 0x00000006ff027e24 */ /* 0x000fe4000f8e00ff */
[----:B------:R-:W-:Y:S01]  /*7b10*/  IMAD.U32 R3, RZ, RZ, UR7 ;  /* 0x00000007ff037e24 */ /* 0x000fe2000f8e00ff */
[----:B------:R-:W-:-:S04]  /*7b20*/  UISETP.NE.U32.AND UP2, UPT, UR10, URZ, UPT ;  /* 0x0000003f0a00728c */ /* 0x000fc8000bf45070 */
[----:B------:R-:W-:Y:S01]  /*7b30*/  UISETP.NE.AND.EX UP2, UPT, UR11, URZ, UPT, UP2 ;  /* 0x0000003f0b00728c */ /* 0x000fe2000bf45320 */
[----:B------:R-:W-:-:S03]  /*7b40*/  @UP0 ULDC.64 UR4, c[0x0][0x778] ;  /* 0x0001de0000040ab9 */ /* 0x000fc60000000a00 */
[----:B------:R1:W3:Y:S01]  /*7b50*/  @P0 LDG.E R6, desc[UR46][R2.64] ;  /* 0x0000002e02060981 */ /* 0x0002e2000c1e1900 */
[----:B------:R-:W-:Y:S01]  /*7b60*/  @UP0 UIMAD.WIDE UR4, UR13, 0x4, UR4 ;  /* 0x000000040d0408a5 */ /* 0x000fe2000f8e0204 */
[----:B------:R-:W-:Y:S02]  /*7b70*/  PLOP3.LUT P1, PT, PT, PT, UP0, 0x80, 0x0 ;  /* 0x000000000000781c */ /* 0x000fe40003f2f008 */
[----:B------:R-:W-:-:S03]  /*7b80*/  PLOP3.LUT P2, PT, PT, PT, UP2, 0x80, 0x0 ;  /* 0x000000000000781c */ /* 0x000fc60003f4f028 */
[----:B-1----:R-:W-:Y:S02]  /*7b90*/  IMAD.U32 R2, RZ, RZ, UR4 ;  /* 0x00000004ff027e24 */ /* 0x002fe4000f8e00ff */
[----:B------:R-:W-:Y:S01]  /*7ba0*/  IMAD.U32 R3, RZ, RZ, UR5 ;  /* 0x00000005ff037e24 */ /* 0x000fe2000f8e00ff */
[----:B------:R-:W-:Y:S02]  /*7bb0*/  @UP2 ULDC.64 UR4, c[0x0][0x780] ;  /* 0x0001e00000042ab9 */ /* 0x000fe40000000a00 */
[----:B------:R-:W-:-:S03]  /*7bc0*/  @UP2 UIMAD.WIDE UR4, UR13, 0x4, UR4 ;  /* 0x000000040d0428a5 */ /* 0x000fc6000f8e0204 */
[----:B------:R1:W4:Y:S03]  /*7bd0*/  @P1 LDG.E R4, desc[UR46][R2.64] ;  /* 0x0000002e02041981 */ /* 0x000326000c1e1900 */
[----:B-1----:R-:W-:Y:S02]  /*7be0*/  IMAD.U32 R2, RZ, RZ, UR4 ;  /* 0x00000004ff027e24 */ /* 0x002fe4000f8e00ff */
[----:B------:R-:W-:-:S05]  /*7bf0*/  IMAD.U32 R3, RZ, RZ, UR5 ;  /* 0x00000005ff037e24 */ /* 0x000fca000f8e00ff */
[----:B------:R1:W2:Y:S02]  /*7c00*/  @P2 LDG.E R5, desc[UR46][R2.64] ;  /* 0x0000002e02052981 */ /* 0x0002a4000c1e1900 */
[----:B-1----:R-:W-:Y:S02]  /*7c10*/  IMAD.U32 R2, RZ, RZ, UR6 ;  /* 0x00000006ff027e24 */ /* 0x002fe4000f8e00ff */
[----:B------:R-:W-:-:S05]  /*7c20*/  IMAD.U32 R3, RZ, RZ, UR7 ;  /* 0x00000007ff037e24 */ /* 0x000fca000f8e00ff */
[----:B------:R1:W5:Y:S01]  /*7c30*/  @P0 LDG.E R0, desc[UR46][R2.64] ;  /* 0x0000002e02000981 */ /* 0x000362000c1e1900 */
[----:B------:R-:W-:Y:S01]  /*7c40*/  UMOV UR11, URZ ;  /* 0x0000003f000b7c82 */ /* 0x000fe20008000000 */
[----:B---3--:R-:W-:-:S13]  /*7c50*/  @P0 R2UR UR4, R6 ;  /* 0x00000000060402ca */ /* 0x008fda00000e0000 */
[----:B------:R-:W-:-:S04]  /*7c60*/  @UP1 ULEA UR4, UR13, UR4, 0x6 ;  /* 0x000000040d041291 */ /* 0x000fc8000f8e303f */
[----:B------:R-:W-:Y:S01]  /*7c70*/  @UP1 USHF.R.S32.HI UR5, URZ, 0x1f, UR4 ;  /* 0x0000001f3f051899 */ /* 0x000fe20008011404 */
[----:B----4-:R-:W-:Y:S02]  /*7c80*/  @P1 R2UR UR11, R4 ;  /* 0x00000000040b12ca */ /* 0x010fe400000e0000 */
[----:B------:R-:W-:Y:S01]  /*7c90*/  PLOP3.LUT P1, PT, PT, PT, UP1, 0x80, 0x0 ;  /* 0x000000000000781c */ /* 0x000fe20003f2f018 */
[----:B------:R-:W-:-:S03]  /*7ca0*/  @UP1 ULEA.HI UR4, UR5, UR4, URZ, 0x6 ;  /* 0x0000000405041291 */ /* 0x000fc6000f8f303f */
[----:B------:R-:W-:Y:S01]  /*7cb0*/  ULDC UR5, c[0x0][0x280] ;  /* 0x0000a00000057ab9 */ /* 0x000fe20000000800 */
[----:B--2---:R-:W-:Y:S01]  /*7cc0*/  @P2 R2UR UR5, R5 ;  /* 0x00000000050522ca */ /* 0x004fe200000e0000 */
[----:B-1----:R-:W-:-:S14]  /*7cd0*/  @P2 BRA `(.L_x_549) ;  /* 0x0000000000202947 */ /* 0x002fdc0003800000 */
[----:B------:R-:W-:Y:S05]  /*7ce0*/  @!P0 BRA `(.L_x_549) ;  /* 0x00000000001c8947 */ /* 0x000fea0003800000 */
[----:B------:R-:W-:Y:S02]  /*7cf0*/  IMAD.U32 R2, RZ, RZ, UR6 ;  /* 0x00000006ff027e24 */ /* 0x000fe4000f8e00ff */
[----:B------:R-:W-:-:S05]  /*7d00*/  IMAD.U32 R3, RZ, RZ, UR7 ;  /* 0x00000007ff037e24 */ /* 0x000fca000f8e00ff */
[----:B------:R-:W2:Y:S04]  /*7d10*/  LDG.E R4, desc[UR46][R2.64] ;  /* 0x0000002e02047981 */ /* 0x000ea8000c1e1900 */
[----:B------:R-:W3:Y:S01]  /*7d20*/  LDG.E R5, desc[UR46][R2.64+0x4] ;  /* 0x0000042e02057981 */ /* 0x000ee2000c1e1900 */
[----:B--2---:R-:W-:Y:S02]  /*7d30*/  R2UR UR6, R4 ;  /* 0x00000000040672ca */ /* 0x004fe400000e0000 */
[----:B---3--:R-:W-:-:S13]  /*7d40*/  R2UR UR5, R5 ;  /* 0x00000000050572ca */ /* 0x008fda00000e0000 */
[----:B------:R-:W-:-:S12]  /*7d50*/  UIADD3 UR5, -UR6, UR5, URZ ;  /* 0x0000000506057290 */ /* 0x000fd8000fffe13f */
.L_x_549:
[----:B------:R-:W-:Y:S02]  /*7d60*/  UISETP.GE.AND UP2, UPT, UR5, 0x1, UPT ;  /* 0x000000010500788c */ /* 0x000fe4000bf46270 */
[----:B------:R-:W-:Y:S01]  /*7d70*/  @UP1 ULOP3.LUT UR4, UR4, 0xffffffc0, URZ, 0xc0, !UPT ;  /* 0xffffffc004041892 */ /* 0x000fe2000f8ec03f */
[----:B------:R-:W-:Y:S01]  /*7d80*/  UMOV UR43, URZ ;  /* 0x0000003f002b7c82 */ /* 0x000fe20008000000 */
[----:B------:R-:W-:Y:S02]  /*7d90*/  UMOV UR6, URZ ;  /* 0x0000003f00067c82 */ /* 0x000fe40008000000 */
[----:B------:R-:W-:Y:S01]  /*7da0*/  PLOP3.LUT P0, PT, PT, PT, UP2, 0x80, 0x0 ;  /* 0x000000000000781c */ /* 0x000fe20003f0f028 */
[----:B------:R-:W-:Y:S01]  /*7db0*/  @UP1 USHF.R.S32.HI UR9, URZ, 0x1f, UR4 ;  /* 0x0000001f3f091899 */ /* 0x000fe20008011404 */
[----:B-----5:R-:W-:Y:S01]  /*7dc0*/  @P1 R2UR UR43, R0 ;  /* 0x00000000002b12ca */ /* 0x020fe200000e0000 */
[----:B------:R-:W-:Y:S01]  /*7dd0*/  UMOV UR7, URZ ;  /* 0x0000003f00077c82 */ /* 0x000fe20008000000 */
[----:B------:R-:W-:Y:S01]  /*7de0*/  @UP1 UMOV UR6, UR4 ;  /* 0x0000000400061c82 */ /* 0x000fe20008000000 */
[----:B------:R-:W-:-:S03]  /*7df0*/  IMAD.MOV.U32 R0, RZ, RZ, RZ ;  /* 0x000000ffff007224 */ /* 0x000fc600078e00ff */
[----:B------:R-:W-:-:S05]  /*7e00*/  @UP1 UMOV UR7, UR9 ;  /* 0x0000000900071c82 */ /* 0x000fca0008000000 */
[----:B------:R-:W-:Y:S05]  /*7e10*/  @!P0 BRA `(.L_x_548) ;  /* 0x0000002000408947 */ /* 0x000fea0003800000 */
[----:B------:R-:W-:Y:S01]  /*7e20*/  USHF.R.S32.HI UR10, URZ, 0x1f, UR20 ;  /* 0x0000001f3f0a7899 */ /* 0x000fe20008011414 */
[----:B------:R-:W-:Y:S01]  /*7e30*/  BSSY B0, `(.L_x_548) ;  /* 0x000020e000007945 */ /* 0x000fe20003800000 */
[----:B------:R-:W-:Y:S01]  /*7e40*/  ULDC.64 UR16, c[0x0][0x718] ;  /* 0x0001c60000107ab9 */ /* 0x000fe20000000a00 */
[----:B------:R-:W-:Y:S01]  /*7e50*/  UISETP.NE.U32.AND UP1, UPT, UR14, URZ, UPT ;  /* 0x0000003f0e00728c */ /* 0x000fe2000bf25070 */
[----:B------:R-:W-:Y:S01]  /*7e60*/  IMAD.MOV.U32 R0, RZ, RZ, RZ ;  /* 0x000000ffff007224 */ /* 0x000fe200078e00ff */
[----:B------:R-:W-:Y:S02]  /*7e70*/  UIMAD UR4, UR10, UR16, URZ ;  /* 0x000000100a0472a4 */ /* 0x000fe4000f8e023f */
[----:B------:R-:W-:Y:S02]  /*7e80*/  UISETP.NE.AND.EX UP1, UPT, UR15, URZ, UPT, UP1 ;  /* 0x0000003f0f00728c */ /* 0x000fe4000bf25310 */
[----:B------:R-:W-:Y:S02]  /*7e90*/  UIMAD UR9, UR20, UR17, UR4 ;  /* 0x00000011140972a4 */ /* 0x000fe4000f8e0204 */
[----:B------:R-:W-:Y:S01]  /*7ea0*/  USHF.R.S32.HI UR4, URZ, 0x1f, UR13 ;  /* 0x0000001f3f047899 */ /* 0x000fe2000801140d */
[----:B------:R-:W-:Y:S01]  /*7eb0*/  UMOV UR14, UR6 ;  /* 0x00000006000e7c82 */ /* 0x000fe20008000000 */
[----:B------:R-:W-:-:S02]  /*7ec0*/  UMOV UR15, UR7 ;  /* 0x00000007000f7c82 */ /* 0x000fc40008000000 */
[----:B------:R-:W-:Y:S02]  /*7ed0*/  USEL UR4, UR4, URZ, !UP1 ;  /* 0x0000003f04047287 */ /* 0x000fe4000c800000 */
[----:B------:R-:W-:Y:S02]  /*7ee0*/  UIMAD.WIDE.U32 UR6, UR20, UR16, UR14 ;  /* 0x00000010140672a5 */ /* 0x000fe4000f8e000e */
[----:B------:R-:W-:Y:S01]  /*7ef0*/  USEL UR21, UR13, URZ, !UP1 ;  /* 0x0000003f0d157287 */ /* 0x000fe2000c800000 */
[----:B------:R-:W-:Y:S01]  /*7f00*/  ULDC.64 UR16, c[0x0][0x720] ;  /* 0x0001c80000107ab9 */ /* 0x000fe20000000a00 */
[----:B------:R-:W-:Y:S02]  /*7f10*/  UIADD3 UR7, UR7, UR9, URZ ;  /* 0x0000000907077290 */ /* 0x000fe4000fffe03f */
[----:B------:R-:W-:Y:S01]  /*7f20*/  UIMAD UR9, UR4, UR16, URZ ;  /* 0x00000010040972a4 */ /* 0x000fe2000f8e023f */
[----:B------:R-:W-:Y:S01]  /*7f30*/  ULDC.64 UR22, c[0x0][0x730] ;  /* 0x0001cc0000167ab9 */ /* 0x000fe20000000a00 */
[----:B------:R-:W-:-:S02]  /*7f40*/  ELECT P0, URZ, PT ;  /* 0x00000000003f782f */ /* 0x000fc40003800000 */
[----:B------:R-:W-:Y:S02]  /*7f50*/  UIMAD UR9, UR17, UR21, UR9 ;  /* 0x00000015110972a4 */ /* 0x000fe4000f8e0209 */
[----:B------:R-:W-:Y:S02]  /*7f60*/  UIMAD.WIDE.U32 UR16, UR16, UR21, UR6 ;  /* 0x00000015101072a5 */ /* 0x000fe4000f8e0006 */
[----:B------:R-:W-:Y:S01]  /*7f70*/  UIMAD.WIDE.U32 UR18, UR20, UR22, UR14 ;  /* 0x00000016141272a5 */ /* 0x000fe2000f8e000e */
[----:B------:R-:W-:Y:S02]  /*7f80*/  ULDC UR6, c[0x0][0x2e8] ;  /* 0x0000ba0000067ab9 */ /* 0x000fe40000000800 */
[----:B------:R-:W-:Y:S01]  /*7f90*/  ULDC.64 UR14, c[0x0][0x700] ;  /* 0x0001c000000e7ab9 */ /* 0x000fe20000000a00 */
[----:B------:R-:W-:Y:S02]  /*7fa0*/  UISETP.NE.AND UP1, UPT, UR6, 0x1, UPT ;  /* 0x000000010600788c */ /* 0x000fe4000bf25270 */
[----:B------:R-:W-:-:S02]  /*7fb0*/  UIMAD UR10, UR10, UR22, URZ ;  /* 0x000000160a0a72a4 */ /* 0x000fc4000f8e023f */
[----:B------:R-:W-:Y:S02]  /*7fc0*/  UIADD3 UR9, UR17, UR9, URZ ;  /* 0x0000000911097290 */ /* 0x000fe4000fffe03f */
[----:B------:R-:W-:Y:S02]  /*7fd0*/  ULEA UR14, UP2, UR16, UR14, 0x2 ;  /* 0x0000000e100e7291 */ /* 0x000fe4000f84103f */
[----:B------:R-:W-:Y:S02]  /*7fe0*/  UIMAD UR10, UR20, UR23, UR10 ;  /* 0x00000017140a72a4 */ /* 0x000fe4000f8e020a */
[----:B------:R-:W-:Y:S01]  /*7ff0*/  ULEA.HI.X UR15, UR16, UR15, UR9, 0x2, UP2 ;  /* 0x0000000f100f7291 */ /* 0x000fe200090f1409 */
[----:B------:R-:W-:Y:S02]  /*8000*/  ULDC.64 UR22, c[0x0][0x738] ;  /* 0x0001ce0000167ab9 */ /* 0x000fe40000000a00 */
[----:B------:R-:W-:Y:S01]  /*8010*/  @UP1 ULDC UR16, c[0x0][0x2ec] ;  /* 0x0000bb0000101ab9 */ /* 0x000fe20000000800 */
[----:B------:R-:W-:-:S02]  /*8020*/  UIADD3 UR7, UR19, UR10, URZ ;  /* 0x0000000a13077290 */ /* 0x000fc4000fffe03f */
[----:B------:R-:W-:Y:S02]  /*8030*/  UIMAD UR4, UR4, UR22, URZ ;  /* 0x00000016040472a4 */ /* 0x000fe4000f8e023f */
[----:B------:R-:W-:Y:S02]  /*8040*/  UIMAD.WIDE.U32 UR16, UR20, UR16, URZ ;  /* 0x00000010141072a5 */ /* 0x000fe4000f8e003f */
[----:B------:R-:W-:Y:S01]  /*8050*/  UIADD3 UR11, UR8, UR11, URZ ;  /* 0x0000000b080b7290 */ /* 0x000fe2000fffe03f */
[----:B------:R-:W-:Y:S02]  /*8060*/  UMOV UR6, UR18 ;  /* 0x0000001200067c82 */ /* 0x000fe40008000000 */
[----:B------:R-:W-:Y:S01]  /*8070*/  @UP1 ULDC UR8, c[0x0][0x2f0] ;  /* 0x0000bc0000081ab9 */ /* 0x000fe20000000800 */
[----:B------:R-:W-:Y:S01]  /*8080*/  UMOV UR12, UR20 ;  /* 0x00000014000c7c82 */ /* 0x000fe20008000000 */
[----:B------:R-:W-:Y:S02]  /*8090*/  UIMAD UR4, UR23, UR21, UR4 ;  /* 0x00000015170472a4 */ /* 0x000fe4000f8e0204 */
[----:B------:R-:W-:-:S02]  /*80a0*/  UIMAD.WIDE.U32 UR6, UR22, UR21, UR6 ;  /* 0x00000015160672a5 */ /* 0x000fc4000f8e0006 */
[----:B------:R-:W-:Y:S02]  /*80b0*/  USEL UR13, UR13, URZ, !UP0 ;  /* 0x0000003f0d0d7287 */ /* 0x000fe4000c000000 */
[----:B------:R-:W-:Y:S01]  /*80c0*/  @UP1 USHF.R.U32.HI UR12, URZ, UR8, UR17 ;  /* 0x000000083f0c1299 */ /* 0x000fe20008011611 */
[----:B------:R-:W-:Y:S11]  /*80d0*/  @!P0 BRA `(.L_x_550) ;  /* 0x0000001c008c8947 */ /* 0x000ff60003800000 */
[----:B------:R-:W1:Y:S01]  /*80e0*/  S2R R3, SR_CgaCtaId ;  /* 0x0000000000037919 */ /* 0x000e620000008800 */
[----:B------:R-:W-:Y:S01]  /*80f0*/  MOV R0, 0x400 ;  /* 0x0000040000007802 */ /* 0x000fe20000000f00 */
[----:B------:R-:W-:-:S03]  /*8100*/  IMAD.MOV.U32 R2, RZ, RZ, 0x1 ;  /* 0x00000001ff027424 */ /* 0x000fc600078e00ff */
[----:B-1----:R-:W-:Y:S02]  /*8110*/  LEA R0, R3, R0, 0x18 ;  /* 0x0000000003007211 */ /* 0x002fe400078ec0ff */
[----:B------:R-:W-:-:S04]  /*8120*/  SHF.L.U32 R3, R2, 0x1f, RZ ;  /* 0x0000001f02037819 */ /* 0x000fc800000006ff */
[----:B------:R-:W1:Y:S02]  /*8130*/  SYNCS.PHASECHK.TRANS64.TRYWAIT P0, [R0+URZ+0x26820], R3 ;  /* 0x02682003000075a7 */ /* 0x000e64000800017f */
[----:B-1----:R-:W-:Y:S05]  /*8140*/  @!P0 BRA `(.L_x_551) ;  /* 0x0000002000748947 */ /* 0x002fea0003800000 */
.L_x_579:
[----:B------:R-:W2:Y:S01]  /*8150*/  S2R R2, SR_TID.X ;  /* 0x0000000000027919 */ /* 0x000ea20000002100 */
[----:B------:R-:W-:Y:S02]  /*8160*/  IMAD.U32 R8, RZ, RZ, UR7 ;  /* 0x00000007ff087e24 */ /* 0x000fe4000f8e00ff */
        /* <DEDUP_REMOVED lines=11> */
.L_x_552:
[----:B------:R-:W2:Y:S01]  /*8220*/  LDC.64 R6, c[0x0][0x198] ;  /* 0x00006600ff067b82 */ /* 0x000ea20000000a00 */
        /* <DEDUP_REMOVED lines=19> */
[----:B------:R-:W-:-:S02]  /*8360*/  UIADD3 UR16, UR8, 0x14000, URZ ;  /* 0x0001400008107890 */ /* 0x000fc4000fffe03f */
[----:B------:R-:W-:Y:S01]  /*8370*/  UIADD3 UR36, UR8, 0x1e000, URZ ;  /* 0x0001e00008247890 */ /* 0x000fe2000fffe03f */
[----:B--2---:R-:W-:Y:S01]  /*8380*/  IMAD.MOV.U32 R10, RZ, RZ, R6 ;  /* 0x000000ffff0a7224 */ /* 0x004fe200078e0006 */
[----:B------:R-:W-:Y:S01]  /*8390*/  UMOV UR25, UR41 ;  /* 0x0000002900197c82 */ /* 0x000fe20008000000 */
[----:B------:R-:W-:Y:S01]  /*83a0*/  IMAD.MOV.U32 R11, RZ, RZ, R7 ;  /* 0x000000ffff0b7224 */ /* 0x000fe200078e0007 */
[----:B------:R-:W-:Y:S01]  /*83b0*/  UMOV UR17, UR41 ;  /* 0x0000002900117c82 */ /* 0x000fe20008000000 */
[----:B------:R-:W-:Y:S01]  /*83c0*/  UMOV UR37, UR41 ;  /* 0x0000002900257c82 */ /* 0x000fe20008000000 */
[----:B------:R-:W-:Y:S01]  /*83d0*/  IADD3 R2, P1, R10, 0x2f0, RZ ;  /* 0x000002f00a027810 */ /* 0x000fe20007f3e0ff */
[----:B------:R-:W-:Y:S01]  /*83e0*/  UISETP.GE.AND UP0, UPT, UR5, 0x41, UPT ;  /* 0x000000410500788c */ /* 0x000fe2000bf06270 */
[----:B------:R-:W-:Y:S02]  /*83f0*/  UMOV UR10, UR42 ;  /* 0x0000002a000a7c82 */ /* 0x000fe40008000000 */
[----:B------:R-:W-:Y:S01]  /*8400*/  R2UR UR30, R2 ;  /* 0x00000000021e72ca */ /* 0x000fe200000e0000 */
[----:B------:R-:W-:Y:S01]  /*8410*/  UIADD3 UR56, UR8, 0x4000, URZ ;  /* 0x0000400008387890 */ /* 0x000fe2000fffe03f */
[----:B------:R-:W-:Y:S01]  /*8420*/  IADD3 R2, P2, R10, 0x3f0, RZ ;  /* 0x000003f00a027810 */ /* 0x000fe20007f5e0ff */
[----:B------:R-:W-:Y:S01]  /*8430*/  UIADD3 UR48, UR8, 0x5000, URZ ;  /* 0x0000500008307890 */ /* 0x000fe2000fffe03f */
[----:B------:R-:W-:-:S02]  /*8440*/  UMOV UR58, 0x40 ;  /* 0x00000040003a7882 */ /* 0x000fc40000000000 */
[----:B------:R-:W-:Y:S01]  /*8450*/  R2UR UR22, R2 ;  /* 0x00000000021672ca */ /* 0x000fe200000e0000 */
[--C-:B------:R-:W-:Y:S01]  /*8460*/  IMAD.X R2, RZ, RZ, R11.reuse, P1 ;  /* 0x000000ffff027224 */ /* 0x100fe200008e060b */
[----:B------:R-:W-:Y:S01]  /*8470*/  UMOV UR59, UR11 ;  /* 0x0000000b003b7c82 */ /* 0x000fe20008000000 */
[----:B------:R-:W-:Y:S01]  /*8480*/  UMOV UR60, UR12 ;  /* 0x0000000c003c7c82 */ /* 0x000fe20008000000 */
[----:B------:R-:W-:Y:S01]  /*8490*/  UMOV UR61, UR13 ;  /* 0x0000000d003d7c82 */ /* 0x000fe20008000000 */
[----:B------:R-:W-:Y:S01]  /*84a0*/  UMOV UR50, 0x50 ;  /* 0x0000005000327882 */ /* 0x000fe20000000000 */
[----:B------:R-:W-:Y:S01]  /*84b0*/  R2UR UR31, R2 ;  /* 0x00000000021f72ca */ /* 0x000fe200000e0000 */
[----:B------:R-:W-:Y:S01]  /*84c0*/  IMAD.X R2, RZ, RZ, R11, P2 ;  /* 0x000000ffff027224 */ /* 0x000fe200010e060b */
[----:B------:R-:W-:Y:S01]  /*84d0*/  UMOV UR51, UR11 ;  /* 0x0000000b00337c82 */ /* 0x000fe20008000000 */
[----:B------:R-:W-:Y:S01]  /*84e0*/  UMOV UR52, UR12 ;  /* 0x0000000c00347c82 */ /* 0x000fe20008000000 */
[----:B------:R-:W-:-:S02]  /*84f0*/  UMOV UR53, UR13 ;  /* 0x0000000d00357c82 */ /* 0x000fc40008000000 */
[----:B------:R-:W-:Y:S02]  /*8500*/  R2UR UR23, R2 ;  /* 0x00000000021772ca */ /* 0x000fe400000e0000 */
[----:B------:R-:W-:Y:S02]  /*8510*/  IADD3 R2, P1, R10, 0xf0, RZ ;  /* 0x000000f00a027810 */ /* 0x000fe40007f3e0ff */
[----:B------:R-:W-:Y:S02]  /*8520*/  MOV R12, UR22 ;  /* 0x00000016000c7c02 */ /* 0x000fe40008000f00 */
[----:B------:R-:W-:Y:S01]  /*8530*/  R2UR UR32, R2 ;  /* 0x00000000022072ca */ /* 0x000fe200000e0000 */
[----:B-1----:R-:W-:Y:S01]  /*8540*/  IMAD.X R3, RZ, RZ, R11, P1 ;  /* 0x000000ffff037224 */ /* 0x002fe200008e060b */
[----:B------:R-:W-:Y:S01]  /*8550*/  R2UR UR22, R12 ;  /* 0x000000000c1672ca */ /* 0x000fe200000e0000 */
[----:B------:R-:W-:Y:S01]  /*8560*/  IMAD.MOV.U32 R12, RZ, RZ, RZ ;  /* 0x000000ffff0c7224 */ /* 0x000fe200078e00ff */
[----:B------:R-:W-:-:S02]  /*8570*/  PLOP3.LUT P1, PT, PT, PT, UP0, 0x80, 0x0 ;  /* 0x000000000000781c */ /* 0x000fc40003f2f008 */
        /* <DEDUP_REMOVED lines=8> */
[----:B-1----:R-:W-:Y:S01]  /*8600*/  UMOV UR40, 0x0 ;  /* 0x0000000000287882 */ /* 0x002fe20000000000 */
[----:B------:R-:W-:Y:S01]  /*8610*/  UMOV UR41, 0x10000000 ;  /* 0x1000000000297882 */ /* 0x000fe20000000000 */
[----:B--2---:R-:W-:Y:S01]  /*8620*/  UIADD3 UR24, UR8, 0x2000, URZ ;  /* 0x0000200008187890 */ /* 0x004fe2000fffe03f */
[----:B----4-:R-:W-:Y:S01]  /*8630*/  IMAD.MOV.U32 R5, RZ, RZ, RZ ;  /* 0x000000ffff057224 */ /* 0x010fe200078e00ff */
[----:B------:R-:W-:Y:S01]  /*8640*/  UMOV UR27, UR11 ;  /* 0x0000000b001b7c82 */ /* 0x000fe20008000000 */
[----:B------:R-:W-:Y:S01]  /*8650*/  UMOV UR28, UR12 ;  /* 0x0000000c001c7c82 */ /* 0x000fe20008000000 */
[----:B------:R-:W-:Y:S01]  /*8660*/  UMOV UR29, UR13 ;  /* 0x0000000d001d7c82 */ /* 0x000fe20008000000 */
[----:B---3--:R-:W-:-:S02]  /*8670*/  UIADD3 UR9, UR8, 0x26800, URZ ;  /* 0x0002680008097890 */ /* 0x008fc4000fffe03f */
[----:B------:R-:W-:Y:S02]  /*8680*/  UIADD3 UR16, UR8, 0x1000, URZ ;  /* 0x0000100008107890 */ /* 0x000fe4000fffe03f */
[----:B------:R-:W-:Y:S01]  /*8690*/  UIADD3 UR32, UR8, 0x3000, URZ ;  /* 0x0000300008207890 */ /* 0x000fe2000fffe03f */
[----:B------:R-:W-:Y:S01]  /*86a0*/  UMOV UR18, 0x10 ;  /* 0x0000001000127882 */ /* 0x000fe20000000000 */
[----:B------:R-:W-:Y:S01]  /*86b0*/  UMOV UR19, UR11 ;  /* 0x0000000b00137c82 */ /* 0x000fe20008000000 */
[----:B------:R-:W-:Y:S01]  /*86c0*/  UMOV UR20, UR12 ;  /* 0x0000000c00147c82 */ /* 0x000fe20008000000 */
[----:B------:R-:W-:Y:S01]  /*86d0*/  UMOV UR21, UR13 ;  /* 0x0000000d00157c82 */ /* 0x000fe20008000000 */
[----:B------:R-:W-:Y:S01]  /*86e0*/  UMOV UR17, UR9 ;  /* 0x0000000900117c82 */ /* 0x000fe20008000000 */
[----:B------:R1:W-:Y:S01]  /*86f0*/  UTMALDG.4D [UR8], [UR30], desc[UR40] ;  /* 0x000028081e0075b4 */ /* 0x0003e20008019000 */
[----:B------:R-:W-:Y:S01]  /*8700*/  UMOV UR25, UR9 ;  /* 0x0000000900197c82 */ /* 0x000fe20008000000 */
[----:B------:R-:W-:Y:S01]  /*8710*/  UMOV UR34, 0x30 ;  /* 0x0000003000227882 */ /* 0x000fe20000000000 */
[----:B------:R-:W-:Y:S01]  /*8720*/  UMOV UR35, UR11 ;  /* 0x0000000b00237c82 */ /* 0x000fe20008000000 */
[----:B------:R-:W-:Y:S01]  /*8730*/  UMOV UR36, UR12 ;  /* 0x0000000c00247c82 */ /* 0x000fe20008000000 */
[----:B------:R-:W-:Y:S01]  /*8740*/  UMOV UR37, UR13 ;  /* 0x0000000d00257c82 */ /* 0x000fe20008000000 */
[----:B------:R-:W-:Y:S01]  /*8750*/  UMOV UR33, UR9 ;  /* 0x0000000900217c82 */ /* 0x000fe20008000000 */
[----:B------:R-:W-:Y:S01]  /*8760*/  UMOV UR57, UR9 ;  /* 0x0000000900397c82 */ /* 0x000fe20008000000 */
[----:B------:R2:W-:Y:S01]  /*8770*/  UTMALDG.4D [UR16], [UR30], desc[UR40] ;  /* 0x000028101e0075b4 */ /* 0x0005e20008019000 */
[----:B------:R-:W-:Y:S01]  /*8780*/  UMOV UR49, UR9 ;  /* 0x0000000900317c82 */ /* 0x000fe20008000000 */
[----:B------:R3:W-:Y:S01]  /*8790*/  UTMALDG.4D [UR24], [UR30], desc[UR40] ;  /* 0x000028181e0075b4 */ /* 0x0007e20008019000 */
[----:B------:R4:W-:Y:S01]  /*87a0*/  UTMALDG.4D [UR32], [UR30], desc[UR40] ;  /* 0x000028201e0075b4 */ /* 0x0009e20008019000 */
[----:B-1----:R-:W-:Y:S01]  /*87b0*/  UMOV UR10, 0x40 ;  /* 0x00000040000a7882 */ /* 0x002fe20000000000 */
[----:B------:R1:W-:Y:S01]  /*87c0*/  UTMALDG.4D [UR56], [UR30], desc[UR40] ;  /* 0x000028381e0075b4 */ /* 0x0003e20008019000 */
[----:B--2---:R-:W-:-:S02]  /*87d0*/  R2UR UR21, R13 ;  /* 0x000000000d1572ca */ /* 0x004fc400000e0000 */
[----:B------:R-:W-:Y:S01]  /*87e0*/  R2UR UR20, R14 ;  /* 0x000000000e1472ca */ /* 0x000fe200000e0000 */
[----:B------:R1:W-:Y:S01]  /*87f0*/  UTMALDG.4D [UR48], [UR30], desc[UR40] ;  /* 0x000028301e0075b4 */ /* 0x0003e20008019000 */
[----:B---3--:R-:W-:Y:S01]  /*8800*/  UIADD3 UR24, UR8, 0x6000, URZ ;  /* 0x0000600008187890 */ /* 0x008fe2000fffe03f */
[----:B------:R-:W-:Y:S01]  /*8810*/  UMOV UR26, UR42 ;  /* 0x0000002a001a7c82 */ /* 0x000fe20008000000 */
[----:B----4-:R-:W-:-:S07]  /*8820*/  UIADD3 UR32, UR8, 0x8000, URZ ;  /* 0x0000800008207890 */ /* 0x010fce000fffe03f */
[----:B------:R1:W-:Y:S01]  /*8830*/  UTMALDG.4D [UR24], [UR22], desc[UR40] ;  /* 0x00002818160075b4 */ /* 0x0003e20008019000 */
[----:B------:R-:W-:Y:S01]  /*8840*/  UIADD3 UR8, UR8, 0xa000, URZ ;  /* 0x0000a00008087890 */ /* 0x000fe2000fffe03f */
[----:B------:R-:W-:Y:S02]  /*8850*/  UMOV UR34, 0x20 ;  /* 0x0000002000227882 */ /* 0x000fe40000000000 */
[----:B------:R1:W-:Y:S06]  /*8860*/  UTMALDG.4D [UR32], [UR22], desc[UR40] ;  /* 0x00002820160075b4 */ /* 0x0003ec0008019000 */
[----:B------:R1:W-:Y:S02]  /*8870*/  UTMALDG.4D [UR8], [UR22], desc[UR40] ;  /* 0x00002808160075b4 */ /* 0x0003e40008019000 */
[----:B-1----:R-:W-:Y:S05]  /*8880*/  @!P1 BRA `(.L_x_553) ;  /* 0x0000001000a89947 */ /* 0x002fea0003800000 */
[----:B------:R-:W-:Y:S01]  /*8890*/  UIADD3 UR8, UR5, 0x3f, URZ ;  /* 0x0000003f05087890 */ /* 0x000fe2000fffe03f */
[----:B------:R-:W1:Y:S01]  /*88a0*/  S2R R15, SR_TID.X ;  /* 0x00000000000f7919 */ /* 0x000e620000002100 */
[----:B------:R-:W-:Y:S02]  /*88b0*/  IMAD.MOV.U32 R9, RZ, RZ, 0x1 ;  /* 0x00000001ff097424 */ /* 0x000fe400078e00ff */
[----:B------:R-:W-:Y:S01]  /*88c0*/  USHF.R.S32.HI UR9, URZ, 0x1f, UR8 ;  /* 0x0000001f3f097899 */ /* 0x000fe20008011408 */
[----:B------:R-:W-:Y:S02]  /*88d0*/  IMAD.MOV.U32 R12, RZ, RZ, RZ ;  /* 0x000000ffff0c7224 */ /* 0x000fe400078e00ff */
[----:B------:R-:W-:Y:S01]  /*88e0*/  IMAD.MOV.U32 R5, RZ, RZ, RZ ;  /* 0x000000ffff057224 */ /* 0x000fe200078e00ff */
[----:B------:R-:W-:Y:S01]  /*88f0*/  ULEA.HI UR9, UR9, UR8, URZ, 0x6 ;  /* 0x0000000809097291 */ /* 0x000fe2000f8f303f */
[----:B------:R-:W-:-:S03]  /*8900*/  IMAD.MOV.U32 R17, RZ, RZ, RZ ;  /* 0x000000ffff117224 */ /* 0x000fc600078e00ff */
[----:B------:R-:W-:-:S04]  /*8910*/  ULEA.HI.SX32 UR9, UR9, 0xffffffff, 0x1a ;  /* 0xffffffff09097891 */ /* 0x000fc8000f8fd23f */
[----:B------:R-:W-:-:S04]  /*8920*/  UISETP.LT.AND UP0, UPT, UR9, 0x1, UPT ;  /* 0x000000010900788c */ /* 0x000fc8000bf01270 */
[----:B------:R-:W-:Y:S02]  /*8930*/  USEL UR8, UR9, 0x1, !UP0 ;  /* 0x0000000109087887 */ /* 0x000fe4000c000000 */
[----:B------:R-:W-:-:S04]  /*8940*/  UISETP.GE.AND UP0, UPT, UR5, 0x81, UPT ;  /* 0x000000810500788c */ /* 0x000fc8000bf06270 */
[----:B------:R-:W-:Y:S02]  /*8950*/  IMAD.U32 R13, RZ, RZ, UR8 ;  /* 0x00000008ff0d7e24 */ /* 0x000fe4000f8e00ff */
[----:B------:R-:W-:-:S03]  /*8960*/  PLOP3.LUT P1, PT, PT, PT, UP0, 0x80, 0x0 ;  /* 0x000000000000781c */ /* 0x000fc60003f2f008 */
[----:B------:R-:W-:Y:S02]  /*8970*/  LOP3.LUT R13, R13, 0x1, RZ, 0xc0, !PT ;  /* 0x000000010d0d7812 */ /* 0x000fe400078ec0ff */
[----:B-1----:R-:W-:-:S08]  /*8980*/  LOP3.LUT R16, R15, 0x1f, RZ, 0xc0, !PT ;  /* 0x0000001f0f107812 */ /* 0x002fd000078ec0ff */
[----:B------:R-:W-:Y:S05]  /*8990*/  @!P1 BRA `(.L_x_554) ;  /* 0x0000000800f49947 */ /* 0x000fea0003800000 */
[----:B------:R-:W-:Y:S01]  /*89a0*/  R2UR UR9, R13 ;  /* 0x000000000d0972ca */ /* 0x000fe200000e0000 */
[----:B------:R-:W-:Y:S02]  /*89b0*/  IMAD.MOV.U32 R17, RZ, RZ, RZ ;  /* 0x000000ffff117224 */ /* 0x000fe400078e00ff */
[----:B------:R-:W-:-:S10]  /*89c0*/  IMAD.MOV.U32 R9, RZ, RZ, 0x1 ;  /* 0x00000001ff097424 */ /* 0x000fd400078e00ff */
[----:B------:R-:W-:-:S06]  /*89d0*/  UIADD3 UR8, UR8, -UR9, URZ ;  /* 0x8000000908087290 */ /* 0x000fcc000fffe03f */
[----:B------:R-:W-:-:S07]  /*89e0*/  IMAD.U32 R18, RZ, RZ, UR8 ;  /* 0x00000008ff127e24 */ /* 0x000fce000f8e00ff */
.L_x_563:
[----:B------:R-:W-:-:S04]  /*89f0*/  SHF.L.U32 R21, R9, 0x1f, RZ ;  /* 0x0000001f09157819 */ /* 0x000fc800000006ff */
[----:B-1----:R-:W1:Y:S02]  /*8a00*/  SYNCS.PHASECHK.TRANS64.TRYWAIT P1, [R0+URZ+0x26840], R21 ;  /* 0x02684015000075a7 */ /* 0x002e64000802017f */
[----:B-12---:R-:W-:Y:S05]  /*8a10*/  @!P1 BRA `(.L_x_555) ;  /* 0x0000001800549947 */ /* 0x006fea0003800000 */
.L_x_580:
[----:B------:R-:W-:Y:S05]  /*8a20*/  @P0 BRA `(.L_x_556) ;  /* 0x0000000000140947 */ /* 0x000fea0003800000 */
[----:B------:R-:W-:Y:S01]  /*8a30*/  ISETP.NE.AND P1, PT, R16, RZ, PT ;  /* 0x000000ff1000720c */ /* 0x000fe20003f25270 */
[----:B------:R-:W-:-:S04]  /*8a40*/  IMAD.MOV.U32 R3, RZ, RZ, 0x3100 ;  /* 0x00003100ff037424 */ /* 0x000fc800078e00ff */
[----:B------:R2:W-:Y:S08]  /*8a50*/  SYNCS.ARRIVE.TRANS64 RZ, [R0+URZ+0x26830], R3 ;  /* 0x0268300300ff79a7 */ /* 0x0005f0000800003f */
[----:B------:R-:W-:Y:S05]  /*8a60*/  @!P1 BRA `(.L_x_556) ;  /* 0x0000000000049947 */ /* 0x000fea0003800000 */
[----:B------:R-:W-:Y:S01]  /*8a70*/  BPT.TRAP 0x1 ;  /* 0x000000040000795c */ /* 0x000fe20000300000 */
.L_x_556:
        /* <DEDUP_REMOVED lines=18> */
[----:B------:R-:W-:Y:S02]  /*8ba0*/  UIADD3 UR19, UR19, UR43, URZ ;  /* 0x0000002b13137290 */ /* 0x000fe4000fffe03f */
        /* <DEDUP_REMOVED lines=14> */
[----:B------:R-:W-:Y:S01]  /*8c90*/  R2UR UR41, R2 ;  /* 0x00000000022972ca */ /* 0x000fe200000e0000 */
[----:B------:R-:W-:Y:S01]  /*8ca0*/  UMOV UR10, 0x10 ;  /* 0x00000010000a7882 */ /* 0x000fe20000000000 */
[----:B------:R-:W-:-:S02]  /*8cb0*/  UMOV UR31, UR17 ;  /* 0x00000011001f7c82 */ /* 0x000fc40008000000 */
[----:B------:R-:W-:-:S13]  /*8cc0*/  R2UR UR9, R5 ;  /* 0x00000000050972ca */ /* 0x000fda00000e0000 */
[----:B------:R2:W-:Y:S01]  /*8cd0*/  UTMALDG.4D [UR16], [UR8], desc[UR22] ;  /* 0x00001610080075b4 */ /* 0x0005e20008019000 */
[----:B------:R2:W-:Y:S01]  /*8ce0*/  UTMALDG.4D [UR32], [UR8], desc[UR22] ;  /* 0x00001620080075b4 */ /* 0x0005e20008019000 */
[----:B------:R2:W-:Y:S01]  /*8cf0*/  UTMALDG.4D [UR24], [UR8], desc[UR22] ;  /* 0x00001618080075b4 */ /* 0x0005e20008019000 */
[----:B------:R2:W-:Y:S01]  /*8d00*/  UBLKCP.S.G [UR30], [UR40], UR10 ;  /* 0x0000001e280073ba */ /* 0x0005e2000800020a */
[----:B------:R-:W3:Y:S02]  /*8d10*/  SYNCS.PHASECHK.TRANS64.TRYWAIT P1, [R0+URZ+0x26828], R21 ;  /* 0x02682815000075a7 */ /* 0x000ee4000802017f */
[----:B--23--:R-:W-:Y:S05]  /*8d20*/  @!P1 BRA `(.L_x_557) ;  /* 0x0000001400a49947 */ /* 0x00cfea0003800000 */
.L_x_581:
[----:B------:R-:W-:Y:S05]  /*8d30*/  @P0 BRA `(.L_x_558) ;  /* 0x0000000000140947 */ /* 0x000fea0003800000 */
[----:B------:R-:W-:Y:S01]  /*8d40*/  ISETP.NE.AND P1, PT, R16, RZ, PT ;  /* 0x000000ff1000720c */ /* 0x000fe20003f25270 */
[----:B------:R-:W-:-:S04]  /*8d50*/  IMAD.MOV.U32 R3, RZ, RZ, 0x3100 ;  /* 0x00003100ff037424 */ /* 0x000fc800078e00ff */
[----:B------:R3:W-:Y:S08]  /*8d60*/  SYNCS.ARRIVE.TRANS64 RZ, [R0+URZ+0x26818], R3 ;  /* 0x0268180300ff79a7 */ /* 0x0007f0000800003f */
[----:B------:R-:W-:Y:S05]  /*8d70*/  @!P1 BRA `(.L_x_558) ;  /* 0x0000000000049947 */ /* 0x000fea0003800000 */
[----:B------:R-:W-:Y:S01]  /*8d80*/  BPT.TRAP 0x1 ;  /* 0x000000040000795c */ /* 0x000fe20000300000 */
.L_x_558:
[----:B------:R-:W-:Y:S01]  /*8d90*/  VIADD R19, R19, 0x40 ;  /* 0x0000004013137836 */ /* 0x000fe20000000000 */
[----:B------:R-:W-:Y:S01]  /*8da0*/  IADD3 R2, P1, R10, 0xf0, RZ ;  /* 0x000000f00a027810 */ /* 0x000fe20007f3e0ff */
[----:B------:R-:W-:Y:S01]  /*8db0*/  UMOV UR30, 0x0 ;  /* 0x00000000001e7882 */ /* 0x000fe20000000000 */
[----:B------:R-:W-:Y:S01]  /*8dc0*/  R2UR UR16, R0 ;  /* 0x00000000001072ca */ /* 0x000fe200000e0000 */
[C---:B------:R-:W-:Y:S01]  /*8dd0*/  VIADD R20, R19.reuse, UR43 ;  /* 0x0000002b13147c36 */ /* 0x040fe20008000000 */
[----:B------:R-:W-:Y:S01]  /*8de0*/  R2UR UR8, R19 ;  /* 0x00000000130872ca */ /* 0x000fe200000e0000 */
[----:B---3--:R-:W-:Y:S01]  /*8df0*/  IMAD.X R3, RZ, RZ, R11, P1 ;  /* 0x000000ffff037224 */ /* 0x008fe200008e060b */
        /* <DEDUP_REMOVED lines=13> */
[----:B------:R-:W-:Y:S02]  /*8ed0*/  UIADD3 UR16, UR16, 0x17000, URZ ;  /* 0x0001700010107890 */ /* 0x000fe4000fffe03f */
[----:B------:R-:W-:Y:S01]  /*8ee0*/  UIMAD.WIDE UR8, UR8, 0x4, UR14 ;  /* 0x00000004080878a5 */ /* 0x000fe2000f8e020e */
[----:B------:R3:W-:Y:S01]  /*8ef0*/  UTMALDG.4D [UR32], [UR22], desc[UR30] ;  /* 0x00001e20160075b4 */ /* 0x0007e20008019000 */
[----:B------:R-:W-:Y:S01]  /*8f00*/  UMOV UR29, UR21 ;  /* 0x00000015001d7c82 */ /* 0x000fe20008000000 */
[----:B------:R-:W-:Y:S01]  /*8f10*/  UMOV UR25, UR33 ;  /* 0x0000002100197c82 */ /* 0x000fe20008000000 */
[----:B------:R-:W-:Y:S01]  /*8f20*/  UMOV UR27, UR35 ;  /* 0x00000023001b7c82 */ /* 0x000fe20008000000 */
[----:B------:R-:W-:Y:S01]  /*8f30*/  UMOV UR18, 0x40 ;  /* 0x0000004000127882 */ /* 0x000fe20000000000 */
[----:B------:R-:W-:Y:S01]  /*8f40*/  UMOV UR17, UR33 ;  /* 0x0000002100117c82 */ /* 0x000fe20008000000 */
[----:B------:R-:W-:Y:S01]  /*8f50*/  UMOV UR19, UR35 ;  /* 0x0000002300137c82 */ /* 0x000fe20008000000 */
[----:B------:R-:W-:Y:S01]  /*8f60*/  UMOV UR41, UR33 ;  /* 0x0000002100297c82 */ /* 0x000fe20008000000 */
[----:B------:R3:W-:Y:S01]  /*8f70*/  UTMALDG.4D [UR24], [UR22], desc[UR30] ;  /* 0x00001e18160075b4 */ /* 0x0007e20008019000 */
[----:B------:R-:W-:Y:S01]  /*8f80*/  UMOV UR10, 0x10 ;  /* 0x00000010000a7882 */ /* 0x000fe20000000000 */
[----:B------:R3:W-:Y:S01]  /*8f90*/  UTMALDG.4D [UR16], [UR22], desc[UR30] ;  /* 0x00001e10160075b4 */ /* 0x0007e20008019000 */
[----:B------:R3:W-:Y:S01]  /*8fa0*/  UBLKCP.S.G [UR40], [UR8], UR10 ;  /* 0x00000028080073ba */ /* 0x0007e2000800020a */
[----:B------:R-:W4:Y:S02]  /*8fb0*/  SYNCS.PHASECHK.TRANS64.TRYWAIT P1, [R0+URZ+0x26848], R21 ;  /* 0x02684815000075a7 */ /* 0x000f24000802017f */
[----:B---34-:R-:W-:Y:S05]  /*8fc0*/  @!P1 BRA `(.L_x_559) ;  /* 0x0000001400109947 */ /* 0x018fea0003800000 */
.L_x_582:
[----:B-123--:R-:W-:Y:S01]  /*8fd0*/  SHF.R.S32.HI R21, RZ, 0x1f, R19 ;  /* 0x0000001fff157819 */ /* 0x00efe20000011413 */
[----:B------:R-:W-:Y:S06]  /*8fe0*/  @P0 BRA `(.L_x_560) ;  /* 0x00000000001c0947 */ /* 0x000fec0003800000 */
[----:B------:R-:W-:-:S04]  /*8ff0*/  IMAD.MOV.U32 R16, RZ, RZ, 0x3100 ;  /* 0x00003100ff107424 */ /* 0x000fc800078e00ff */
[----:B------:R1:W-:Y:S02]  /*9000*/  SYNCS.ARRIVE.TRANS64 RZ, [R0+URZ+0x26838], R16 ;  /* 0x0268381000ff79a7 */ /* 0x0003e4000800003f */
[----:B-1----:R-:W1:Y:S02]  /*9010*/  S2R R16, SR_TID.X ;  /* 0x0000000000107919 */ /* 0x002e640000002100 */
[----:B-1----:R-:W-:-:S04]  /*9020*/  LOP3.LUT R16, R16, 0x1f, RZ, 0xc0, !PT ;  /* 0x0000001f10107812 */ /* 0x002fc800078ec0ff */
[----:B------:R-:W-:-:S13]  /*9030*/  ISETP.NE.AND P1, PT, R16, RZ, PT ;  /* 0x000000ff1000720c */ /* 0x000fda0003f25270 */
[----:B------:R-:W-:Y:S05]  /*9040*/  @!P1 BRA `(.L_x_560) ;  /* 0x0000000000049947 */ /* 0x000fea0003800000 */
[----:B------:R-:W-:Y:S01]  /*9050*/  BPT.TRAP 0x1 ;  /* 0x000000040000795c */ /* 0x000fe20000300000 */
.L_x_560:
[----:B------:R-:W-:Y:S01]  /*9060*/  IADD3 R19, P1, R19, UR6, RZ ;  /* 0x0000000613137c10 */ /* 0x000fe2000ff3e0ff */
[----:B------:R-:W-:Y:S01]  /*9070*/  UMOV UR22, 0x0 ;  /* 0x0000000000167882 */ /* 0x000fe20000000000 */
[----:B------:R-:W-:Y:S01]  /*9080*/  R2UR UR30, R0 ;  /* 0x00000000001e72ca */ /* 0x000fe200000e0000 */
[----:B------:R-:W-:Y:S01]  /*9090*/  UMOV UR23, 0x14f00000 ;  /* 0x14f0000000177882 */ /* 0x000fe20000000000 */
[----:B------:R-:W-:Y:S01]  /*90a0*/  R2UR UR8, R4 ;  /* 0x00000000040872ca */ /* 0x000fe200000e0000 */
[----:B------:R-:W-:Y:S01]  /*90b0*/  IMAD.X R4, R21, 0x1, R8, P1 ;  /* 0x0000000115047824 */ /* 0x000fe200008e0608 */
[C---:B------:R-:W-:Y:S01]  /*90c0*/  LEA R14, P1, R19.reuse, R14, 0x2 ;  /* 0x0000000e130e7211 */ /* 0x040fe200078210ff */
[----:B------:R-:W-:Y:S01]  /*90d0*/  UMOV UR34, URZ ;  /* 0x0000003f00227c82 */ /* 0x000fe20008000000 */
[----:B------:R-:W-:Y:S01]  /*90e0*/  R2UR UR35, R20 ;  /* 0x00000000142372ca */ /* 0x000fe200000e0000 */
[----:B------:R-:W-:Y:S01]  /*90f0*/  UMOV UR36, UR20 ;  /* 0x0000001400247c82 */ /* 0x000fe20008000000 */
[----:B------:R-:W-:Y:S01]  /*9100*/  LEA.HI.X R15, R19, R15, R4, 0x2, P1 ;  /* 0x0000000f130f7211 */ /* 0x000fe200008f1404 */
[----:B------:R-:W-:Y:S01]  /*9110*/  UMOV UR37, UR21 ;  /* 0x0000001500257c82 */ /* 0x000fe20008000000 */
[----:B------:R-:W-:Y:S01]  /*9120*/  R2UR UR9, R5 ;  /* 0x00000000050972ca */ /* 0x000fe200000e0000 */
[----:B------:R-:W-:Y:S01]  /*9130*/  UMOV UR26, 0x20 ;  /* 0x00000020001a7882 */ /* 0x000fe20000000000 */
[----:B------:R-:W-:Y:S01]  /*9140*/  R2UR UR40, R14 ;  /* 0x000000000e2872ca */ /* 0x000fe200000e0000 */
[----:B------:R-:W-:Y:S01]  /*9150*/  UIADD3 UR32, UR30, 0x1b000, URZ ;  /* 0x0001b0001e207890 */ /* 0x000fe2000fffe03f */
[----:B------:R-:W-:Y:S01]  /*9160*/  R2UR UR41, R15 ;  /* 0x000000000f2972ca */ /* 0x000fe200000e0000 */
[----:B------:R-:W-:Y:S01]  /*9170*/  UIADD3 UR33, UR30, 0x26838, URZ ;  /* 0x000268381e217890 */ /* 0x000fe2000fffe03f */
[----:B------:R-:W-:Y:S01]  /*9180*/  LOP3.LUT R9, R9, 0x1, RZ, 0x3c, !PT ;  /* 0x0000000109097812 */ /* 0x000fe200078e3cff */
[----:B------:R-:W-:-:S02]  /*9190*/  UIADD3 UR24, UR30, 0x1c000, URZ ;  /* 0x0001c0001e187890 */ /* 0x000fc4000fffe03f */
[----:B------:R-:W-:Y:S01]  /*91a0*/  UIADD3 UR16, UR30, 0x1d000, URZ ;  /* 0x0001d0001e107890 */ /* 0x000fe2000fffe03f */
[----:B------:R-:W-:Y:S01]  /*91b0*/  SHF.L.U32 R5, R9, 0x1f, RZ ;  /* 0x0000001f09057819 */ /* 0x000fe200000006ff */
[----:B------:R-:W-:Y:S01]  /*91c0*/  UIADD3 UR30, UR30, 0x1e300, URZ ;  /* 0x0001e3001e1e7890 */ /* 0x000fe2000fffe03f */
[----:B------:R-:W-:Y:S01]  /*91d0*/  UMOV UR28, UR20 ;  /* 0x00000014001c7c82 */ /* 0x000fe20008000000 */
        /* <DEDUP_REMOVED lines=12> */
[----:B------:R-:W2:Y:S02]  /*92a0*/  SYNCS.PHASECHK.TRANS64.TRYWAIT P1, [R0+URZ+0x26820], R5 ;  /* 0x02682005000075a7 */ /* 0x000ea4000802017f */
[----:B-12---:R-:W-:Y:S05]  /*92b0*/  @!P1 BRA `(.L_x_561) ;  /* 0x0000001000689947 */ /* 0x006fea0003800000 */
.L_x_584:
[----:B------:R-:W-:Y:S05]  /*92c0*/  @P0 BRA `(.L_x_562) ;  /* 0x0000000000140947 */ /* 0x000fea0003800000 */
[----:B------:R-:W-:Y:S01]  /*92d0*/  ISETP.NE.AND P1, PT, R16, RZ, PT ;  /* 0x000000ff1000720c */ /* 0x000fe20003f25270 */
[----:B-1----:R-:W-:-:S04]  /*92e0*/  IMAD.MOV.U32 R5, RZ, RZ, 0x3100 ;  /* 0x00003100ff057424 */ /* 0x002fc800078e00ff */
[----:B------:R2:W-:Y:S08]  /*92f0*/  SYNCS.ARRIVE.TRANS64 RZ, [R0+URZ+0x26810], R5 ;  /* 0x0268100500ff79a7 */ /* 0x0005f0000800003f */
[----:B------:R-:W-:Y:S05]  /*9300*/  @!P1 BRA `(.L_x_562) ;  /* 0x0000000000049947 */ /* 0x000fea0003800000 */
[----:B------:R-:W-:Y:S01]  /*9310*/  BPT.TRAP 0x1 ;  /* 0x000000040000795c */ /* 0x000fe20000300000 */
.L_x_562:
        /* <DEDUP_REMOVED lines=18> */
[----:B------:R-:W-:Y:S02]  /*9440*/  UIADD3 UR35, UR40, UR43, URZ ;  /* 0x0000002b28237290 */ /* 0x000fe4000fffe03f */
[----:B------:R-:W-:Y:S02]  /*9450*/  UIADD3 UR24, UR16, 0x13000, URZ ;  /* 0x0001300010187890 */ /* 0x000fe4000fffe03f */
[----:B------:R-:W-:-:S02]  /*9460*/  UIADD3 UR44, UR16, 0x1e000, URZ ;  /* 0x0001e000102c7890 */ /* 0x000fc4000fffe03f */
        /* <DEDUP_REMOVED lines=13> */
[----:B------:R3:W-:Y:S02]  /*9540*/  UBLKCP.S.G [UR44], [UR8], UR39 ;  /* 0x0000002c080073ba */ /* 0x0007e40008000227 */
[----:B---3--:R-:W-:Y:S05]  /*9550*/  @P1 BRA `(.L_x_563) ;  /* 0xfffffff400241947 */ /* 0x008fea000383ffff */
[----:B-12---:R-:W-:-:S07]  /*9560*/  IMAD.U32 R5, RZ, RZ, UR40 ;  /* 0x00000028ff057e24 */ /* 0x006fce000f8e00ff */
.L_x_554:
[----:B------:R-:W-:-:S13]  /*9570*/  ISETP.NE.AND P1, PT, R13, RZ, PT ;  /* 0x000000ff0d00720c */ /* 0x000fda0003f25270 */
[----:B------:R-:W-:Y:S05]  /*9580*/  @!P1 BRA `(.L_x_553) ;  /* 0x0000000400689947 */ /* 0x000fea0003800000 */
[----:B------:R-:W-:-:S04]  /*9590*/  SHF.L.U32 R7, R9, 0x1f, RZ ;  /* 0x0000001f09077819 */ /* 0x000fc800000006ff */
[----:B------:R-:W1:Y:S02]  /*95a0*/  SYNCS.PHASECHK.TRANS64.TRYWAIT P1, [R0+URZ+0x26840], R7 ;  /* 0x02684007000075a7 */ /* 0x000e64000802017f */
[----:B-1----:R-:W-:Y:S05]  /*95b0*/  @!P1 BRA `(.L_x_564) ;  /* 0x0000000c00c09947 */ /* 0x002fea0003800000 */
.L_x_585:
[----:B------:R-:W-:Y:S05]  /*95c0*/  @P0 BRA `(.L_x_565) ;  /* 0x0000000000140947 */ /* 0x000fea0003800000 */
[----:B------:R-:W-:Y:S01]  /*95d0*/  ISETP.NE.AND P1, PT, R16, RZ, PT ;  /* 0x000000ff1000720c */ /* 0x000fe20003f25270 */
[----:B------:R-:W-:-:S04]  /*95e0*/  IMAD.MOV.U32 R5, RZ, RZ, 0x3100 ;  /* 0x00003100ff057424 */ /* 0x000fc800078e00ff */
[----:B------:R2:W-:Y:S08]  /*95f0*/  SYNCS.ARRIVE.TRANS64 RZ, [R0+URZ+0x26830], R5 ;  /* 0x0268300500ff79a7 */ /* 0x0005f0000800003f */
[----:B------:R-:W-:Y:S05]  /*9600*/  @!P1 BRA `(.L_x_565) ;  /* 0x0000000000049947 */ /* 0x000fea0003800000 */
[----:B------:R-:W-:Y:S01]  /*9610*/  BPT.TRAP 0x1 ;  /* 0x000000040000795c */ /* 0x000fe20000300000 */
.L_x_565:
[----:B--2---:R-:W2:Y:S01]  /*9620*/  LDC.64 R4, c[0x0][0x728] ;  /* 0x0001ca00ff047b82 */ /* 0x004ea20000000a00 */
        /* <DEDUP_REMOVED lines=31> */
[----:B------:R-:W-:Y:S01]  /*9820*/  UMOV UR41, UR33 ;  /* 0x0000002100297c82 */ /* 0x000fe20008000000 */
[----:B------:R-:W-:-:S02]  /*9830*/  UMOV UR10, 0x10 ;  /* 0x00000010000a7882 */ /* 0x000fc40000000000 */
[----:B------:R-:W-:-:S13]  /*9840*/  R2UR UR9, R4 ;  /* 0x00000000040972ca */ /* 0x000fda00000e0000 */
[----:B------:R2:W-:Y:S01]  /*9850*/  UTMALDG.4D [UR32], [UR8], desc[UR22] ;  /* 0x00001620080075b4 */ /* 0x0005e20008019000 */
[----:B------:R2:W-:Y:S01]  /*9860*/  UTMALDG.4D [UR24], [UR8], desc[UR22] ;  /* 0x00001618080075b4 */ /* 0x0005e20008019000 */
[----:B------:R2:W-:Y:S01]  /*9870*/  UTMALDG.4D [UR16], [UR8], desc[UR22] ;  /* 0x00001610080075b4 */ /* 0x0005e20008019000 */
[----:B------:R2:W-:Y:S01]  /*9880*/  UBLKCP.S.G [UR40], [UR30], UR10 ;  /* 0x000000281e0073ba */ /* 0x0005e2000800020a */
[----:B------:R-:W3:Y:S02]  /*9890*/  SYNCS.PHASECHK.TRANS64.TRYWAIT P1, [R0+URZ+0x26828], R7 ;  /* 0x02682807000075a7 */ /* 0x000ee4000802017f */
[----:B--23--:R-:W-:Y:S05]  /*98a0*/  @!P1 BRA `(.L_x_566) ;  /* 0x0000000c00189947 */ /* 0x00cfea0003800000 */
.L_x_586:
[----:B------:R-:W-:Y:S05]  /*98b0*/  @P0 BRA `(.L_x_567) ;  /* 0x0000000000140947 */ /* 0x000fea0003800000 */
[----:B------:R-:W-:Y:S01]  /*98c0*/  ISETP.NE.AND P0, PT, R16, RZ, PT ;  /* 0x000000ff1000720c */ /* 0x000fe20003f05270 */
[----:B------:R-:W-:-:S04]  /*98d0*/  IMAD.MOV.U32 R5, RZ, RZ, 0x3100 ;  /* 0x00003100ff057424 */ /* 0x000fc800078e00ff */
[----:B------:R3:W-:Y:S08]  /*98e0*/  SYNCS.ARRIVE.TRANS64 RZ, [R0+URZ+0x26818], R5 ;  /* 0x0268180500ff79a7 */ /* 0x0007f0000800003f */
[----:B------:R-:W-:Y:S05]  /*98f0*/  @!P0 BRA `(.L_x_567) ;  /* 0x0000000000048947 */ /* 0x000fea0003800000 */
[----:B------:R-:W-:Y:S01]  /*9900*/  BPT.TRAP 0x1 ;  /* 0x000000040000795c */ /* 0x000fe20000300000 */
.L_x_567:
        /* <DEDUP_REMOVED lines=17> */
[----:B------:R-:W-:Y:S02]  /*9a20*/  UIADD3 UR35, UR10, UR43, URZ ;  /* 0x0000002b0a237290 */ /* 0x000fe4000fffe03f */
[----:B---3--:R-:W-:Y:S01]  /*9a30*/  IMAD.U32 R5, RZ, RZ, UR10 ;  /* 0x0000000aff057e24 */ /* 0x008fe2000f8e00ff */
        /* <DEDUP_REMOVED lines=13> */
[----:B------:R3:W-:Y:S02]  /*9b10*/  UBLKCP.S.G [UR40], [UR8], UR39 ;  /* 0x00000028080073ba */ /* 0x0007e40008000227 */
[----:B---3--:R-:W-:Y:S01]  /*9b20*/  NOP ;  /* 0x0000000000007918 */ /* 0x008fe20000000000 */
.L_x_553:
[----:B------:R-:W3:Y:S01]  /*9b30*/  S2R R2, SR_TID.X ;  /* 0x0000000000027919 */ /* 0x000ee20000002100 */
[----:B------:R-:W-:Y:S01]  /*9b40*/  IMAD R3, R12, 0x8, R0 ;  /* 0x000000080c037824 */ /* 0x000fe200078e0200 */
[----:B---3--:R-:W-:Y:S02]  /*9b50*/  LOP3.LUT R4, R2, 0x7f, RZ, 0xc0, !PT ;  /* 0x0000007f02047812 */ /* 0x008fe400078ec0ff */
[----:B------:R-:W-:Y:S02]  /*9b60*/  SHF.L.U32 R2, R9, 0x1f, RZ ;  /* 0x0000001f09027819 */ /* 0x000fe400000006ff */
[----:B------:R-:W-:Y:S02]  /*9b70*/  ISETP.NE.AND P1, PT, R4, RZ, PT ;  /* 0x000000ff0400720c */ /* 0x000fe40003f25270 */
[----:B------:R-:W3:Y:S02]  /*9b80*/  SYNCS.PHASECHK.TRANS64.TRYWAIT P0, [R3+URZ+0x26840], R2 ;  /* 0x02684002030075a7 */ /* 0x000ee4000800017f */
[----:B---3--:R-:W-:Y:S09]  /*9b90*/  @!P0 BRA `(.L_x_568) ;  /* 0x0000000800708947 */ /* 0x008ff20003800000 */
.L_x_587:
[----:B------:R-:W-:Y:S05]  /*9ba0*/  @P1 BRA `(.L_x_569) ;  /* 0x0000000000181947 */ /* 0x000fea0003800000 */
[----:B------:R-:W4:Y:S01]  /*9bb0*/  S2R R4, SR_TID.X ;  /* 0x0000000000047919 */ /* 0x000f220000002100 */
[----:B---3--:R-:W-:-:S04]  /*9bc0*/  IMAD.MOV.U32 R2, RZ, RZ, 0x3100 ;  /* 0x00003100ff027424 */ /* 0x008fc800078e00ff */
[----:B------:R3:W-:Y:S01]  /*9bd0*/  SYNCS.ARRIVE.TRANS64 RZ, [R3+URZ+0x26830], R2 ;  /* 0x0268300203ff79a7 */ /* 0x0007e2000800003f */
[----:B----4-:R-:W-:-:S13]  /*9be0*/  LOP3.LUT P0, RZ, R4, 0x1f, RZ, 0xc0, !PT ;  /* 0x0000001f04ff7812 */ /* 0x010fda000780c0ff */
[----:B---3--:R-:W-:Y:S05]  /*9bf0*/  @!P0 BRA `(.L_x_569) ;  /* 0x0000000000048947 */ /* 0x008fea0003800000 */
[----:B------:R-:W-:Y:S01]  /*9c00*/  BPT.TRAP 0x1 ;  /* 0x000000040000795c */ /* 0x000fe20000300000 */
.L_x_569:
[----:B------:R-:W-:Y:S01]  /*9c10*/  R2UR UR35, R5 ;  /* 0x00000000052372ca */ /* 0x000fe200000e0000 */
[C-C-:B---3--:R-:W-:Y:S01]  /*9c20*/  IMAD R2, R12.reuse, 0x3000, R0.reuse ;  /* 0x000030000c027824 */ /* 0x148fe200078e0200 */
[----:B------:R-:W-:Y:S01]  /*9c30*/  R2UR UR33, R3 ;  /* 0x00000000032172ca */ /* 0x000fe200000e0000 */
[----:B-12---:R-:W-:Y:S01]  /*9c40*/  IMAD R0, R12, 0x100, R0 ;  /* 0x000001000c007824 */ /* 0x006fe200078e0200 */
        /* <DEDUP_REMOVED lines=11> */
[----:B------:R-:W-:-:S02]  /*9d00*/  UIADD3 UR35, UR35, UR43, URZ ;  /* 0x0000002b23237290 */ /* 0x000fc4000fffe03f */
[----:B------:R-:W-:Y:S02]  /*9d10*/  UIADD3 UR33, UR33, 0x26830, URZ ;  /* 0x0002683021217890 */ /* 0x000fe4000fffe03f */
        /* <DEDUP_REMOVED lines=13> */
[----:B------:R-:W-:Y:S01]  /*9df0*/  UMOV UR25, UR33 ;  /* 0x0000002100197c82 */ /* 0x000fe20008000000 */
[----:B------:R-:W-:Y:S01]  /*9e00*/  UMOV UR27, UR35 ;  /* 0x00000023001b7c82 */ /* 0x000fe20008000000 */
[----:B------:R-:W-:Y:S01]  /*9e10*/  R2UR UR23, R11 ;  /* 0x000000000b1772ca */ /* 0x000fe200000e0000 */
[----:B------:R-:W-:Y:S01]  /*9e20*/  UMOV UR19, UR35 ;  /* 0x0000002300137c82 */ /* 0x000fe20008000000 */
[----:B------:R-:W-:Y:S01]  /*9e30*/  UMOV UR41, UR33 ;  /* 0x0000002100297c82 */ /* 0x000fe20008000000 */
[----:B------:R-:W-:Y:S01]  /*9e40*/  UMOV UR10, 0x10 ;  /* 0x00000010000a7882 */ /* 0x000fe20000000000 */
[----:B------:R-:W-:Y:S01]  /*9e50*/  ISETP.NE.AND P0, PT, R0, 0x2, PT ;  /* 0x000000020000780c */ /* 0x000fe20003f05270 */
[----:B------:R-:W-:-:S03]  /*9e60*/  ULEA.HI.X UR9, UR17, UR9, UR18, 0x2, UP0 ;  /* 0x0000000911097291 */ /* 0x000fc600080f1412 */
[----:B------:R-:W-:Y:S01]  /*9e70*/  UMOV UR18, 0x40 ;  /* 0x0000004000127882 */ /* 0x000fe20000000000 */
[----:B------:R-:W-:Y:S01]  /*9e80*/  UMOV UR17, UR33 ;  /* 0x0000002100117c82 */ /* 0x000fe20008000000 */
[----:B------:R-:W-:Y:S02]  /*9e90*/  SEL R2, RZ, 0x1, P0 ;  /* 0x00000001ff027807 */ /* 0x000fe40000000000 */
[----:B------:R-:W-:Y:S01]  /*9ea0*/  SEL R0, R0, RZ, P0 ;  /* 0x000000ff00007207 */ /* 0x000fe20000000000 */
[----:B------:R1:W-:Y:S01]  /*9eb0*/  UTMALDG.4D [UR32], [UR22], desc[UR30] ;  /* 0x00001e20160075b4 */ /* 0x0003e20008019000 */
[----:B------:R-:W-:Y:S01]  /*9ec0*/  LOP3.LUT R9, R9, R2, RZ, 0x3c, !PT ;  /* 0x0000000209097212 */ /* 0x000fe200078e3cff */
[----:B------:R1:W-:Y:S01]  /*9ed0*/  UTMALDG.4D [UR24], [UR22], desc[UR30] ;  /* 0x00001e18160075b4 */ /* 0x0003e20008019000 */
[----:B------:R1:W-:Y:S01]  /*9ee0*/  UTMALDG.4D [UR16], [UR22], desc[UR30] ;  /* 0x00001e10160075b4 */ /* 0x0003e20008019000 */
[----:B------:R1:W-:Y:S02]  /*9ef0*/  UBLKCP.S.G [UR40], [UR8], UR10 ;  /* 0x00000028080073ba */ /* 0x0003e4000800020a */
[----:B-1----:R-:W-:-:S02]  /*9f00*/  NOP ;  /* 0x0000000000007918 */ /* 0x002fc40000000000 */
.L_x_550:
[----:B------:R-:W-:Y:S05]  /*9f10*/  BSYNC B0 ;  /* 0x0000000000007941 */ /* 0x000fea0003800000 */
.L_x_548:
[----:B------:R-:W-:-:S03]  /*9f20*/  UMOV UR8, 0xffffffff ;  /* 0xffffffff00087882 */ /* 0x000fc60000000000 */
[----:B------:R-:W-:Y:S05]  /*9f30*/  BRA.DIV UR8, `(.L_x_570) ;  /* 0x00000006089c7947 */ /* 0x000fea000b800000 */
[----:B------:R-:W-:-:S13]  /*9f40*/  ELECT P0, URZ, PT ;  /* 0x00000000003f782f */ /* 0x000fda0003800000 */
.L_x_590:
[----:B------:R-:W-:Y:S05]  /*9f50*/  @!P0 BRA `(.L_x_480) ;  /* 0x0000000000848947 */ /* 0x000fea0003800000 */
[----:B------:R-:W-:-:S06]  /*9f60*/  ULOP3.LUT UR8, UR38, 0x2, URZ, 0xfc, !UPT ;  /* 0x0000000226087892 */ /* 0x000fcc000f8efc3f */
[----:B------:R-:W-:-:S05]  /*9f70*/  IMAD.U32 R2, RZ, RZ, UR8 ;  /* 0x00000008ff027e24 */ /* 0x000fca000f8e00ff */
[----:B------:R-:W-:-:S13]  /*9f80*/  ISETP.NE.AND P2, PT, R2, 0x3, PT ;  /* 0x000000030200780c */ /* 0x000fda0003f45270 */
[----:B------:R-:W-:Y:S05]  /*9f90*/  @!P2 BRA `(.L_x_571) ;  /* 0x000000000004a947 */ /* 0x000fea0003800000 */
[----:B--2---:R-:W-:Y:S01]  /*9fa0*/  BPT.TRAP 0x1 ;  /* 0x000000040000795c */ /* 0x004fe20000300000 */
.L_x_571:
        /* <DEDUP_REMOVED lines=15> */
.L_x_591:
[----:B------:R-:W3:Y:S02]  /*a0a0*/  SYNCS.PHASECHK.TRANS64.TRYWAIT P0, [R3+URZ], R2 ;  /* 0x00000002030075a7 */ /* 0x000ee4000800017f */
[----:B---3--:R-:W-:Y:S05]  /*a0b0*/  @!P0 BRA `(.L_x_573) ;  /* 0x0000000400748947 */ /* 0x008fea0003800000 */
.L_x_592:
[----:B------:R-:W-:Y:S05]  /*a0c0*/  @!P2 BRA `(.L_x_574) ;  /* 0x000000000004a947 */ /* 0x000fea0003800000 */
[----:B--2---:R-:W-:Y:S01]  /*a0d0*/  BPT.TRAP 0x1 ;  /* 0x000000040000795c */ /* 0x004fe20000300000 */
.L_x_574:
[----:B---3--:R-:W-:-:S04]  /*a0e0*/  VIADD R3, R7, 0x26840 ;  /* 0x0002684007037836 */ /* 0x008fc80000000000 */
[----:B------:R-:W-:-:S04]  /*a0f0*/  IMAD R0, R0, 0x8, R3 ;  /* 0x0000000800007824 */ /* 0x000fc800078e0203 */
[----:B------:R-:W3:Y:S02]  /*a100*/  SYNCS.PHASECHK.TRANS64.TRYWAIT P0, [R0+URZ], R5 ;  /* 0x00000005000075a7 */ /* 0x000ee4000800017f */
[----:B---3--:R-:W-:Y:S05]  /*a110*/  @!P0 BRA `(.L_x_575) ;  /* 0x0000000400708947 */ /* 0x008fea0003800000 */
.L_x_593:
[----:B------:R-:W-:-:S07]  /*a120*/  IMAD R3, R4, 0x8, R3 ;  /* 0x0000000804037824 */ /* 0x000fce00078e0203 */
.L_x_576:
[----:B----4-:R4:W1:Y:S02]  /*a130*/  SYNCS.PHASECHK.TRANS64.TRYWAIT P0, [R3+URZ], R2 ;  /* 0x00000002030075a7 */ /* 0x010864000800017f */
[----:B-1----:R-:W-:Y:S05]  /*a140*/  @!P0 NANOSLEEP.SYNCS 0x989680 ;  /* 0x009896800000895d */ /* 0x002fea0003900000 */
[----:B------:R-:W1:Y:S02]  /*a150*/  @!P0 SYNCS.PHASECHK.TRANS64 P0, [R3+URZ], R2 ;  /* 0x00000002030085a7 */ /* 0x000e64000800007f */
[----:B-1----:R-:W-:Y:S05]  /*a160*/  @!P0 BRA `(.L_x_576) ;  /* 0xfffffffc00f08947 */ /* 0x002fea000383ffff */
.L_x_480:
[----:B--2---:R-:W-:Y:S05]  /*a170*/  BSYNC B6 ;  /* 0x0000000000067941 */ /* 0x004fea0003800000 */
.L_x_474:
[----:B------:R-:W-:Y:S05]  /*a180*/  EXIT ;  /* 0x000000000000794d */ /* 0x000fea0003800000 */
.L_x_490:
[----:B------:R-:W-:Y:S02]  /*a190*/  IMAD.MOV.U32 R13, RZ, RZ, R16 ;  /* 0x000000ffff0d7224 */ /* 0x000fe400078e0010 */
[----:B------:R-:W-:Y:S02]  /*a1a0*/  IMAD.MOV.U32 R12, RZ, RZ, RZ ;  /* 0x000000ffff0c7224 */ /* 0x000fe400078e00ff */
[----:B------:R-:W-:Y:S02]  /*a1b0*/  IMAD.MOV.U32 R11, RZ, RZ, 0x1f ;  /* 0x0000001fff0b7424 */ /* 0x000fe400078e00ff */
[----:B------:R-:W-:-:S07]  /*a1c0*/  IMAD.MOV.U32 R15, RZ, RZ, -0x1 ;  /* 0xffffffffff0f7424 */ /* 0x000fce00078e00ff */
[----:B-1---5:R-:W-:Y:S05]  /*a1d0*/  WARPSYNC.COLLECTIVE R15, `(.L_x_577) ;  /* 0x000000000f087348 */ /* 0x022fea0003c00000 */
[----:B------:R2:W3:Y:S02]  /*a1e0*/  SHFL.IDX P6, R14, R13, R12, R11 ;  /* 0x0000000c0d0e7389 */ /* 0x0004e400000c000b */
[----:B-123-5:R-:W-:Y:S01]  /*a1f0*/  ENDCOLLECTIVE ;  /* 0x000000000000791b */ /* 0x02efe20003800000 */
.L_x_577:
[----:B------:R-:W-:Y:S05]  /*a200*/  BRA `(.L_x_578) ;  /* 0xffffff7000587947 */ /* 0x000fea000383ffff */
.L_x_492:
[----:B-1----:R1:W3:Y:S02]  /*a210*/  SYNCS.PHASECHK.TRANS64.TRYWAIT P0, [R18+URZ+0x26800], R5 ;  /* 0x02680005120075a7 */ /* 0x0022e4000800017f */
[----:B---3--:R-:W-:Y:S05]  /*a220*/  @!P0 NANOSLEEP.SYNCS 0x989680 ;  /* 0x009896800000895d */ /* 0x008fea0003900000 */
[----:B------:R-:W3:Y:S02]  /*a230*/  @!P0 SYNCS.PHASECHK.TRANS64 P0, [R18+URZ+0x26800], R5 ;  /* 0x02680005120085a7 */ /* 0x000ee4000800007f */
[----:B---3--:R-:W-:Y:S05]  /*a240*/  @!P0 BRA `(.L_x_492) ;  /* 0xfffffffc00f08947 */ /* 0x008fea000383ffff */
[----:B------:R-:W-:Y:S05]  /*a250*/  BRA `(.L_x_491) ;  /* 0xffffff70007c7947 */ /* 0x000fea000383ffff */
.L_x_497:
[----:B--2---:R-:W-:-:S04]  /*a260*/  IMAD.U32 R5, RZ, RZ, UR10 ;  /* 0x0000000aff057e24 */ /* 0x004fc8000f8e00ff */
[----:B------:R2:W3:Y:S03]  /*a270*/  SYNCS.PHASECHK.TRANS64.TRYWAIT P1, [R5+URZ+0x26810], R16 ;  /* 0x02681010050075a7 */ /* 0x0004e6000802017f */
[----:B---3--:R-:W-:Y:S05]  /*a280*/  @!P1 NANOSLEEP.SYNCS 0x989680 ;  /* 0x009896800000995d */ /* 0x008fea0003900000 */
[----:B------:R-:W3:Y:S02]  /*a290*/  @!P1 SYNCS.PHASECHK.TRANS64 P1, [R5+URZ+0x26810], R16 ;  /* 0x02681010050095a7 */ /* 0x000ee4000802007f */
[----:B---3--:R-:W-:Y:S05]  /*a2a0*/  @!P1 BRA `(.L_x_497) ;  /* 0xfffffffc00ec9947 */ /* 0x008fea000383ffff */
[----:B------:R-:W-:Y:S05]  /*a2b0*/  BRA `(.L_x_496) ;  /* 0xffffff7800e07947 */ /* 0x000fea000383ffff */
.L_x_501:
[----:B------:R-:W-:-:S04]  /*a2c0*/  IMAD.U32 R121, RZ, RZ, UR10 ;  /* 0x0000000aff797e24 */ /* 0x000fc8000f8e00ff */
[----:B------:R1:W1:Y:S03]  /*a2d0*/  SYNCS.PHASECHK.TRANS64.TRYWAIT P1, [R121+URZ+0x26830], R16 ;  /* 0x02683010790075a7 */ /* 0x000266000802017f */
[----:B-1----:R-:W-:Y:S05]  /*a2e0*/  @!P1 NANOSLEEP.SYNCS 0x989680 ;  /* 0x009896800000995d */ /* 0x002fea0003900000 */
[----:B------:R-:W1:Y:S02]  /*a2f0*/  @!P1 SYNCS.PHASECHK.TRANS64 P1, [R121+URZ+0x26830], R16 ;  /* 0x02683010790095a7 */ /* 0x000e64000802007f */
[----:B-1----:R-:W-:Y:S05]  /*a300*/  @!P1 BRA `(.L_x_501) ;  /* 0xfffffffc00ec9947 */ /* 0x002fea000383ffff */
[----:B------:R-:W-:Y:S05]  /*a310*/  BRA `(.L_x_500) ;  /* 0xffffff7c00ec7947 */ /* 0x000fea000383ffff */
.L_x_551:
[----:B-1----:R1:W2:Y:S02]  /*a320*/  SYNCS.PHASECHK.TRANS64.TRYWAIT P0, [R0+URZ+0x26820], R3 ;  /* 0x02682003000075a7 */ /* 0x0022a4000800017f */
[----:B--2---:R-:W-:Y:S05]  /*a330*/  @!P0 NANOSLEEP.SYNCS 0x989680 ;  /* 0x009896800000895d */ /* 0x004fea0003900000 */
[----:B------:R-:W2:Y:S02]  /*a340*/  @!P0 SYNCS.PHASECHK.TRANS64 P0, [R0+URZ+0x26820], R3 ;  /* 0x02682003000085a7 */ /* 0x000ea4000800007f */
[----:B--2---:R-:W-:Y:S05]  /*a350*/  @!P0 BRA `(.L_x_551) ;  /* 0xfffffffc00f08947 */ /* 0x004fea000383ffff */
[----:B------:R-:W-:Y:S05]  /*a360*/  BRA `(.L_x_579) ;  /* 0xffffffdc00787947 */ /* 0x000fea000383ffff */
.L_x_555:
[----:B-1----:R1:W2:Y:S02]  /*a370*/  SYNCS.PHASECHK.TRANS64.TRYWAIT P1, [R0+URZ+0x26840], R21 ;  /* 0x02684015000075a7 */ /* 0x0022a4000802017f */
[----:B--2---:R-:W-:Y:S05]  /*a380*/  @!P1 NANOSLEEP.SYNCS 0x989680 ;  /* 0x009896800000995d */ /* 0x004fea0003900000 */
[----:B------:R-:W2:Y:S02]  /*a390*/  @!P1 SYNCS.PHASECHK.TRANS64 P1, [R0+URZ+0x26840], R21 ;  /* 0x02684015000095a7 */ /* 0x000ea4000802007f */
[----:B--2---:R-:W-:Y:S05]  /*a3a0*/  @!P1 BRA `(.L_x_555) ;  /* 0xfffffffc00f09947 */ /* 0x004fea000383ffff */
[----:B------:R-:W-:Y:S05]  /*a3b0*/  BRA `(.L_x_580) ;  /* 0xffffffe400987947 */ /* 0x000fea000383ffff */
.L_x_557:
[----:B--2---:R2:W3:Y:S02]  /*a3c0*/  SYNCS.PHASECHK.TRANS64.TRYWAIT P1, [R0+URZ+0x26828], R21 ;  /* 0x02682815000075a7 */ /* 0x0044e4000802017f */
[----:B---3--:R-:W-:Y:S05]  /*a3d0*/  @!P1 NANOSLEEP.SYNCS 0x989680 ;  /* 0x009896800000995d */ /* 0x008fea0003900000 */
[----:B------:R-:W3:Y:S02]  /*a3e0*/  @!P1 SYNCS.PHASECHK.TRANS64 P1, [R0+URZ+0x26828], R21 ;  /* 0x02682815000095a7 */ /* 0x000ee4000802007f */
[----:B---3--:R-:W-:Y:S05]  /*a3f0*/  @!P1 BRA `(.L_x_557) ;  /* 0xfffffffc00f09947 */ /* 0x008fea000383ffff */
[----:B------:R-:W-:Y:S05]  /*a400*/  BRA `(.L_x_581) ;  /* 0xffffffe800487947 */ /* 0x000fea000383ffff */
.L_x_559:
[----:B---3--:R3:W4:Y:S02]  /*a410*/  SYNCS.PHASECHK.TRANS64.TRYWAIT P1, [R0+URZ+0x26848], R21 ;  /* 0x02684815000075a7 */ /* 0x008724000802017f */
[----:B----4-:R-:W-:Y:S05]  /*a420*/  @!P1 NANOSLEEP.SYNCS 0x989680 ;  /* 0x009896800000995d */ /* 0x010fea0003900000 */
[----:B------:R-:W4:Y:S02]  /*a430*/  @!P1 SYNCS.PHASECHK.TRANS64 P1, [R0+URZ+0x26848], R21 ;  /* 0x02684815000095a7 */ /* 0x000f24000802007f */
[----:B----4-:R-:W-:Y:S05]  /*a440*/  @!P1 BRA `(.L_x_559) ;  /* 0xfffffffc00f09947 */ /* 0x010fea000383ffff */
[----:B------:R-:W-:Y:S05]  /*a450*/  BRA `(.L_x_582) ;  /* 0xffffffe800dc7947 */ /* 0x000fea000383ffff */
.L_x_561:
[----:B------:R-:W-:-:S07]  /*a460*/  SHF.L.U32 R5, R9, 0x1f, RZ ;  /* 0x0000001f09057819 */ /* 0x000fce00000006ff */
.L_x_583:
[----:B-1----:R1:W2:Y:S02]  /*a470*/  SYNCS.PHASECHK.TRANS64.TRYWAIT P1, [R0+URZ+0x26820], R5 ;  /* 0x02682005000075a7 */ /* 0x0022a4000802017f */
[----:B--2---:R-:W-:Y:S05]  /*a480*/  @!P1 NANOSLEEP.SYNCS 0x989680 ;  /* 0x009896800000995d */ /* 0x004fea0003900000 */
[----:B------:R-:W2:Y:S02]  /*a490*/  @!P1 SYNCS.PHASECHK.TRANS64 P1, [R0+URZ+0x26820], R5 ;  /* 0x02682005000095a7 */ /* 0x000ea4000802007f */
[----:B--2---:R-:W-:Y:S05]  /*a4a0*/  @!P1 BRA `(.L_x_583) ;  /* 0xfffffffc00f09947 */ /* 0x004fea000383ffff */
[----:B------:R-:W-:Y:S05]  /*a4b0*/  BRA `(.L_x_584) ;  /* 0xffffffec00807947 */ /* 0x000fea000383ffff */
.L_x_564:
[----:B-1----:R1:W2:Y:S02]  /*a4c0*/  SYNCS.PHASECHK.TRANS64.TRYWAIT P1, [R0+URZ+0x26840], R7 ;  /* 0x02684007000075a7 */ /* 0x0022a4000802017f */
[----:B--2---:R-:W-:Y:S05]  /*a4d0*/  @!P1 NANOSLEEP.SYNCS 0x989680 ;  /* 0x009896800000995d */ /* 0x004fea0003900000 */
[----:B------:R-:W2:Y:S02]  /*a4e0*/  @!P1 SYNCS.PHASECHK.TRANS64 P1, [R0+URZ+0x26840], R7 ;  /* 0x02684007000095a7 */ /* 0x000ea4000802007f */
[----:B--2---:R-:W-:Y:S05]  /*a4f0*/  @!P1 BRA `(.L_x_564) ;  /* 0xfffffffc00f09947 */ /* 0x004fea000383ffff */
[----:B------:R-:W-:Y:S05]  /*a500*/  BRA `(.L_x_585) ;  /* 0xfffffff0002c7947 */ /* 0x000fea000383ffff */
.L_x_566:
[----:B--2---:R2:W3:Y:S02]  /*a510*/  SYNCS.PHASECHK.TRANS64.TRYWAIT P1, [R0+URZ+0x26828], R7 ;  /* 0x02682807000075a7 */ /* 0x0044e4000802017f */
[----:B---3--:R-:W-:Y:S05]  /*a520*/  @!P1 NANOSLEEP.SYNCS 0x989680 ;  /* 0x009896800000995d */ /* 0x008fea0003900000 */
[----:B------:R-:W3:Y:S02]  /*a530*/  @!P1 SYNCS.PHASECHK.TRANS64 P1, [R0+URZ+0x26828], R7 ;  /* 0x02682807000095a7 */ /* 0x000ee4000802007f */
[----:B---3--:R-:W-:Y:S05]  /*a540*/  @!P1 BRA `(.L_x_566) ;  /* 0xfffffffc00f09947 */ /* 0x008fea000383ffff */
[----:B------:R-:W-:Y:S05]  /*a550*/  BRA `(.L_x_586) ;  /* 0xfffffff000d47947 */ /* 0x000fea000383ffff */
.L_x_568:
[----:B---3--:R3:W4:Y:S02]  /*a560*/  SYNCS.PHASECHK.TRANS64.TRYWAIT P0, [R3+URZ+0x26840], R2 ;  /* 0x02684002030075a7 */ /* 0x008724000800017f */
[----:B----4-:R-:W-:Y:S05]  /*a570*/  @!P0 NANOSLEEP.SYNCS 0x989680 ;  /* 0x009896800000895d */ /* 0x010fea0003900000 */
[----:B------:R-:W4:Y:S02]  /*a580*/  @!P0 SYNCS.PHASECHK.TRANS64 P0, [R3+URZ+0x26840], R2 ;  /* 0x02684002030085a7 */ /* 0x000f24000800007f */
[----:B----4-:R-:W-:Y:S05]  /*a590*/  @!P0 BRA `(.L_x_568) ;  /* 0xfffffffc00f08947 */ /* 0x010fea000383ffff */
[----:B------:R-:W-:Y:S05]  /*a5a0*/  BRA `(.L_x_587) ;  /* 0xfffffff4007c7947 */ /* 0x000fea000383ffff */
.L_x_570:
[----:B------:R-:W-:Y:S01]  /*a5b0*/  BSSY B0, `(.L_x_588) ;  /* 0x0000006000007945 */ /* 0x000fe20003800000 */
[----:B------:R-:W-:-:S07]  /*a5c0*/  IMAD.MOV.U32 R15, RZ, RZ, -0x1 ;  /* 0xffffffffff0f7424 */ /* 0x000fce00078e00ff */
[----:B--2---:R-:W-:Y:S05]  /*a5d0*/  WARPSYNC.COLLECTIVE R15, `(.L_x_589) ;  /* 0x000000000f0c7348 */ /* 0x004fea0003c00000 */
[----:B------:R-:W-:Y:S02]  /*a5e0*/  ELECT P6, UR62, PT ;  /* 0x00000000003e782f */ /* 0x000fe400038c0000 */
[----:B------:R-:W-:Y:S01]  /*a5f0*/  MOV R14, UR62 ;  /* 0x0000003e000e7c02 */ /* 0x000fe20008000f00 */
[----:B--2---:R-:W-:Y:S10]  /*a600*/  ENDCOLLECTIVE ;  /* 0x000000000000791b */ /* 0x004ff40003800000 */
.L_x_589:
[----:B------:R-:W-:Y:S05]  /*a610*/  BSYNC B0 ;  /* 0x0000000000007941 */ /* 0x000fea0003800000 */
.L_x_588:
[----:B------:R-:W-:Y:S01]  /*a620*/  PLOP3.LUT P0, PT, P6, PT, PT, 0x80, 0x0 ;  /* 0x000000000000781c */ /* 0x000fe2000370f070 */
[----:B------:R-:W-:-:S12]  /*a630*/  BRA `(.L_x_590) ;  /* 0xfffffff800447947 */ /* 0x000fd8000383ffff */
.L_x_572:
[----:B-1----:R1:W3:Y:S02]  /*a640*/  SYNCS.PHASECHK.TRANS64.TRYWAIT P0, [R6+URZ], R5 ;  /* 0x00000005060075a7 */ /* 0x0022e4000800017f */
[----:B---3--:R-:W-:Y:S05]  /*a650*/  @!P0 NANOSLEEP.SYNCS 0x989680 ;  /* 0x009896800000895d */ /* 0x008fea0003900000 */
[----:B------:R-:W3:Y:S02]  /*a660*/  @!P0 SYNCS.PHASECHK.TRANS64 P0, [R6+URZ], R5 ;  /* 0x00000005060085a7 */ /* 0x000ee4000800007f */
[----:B---3--:R-:W-:Y:S05]  /*a670*/  @!P0 BRA `(.L_x_572) ;  /* 0xfffffffc00f08947 */ /* 0x008fea000383ffff */
[----:B------:R-:W-:Y:S05]  /*a680*/  BRA `(.L_x_591) ;  /* 0xfffffff800847947 */ /* 0x000fea000383ffff */
.L_x_573:
[----:B---3--:R3:W4:Y:S02]  /*a690*/  SYNCS.PHASECHK.TRANS64.TRYWAIT P0, [R3+URZ], R2 ;  /* 0x00000002030075a7 */ /* 0x008724000800017f */
[----:B----4-:R-:W-:Y:S05]  /*a6a0*/  @!P0 NANOSLEEP.SYNCS 0x989680 ;  /* 0x009896800000895d */ /* 0x010fea0003900000 */
[----:B------:R-:W4:Y:S02]  /*a6b0*/  @!P0 SYNCS.PHASECHK.TRANS64 P0, [R3+URZ], R2 ;  /* 0x00000002030085a7 */ /* 0x000f24000800007f */
[----:B----4-:R-:W-:Y:S05]  /*a6c0*/  @!P0 BRA `(.L_x_573) ;  /* 0xfffffffc00f08947 */ /* 0x010fea000383ffff */
[----:B------:R-:W-:Y:S05]  /*a6d0*/  BRA `(.L_x_592) ;  /* 0xfffffff800787947 */ /* 0x000fea000383ffff */
.L_x_575:
[----:B---3--:R3:W4:Y:S02]  /*a6e0*/  SYNCS.PHASECHK.TRANS64.TRYWAIT P0, [R0+URZ], R5 ;  /* 0x00000005000075a7 */ /* 0x008724000800017f */
[----:B----4-:R-:W-:Y:S05]  /*a6f0*/  @!P0 NANOSLEEP.SYNCS 0x989680 ;  /* 0x009896800000895d */ /* 0x010fea0003900000 */
[----:B------:R-:W4:Y:S02]  /*a700*/  @!P0 SYNCS.PHASECHK.TRANS64 P0, [R0+URZ], R5 ;  /* 0x00000005000085a7 */ /* 0x000f24000800007f */
[----:B----4-:R-:W-:Y:S05]  /*a710*/  @!P0 BRA `(.L_x_575) ;  /* 0xfffffffc00f08947 */ /* 0x010fea000383ffff */
[----:B------:R-:W-:Y:S05]  /*a720*/  BRA `(.L_x_593) ;  /* 0xfffffff8007c7947 */ /* 0x000fea000383ffff */
.L_x_594:
        /* <DEDUP_REMOVED lines=13> */
.L_x_6555:


//--------------------- .text._ZN7cutlass13device_kernelIN5flash11enable_sm90INS1_16FlashAttnBwdSm90INS1_25CollectiveMainloopBwdSm90ILi2ELi2ELi2EN4cute5tupleIJNS5_1CILi1EEES8_S8_EEENS6_IJNS7_ILi64EEENS7_ILi128EEENS7_ILi96EEEEEENS_10bfloat16_tEfNS_4arch4Sm90ELb0ELb0ELb1ELb1ELb1ELb1ELb0ELb0ELi2ELi1ELi2ELi1ELb1EEENS1_21CollectiveEpilogueBwdISD_SE_SG_Li256ELb1ELb0ELi1EEENS1_19SingleTileSchedulerILb1ELb0ELb0ELi128EEEEEEEEEvNT_6ParamsE --------------------------
	.section	.text._ZN7cutlass13device_kernelIN5flash11enable_sm90INS1_16FlashAttnBwdSm90INS1_25CollectiveMainloopBwdSm90ILi2ELi2ELi2EN4cute5tupleIJNS5_1CILi1EEES8_S8_EEENS6_IJNS7_ILi64EEENS7_ILi128EEENS7_ILi96EEEEEENS_10bfloat16_tEfNS_4arch4Sm90ELb0ELb0ELb1ELb1ELb1ELb1ELb0ELb0ELi2ELi1ELi2ELi1ELb1EEENS1_21CollectiveEpilogueBwdISD_SE_SG_Li256ELb1ELb0ELi1EEENS1_19SingleTileSchedulerILb1ELb0ELb0ELi128EEEEEEEEEvNT_6ParamsE,"ax",@progbits
	.align	128
.text._ZN7cutlass13device_kernelIN5flash11enable_sm90INS1_16FlashAttnBwdSm90INS1_25CollectiveMainloopBwdSm90ILi2ELi2ELi2EN4cute5tupleIJNS5_1CILi1EEES8_S8_EEENS6_IJNS7_ILi64EEENS7_ILi128EEENS7_ILi96EEEEEENS_10bfloat16_tEfNS_4arch4Sm90ELb0ELb0ELb1ELb1ELb1ELb1ELb0ELb0ELi2ELi1ELi2ELi1ELb1EEENS1_21CollectiveEpilogueBwdISD_SE_SG_Li256ELb1ELb0ELi1EEENS1_19SingleTileSchedulerILb1ELb0ELb0ELi128EEEEEEEEEvNT_6ParamsE:
        .type           _ZN7cutlass13device_kernelIN5flash11enable_sm90INS1_16FlashAttnBwdSm90INS1_25CollectiveMainloopBwdSm90ILi2ELi2ELi2EN4cute5tupleIJNS5_1CILi1EEES8_S8_EEENS6_IJNS7_ILi64EEENS7_ILi128EEENS7_ILi96EEEEEENS_10bfloat16_tEfNS_4arch4Sm90ELb0ELb0ELb1ELb1ELb1ELb1ELb0ELb0ELi2ELi1ELi2ELi1ELb1EEENS1_21CollectiveEpilogueBwdISD_SE_SG_Li256ELb1ELb0ELi1EEENS1_19SingleTileSchedulerILb1ELb0ELb0ELi128EEEEEEEEEvNT_6ParamsE,@function
        .size           _ZN7cutlass13device_kernelIN5flash11enable_sm90INS1_16FlashAttnBwdSm90INS1_25CollectiveMainloopBwdSm90ILi2ELi2ELi2EN4cute5tupleIJNS5_1CILi1EEES8_S8_EEENS6_IJNS7_ILi64EEENS7_ILi128EEENS7_ILi96EEEEEENS_10bfloat16_tEfNS_4arch4Sm90ELb0ELb0ELb1ELb1ELb1ELb1ELb0ELb0ELi2ELi1ELi2ELi1ELb1EEENS1_21CollectiveEpilogueBwdISD_SE_SG_Li256ELb1ELb0ELi1EEENS1_19SingleTileSchedulerILb1ELb0ELb0ELi128EEEEEEEEEvNT_6ParamsE,(.L_x_6556 - _ZN7cutlass13device_kernelIN5flash11enable_sm90INS1_16FlashAttnBwdSm90INS1_25CollectiveMainloopBwdSm90ILi2ELi2ELi2EN4cute5tupleIJNS5_1CILi1EEES8_S8_EEENS6_IJNS7_ILi64EEENS7_ILi128EEENS7_ILi96EEEEEENS_10bfloat16_tEfNS_4arch4Sm90ELb0ELb0ELb1ELb1ELb1ELb1ELb0ELb0ELi2ELi1ELi2ELi1ELb1EEENS1_21CollectiveEpilogueBwdISD_SE_SG_Li256ELb1ELb0ELi1EEENS1_19SingleTileSchedulerILb1ELb0ELb0ELi128EEEEEEEEEvNT_6ParamsE)
        .other          _ZN7cutlass13device_kernelIN5flash11enable_sm90INS1_16FlashAttnBwdSm90INS1_25CollectiveMainloopBwdSm90ILi2ELi2ELi2EN4cute5tupleIJNS5_1CILi1EEES8_S8_EEENS6_IJNS7_ILi64EEENS7_ILi128EEENS7_ILi96EEEEEENS_10bfloat16_tEfNS_4arch4Sm90ELb0ELb0ELb1ELb1ELb1ELb1ELb0ELb0ELi2ELi1ELi2ELi1ELb1EEENS1_21CollectiveEpilogueBwdISD_SE_SG_Li256ELb1ELb0ELi1EEENS1_19SingleTileSchedulerILb1ELb0ELb0ELi128EEEEEEEEEvNT_6ParamsE,@"STO_CUDA_ENTRY STV_DEFAULT"
_ZN7cutlass13device_kernelIN5flash11enable_sm90INS1_16FlashAttnBwdSm90INS1_25CollectiveMainloopBwdSm90ILi2ELi2ELi2EN4cute5tupleIJNS5_1CILi1EEES8_S8_EEENS6_IJNS7_ILi64EEENS7_ILi128EEENS7_ILi96EEEEEENS_10bfloat16_tEfNS_4arch4Sm90ELb0ELb0ELb1ELb1ELb1ELb1ELb0ELb0ELi2ELi1ELi2ELi1ELb1EEENS1_21CollectiveEpilogueBwdISD_SE_SG_Li256ELb1ELb0ELi1EEENS1_19SingleTileSchedulerILb1ELb0ELb0ELi128EEEEEEEEEvNT_6ParamsE:
        /* <DEDUP_REMOVED lines=23> */
.L_x_596:
[----:B------:R-:W-:Y:S05]  /*0170*/  BSYNC B0 ;  /* 0x0000000000007941 */ /* 0x000fea0003800000 */
.L_x_595:
        /* <DEDUP_REMOVED lines=37> */
.L_x_597:
        /* <DEDUP_REMOVED lines=22> */
.L_x_598:
[----:B------:R-:W-:Y:S01]  /*0530*/  PLOP3.LUT P0, PT, PT, PT, UP0, 0x80, 0x0 ;  /* 0x000000000000781c */ /* 0x000fe20003f0f008 */
[----:B------:R-:W-:Y:S01]  /*0540*/  NOP ;  /* 0x0000000000007918 */ /* 0x000fe20000000000 */
[----:B------:R-:W-:Y:S01]  /*0550*/  ULDC.64 UR46, c[0x0][0x208] ;  /* 0x00008200002e7ab9 */ /* 0x000fe20000000a00 */
[----:B------:R-:W-:Y:S01]  /*0560*/  BSSY B6, `(.L_x_599) ;  /* 0x0000a46000067945 */ /* 0x000fe20003800000 */
[----:B-12-4-:R-:W-:Y:S09]  /*0570*/  BAR.SYNC.DEFER_BLOCKING 0x0 ;  /* 0x0000000000007b1d */ /* 0x016ff20000010000 */
[----:B------:R-:W-:Y:S05]  /*0580*/  @!P0 BRA `(.L_x_600) ;  /* 0x0000006000b88947 */ /* 0x000fea0003800000 */
.L_x_601:
        /* <DEDUP_REMOVED lines=21> */
.L_x_602:
        /* <DEDUP_REMOVED lines=14> */
.L_x_604:
[----:B------:R-:W-:-:S05]  /*07c0*/  ULDC UR4, c[0x0][0x8bc] ;  /* 0x00022f0000047ab9 */ /* 0x000fca0000000800 */
.L_x_603:
        /* <DEDUP_REMOVED lines=21> */
.L_x_606:
        /* <DEDUP_REMOVED lines=14> */
.L_x_607:
        /* <DEDUP_REMOVED lines=10> */
.L_x_608:
        /* <DEDUP_REMOVED lines=11> */
.L_x_609:
        /* <DEDUP_REMOVED lines=72> */
.L_x_612:
        /* <DEDUP_REMOVED lines=15> */
.L_x_611:
        /* <DEDUP_REMOVED lines=22> */
.L_x_614:
        /* <DEDUP_REMOVED lines=15> */
.L_x_613:
[----:B------:R-:W-:Y:S01]  /*1310*/  SHF.R.S32.HI R25, RZ, 0x1f, R22 ;  /* 0x0000001fff197819 */ /* 0x000fe20000011416 */
[----:B------:R-:W-:-:S03]  /*1320*/  UMOV UR4, 0xffffffff ;  /* 0xffffffff00047882 */ /* 0x000fc60000000000 */
[----:B------:R-:W-:-:S04]  /*1330*/  LEA.HI R0, R25, R22, RZ, 0x7 ;  /* 0x0000001619007211 */ /* 0x000fc800078f38ff */
[----:B------:R-:W-:Y:S01]  /*1340*/  SHF.R.S32.HI R16, RZ, 0x7, R0 ;  /* 0x00000007ff107819 */ /* 0x000fe20000011400 */
[----:B------:R-:W-:Y:S06]  /*1350*/  BRA.DIV UR4, `(.L_x_615) ;  /* 0x0000009604a07947 */ /* 0x000fec000b800000 */
[----:B------:R2:W3:Y:S02]  /*1360*/  SHFL.IDX PT, R14, R16, RZ, 0x1f ;  /* 0x00001fff100e7589 */ /* 0x0004e400000e0000 */
.L_x_719:
        /* <DEDUP_REMOVED lines=14> */
.L_x_616:
        /* <DEDUP_REMOVED lines=19> */
.L_x_618:
        /* <DEDUP_REMOVED lines=126> */
.L_x_629:
[----:B------:R-:W-:-:S06]  /*1d60*/  UISETP.NE.AND UP0, UPT, UR20, 0x3, UPT ;  /* 0x000000031400788c */ /* 0x000fcc000bf05270 */
[----:B------:R-:W-:-:S13]  /*1d70*/  PLOP3.LUT P0, PT, PT, PT, UP0, 0x80, 0x0 ;  /* 0x000000000000781c */ /* 0x000fda0003f0f008 */
[----:B-1----:R-:W-:Y:S05]  /*1d80*/  @!P0 BRA `(.L_x_619) ;  /* 0x0000000000048947 */ /* 0x002fea0003800000 */
[----:B------:R-:W-:Y:S01]  /*1d90*/  BPT.TRAP 0x1 ;  /* 0x000000040000795c */ /* 0x000fe20000300000 */
.L_x_619:
[----:B------:R-:W-:Y:S01]  /*1da0*/  R2UR UR10, R18 ;  /* 0x00000000120a72ca */ /* 0x000fe200000e0000 */
[----:B------:R-:W-:-:S05]  /*1db0*/  IMAD.U32 R16, RZ, RZ, UR5 ;  /* 0x00000005ff107e24 */ /* 0x000fca000f8e00ff */
[----:B------:R-:W-:-:S07]  /*1dc0*/  SHF.L.U32 R16, R16, 0x1f, RZ ;  /* 0x0000001f10107819 */ /* 0x000fce00000006ff */
[----:B------:R-:W-:-:S09]  /*1dd0*/  ULEA UR10, UR6, UR10, 0x3 ;  /* 0x0000000a060a7291 */ /* 0x000fd2000f8e183f */
[----:B------:R1:W2:Y:S01]  /*1de0*/  SYNCS.PHASECHK.TRANS64.TRYWAIT P1, [UR10+0x26810], R16 ;  /* 0x02681010ff0075a7 */ /* 0x0002a2000802014a */
[----:B------:R-:W-:Y:S05]  /*1df0*/  @!P0 BRA `(.L_x_620) ;  /* 0x0000000000048947 */ /* 0x000fea0003800000 */
[----:B------:R-:W-:Y:S01]  /*1e00*/  BPT.TRAP 0x1 ;  /* 0x000000040000795c */ /* 0x000fe20000300000 */
.L_x_620:
[----:B--2---:R-:W-:Y:S05]  /*1e10*/  @P1 BRA `(.L_x_621) ;  /* 0x0000000000081947 */ /* 0x004fea0003800000 */
[----:B------:R-:W2:Y:S02]  /*1e20*/  SYNCS.PHASECHK.TRANS64.TRYWAIT P1, [UR10+0x26810], R16 ;  /* 0x02681010ff0075a7 */ /* 0x000ea4000802014a */
[----:B--2---:R-:W-:Y:S05]  /*1e30*/  @!P1 BRA `(.L_x_622) ;  /* 0x0000008c001c9947 */ /* 0x004fea0003800000 */
.L_x_621:
        /* <DEDUP_REMOVED lines=67> */
.L_x_623:
[----:B------:R1:W1:Y:S01]  /*2270*/  SYNCS.PHASECHK.TRANS64.TRYWAIT P1, [UR10+0x26830], R16 ;  /* 0x02683010ff0075a7 */ /* 0x000262000802014a */
[----:B------:R-:W-:Y:S05]  /*2280*/  @!P0 BRA `(.L_x_624) ;  /* 0x0000000000048947 */ /* 0x000fea0003800000 */
[----:B------:R-:W-:Y:S01]  /*2290*/  BPT.TRAP 0x1 ;  /* 0x000000040000795c */ /* 0x000fe20000300000 */
.L_x_624:
[----:B-1----:R-:W-:Y:S05]  /*22a0*/  @P1 BRA `(.L_x_625) ;  /* 0x0000000000081947 */ /* 0x002fea0003800000 */
[----:B------:R-:W1:Y:S02]  /*22b0*/  SYNCS.PHASECHK.TRANS64.TRYWAIT P1, [UR10+0x26830], R16 ;  /* 0x02683010ff0075a7 */ /* 0x000e64000802014a */
[----:B-1----:R-:W-:Y:S05]  /*22c0*/  @!P1 BRA `(.L_x_626) ;  /* 0x0000008800109947 */ /* 0x002fea0003800000 */
.L_x_625:
        /* <DEDUP_REMOVED lines=565> */
.L_x_627:
        /* <DEDUP_REMOVED lines=44> */
.L_x_628:
        /* <DEDUP_REMOVED lines=62> */
.L_x_610:
        /* <DEDUP_REMOVED lines=150> */
.L_x_631:
        /* <DEDUP_REMOVED lines=60> */
.L_x_633:
[----:B------:R-:W-:Y:S05]  /*59e0*/  BSYNC B0 ;  /* 0x0000000000007941 */ /* 0x000fea0003800000 */
.L_x_632:
        /* <DEDUP_REMOVED lines=22> */
.L_x_635:
[----:B------:R-:W-:Y:S05]  /*5b50*/  BSYNC B0 ;  /* 0x0000000000007941 */ /* 0x000fea0003800000 */
.L_x_634:
        /* <DEDUP_REMOVED lines=26> */
.L_x_637:
[----:B------:R-:W-:Y:S05]  /*5d00*/  BSYNC B0 ;  /* 0x0000000000007941 */ /* 0x000fea0003800000 */
.L_x_636:
        /* <DEDUP_REMOVED lines=23> */
.L_x_630:
        /* <DEDUP_REMOVED lines=41> */
.L_x_638:
        /* <DEDUP_REMOVED lines=47> */
.L_x_640:
[----:B------:R-:W-:Y:S05]  /*6400*/  BSYNC B0 ;  /* 0x0000000000007941 */ /* 0x000fea0003800000 */
.L_x_639:
        /* <DEDUP_REMOVED lines=21> */
.L_x_642:
[----:B------:R-:W-:Y:S05]  /*6560*/  BSYNC B0 ;  /* 0x0000000000007941 */ /* 0x000fea0003800000 */
.L_x_641:
        /* <DEDUP_REMOVED lines=25> */
.L_x_644:
[----:B------:R-:W-:Y:S05]  /*6700*/  BSYNC B0 ;  /* 0x0000000000007941 */ /* 0x000fea0003800000 */
.L_x_643:
        /* <DEDUP_REMOVED lines=22> */
.L_x_600:
        /* <DEDUP_REMOVED lines=9> */
[----:B------:R-:W1:Y:S01]  /*6900*/  S2UR UR25, SR_CTAID.X ;  /* 0x00000000001979c3 */ /* 0x000e620000002500 */
[----:B------:R-:W-:-:S04]  /*6910*/  ISETP.NE.U32.AND P0, PT, RZ, UR4, PT ;  /* 0x00000004ff007c0c */ /* 0x000fc8000bf05070 */
[----:B------:R-:W-:-:S03]  /*6920*/  ISETP.NE.AND.EX P0, PT, RZ, UR5, PT, P0 ;  /* 0x00000005ff007c0c */ /* 0x000fc6000bf05300 */
[----:B------:R-:W2:Y:S10]  /*6930*/  S2UR UR12, SR_CTAID.Z ;  /* 0x00000000000c79c3 */ /* 0x000eb40000002700 */
[----:B------:R-:W-:Y:S05]  /*6940*/  @!P0 BRA `(.L_x_646) ;  /* 0x00000000001c8947 */ /* 0x000fea0003800000 */
[----:B------:R-:W-:Y:S02]  /*6950*/  ULDC.64 UR4, c[0x0][0x8d8] ;  /* 0x0002360000047ab9 */ /* 0x000fe40000000a00 */
[----:B--2---:R-:W-:-:S06]  /*6960*/  UIMAD.WIDE UR4, UR12, 0x4, UR4 ;  /* 0x000000040c0478a5 */ /* 0x004fcc000f8e0204 */
[----:B------:R-:W-:Y:S02]  /*6970*/  IMAD.U32 R2, RZ, RZ, UR4 ;  /* 0x00000004ff027e24 */ /* 0x000fe4000f8e00ff */
[----:B------:R-:W-:-:S05]  /*6980*/  IMAD.U32 R3, RZ, RZ, UR5 ;  /* 0x00000005ff037e24 */ /* 0x000fca000f8e00ff */
[----:B------:R-:W2:Y:S02]  /*6990*/  LDG.E R2, desc[UR46][R2.64] ;  /* 0x0000002e02027981 */ /* 0x000ea4000c1e1900 */
[----:B--2---:R-:W-:Y:S01]  /*69a0*/  R2UR UR4, R2 ;  /* 0x00000000020472ca */ /* 0x004fe200000e0000 */
[----:B------:R-:W-:-:S14]  /*69b0*/  BRA `(.L_x_647) ;  /* 0x0000000000387947 */ /* 0x000fdc0003800000 */
.L_x_646:
[----:B------:R-:W-:Y:S02]  /*69c0*/  ULDC.64 UR4, c[0x0][0x8d0] ;  /* 0x0002340000047ab9 */ /* 0x000fe40000000a00 */
[----:B------:R-:W-:-:S04]  /*69d0*/  ISETP.NE.U32.AND P0, PT, RZ, UR4, PT ;  /* 0x00000004ff007c0c */ /* 0x000fc8000bf05070 */
[----:B------:R-:W-:-:S13]  /*69e0*/  ISETP.NE.AND.EX P0, PT, RZ, UR5, PT, P0 ;  /* 0x00000005ff007c0c */ /* 0x000fda000bf05300 */
[----:B------:R-:W-:Y:S05]  /*69f0*/  @!P0 BRA `(.L_x_648) ;  /* 0x0000000000248947 */ /* 0x000fea0003800000 */
[----:B------:R-:W-:Y:S02]  /*6a00*/  ULDC.64 UR4, c[0x0][0x8d0] ;  /* 0x0002340000047ab9 */ /* 0x000fe40000000a00 */
[----:B--2---:R-:W-:-:S06]  /*6a10*/  UIMAD.WIDE UR4, UR12, 0x4, UR4 ;  /* 0x000000040c0478a5 */ /* 0x004fcc000f8e0204 */
[----:B------:R-:W-:Y:S02]  /*6a20*/  IMAD.U32 R2, RZ, RZ, UR4 ;  /* 0x00000004ff027e24 */ /* 0x000fe4000f8e00ff */
[----:B------:R-:W-:-:S05]  /*6a30*/  IMAD.U32 R3, RZ, RZ, UR5 ;  /* 0x00000005ff037e24 */ /* 0x000fca000f8e00ff */
[----:B------:R-:W2:Y:S04]  /*6a40*/  LDG.E R0, desc[UR46][R2.64] ;  /* 0x0000002e02007981 */ /* 0x000ea8000c1e1900 */
[----:B------:R-:W2:Y:S02]  /*6a50*/  LDG.E R5, desc[UR46][R2.64+0x4] ;  /* 0x0000042e02057981 */ /* 0x000ea4000c1e1900 */
[----:B--2---:R-:W-:-:S05]  /*6a60*/  IMAD.IADD R0, R5, 0x1, -R0 ;  /* 0x0000000105007824 */ /* 0x004fca00078e0a00 */
[----:B------:R-:W-:Y:S01]  /*6a70*/  R2UR UR4, R0 ;  /* 0x00000000000472ca */ /* 0x000fe200000e0000 */
[----:B------:R-:W-:-:S14]  /*6a80*/  BRA `(.L_x_647) ;  /* 0x0000000000047947 */ /* 0x000fdc0003800000 */
.L_x_648:
[----:B------:R-:W-:-:S05]  /*6a90*/  ULDC UR4, c[0x0][0x8bc] ;  /* 0x00022f0000047ab9 */ /* 0x000fca0000000800 */
.L_x_647:
[----:B-1----:R-:W-:-:S04]  /*6aa0*/  USHF.L.U32 UR5, UR25, 0x7, URZ ;  /* 0x0000000719057899 */ /* 0x002fc8000800063f */
[----:B------:R-:W-:-:S04]  /*6ab0*/  UISETP.GE.AND UP0, UPT, UR5, UR4, UPT ;  /* 0x000000040500728c */ /* 0x000fc8000bf06270 */
[----:B--2---:R-:W-:-:S06]  /*6ac0*/  USEL UR12, UR12, 0xffffffff, !UP0 ;  /* 0xffffffff0c0c7887 */ /* 0x004fcc000c000000 */
        /* <DEDUP_REMOVED lines=10> */
[----:B------:R-:W-:Y:S02]  /*6b70*/  ULDC.64 UR4, c[0x0][0x780] ;  /* 0x0001e00000047ab9 */ /* 0x000fe40000000a00 */
[----:B------:R-:W-:-:S03]  /*6b80*/  UISETP.NE.U32.AND UP1, UPT, UR4, URZ, UPT ;  /* 0x0000003f0400728c */ /* 0x000fc6000bf25070 */
[----:B------:R-:W2:Y:S01]  /*6b90*/  @P0 LDG.E R0, desc[UR46][R2.64] ;  /* 0x0000002e02000981 */ /* 0x000ea2000c1e1900 */
[----:B------:R-:W-:-:S06]  /*6ba0*/  UISETP.NE.AND.EX UP1, UPT, UR5, URZ, UPT, UP1 ;  /* 0x0000003f0500728c */ /* 0x000fcc000bf25310 */
[----:B------:R-:W-:-:S05]  /*6bb0*/  PLOP3.LUT P1, PT, PT, PT, UP1, 0x80, 0x0 ;  /* 0x000000000000781c */ /* 0x000fca0003f2f018 */
[----:B------:R-:W-:Y:S02]  /*6bc0*/  @UP1 ULDC.64 UR4, c[0x0][0x780] ;  /* 0x0001e00000041ab9 */ /* 0x000fe40000000a00 */
[----:B------:R-:W-:-:S06]  /*6bd0*/  @UP1 UIMAD.WIDE UR4, UR12, 0x4, UR4 ;  /* 0x000000040c0418a5 */ /* 0x000fcc000f8e0204 */
[----:B------:R-:W-:Y:S02]  /*6be0*/  IMAD.U32 R4, RZ, RZ, UR4 ;  /* 0x00000004ff047e24 */ /* 0x000fe4000f8e00ff */
[----:B------:R-:W-:-:S05]  /*6bf0*/  IMAD.U32 R5, RZ, RZ, UR5 ;  /* 0x00000005ff057e24 */ /* 0x000fca000f8e00ff */
[----:B------:R-:W3:Y:S01]  /*6c00*/  @P1 LDG.E R4, desc[UR46][R4.64] ;  /* 0x0000002e04041981 */ /* 0x000ee2000c1e1900 */
[----:B------:R-:W-:Y:S01]  /*6c10*/  PLOP3.LUT P2, PT, PT, PT, UP0, 0x80, 0x0 ;  /* 0x000000000000781c */ /* 0x000fe20003f4f008 */
[----:B------:R-:W1:-:S12]  /*6c20*/  S2UR UR19, SR_CTAID.Y ;  /* 0x00000000001379c3 */ /* 0x000e580000002600 */
[----:B--2---:R-:W-:-:S13]  /*6c30*/  @P2 R2UR UR4, R0 ;  /* 0x00000000000422ca */ /* 0x004fda00000e0000 */
[----:B------:R-:W-:-:S04]  /*6c40*/  @UP0 ULEA UR4, UR12, UR4, 0x6 ;  /* 0x000000040c040291 */ /* 0x000fc8000f8e303f */
[----:B------:R-:W-:-:S04]  /*6c50*/  @UP0 USHF.R.S32.HI UR5, URZ, 0x1f, UR4 ;  /* 0x0000001f3f050899 */ /* 0x000fc80008011404 */
[----:B------:R-:W-:-:S03]  /*6c60*/  @UP0 ULEA.HI UR5, UR5, UR4, URZ, 0x6 ;  /* 0x0000000405050291 */ /* 0x000fc6000f8f303f */
[----:B------:R-:W-:Y:S01]  /*6c70*/  ULDC UR4, c[0x0][0x280] ;  /* 0x0000a00000047ab9 */ /* 0x000fe20000000800 */
[----:B------:R-:W-:Y:S01]  /*6c80*/  @UP0 USHF.R.S32.HI UR5, URZ, 0x6, UR5 ;  /* 0x000000063f050899 */ /* 0x000fe20008011405 */
[----:B---3--:R-:W-:Y:S01]  /*6c90*/  @P1 R2UR UR4, R4 ;  /* 0x00000000040412ca */ /* 0x008fe200000e0000 */
[----:B-1----:R-:W-:-:S14]  /*6ca0*/  @P1 BRA `(.L_x_649) ;  /* 0x0000000000181947 */ /* 0x002fdc0003800000 */
[----:B------:R-:W-:Y:S05]  /*6cb0*/  @!P0 BRA `(.L_x_649) ;  /* 0x0000000000148947 */ /* 0x000fea0003800000 */
[----:B------:R-:W2:Y:S04]  /*6cc0*/  LDG.E R4, desc[UR46][R2.64] ;  /* 0x0000002e02047981 */ /* 0x000ea8000c1e1900 */
[----:B------:R-:W3:Y:S01]  /*6cd0*/  LDG.E R0, desc[UR46][R2.64+0x4] ;  /* 0x0000042e02007981 */ /* 0x000ee2000c1e1900 */
[----:B--2---:R-:W-:Y:S02]  /*6ce0*/  R2UR UR6, R4 ;  /* 0x00000000040672ca */ /* 0x004fe400000e0000 */
[----:B---3--:R-:W-:-:S13]  /*6cf0*/  R2UR UR4, R0 ;  /* 0x00000000000472ca */ /* 0x008fda00000e0000 */
[----:B------:R-:W-:-:S12]  /*6d00*/  UIADD3 UR4, -UR6, UR4, URZ ;  /* 0x0000000406047290 */ /* 0x000fd8000fffe13f */
.L_x_649:
[----:B------:R-:W-:Y:S02]  /*6d10*/  UISETP.GE.AND UP1, UPT, UR4, 0x1, UPT ;  /* 0x000000010400788c */ /* 0x000fe4000bf26270 */
[----:B------:R-:W-:Y:S01]  /*6d20*/  @UP0 UIMAD UR5, UR5, 0x1800, URZ ;  /* 0x00001800050508a4 */ /* 0x000fe2000f8e023f */
[----:B------:R-:W-:Y:S01]  /*6d30*/  UMOV UR6, URZ ;  /* 0x0000003f00067c82 */ /* 0x000fe20008000000 */
[----:B------:R-:W-:Y:S02]  /*6d40*/  UMOV UR7, URZ ;  /* 0x0000003f00077c82 */ /* 0x000fe40008000000 */
[----:B------:R-:W-:Y:S01]  /*6d50*/  PLOP3.LUT P0, PT, PT, PT, UP1, 0x80, 0x0 ;  /* 0x000000000000781c */ /* 0x000fe20003f0f018 */
[----:B------:R-:W-:Y:S02]  /*6d60*/  @UP0 USHF.R.S32.HI UR8, URZ, 0x1f, UR5 ;  /* 0x0000001f3f080899 */ /* 0x000fe40008011405 */
[----:B------:R-:W-:Y:S01]  /*6d70*/  USHF.R.S32.HI UR20, URZ, 0x1f, UR19 ;  /* 0x0000001f3f147899 */ /* 0x000fe20008011413 */
[----:B------:R-:W-:-:S04]  /*6d80*/  @UP0 UMOV UR6, UR5 ;  /* 0x0000000500060c82 */ /* 0x000fc80008000000 */
[----:B------:R-:W-:-:S05]  /*6d90*/  @UP0 UMOV UR7, UR8 ;  /* 0x0000000800070c82 */ /* 0x000fca0008000000 */
[----:B------:R-:W-:Y:S05]  /*6da0*/  @!P0 BRA `(.L_x_605) ;  /* 0x0000003c00048947 */ /* 0x000fea0003800000 */
[----:B------:R-:W1:Y:S01]  /*6db0*/  S2R R0, SR_TID.X ;  /* 0x0000000000007919 */ /* 0x000e620000002100 */
[----:B------:R-:W-:Y:S01]  /*6dc0*/  ULDC.64 UR10, c[0x0][0x2d8] ;  /* 0x0000b600000a7ab9 */ /* 0x000fe20000000a00 */
[----:B------:R-:W-:Y:S02]  /*6dd0*/  UIADD3 UR5, UR4, 0x3f, URZ ;  /* 0x0000003f04057890 */ /* 0x000fe4000fffe03f */
[----:B------:R-:W-:Y:S02]  /*6de0*/  UIMAD UR8, UR20, UR10, URZ ;  /* 0x0000000a140872a4 */ /* 0x000fe4000f8e023f */
[----:B------:R-:W-:Y:S02]  /*6df0*/  UISETP.GE.AND UP1, UPT, UR4, 0x41, UPT ;  /* 0x000000410400788c */ /* 0x000fe4000bf26270 */
[----:B------:R-:W-:Y:S02]  /*6e00*/  USHF.R.S32.HI UR4, URZ, 0x1f, UR5 ;  /* 0x0000001f3f047899 */ /* 0x000fe40008011405 */
[----:B------:R-:W-:-:S02]  /*6e10*/  UIMAD UR9, UR19, UR11, UR8 ;  /* 0x0000000b130972a4 */ /* 0x000fc4000f8e0208 */
[----:B------:R-:W-:Y:S01]  /*6e20*/  USHF.R.S32.HI UR8, URZ, 0x1f, UR12 ;  /* 0x0000001f3f087899 */ /* 0x000fe2000801140c */
[----:B------:R-:W-:Y:S01]  /*6e30*/  PLOP3.LUT P1, PT, PT, PT, UP1, 0x80, 0x0 ;  /* 0x000000000000781c */ /* 0x000fe20003f2f018 */
[----:B------:R-:W-:Y:S02]  /*6e40*/  UIMAD.WIDE.U32 UR14, UR19, UR10, URZ ;  /* 0x0000000a130e72a5 */ /* 0x000fe4000f8e003f */
[----:B------:R-:W-:Y:S02]  /*6e50*/  ULEA.HI UR4, UR4, UR5, URZ, 0x6 ;  /* 0x0000000504047291 */ /* 0x000fe4000f8f303f */
[----:B------:R-:W-:Y:S02]  /*6e60*/  USEL UR13, UR8, URZ, !UP0 ;  /* 0x0000003f080d7287 */ /* 0x000fe4000c000000 */
[----:B------:R-:W-:Y:S02]  /*6e70*/  UIADD3 UR8, UP2, UR6, UR14, URZ ;  /* 0x0000000e06087290 */ /* 0x000fe4000ff5e03f */
[----:B------:R-:W-:-:S02]  /*6e80*/  UIADD3 UR5, UR15, UR9, URZ ;  /* 0x000000090f057290 */ /* 0x000fc4000fffe03f */
[----:B------:R-:W-:Y:S01]  /*6e90*/  USHF.R.S32.HI UR4, URZ, 0x6, UR4 ;  /* 0x000000063f047899 */ /* 0x000fe20008011404 */
[----:B------:R-:W-:Y:S01]  /*6ea0*/  ULDC UR10, c[0x0][0x288] ;  /* 0x0000a200000a7ab9 */ /* 0x000fe20000000800 */
[----:B------:R-:W-:Y:S01]  /*6eb0*/  USEL UR18, UR12, URZ, !UP0 ;  /* 0x0000003f0c127287 */ /* 0x000fe2000c000000 */
[----:B------:R-:W-:Y:S01]  /*6ec0*/  ULDC.64 UR16, c[0x0][0x2e0] ;  /* 0x0000b80000107ab9 */ /* 0x000fe20000000a00 */
[----:B------:R-:W-:Y:S02]  /*6ed0*/  UIMAD UR12, UR12, UR10, URZ ;  /* 0x0000000a0c0c72a4 */ /* 0x000fe4000f8e023f */
[----:B------:R-:W-:Y:S01]  /*6ee0*/  UIADD3.X UR9, UR7, UR5, URZ, UP2, !UPT ;  /* 0x0000000507097290 */ /* 0x000fe200097fe43f */
[----:B-1----:R-:W-:Y:S01]  /*6ef0*/  LOP3.LUT R0, R0, 0x1f, RZ, 0xc0, !PT ;  /* 0x0000001f00007812 */ /* 0x002fe200078ec0ff */
[----:B------:R-:W-:Y:S01]  /*6f00*/  ULDC UR11, c[0x0][0x760] ;  /* 0x0001d800000b7ab9 */ /* 0x000fe20000000800 */
[----:B------:R-:W-:Y:S02]  /*6f10*/  UIMAD UR13, UR13, UR16, URZ ;  /* 0x000000100d0d72a4 */ /* 0x000fe4000f8e023f */
[----:B------:R-:W-:-:S02]  /*6f20*/  UISETP.LT.AND UP2, UPT, UR4, 0x1, UPT ;  /* 0x000000010400788c */ /* 0x000fc4000bf41270 */
[----:B------:R-:W-:Y:S02]  /*6f30*/  UIMAD UR10, UR10, UR11, URZ ;  /* 0x0000000b0a0a72a4 */ /* 0x000fe4000f8e023f */
[----:B------:R-:W-:Y:S02]  /*6f40*/  UIADD3 UR11, UP0, UR12, UR19, URZ ;  /* 0x000000130c0b7290 */ /* 0x000fe4000ff1e03f */
[----:B------:R-:W-:Y:S02]  /*6f50*/  UIMAD UR13, UR18, UR17, UR13 ;  /* 0x00000011120d72a4 */ /* 0x000fe4000f8e020d */
[----:B------:R-:W-:Y:S02]  /*6f60*/  USEL UR19, UR4, 0x1, !UP2 ;  /* 0x0000000104137887 */ /* 0x000fe4000d000000 */
[----:B------:R-:W-:Y:S01]  /*6f70*/  UIMAD.WIDE.U32 UR8, UR18, UR16, UR8 ;  /* 0x00000010120872a5 */ /* 0x000fe2000f8e0008 */
[----:B------:R-:W-:Y:S01]  /*6f80*/  ELECT P0, URZ, PT ;  /* 0x00000000003f782f */ /* 0x000fe20003800000 */
[----:B------:R-:W-:-:S02]  /*6f90*/  ULEA.HI.X.SX32 UR12, UR12, UR20, 0x1, UP0 ;  /* 0x000000140c0c7291 */ /* 0x000fc400080f0e3f */
[----:B------:R-:W-:Y:S02]  /*6fa0*/  ULOP3.LUT UR32, UR19, 0x1, URZ, 0xc0, !UPT ;  /* 0x0000000113207892 */ /* 0x000fe4000f8ec03f */
[----:B------:R-:W-:Y:S01]  /*6fb0*/  UIADD3 UR27, UR9, UR13, URZ ;  /* 0x0000000d091b7290 */ /* 0x000fe2000fffe03f */
[----:B------:R-:W-:Y:S01]  /*6fc0*/  UMOV UR4, URZ ;  /* 0x0000003f00047c82 */ /* 0x000fe20008000000 */
[----:B------:R-:W-:Y:S10]  /*6fd0*/  @!P1 BRA `(.L_x_650) ;  /* 0x0000000800bc9947 */ /* 0x000ff40003800000 */
[----:B------:R-:W-:Y:S01]  /*6fe0*/  UMOV UR15, UR5 ;  /* 0x00000005000f7c82 */ /* 0x000fe20008000000 */
[----:B------:R-:W-:Y:S01]  /*6ff0*/  ULDC.64 UR4, c[0x0][0x2c0] ;  /* 0x0000b00000047ab9 */ /* 0x000fe20000000a00 */
[----:B------:R-:W-:-:S04]  /*7000*/  UIMAD.WIDE.U32 UR16, UR18, UR16, UR14 ;  /* 0x00000010121072a5 */ /* 0x000fc8000f8e000e */
[----:B------:R-:W-:-:S04]  /*7010*/  UIADD3 UR23, UP0, UR6, UR16, URZ ;  /* 0x0000001006177290 */ /* 0x000fc8000ff1e03f */
[----:B------:R-:W-:Y:S02]  /*7020*/  UIADD3.X UR6, UR7, UR13, UR17, UP0, !UPT ;  /* 0x0000000d07067290 */ /* 0x000fe400087fe411 */
[----:B------:R-:W-:Y:S02]  /*7030*/  ULEA UR22, UP0, UR23, UR4, 0x2 ;  /* 0x0000000417167291 */ /* 0x000fe4000f80103f */
[----:B------:R-:W-:Y:S02]  /*7040*/  UIADD3 UR13, UR19, -UR32, URZ ;  /* 0x80000020130d7290 */ /* 0x000fe4000fffe03f */
[----:B------:R-:W-:Y:S02]  /*7050*/  ULEA.HI.X UR23, UR23, UR5, UR6, 0x2, UP0 ;  /* 0x0000000517177291 */ /* 0x000fe400080f1406 */
[----:B------:R-:W-:Y:S02]  /*7060*/  UIADD3 UR18, UP0, UR22, 0x3000, URZ ;  /* 0x0000300016127890 */ /* 0x000fe4000ff1e03f */
[----:B------:R-:W-:-:S02]  /*7070*/  UIADD3 UR20, UP1, UR22, 0x6000, URZ ;  /* 0x0000600016147890 */ /* 0x000fc4000ff3e03f */
[----:B------:R-:W-:Y:S02]  /*7080*/  UIADD3 UR22, UP2, UR22, 0x9000, URZ ;  /* 0x0000900016167890 */ /* 0x000fe4000ff5e03f */
[----:B------:R-:W-:Y:S02]  /*7090*/  UIADD3.X UR19, URZ, UR23, URZ, UP0, !UPT ;  /* 0x000000173f137290 */ /* 0x000fe400087fe43f */
[----:B------:R-:W-:Y:S02]  /*70a0*/  UIADD3.X UR21, URZ, UR23, URZ, UP1, !UPT ;  /* 0x000000173f157290 */ /* 0x000fe40008ffe43f */
[----:B------:R-:W-:Y:S01]  /*70b0*/  UIADD3.X UR23, URZ, UR23, URZ, UP2, !UPT ;  /* 0x000000173f177290 */ /* 0x000fe200097fe43f */
[----:B------:R-:W-:Y:S01]  /*70c0*/  UMOV UR5, URZ ;  /* 0x0000003f00057c82 */ /* 0x000fe20008000000 */
[----:B------:R-:W-:-:S10]  /*70d0*/  UMOV UR4, URZ ;  /* 0x0000003f00047c82 */ /* 0x000fd40008000000 */
.L_x_675:
        /* <DEDUP_REMOVED lines=17> */
.L_x_653:
[----:B------:R-:W2:Y:S04]  /*71f0*/  LDG.E.STRONG.GPU R4, desc[UR46][R2.64] ;  /* 0x0000002e02047981 */ /* 0x000ea8000c1ef900 */
[----:B--2---:R-:W-:Y:S01]  /*7200*/  CCTL.IVALL ;  /* 0x00000000ff00798f */ /* 0x004fe20002000000 */
[----:B------:R-:W-:Y:S05]  /*7210*/  YIELD ;  /* 0x0000000000007946 */ /* 0x000fea0003800000 */
[----:B------:R-:W-:-:S13]  /*7220*/  ISETP.NE.AND P2, PT, R4, UR25, PT ;  /* 0x0000001904007c0c */ /* 0x000fda000bf45270 */
[----:B------:R-:W-:Y:S05]  /*7230*/  @P2 BRA `(.L_x_653) ;  /* 0xfffffffc00ec2947 */ /* 0x000fea000383ffff */
.L_x_652:
[----:B------:R-:W-:Y:S05]  /*7240*/  BSYNC B0 ;  /* 0x0000000000007941 */ /* 0x000fea0003800000 */
.L_x_651:
[----:B------:R-:W-:-:S03]  /*7250*/  UMOV UR16, 0xffffffff ;  /* 0xffffffff00107882 */ /* 0x000fc60000000000 */
[----:B------:R-:W-:Y:S05]  /*7260*/  BRA.DIV UR16, `(.L_x_654) ;  /* 0x0000003a10407947 */ /* 0x000fea000b800000 */
[----:B------:R-:W-:Y:S01]  /*7270*/  NOP ;  /* 0x0000000000007918 */ /* 0x000fe20000000000 */
.L_x_722:
        /* <DEDUP_REMOVED lines=19> */
.L_x_656:
[----:B------:R-:W-:Y:S05]  /*73b0*/  BSYNC B0 ;  /* 0x0000000000007941 */ /* 0x000fea0003800000 */
.L_x_655:
        /* <DEDUP_REMOVED lines=13> */
.L_x_658:
[----:B------:R-:W-:Y:S05]  /*7490*/  BSYNC B0 ;  /* 0x0000000000007941 */ /* 0x000fea0003800000 */
.L_x_657:
[----:B------:R-:W-:Y:S06]  /*74a0*/  BAR.ARV 0xa, 0xa0 ;  /* 0x0282800000007b1d */ /* 0x000fec0000002000 */
[----:B------:R-:W-:Y:S04]  /*74b0*/  BSSY B0, `(.L_x_659) ;  /* 0x0000003000007945 */ /* 0x000fe80003800000 */
[----:B------:R-:W-:Y:S05]  /*74c0*/  @!P0 BRA `(.L_x_660) ;  /* 0x0000000000048947 */ /* 0x000fea0003800000 */
[----:B------:R-:W-:-:S04]  /*74d0*/  DEPBAR.LE SB0, 0x0 ;  /* 0x000080000000791a */ /* 0x000fc80000000000 */
.L_x_660:
[----:B------:R-:W-:Y:S05]  /*74e0*/  BSYNC B0 ;  /* 0x0000000000007941 */ /* 0x000fea0003800000 */
.L_x_659:
        /* <DEDUP_REMOVED lines=19> */
.L_x_662:
[----:B------:R-:W-:Y:S05]  /*7620*/  BSYNC B0 ;  /* 0x0000000000007941 */ /* 0x000fea0003800000 */
.L_x_661:
        /* <DEDUP_REMOVED lines=9> */
.L_x_665:
[----:B------:R-:W2:Y:S04]  /*76c0*/  LDG.E.STRONG.GPU R4, desc[UR46][R2.64] ;  /* 0x0000002e02047981 */ /* 0x000ea8000c1ef900 */
[----:B--2---:R-:W-:Y:S01]  /*76d0*/  CCTL.IVALL ;  /* 0x00000000ff00798f */ /* 0x004fe20002000000 */
[----:B------:R-:W-:Y:S05]  /*76e0*/  YIELD ;  /* 0x0000000000007946 */ /* 0x000fea0003800000 */
[----:B------:R-:W-:-:S13]  /*76f0*/  ISETP.NE.AND P2, PT, R4, UR25, PT ;  /* 0x0000001904007c0c */ /* 0x000fda000bf45270 */
[----:B------:R-:W-:Y:S05]  /*7700*/  @P2 BRA `(.L_x_665) ;  /* 0xfffffffc00ec2947 */ /* 0x000fea000383ffff */
.L_x_664:
[----:B------:R-:W-:Y:S05]  /*7710*/  BSYNC B0 ;  /* 0x0000000000007941 */ /* 0x000fea0003800000 */
.L_x_663:
[----:B------:R-:W-:-:S03]  /*7720*/  UMOV UR6, 0xffffffff ;  /* 0xffffffff00067882 */ /* 0x000fc60000000000 */
[----:B------:R-:W-:Y:S05]  /*7730*/  BRA.DIV UR6, `(.L_x_666) ;  /* 0x0000003606287947 */ /* 0x000fea000b800000 */
[----:B------:R-:W-:Y:S01]  /*7740*/  NOP ;  /* 0x0000000000007918 */ /* 0x000fe20000000000 */
.L_x_725:
        /* <DEDUP_REMOVED lines=13> */
.L_x_668:
[----:B------:R-:W-:Y:S05]  /*7820*/  BSYNC B0 ;  /* 0x0000000000007941 */ /* 0x000fea0003800000 */
.L_x_667:
        /* <DEDUP_REMOVED lines=13> */
.L_x_670:
[----:B------:R-:W-:Y:S05]  /*7900*/  BSYNC B0 ;  /* 0x0000000000007941 */ /* 0x000fea0003800000 */
.L_x_669:
[----:B------:R-:W-:Y:S06]  /*7910*/  BAR.ARV 0xa, 0xa0 ;  /* 0x0282800000007b1d */ /* 0x000fec0000002000 */
[----:B------:R-:W-:Y:S04]  /*7920*/  BSSY B0, `(.L_x_671) ;  /* 0x0000003000007945 */ /* 0x000fe80003800000 */
[----:B------:R-:W-:Y:S05]  /*7930*/  @!P0 BRA `(.L_x_672) ;  /* 0x0000000000048947 */ /* 0x000fea0003800000 */
[----:B------:R-:W-:-:S04]  /*7940*/  DEPBAR.LE SB0, 0x0 ;  /* 0x000080000000791a */ /* 0x000fc80000000000 */
.L_x_672:
[----:B------:R-:W-:Y:S05]  /*7950*/  BSYNC B0 ;  /* 0x0000000000007941 */ /* 0x000fea0003800000 */
.L_x_671:
        /* <DEDUP_REMOVED lines=19> */
.L_x_674:
[----:B------:R-:W-:Y:S05]  /*7a90*/  BSYNC B0 ;  /* 0x0000000000007941 */ /* 0x000fea0003800000 */
.L_x_673:
[----:B------:R-:W-:Y:S02]  /*7aa0*/  UIADD3 UR4, UR4, 0x2, URZ ;  /* 0x0000000204047890 */ /* 0x000fe4000fffe03f */
[----:B------:R-:W-:Y:S01]  /*7ab0*/  UIADD3 UR5, UR5, 0x1, URZ ;  /* 0x0000000105057890 */ /* 0x000fe2000fffe03f */
[----:B------:R-:W-:Y:S11]  /*7ac0*/  @P1 BRA `(.L_x_675) ;  /* 0xfffffff400841947 */ /* 0x000ff6000383ffff */
.L_x_650:
        /* <DEDUP_REMOVED lines=13> */
.L_x_678:
[----:B------:R-:W2:Y:S04]  /*7ba0*/  LDG.E.STRONG.GPU R0, desc[UR46][R2.64] ;  /* 0x0000002e02007981 */ /* 0x000ea8000c1ef900 */
[----:B--2---:R-:W-:Y:S01]  /*7bb0*/  CCTL.IVALL ;  /* 0x00000000ff00798f */ /* 0x004fe20002000000 */
[----:B------:R-:W-:Y:S05]  /*7bc0*/  YIELD ;  /* 0x0000000000007946 */ /* 0x000fea0003800000 */
[----:B------:R-:W-:-:S13]  /*7bd0*/  ISETP.NE.AND P1, PT, R0, UR25, PT ;  /* 0x0000001900007c0c */ /* 0x000fda000bf25270 */
[----:B------:R-:W-:Y:S05]  /*7be0*/  @P1 BRA `(.L_x_678) ;  /* 0xfffffffc00ec1947 */ /* 0x000fea000383ffff */
.L_x_677:
[----:B------:R-:W-:Y:S05]  /*7bf0*/  BSYNC B0 ;  /* 0x0000000000007941 */ /* 0x000fea0003800000 */
.L_x_676:
[----:B------:R-:W-:-:S03]  /*7c00*/  UMOV UR5, 0xffffffff ;  /* 0xffffffff00057882 */ /* 0x000fc60000000000 */
[----:B------:R-:W-:Y:S05]  /*7c10*/  BRA.DIV UR5, `(.L_x_679) ;  /* 0x00000032050c7947 */ /* 0x000fea000b800000 */
[----:B------:R-:W-:Y:S01]  /*7c20*/  NOP ;  /* 0x0000000000007918 */ /* 0x000fe20000000000 */
.L_x_728:
        /* <DEDUP_REMOVED lines=22> */
.L_x_681:
[----:B------:R-:W-:Y:S05]  /*7d90*/  BSYNC B0 ;  /* 0x0000000000007941 */ /* 0x000fea0003800000 */
.L_x_680:
[----:B------:R-:W-:Y:S06]  /*7da0*/  BAR.SYNC.DEFER_BLOCKING 0xe, 0xa0 ;  /* 0x0382800000007b1d */ /* 0x000fec0000010000 */
[----:B------:R-:W-:Y:S04]  /*7db0*/  BSSY B0, `(.L_x_682) ;  /* 0x0000013000007945 */ /* 0x000fe80003800000 */
[----:B------:R-:W-:Y:S05]  /*7dc0*/  @!P0 BRA `(.L_x_683) ;  /* 0x0000000000448947 */ /* 0x000fea0003800000 */
[----:B------:R-:W1:Y:S01]  /*7dd0*/  S2UR UR14, SR_CgaCtaId ;  /* 0x00000000000e79c3 */ /* 0x000e620000008800 */
[----:B------:R-:W-:Y:S01]  /*7de0*/  R2UR UR5, R6 ;  /* 0x00000000060572ca */ /* 0x000fe200000e0000 */
[----:B------:R-:W-:Y:S01]  /*7df0*/  UMOV UR13, 0x400 ;  /* 0x00000400000d7882 */ /* 0x000fe20000000000 */
[----:B------:R-:W-:-:S11]  /*7e00*/  ULDC.64 UR6, c[0x0][0x2c0] ;  /* 0x0000b00000067ab9 */ /* 0x000fd60000000a00 */
[----:B------:R-:W-:-:S04]  /*7e10*/  UIADD3 UR5, UR5, 0xc00, URZ ;  /* 0x00000c0005057890 */ /* 0x000fc8000fffe03f */
[----:B------:R-:W-:-:S04]  /*7e20*/  UIADD3 UR15, UP0, UR5, UR8, URZ ;  /* 0x00000008050f7290 */ /* 0x000fc8000ff1e03f */
[----:B------:R-:W-:Y:S02]  /*7e30*/  ULEA.HI.X.SX32 UR5, UR5, UR27, 0x1, UP0 ;  /* 0x0000001b05057291 */ /* 0x000fe400080f0e3f */
[----:B-1----:R-:W-:Y:S02]  /*7e40*/  ULEA UR13, UR14, UR13, 0x18 ;  /* 0x0000000d0e0d7291 */ /* 0x002fe4000f8ec03f */
[----:B------:R-:W-:Y:S02]  /*7e50*/  ULEA UR6, UP0, UR15, UR6, 0x2 ;  /* 0x000000060f067291 */ /* 0x000fe4000f80103f */
[----:B------:R-:W-:Y:S02]  /*7e60*/  UIADD3 UR13, UR13, 0xf000, URZ ;  /* 0x0000f0000d0d7890 */ /* 0x000fe4000fffe03f */
[----:B------:R-:W-:Y:S01]  /*7e70*/  ULEA.HI.X UR7, UR15, UR7, UR5, 0x2, UP0 ;  /* 0x000000070f077291 */ /* 0x000fe200080f1405 */
[----:B------:R-:W-:Y:S02]  /*7e80*/  UMOV UR14, 0x0 ;  /* 0x00000000000e7882 */ /* 0x000fe40000000000 */
[----:B------:R-:W-:Y:S01]  /*7e90*/  UMOV UR5, 0x300 ;  /* 0x0000030000057882 */ /* 0x000fe20000000000 */
[----:B------:R-:W-:-:S05]  /*7ea0*/  UMOV UR15, 0x14f00000 ;  /* 0x14f00000000f7882 */ /* 0x000fca0000000000 */
[----:B------:R1:W-:Y:S01]  /*7eb0*/  UBLKRED.G.S.ADD.F32.RN [UR6], [UR13], UR5, desc[UR14] ;  /* 0x00000e060d0073bb */ /* 0x0003e200080a1405 */
[----:B------:R0:W-:Y:S01]  /*7ec0*/  UTMACMDFLUSH ;  /* 0x00000000000079b7 */ /* 0x0001e20000000000 */
[----:B-1----:R-:W-:-:S04]  /*7ed0*/  DEPBAR.LE SB0, 0x1 ;  /* 0x000080400000791a */ /* 0x002fc80000000000 */
.L_x_683:
[----:B------:R-:W-:Y:S05]  /*7ee0*/  BSYNC B0 ;  /* 0x0000000000007941 */ /* 0x000fea0003800000 */
.L_x_682:
[----:B------:R-:W-:Y:S06]  /*7ef0*/  BAR.ARV 0xa, 0xa0 ;  /* 0x0282800000007b1d */ /* 0x000fec0000002000 */
[----:B------:R-:W-:Y:S04]  /*7f00*/  BSSY B0, `(.L_x_684) ;  /* 0x0000003000007945 */ /* 0x000fe80003800000 */
[----:B------:R-:W-:Y:S05]  /*7f10*/  @!P0 BRA `(.L_x_685) ;  /* 0x0000000000048947 */ /* 0x000fea0003800000 */
[----:B------:R-:W-:-:S04]  /*7f20*/  DEPBAR.LE SB0, 0x0 ;  /* 0x000080000000791a */ /* 0x000fc80000000000 */
.L_x_685:
[----:B------:R-:W-:Y:S05]  /*7f30*/  BSYNC B0 ;  /* 0x0000000000007941 */ /* 0x000fea0003800000 */
.L_x_684:
        /* <DEDUP_REMOVED lines=19> */
.L_x_645:
        /* <DEDUP_REMOVED lines=13> */
.L_x_686:
        /* <DEDUP_REMOVED lines=14> */
.L_x_688:
[----:B------:R-:W-:-:S05]  /*8220*/  ULDC UR4, c[0x0][0x8bc] ;  /* 0x00022f0000047ab9 */ /* 0x000fca0000000800 */
.L_x_687:
        /* <DEDUP_REMOVED lines=56> */
.L_x_690:
        /* <DEDUP_REMOVED lines=63> */
.L_x_729:
        /* <DEDUP_REMOVED lines=13> */
.L_x_693:
        /* <DEDUP_REMOVED lines=125> */
.L_x_704:
[----:B------:R-:W-:-:S04]  /*9240*/  SHF.L.U32 R21, R9, 0x1f, RZ ;  /* 0x0000001f09157819 */ /* 0x000fc800000006ff */
[----:B-1----:R-:W1:Y:S02]  /*9250*/  SYNCS.PHASECHK.TRANS64.TRYWAIT P1, [R0+URZ+0x26840], R21 ;  /* 0x02684015000075a7 */ /* 0x002e64000802017f */
[----:B-12---:R-:W-:Y:S05]  /*9260*/  @!P1 BRA `(.L_x_696) ;  /* 0x0000001800a89947 */ /* 0x006fea0003800000 */
.L_x_730:
[----:B------:R-:W-:Y:S05]  /*9270*/  @P0 BRA `(.L_x_697) ;  /* 0x0000000000140947 */ /* 0x000fea0003800000 */
[----:B------:R-:W-:Y:S01]  /*9280*/  ISETP.NE.AND P1, PT, R16, RZ, PT ;  /* 0x000000ff1000720c */ /* 0x000fe20003f25270 */
[----:B------:R-:W-:-:S04]  /*9290*/  IMAD.MOV.U32 R3, RZ, RZ, 0x3100 ;  /* 0x00003100ff037424 */ /* 0x000fc800078e00ff */
[----:B------:R2:W-:Y:S08]  /*92a0*/  SYNCS.ARRIVE.TRANS64 RZ, [R0+URZ+0x26830], R3 ;  /* 0x0268300300ff79a7 */ /* 0x0005f0000800003f */
[----:B------:R-:W-:Y:S05]  /*92b0*/  @!P1 BRA `(.L_x_697) ;  /* 0x0000000000049947 */ /* 0x000fea0003800000 */
[----:B------:R-:W-:Y:S01]  /*92c0*/  BPT.TRAP 0x1 ;  /* 0x000000040000795c */ /* 0x000fe20000300000 */
.L_x_697:
        /* <DEDUP_REMOVED lines=43> */
.L_x_731:
[----:B------:R-:W-:Y:S05]  /*9580*/  @P0 BRA `(.L_x_699) ;  /* 0x0000000000140947 */ /* 0x000fea0003800000 */
[----:B------:R-:W-:Y:S01]  /*9590*/  ISETP.NE.AND P1, PT, R16, RZ, PT ;  /* 0x000000ff1000720c */ /* 0x000fe20003f25270 */
[----:B------:R-:W-:-:S04]  /*95a0*/  IMAD.MOV.U32 R3, RZ, RZ, 0x3100 ;  /* 0x00003100ff037424 */ /* 0x000fc800078e00ff */
[----:B------:R3:W-:Y:S08]  /*95b0*/  SYNCS.ARRIVE.TRANS64 RZ, [R0+URZ+0x26818], R3 ;  /* 0x0268180300ff79a7 */ /* 0x0007f0000800003f */
[----:B------:R-:W-:Y:S05]  /*95c0*/  @!P1 BRA `(.L_x_699) ;  /* 0x0000000000049947 */ /* 0x000fea0003800000 */
[----:B------:R-:W-:Y:S01]  /*95d0*/  BPT.TRAP 0x1 ;  /* 0x000000040000795c */ /* 0x000fe20000300000 */
.L_x_699:
        /* <DEDUP_REMOVED lines=36> */
.L_x_732:
        /* <DEDUP_REMOVED lines=9> */
.L_x_701:
        /* <DEDUP_REMOVED lines=38> */
.L_x_734:
[----:B------:R-:W-:Y:S05]  /*9b10*/  @P0 BRA `(.L_x_703) ;  /* 0x0000000000140947 */ /* 0x000fea0003800000 */
[----:B------:R-:W-:Y:S01]  /*9b20*/  ISETP.NE.AND P1, PT, R16, RZ, PT ;  /* 0x000000ff1000720c */ /* 0x000fe20003f25270 */
[----:B-1----:R-:W-:-:S04]  /*9b30*/  IMAD.MOV.U32 R5, RZ, RZ, 0x3100 ;  /* 0x00003100ff057424 */ /* 0x002fc800078e00ff */
[----:B------:R2:W-:Y:S08]  /*9b40*/  SYNCS.ARRIVE.TRANS64 RZ, [R0+URZ+0x26810], R5 ;  /* 0x0268100500ff79a7 */ /* 0x0005f0000800003f */
[----:B------:R-:W-:Y:S05]  /*9b50*/  @!P1 BRA `(.L_x_703) ;  /* 0x0000000000049947 */ /* 0x000fea0003800000 */
[----:B------:R-:W-:Y:S01]  /*9b60*/  BPT.TRAP 0x1 ;  /* 0x000000040000795c */ /* 0x000fe20000300000 */
.L_x_703:
        /* <DEDUP_REMOVED lines=37> */
.L_x_695:
[----:B------:R-:W-:-:S13]  /*9dc0*/  ISETP.NE.AND P1, PT, R13, RZ, PT ;  /* 0x000000ff0d00720c */ /* 0x000fda0003f25270 */
[----:B------:R-:W-:Y:S05]  /*9dd0*/  @!P1 BRA `(.L_x_694) ;  /* 0x0000000400689947 */ /* 0x000fea0003800000 */
[----:B------:R-:W-:-:S04]  /*9de0*/  SHF.L.U32 R7, R9, 0x1f, RZ ;  /* 0x0000001f09077819 */ /* 0x000fc800000006ff */
[----:B------:R-:W1:Y:S02]  /*9df0*/  SYNCS.PHASECHK.TRANS64.TRYWAIT P1, [R0+URZ+0x26840], R7 ;  /* 0x02684007000075a7 */ /* 0x000e64000802017f */
[----:B-1----:R-:W-:Y:S05]  /*9e00*/  @!P1 BRA `(.L_x_705) ;  /* 0x0000001000149947 */ /* 0x002fea0003800000 */
.L_x_735:
[----:B------:R-:W-:Y:S05]  /*9e10*/  @P0 BRA `(.L_x_706) ;  /* 0x0000000000140947 */ /* 0x000fea0003800000 */
[----:B------:R-:W-:Y:S01]  /*9e20*/  ISETP.NE.AND P1, PT, R16, RZ, PT ;  /* 0x000000ff1000720c */ /* 0x000fe20003f25270 */
[----:B------:R-:W-:-:S04]  /*9e30*/  IMAD.MOV.U32 R5, RZ, RZ, 0x3100 ;  /* 0x00003100ff057424 */ /* 0x000fc800078e00ff */
[----:B------:R2:W-:Y:S08]  /*9e40*/  SYNCS.ARRIVE.TRANS64 RZ, [R0+URZ+0x26830], R5 ;  /* 0x0268300500ff79a7 */ /* 0x0005f0000800003f */
[----:B------:R-:W-:Y:S05]  /*9e50*/  @!P1 BRA `(.L_x_706) ;  /* 0x0000000000049947 */ /* 0x000fea0003800000 */
[----:B------:R-:W-:Y:S01]  /*9e60*/  BPT.TRAP 0x1 ;  /* 0x000000040000795c */ /* 0x000fe20000300000 */
.L_x_706:
        /* <DEDUP_REMOVED lines=41> */
.L_x_736:
[----:B------:R-:W-:Y:S05]  /*a100*/  @P0 BRA `(.L_x_708) ;  /* 0x0000000000140947 */ /* 0x000fea0003800000 */
[----:B------:R-:W-:Y:S01]  /*a110*/  ISETP.NE.AND P0, PT, R16, RZ, PT ;  /* 0x000000ff1000720c */ /* 0x000fe20003f05270 */
[----:B------:R-:W-:-:S04]  /*a120*/  IMAD.MOV.U32 R5, RZ, RZ, 0x3100 ;  /* 0x00003100ff057424 */ /* 0x000fc800078e00ff */
[----:B------:R3:W-:Y:S08]  /*a130*/  SYNCS.ARRIVE.TRANS64 RZ, [R0+URZ+0x26818], R5 ;  /* 0x0268180500ff79a7 */ /* 0x0007f0000800003f */
[----:B------:R-:W-:Y:S05]  /*a140*/  @!P0 BRA `(.L_x_708) ;  /* 0x0000000000048947 */ /* 0x000fea0003800000 */
[----:B------:R-:W-:Y:S01]  /*a150*/  BPT.TRAP 0x1 ;  /* 0x000000040000795c */ /* 0x000fe20000300000 */
.L_x_708:
        /* <DEDUP_REMOVED lines=34> */
.L_x_694:
[----:B------:R-:W3:Y:S01]  /*a380*/  S2R R2, SR_TID.X ;  /* 0x0000000000027919 */ /* 0x000ee20000002100 */
[----:B------:R-:W-:Y:S01]  /*a390*/  IMAD R3, R12, 0x8, R0 ;  /* 0x000000080c037824 */ /* 0x000fe200078e0200 */
[----:B---3--:R-:W-:Y:S02]  /*a3a0*/  LOP3.LUT R4, R2, 0x7f, RZ, 0xc0, !PT ;  /* 0x0000007f02047812 */ /* 0x008fe400078ec0ff */
[----:B------:R-:W-:Y:S02]  /*a3b0*/  SHF.L.U32 R2, R9, 0x1f, RZ ;  /* 0x0000001f09027819 */ /* 0x000fe400000006ff */
[----:B------:R-:W-:Y:S02]  /*a3c0*/  ISETP.NE.AND P1, PT, R4, RZ, PT ;  /* 0x000000ff0400720c */ /* 0x000fe40003f25270 */
[----:B------:R-:W3:Y:S02]  /*a3d0*/  SYNCS.PHASECHK.TRANS64.TRYWAIT P0, [R3+URZ+0x26840], R2 ;  /* 0x02684002030075a7 */ /* 0x000ee4000800017f */
[----:B---3--:R-:W-:Y:S09]  /*a3e0*/  @!P0 BRA `(.L_x_709) ;  /* 0x0000000800c48947 */ /* 0x008ff20003800000 */
.L_x_737:
[----:B------:R-:W-:Y:S05]  /*a3f0*/  @P1 BRA `(.L_x_710) ;  /* 0x0000000000181947 */ /* 0x000fea0003800000 */
[----:B------:R-:W4:Y:S01]  /*a400*/  S2R R4, SR_TID.X ;  /* 0x0000000000047919 */ /* 0x000f220000002100 */
[----:B---3--:R-:W-:-:S04]  /*a410*/  IMAD.MOV.U32 R2, RZ, RZ, 0x3100 ;  /* 0x00003100ff027424 */ /* 0x008fc800078e00ff */
[----:B------:R3:W-:Y:S01]  /*a420*/  SYNCS.ARRIVE.TRANS64 RZ, [R3+URZ+0x26830], R2 ;  /* 0x0268300203ff79a7 */ /* 0x0007e2000800003f */
[----:B----4-:R-:W-:-:S13]  /*a430*/  LOP3.LUT P0, RZ, R4, 0x1f, RZ, 0xc0, !PT ;  /* 0x0000001f04ff7812 */ /* 0x010fda000780c0ff */
[----:B---3--:R-:W-:Y:S05]  /*a440*/  @!P0 BRA `(.L_x_710) ;  /* 0x0000000000048947 */ /* 0x008fea0003800000 */
[----:B------:R-:W-:Y:S01]  /*a450*/  BPT.TRAP 0x1 ;  /* 0x000000040000795c */ /* 0x000fe20000300000 */
.L_x_710:
        /* <DEDUP_REMOVED lines=48> */
.L_x_691:
[----:B------:R-:W-:Y:S05]  /*a760*/  BSYNC B0 ;  /* 0x0000000000007941 */ /* 0x000fea0003800000 */
.L_x_689:
[----:B------:R-:W-:-:S03]  /*a770*/  UMOV UR8, 0xffffffff ;  /* 0xffffffff00087882 */ /* 0x000fc60000000000 */
[----:B------:R-:W-:Y:S05]  /*a780*/  BRA.DIV UR8, `(.L_x_711) ;  /* 0x0000000608f07947 */ /* 0x000fea000b800000 */
[----:B------:R-:W-:-:S13]  /*a790*/  ELECT P0, URZ, PT ;  /* 0x00000000003f782f */ /* 0x000fda0003800000 */
.L_x_740:
[----:B------:R-:W-:Y:S05]  /*a7a0*/  @!P0 BRA `(.L_x_605) ;  /* 0x0000000000848947 */ /* 0x000fea0003800000 */
[----:B------:R-:W-:-:S06]  /*a7b0*/  ULOP3.LUT UR8, UR38, 0x2, URZ, 0xfc, !UPT ;  /* 0x0000000226087892 */ /* 0x000fcc000f8efc3f */
[----:B------:R-:W-:-:S05]  /*a7c0*/  IMAD.U32 R2, RZ, RZ, UR8 ;  /* 0x00000008ff027e24 */ /* 0x000fca000f8e00ff */
[----:B------:R-:W-:-:S13]  /*a7d0*/  ISETP.NE.AND P2, PT, R2, 0x3, PT ;  /* 0x000000030200780c */ /* 0x000fda0003f45270 */
[----:B------:R-:W-:Y:S05]  /*a7e0*/  @!P2 BRA `(.L_x_712) ;  /* 0x000000000004a947 */ /* 0x000fea0003800000 */
[----:B--2---:R-:W-:Y:S01]  /*a7f0*/  BPT.TRAP 0x1 ;  /* 0x000000040000795c */ /* 0x004fe20000300000 */
.L_x_712:
        /* <DEDUP_REMOVED lines=15> */
.L_x_741:
[----:B------:R-:W3:Y:S02]  /*a8f0*/  SYNCS.PHASECHK.TRANS64.TRYWAIT P0, [R3+URZ], R2 ;  /* 0x00000002030075a7 */ /* 0x000ee4000800017f */
[----:B---3--:R-:W-:Y:S05]  /*a900*/  @!P0 BRA `(.L_x_714) ;  /* 0x0000000400c88947 */ /* 0x008fea0003800000 */
.L_x_742:
[----:B------:R-:W-:Y:S05]  /*a910*/  @!P2 BRA `(.L_x_715) ;  /* 0x000000000004a947 */ /* 0x000fea0003800000 */
[----:B--2---:R-:W-:Y:S01]  /*a920*/  BPT.TRAP 0x1 ;  /* 0x000000040000795c */ /* 0x004fe20000300000 */
.L_x_715:
[----:B---3--:R-:W-:-:S04]  /*a930*/  VIADD R3, R7, 0x26840 ;  /* 0x0002684007037836 */ /* 0x008fc80000000000 */
[----:B------:R-:W-:-:S04]  /*a940*/  IMAD R0, R0, 0x8, R3 ;  /* 0x0000000800007824 */ /* 0x000fc800078e0203 */
[----:B------:R-:W3:Y:S02]  /*a950*/  SYNCS.PHASECHK.TRANS64.TRYWAIT P0, [R0+URZ], R5 ;  /* 0x00000005000075a7 */ /* 0x000ee4000800017f */
[----:B---3--:R-:W-:Y:S05]  /*a960*/  @!P0 BRA `(.L_x_716) ;  /* 0x0000000400c48947 */ /* 0x008fea0003800000 */
.L_x_743:
[----:B------:R-:W-:-:S07]  /*a970*/  IMAD R3, R4, 0x8, R3 ;  /* 0x0000000804037824 */ /* 0x000fce00078e0203 */
.L_x_717:
[----:B----4-:R4:W1:Y:S02]  /*a980*/  SYNCS.PHASECHK.TRANS64.TRYWAIT P0, [R3+URZ], R2 ;  /* 0x00000002030075a7 */ /* 0x010864000800017f */
[----:B-1----:R-:W-:Y:S05]  /*a990*/  @!P0 NANOSLEEP.SYNCS 0x989680 ;  /* 0x009896800000895d */ /* 0x002fea0003900000 */
[----:B------:R-:W1:Y:S02]  /*a9a0*/  @!P0 SYNCS.PHASECHK.TRANS64 P0, [R3+URZ], R2 ;  /* 0x00000002030085a7 */ /* 0x000e64000800007f */
[----:B-1----:R-:W-:Y:S05]  /*a9b0*/  @!P0 BRA `(.L_x_717) ;  /* 0xfffffffc00f08947 */ /* 0x002fea000383ffff */
.L_x_605:
[----:B--2---:R-:W-:Y:S05]  /*a9c0*/  BSYNC B6 ;  /* 0x0000000000067941 */ /* 0x004fea0003800000 */
.L_x_599:
[----:B------:R-:W-:Y:S05]  /*a9d0*/  EXIT ;  /* 0x000000000000794d */ /* 0x000fea0003800000 */
.L_x_615:
[----:B------:R-:W-:Y:S02]  /*a9e0*/  IMAD.MOV.U32 R13, RZ, RZ, R16 ;  /* 0x000000ffff0d7224 */ /* 0x000fe400078e0010 */
[----:B------:R-:W-:Y:S02]  /*a9f0*/  IMAD.MOV.U32 R12, RZ, RZ, RZ ;  /* 0x000000ffff0c7224 */ /* 0x000fe400078e00ff */
[----:B------:R-:W-:Y:S02]  /*aa00*/  IMAD.MOV.U32 R11, RZ, RZ, 0x1f ;  /* 0x0000001fff0b7424 */ /* 0x000fe400078e00ff */
[----:B------:R-:W-:-:S07]  /*aa10*/  IMAD.MOV.U32 R15, RZ, RZ, -0x1 ;  /* 0xffffffffff0f7424 */ /* 0x000fce00078e00ff */
[----:B-1---5:R-:W-:Y:S05]  /*aa20*/  WARPSYNC.COLLECTIVE R15, `(.L_x_718) ;  /* 0x000000000f087348 */ /* 0x022fea0003c00000 */
[----:B------:R2:W3:Y:S02]  /*aa30*/  SHFL.IDX P6, R14, R13, R12, R11 ;  /* 0x0000000c0d0e7389 */ /* 0x0004e400000c000b */
[----:B-123-5:R-:W-:Y:S01]  /*aa40*/  ENDCOLLECTIVE ;  /* 0x000000000000791b */ /* 0x02efe20003800000 */
.L_x_718:
[----:B------:R-:W-:Y:S05]  /*aa50*/  BRA `(.L_x_719) ;  /* 0xffffff6800447947 */ /* 0x000fea000383ffff */
.L_x_617:
[----:B-1----:R1:W3:Y:S02]  /*aa60*/  SYNCS.PHASECHK.TRANS64.TRYWAIT P0, [R18+URZ+0x26800], R5 ;  /* 0x02680005120075a7 */ /* 0x0022e4000800017f */
[----:B---3--:R-:W-:Y:S05]  /*aa70*/  @!P0 NANOSLEEP.SYNCS 0x989680 ;  /* 0x009896800000895d */ /* 0x008fea0003900000 */
[----:B------:R-:W3:Y:S02]  /*aa80*/  @!P0 SYNCS.PHASECHK.TRANS64 P0, [R18+URZ+0x26800], R5 ;  /* 0x02680005120085a7 */ /* 0x000ee4000800007f */
[----:B---3--:R-:W-:Y:S05]  /*aa90*/  @!P0 BRA `(.L_x_617) ;  /* 0xfffffffc00f08947 */ /* 0x008fea000383ffff */
[----:B------:R-:W-:Y:S05]  /*aaa0*/  BRA `(.L_x_616) ;  /* 0xffffff6800687947 */ /* 0x000fea000383ffff */
.L_x_622:
[----:B--2---:R-:W-:-:S04]  /*aab0*/  IMAD.U32 R5, RZ, RZ, UR10 ;  /* 0x0000000aff057e24 */ /* 0x004fc8000f8e00ff */
[----:B------:R2:W3:Y:S03]  /*aac0*/  SYNCS.PHASECHK.TRANS64.TRYWAIT P1, [R5+URZ+0x26810], R16 ;  /* 0x02681010050075a7 */ /* 0x0004e6000802017f */
[----:B---3--:R-:W-:Y:S05]  /*aad0*/  @!P1 NANOSLEEP.SYNCS 0x989680 ;  /* 0x009896800000995d */ /* 0x008fea0003900000 */
[----:B------:R-:W3:Y:S02]  /*aae0*/  @!P1 SYNCS.PHASECHK.TRANS64 P1, [R5+URZ+0x26810], R16 ;  /* 0x02681010050095a7 */ /* 0x000ee4000802007f */
[----:B---3--:R-:W-:Y:S05]  /*aaf0*/  @!P1 BRA `(.L_x_622) ;  /* 0xfffffffc00ec9947 */ /* 0x008fea000383ffff */
[----:B------:R-:W-:Y:S05]  /*ab00*/  BRA `(.L_x_621) ;  /* 0xffffff7000cc7947 */ /* 0x000fea000383ffff */
.L_x_626:
[----:B------:R-:W-:-:S04]  /*ab10*/  IMAD.U32 R121, RZ, RZ, UR10 ;  /* 0x0000000aff797e24 */ /* 0x000fc8000f8e00ff */
[----:B------:R1:W1:Y:S03]  /*ab20*/  SYNCS.PHASECHK.TRANS64.TRYWAIT P1, [R121+URZ+0x26830], R16 ;  /* 0x02683010790075a7 */ /* 0x000266000802017f */
[----:B-1----:R-:W-:Y:S05]  /*ab30*/  @!P1 NANOSLEEP.SYNCS 0x989680 ;  /* 0x009896800000995d */ /* 0x002fea0003900000 */
[----:B------:R-:W1:Y:S02]  /*ab40*/  @!P1 SYNCS.PHASECHK.TRANS64 P1, [R121+URZ+0x26830], R16 ;  /* 0x02683010790095a7 */ /* 0x000e64000802007f */
[----:B-1----:R-:W-:Y:S05]  /*ab50*/  @!P1 BRA `(.L_x_626) ;  /* 0xfffffffc00ec9947 */ /* 0x002fea000383ffff */
[----:B------:R-:W-:Y:S05]  /*ab60*/  BRA `(.L_x_625) ;  /* 0xffffff7400d87947 */ /* 0x000fea000383ffff */
.L_x_654:
[----:B------:R-:W-:Y:S01]  /*ab70*/  BSSY B0, `(.L_x_720) ;  /* 0x0000005000007945 */ /* 0x000fe20003800000 */
[----:B------:R-:W-:-:S07]  /*ab80*/  IMAD.MOV.U32 R15, RZ, RZ, -0x1 ;  /* 0xffffffffff0f7424 */ /* 0x000fce00078e00ff */
[----:B------:R-:W-:Y:S05]  /*ab90*/  WARPSYNC.COLLECTIVE R15, `(.L_x_721) ;  /* 0x000000000f087348 */ /* 0x000fea0003c00000 */
[----:B------:R-:W-:Y:S01]  /*aba0*/  NOP ;  /* 0x0000000000007918 */ /* 0x000fe20000000000 */
[----:B------:R-:W-:Y:S01]  /*abb0*/  ENDCOLLECTIVE ;  /* 0x000000000000791b */ /* 0x000fe20003800000 */
.L_x_721:
[----:B------:R-:W-:Y:S05]  /*abc0*/  BSYNC B0 ;  /* 0x0000000000007941 */ /* 0x000fea0003800000 */
.L_x_720:
[----:B------:R-:W-:Y:S05]  /*abd0*/  BRA `(.L_x_722) ;  /* 0xffffffc400a87947 */ /* 0x000fea000383ffff */
.L_x_666:
[----:B------:R-:W-:Y:S01]  /*abe0*/  BSSY B0, `(.L_x_723) ;  /* 0x0000005000007945 */ /* 0x000fe20003800000 */
[----:B------:R-:W-:-:S07]  /*abf0*/  IMAD.MOV.U32 R15, RZ, RZ, -0x1 ;  /* 0xffffffffff0f7424 */ /* 0x000fce00078e00ff */
[----:B------:R-:W-:Y:S05]  /*ac00*/  WARPSYNC.COLLECTIVE R15, `(.L_x_724) ;  /* 0x000000000f087348 */ /* 0x000fea0003c00000 */
[----:B------:R-:W-:Y:S01]  /*ac10*/  NOP ;  /* 0x0000000000007918 */ /* 0x000fe20000000000 */
[----:B------:R-:W-:Y:S01]  /*ac20*/  ENDCOLLECTIVE ;  /* 0x000000000000791b */ /* 0x000fe20003800000 */
.L_x_724:
[----:B------:R-:W-:Y:S05]  /*ac30*/  BSYNC B0 ;  /* 0x0000000000007941 */ /* 0x000fea0003800000 */
.L_x_723:
[----:B------:R-:W-:Y:S05]  /*ac40*/  BRA `(.L_x_725) ;  /* 0xffffffc800c07947 */ /* 0x000fea000383ffff */
.L_x_679:
[----:B------:R-:W-:Y:S01]  /*ac50*/  BSSY B0, `(.L_x_726) ;  /* 0x0000005000007945 */ /* 0x000fe20003800000 */
[----:B------:R-:W-:-:S07]  /*ac60*/  IMAD.MOV.U32 R15, RZ, RZ, -0x1 ;  /* 0xffffffffff0f7424 */ /* 0x000fce00078e00ff */
[----:B------:R-:W-:Y:S05]  /*ac70*/  WARPSYNC.COLLECTIVE R15, `(.L_x_727) ;  /* 0x000000000f087348 */ /* 0x000fea0003c00000 */
[----:B------:R-:W-:Y:S01]  /*ac80*/  NOP ;  /* 0x0000000000007918 */ /* 0x000fe20000000000 */
[----:B------:R-:W-:Y:S01]  /*ac90*/  ENDCOLLECTIVE ;  /* 0x000000000000791b */ /* 0x000fe20003800000 */
.L_x_727:
[----:B------:R-:W-:Y:S05]  /*aca0*/  BSYNC B0 ;  /* 0x0000000000007941 */ /* 0x000fea0003800000 */
.L_x_726:
[----:B------:R-:W-:Y:S05]  /*acb0*/  BRA `(.L_x_728) ;  /* 0xffffffcc00dc7947 */ /* 0x000fea000383ffff */
.L_x_692:
[----:B-1----:R1:W2:Y:S02]  /*acc0*/  SYNCS.PHASECHK.TRANS64.TRYWAIT P0, [R0+URZ+0x26820], R3 ;  /* 0x02682003000075a7 */ /* 0x0022a4000800017f */
[----:B--2---:R-:W-:Y:S05]  /*acd0*/  @!P0 NANOSLEEP.SYNCS 0x989680 ;  /* 0x009896800000895d */ /* 0x004fea0003900000 */
[----:B------:R-:W2:Y:S02]  /*ace0*/  @!P0 SYNCS.PHASECHK.TRANS64 P0, [R0+URZ+0x26820], R3 ;  /* 0x02682003000085a7 */ /* 0x000ea4000800007f */
[----:B--2---:R-:W-:Y:S05]  /*acf0*/  @!P0 BRA `(.L_x_692) ;  /* 0xfffffffc00f08947 */ /* 0x004fea000383ffff */
[----:B------:R-:W-:Y:S05]  /*ad00*/  BRA `(.L_x_729) ;  /* 0xffffffdc00247947 */ /* 0x000fea000383ffff */
.L_x_696:
[----:B-1----:R1:W2:Y:S02]  /*ad10*/  SYNCS.PHASECHK.TRANS64.TRYWAIT P1, [R0+URZ+0x26840], R21 ;  /* 0x02684015000075a7 */ /* 0x0022a4000802017f */
[----:B--2---:R-:W-:Y:S05]  /*ad20*/  @!P1 NANOSLEEP.SYNCS 0x989680 ;  /* 0x009896800000995d */ /* 0x004fea0003900000 */
[----:B------:R-:W2:Y:S02]  /*ad30*/  @!P1 SYNCS.PHASECHK.TRANS64 P1, [R0+URZ+0x26840], R21 ;  /* 0x02684015000095a7 */ /* 0x000ea4000802007f */
[----:B--2---:R-:W-:Y:S05]  /*ad40*/  @!P1 BRA `(.L_x_696) ;  /* 0xfffffffc00f09947 */ /* 0x004fea000383ffff */
[----:B------:R-:W-:Y:S05]  /*ad50*/  BRA `(.L_x_730) ;  /* 0xffffffe400447947 */ /* 0x000fea000383ffff */
.L_x_698:
[----:B--2---:R2:W3:Y:S02]  /*ad60*/  SYNCS.PHASECHK.TRANS64.TRYWAIT P1, [R0+URZ+0x26828], R21 ;  /* 0x02682815000075a7 */ /* 0x0044e4000802017f */
[----:B---3--:R-:W-:Y:S05]  /*ad70*/  @!P1 NANOSLEEP.SYNCS 0x989680 ;  /* 0x009896800000995d */ /* 0x008fea0003900000 */
[----:B------:R-:W3:Y:S02]  /*ad80*/  @!P1 SYNCS.PHASECHK.TRANS64 P1, [R0+URZ+0x26828], R21 ;  /* 0x02682815000095a7 */ /* 0x000ee4000802007f */
[----:B---3--:R-:W-:Y:S05]  /*ad90*/  @!P1 BRA `(.L_x_698) ;  /* 0xfffffffc00f09947 */ /* 0x008fea000383ffff */
[----:B------:R-:W-:Y:S05]  /*ada0*/  BRA `(.L_x_731) ;  /* 0xffffffe400f47947 */ /* 0x000fea000383ffff */
.L_x_700:
[----:B---3--:R3:W4:Y:S02]  /*adb0*/  SYNCS.PHASECHK.TRANS64.TRYWAIT P1, [R0+URZ+0x26848], R21 ;  /* 0x02684815000075a7 */ /* 0x008724000802017f */
[----:B----4-:R-:W-:Y:S05]  /*adc0*/  @!P1 NANOSLEEP.SYNCS 0x989680 ;  /* 0x009896800000995d */ /* 0x010fea0003900000 */
[----:B------:R-:W4:Y:S02]  /*add0*/  @!P1 SYNCS.PHASECHK.TRANS64 P1, [R0+URZ+0x26848], R21 ;  /* 0x02684815000095a7 */ /* 0x000f24000802007f */
[----:B----4-:R-:W-:Y:S05]  /*ade0*/  @!P1 BRA `(.L_x_700) ;  /* 0xfffffffc00f09947 */ /* 0x010fea000383ffff */
[----:B------:R-:W-:Y:S05]  /*adf0*/  BRA `(.L_x_732) ;  /* 0xffffffe800887947 */ /* 0x000fea000383ffff */
.L_x_702:
[----:B------:R-:W-:-:S07]  /*ae00*/  SHF.L.U32 R5, R9, 0x1f, RZ ;  /* 0x0000001f09057819 */ /* 0x000fce00000006ff */
.L_x_733:
[----:B-1----:R1:W2:Y:S02]  /*ae10*/  SYNCS.PHASECHK.TRANS64.TRYWAIT P1, [R0+URZ+0x26820], R5 ;  /* 0x02682005000075a7 */ /* 0x0022a4000802017f */
[----:B--2---:R-:W-:Y:S05]  /*ae20*/  @!P1 NANOSLEEP.SYNCS 0x989680 ;  /* 0x009896800000995d */ /* 0x004fea0003900000 */
[----:B------:R-:W2:Y:S02]  /*ae30*/  @!P1 SYNCS.PHASECHK.TRANS64 P1, [R0+URZ+0x26820], R5 ;  /* 0x02682005000095a7 */ /* 0x000ea4000802007f */
[----:B--2---:R-:W-:Y:S05]  /*ae40*/  @!P1 BRA `(.L_x_733) ;  /* 0xfffffffc00f09947 */ /* 0x004fea000383ffff */
[----:B------:R-:W-:Y:S05]  /*ae50*/  BRA `(.L_x_734) ;  /* 0xffffffec002c7947 */ /* 0x000fea000383ffff */
.L_x_705:
[----:B-1----:R1:W2:Y:S02]  /*ae60*/  SYNCS.PHASECHK.TRANS64.TRYWAIT P1, [R0+URZ+0x26840], R7 ;  /* 0x02684007000075a7 */ /* 0x0022a4000802017f */
[----:B--2---:R-:W-:Y:S05]  /*ae70*/  @!P1 NANOSLEEP.SYNCS 0x989680 ;  /* 0x009896800000995d */ /* 0x004fea0003900000 */
[----:B------:R-:W2:Y:S02]  /*ae80*/  @!P1 SYNCS.PHASECHK.TRANS64 P1, [R0+URZ+0x26840], R7 ;  /* 0x02684007000095a7 */ /* 0x000ea4000802007f */
[----:B--2---:R-:W-:Y:S05]  /*ae90*/  @!P1 BRA `(.L_x_705) ;  /* 0xfffffffc00f09947 */ /* 0x004fea000383ffff */
[----:B------:R-:W-:Y:S05]  /*aea0*/  BRA `(.L_x_735) ;  /* 0xffffffec00d87947 */ /* 0x000fea000383ffff */
.L_x_707:
[----:B--2---:R2:W3:Y:S02]  /*aeb0*/  SYNCS.PHASECHK.TRANS64.TRYWAIT P1, [R0+URZ+0x26828], R7 ;  /* 0x02682807000075a7 */ /* 0x0044e4000802017f */
[----:B---3--:R-:W-:Y:S05]  /*aec0*/  @!P1 NANOSLEEP.SYNCS 0x989680 ;  /* 0x009896800000995d */ /* 0x008fea0003900000 */
[----:B------:R-:W3:Y:S02]  /*aed0*/  @!P1 SYNCS.PHASECHK.TRANS64 P1, [R0+URZ+0x26828], R7 ;  /* 0x02682807000095a7 */ /* 0x000ee4000802007f */
[----:B---3--:R-:W-:Y:S05]  /*aee0*/  @!P1 BRA `(.L_x_707) ;  /* 0xfffffffc00f09947 */ /* 0x008fea000383ffff */
[----:B------:R-:W-:Y:S05]  /*aef0*/  BRA `(.L_x_736) ;  /* 0xfffffff000807947 */ /* 0x000fea000383ffff */
.L_x_709:
[----:B---3--:R3:W4:Y:S02]  /*af00*/  SYNCS.PHASECHK.TRANS64.TRYWAIT P0, [R3+URZ+0x26840], R2 ;  /* 0x02684002030075a7 */ /* 0x008724000800017f */
[----:B----4-:R-:W-:Y:S05]  /*af10*/  @!P0 NANOSLEEP.SYNCS 0x989680 ;  /* 0x009896800000895d */ /* 0x010fea0003900000 */
[----:B------:R-:W4:Y:S02]  /*af20*/  @!P0 SYNCS.PHASECHK.TRANS64 P0, [R3+URZ+0x26840], R2 ;  /* 0x02684002030085a7 */ /* 0x000f24000800007f */
[----:B----4-:R-:W-:Y:S05]  /*af30*/  @!P0 BRA `(.L_x_709) ;  /* 0xfffffffc00f08947 */ /* 0x010fea000383ffff */
[----:B------:R-:W-:Y:S05]  /*af40*/  BRA `(.L_x_737) ;  /* 0xfffffff400287947 */ /* 0x000fea000383ffff */
.L_x_711:
[----:B------:R-:W-:Y:S01]  /*af50*/  BSSY B0, `(.L_x_738) ;  /* 0x0000006000007945 */ /* 0x000fe20003800000 */
[----:B------:R-:W-:-:S07]  /*af60*/  IMAD.MOV.U32 R15, RZ, RZ, -0x1 ;  /* 0xffffffffff0f7424 */ /* 0x000fce00078e00ff */
[----:B--2---:R-:W-:Y:S05]  /*af70*/  WARPSYNC.COLLECTIVE R15, `(.L_x_739) ;  /* 0x000000000f0c7348 */ /* 0x004fea0003c00000 */
[----:B------:R-:W-:Y:S02]  /*af80*/  ELECT P6, UR62, PT ;  /* 0x00000000003e782f */ /* 0x000fe400038c0000 */
[----:B------:R-:W-:Y:S01]  /*af90*/  MOV R14, UR62 ;  /* 0x0000003e000e7c02 */ /* 0x000fe20008000f00 */
[----:B--2---:R-:W-:Y:S10]  /*afa0*/  ENDCOLLECTIVE ;  /* 0x000000000000791b */ /* 0x004ff40003800000 */
.L_x_739:
[----:B------:R-:W-:Y:S05]  /*afb0*/  BSYNC B0 ;  /* 0x0000000000007941 */ /* 0x000fea0003800000 */
.L_x_738:
[----:B------:R-:W-:Y:S01]  /*afc0*/  PLOP3.LUT P0, PT, P6, PT, PT, 0x80, 0x0 ;  /* 0x000000000000781c */ /* 0x000fe2000370f070 */
[----:B------:R-:W-:-:S12]  /*afd0*/  BRA `(.L_x_740) ;  /* 0xfffffff400f07947 */ /* 0x000fd8000383ffff */
.L_x_713:
[----:B-1----:R1:W3:Y:S02]  /*afe0*/  SYNCS.PHASECHK.TRANS64.TRYWAIT P0, [R6+URZ], R5 ;  /* 0x00000005060075a7 */ /* 0x0022e4000800017f */
[----:B---3--:R-:W-:Y:S05]  /*aff0*/  @!P0 NANOSLEEP.SYNCS 0x989680 ;  /* 0x009896800000895d */ /* 0x008fea0003900000 */
[----:B------:R-:W3:Y:S02]  /*b000*/  @!P0 SYNCS.PHASECHK.TRANS64 P0, [R6+URZ], R5 ;  /* 0x00000005060085a7 */ /* 0x000ee4000800007f */
[----:B---3--:R-:W-:Y:S05]  /*b010*/  @!P0 BRA `(.L_x_713) ;  /* 0xfffffffc00f08947 */ /* 0x008fea000383ffff */
[----:B------:R-:W-:Y:S05]  /*b020*/  BRA `(.L_x_741) ;  /* 0xfffffff800307947 */ /* 0x000fea000383ffff */
.L_x_714:
[----:B---3--:R3:W4:Y:S02]  /*b030*/  SYNCS.PHASECHK.TRANS64.TRYWAIT P0, [R3+URZ], R2 ;  /* 0x00000002030075a7 */ /* 0x008724000800017f */
[----:B----4-:R-:W-:Y:S05]  /*b040*/  @!P0 NANOSLEEP.SYNCS 0x989680 ;  /* 0x009896800000895d */ /* 0x010fea0003900000 */
[----:B------:R-:W4:Y:S02]  /*b050*/  @!P0 SYNCS.PHASECHK.TRANS64 P0, [R3+URZ], R2 ;  /* 0x00000002030085a7 */ /* 0x000f24000800007f */
[----:B----4-:R-:W-:Y:S05]  /*b060*/  @!P0 BRA `(.L_x_714) ;  /* 0xfffffffc00f08947 */ /* 0x010fea000383ffff */
[----:B------:R-:W-:Y:S05]  /*b070*/  BRA `(.L_x_742) ;  /* 0xfffffff800247947 */ /* 0x000fea000383ffff */
.L_x_716:
[----:B---3--:R3:W4:Y:S02]  /*b080*/  SYNCS.PHASECHK.TRANS64.TRYWAIT P0, [R0+URZ], R5 ;  /* 0x00000005000075a7 */ /* 0x008724000800017f */
[----:B----4-:R-:W-:Y:S05]  /*b090*/  @!P0 NANOSLEEP.SYNCS 0x989680 ;  /* 0x009896800000895d */ /* 0x010fea0003900000 */
[----:B------:R-:W4:Y:S02]  /*b0a0*/  @!P0 SYNCS.PHASECHK.TRANS64 P0, [R0+URZ], R5 ;  /* 0x00000005000085a7 */ /* 0x000f24000800007f */
[----:B----4-:R-:W-:Y:S05]  /*b0b0*/  @!P0 BRA `(.L_x_716) ;  /* 0xfffffffc00f08947 */ /* 0x010fea000383ffff */
[----:B------:R-:W-:Y:S05]  /*b0c0*/  BRA `(.L_x_743) ;  /* 0xfffffff800287947 */ /* 0x000fea000383ffff */
.L_x_744:
        /* <DEDUP_REMOVED lines=11> */
.L_x_6556:


//--------------------- .text._ZN7cutlass13device_kernelIN5flash11enable_sm90INS1_16FlashAttnBwdSm90INS1_25CollectiveMainloopBwdSm90ILi2ELi2ELi2EN4cute5tupleIJNS5_1CILi1EEES8_S8_EEENS6_IJNS7_ILi64EEENS7_ILi128EEENS7_ILi96EEEEEENS_10bfloat16_tEfNS_4arch4Sm90ELb0ELb0ELb1ELb1ELb0ELb1ELb0ELb0ELi2ELi1ELi2ELi1ELb1EEENS1_24CollectiveEpilogueBwdGQAISD_fSG_Li256ELb1ELb0EEENS1_19SingleTileSchedulerILb1ELb0ELb0ELi128EEEEEEEEEvNT_6ParamsE --------------------------
	.section	.text._ZN7cutlass13device_kernelIN5flash11enable_sm90INS1_16FlashAttnBwdSm90INS1_25CollectiveMainloopBwdSm90ILi2ELi2ELi2EN4cute5tupleIJNS5_1CILi1EEES8_S8_EEENS6_IJNS7_ILi64EEENS7_ILi128EEENS7_ILi96EEEEEENS_10bfloat16_tEfNS_4arch4Sm90ELb0ELb0ELb1ELb1ELb0ELb1ELb0ELb0ELi2ELi1ELi2ELi1ELb1EEENS1_24CollectiveEpilogueBwdGQAISD_fSG_Li256ELb1ELb0EEENS1_19SingleTileSchedulerILb1ELb0ELb0ELi128EEEEEEEEEvNT_6ParamsE,"ax",@progbits
	.align	128
.text._ZN7cutlass13device_kernelIN5flash11enable_sm90INS1_16FlashAttnBwdSm90INS1_25CollectiveMainloopBwdSm90ILi2ELi2ELi2EN4cute5tupleIJNS5_1CILi1EEES8_S8_EEENS6_IJNS7_ILi64EEENS7_ILi128EEENS7_ILi96EEEEEENS_10bfloat16_tEfNS_4arch4Sm90ELb0ELb0ELb1ELb1ELb0ELb1ELb0ELb0ELi2ELi1ELi2ELi1ELb1EEENS1_24CollectiveEpilogueBwdGQAISD_fSG_Li256ELb1ELb0EEENS1_19SingleTileSchedulerILb1ELb0ELb0ELi128EEEEEEEEEvNT_6ParamsE:
        .type           _ZN7cutlass13device_kernelIN5flash11enable_sm90INS1_16FlashAttnBwdSm90INS1_25CollectiveMainloopBwdSm90ILi2ELi2ELi2EN4cute5tupleIJNS5_1CILi1EEES8_S8_EEENS6_IJNS7_ILi64EEENS7_ILi128EEENS7_ILi96EEEEEENS_10bfloat16_tEfNS_4arch4Sm90ELb0ELb0ELb1ELb1ELb0ELb1ELb0ELb0ELi2ELi1ELi2ELi1ELb1EEENS1_24CollectiveEpilogueBwdGQAISD_fSG_Li256ELb1ELb0EEENS1_19SingleTileSchedulerILb1ELb0ELb0ELi128EEEEEEEEEvNT_6ParamsE,@function
        .size           _ZN7cutlass13device_kernelIN5flash11enable_sm90INS1_16FlashAttnBwdSm90INS1_25CollectiveMainloopBwdSm90ILi2ELi2ELi2EN4cute5tupleIJNS5_1CILi1EEES8_S8_EEENS6_IJNS7_ILi64EEENS7_ILi128EEENS7_ILi96EEEEEENS_10bfloat16_tEfNS_4arch4Sm90ELb0ELb0ELb1ELb1ELb0ELb1ELb0ELb0ELi2ELi1ELi2ELi1ELb1EEENS1_24CollectiveEpilogueBwdGQAISD_fSG_Li256ELb1ELb0EEENS1_19SingleTileSchedulerILb1ELb0ELb0ELi128EEEEEEEEEvNT_6ParamsE,(.L_x_6557 - _ZN7cutlass13device_kernelIN5flash11enable_sm90INS1_16FlashAttnBwdSm90INS1_25CollectiveMainloopBwdSm90ILi2ELi2ELi2EN4cute5tupleIJNS5_1CILi1EEES8_S8_EEENS6_IJNS7_ILi64EEENS7_ILi128EEENS7_ILi96EEEEEENS_10bfloat16_tEfNS_4arch4Sm90ELb0ELb0ELb1ELb1ELb0ELb1ELb0ELb0ELi2ELi1ELi2ELi1ELb1EEENS1_24CollectiveEpilogueBwdGQAISD_fSG_Li256ELb1ELb0EEENS1_19SingleTileSchedulerILb1ELb0ELb0ELi128EEEEEEEEEvNT_6ParamsE)
        .other          _ZN7cutlass13device_kernelIN5flash11enable_sm90INS1_16FlashAttnBwdSm90INS1_25CollectiveMainloopBwdSm90ILi2ELi2ELi2EN4cute5tupleIJNS5_1CILi1EEES8_S8_EEENS6_IJNS7_ILi64EEENS7_ILi128EEENS7_ILi96EEEEEENS_10bfloat16_tEfNS_4arch4Sm90ELb0ELb0ELb1ELb1ELb0ELb1ELb0ELb0ELi2ELi1ELi2ELi1ELb1EEENS1_24CollectiveEpilogueBwdGQAISD_fSG_Li256ELb1ELb0EEENS1_19SingleTileSchedulerILb1ELb0ELb0ELi128EEEEEEEEEvNT_6ParamsE,@"STO_CUDA_ENTRY STV_DEFAULT"
_ZN7cutlass13device_kernelIN5flash11enable_sm90INS1_16FlashAttnBwdSm90INS1_25CollectiveMainloopBwdSm90ILi2ELi2ELi2EN4cute5tupleIJNS5_1CILi1EEES8_S8_EEENS6_IJNS7_ILi64EEENS7_ILi128EEENS7_ILi96EEEEEENS_10bfloat16_tEfNS_4arch4Sm90ELb0ELb0ELb1ELb1ELb0ELb1ELb0ELb0ELi2ELi1ELi2ELi1ELb1EEENS1_24CollectiveEpilogueBwdGQAISD_fSG_Li256ELb1ELb0EEENS1_19SingleTileSchedulerILb1ELb0ELb0ELi128EEEEEEEEEvNT_6ParamsE:
        /* <DEDUP_REMOVED lines=23> */
.L_x_746:
[----:B------:R-:W-:Y:S05]  /*0170*/  BSYNC B0 ;  /* 0x0000000000007941 */ /* 0x000fea0003800000 */
.L_x_745:
        /* <DEDUP_REMOVED lines=37> */
.L_x_747:
        /* <DEDUP_REMOVED lines=22> */
.L_x_748:
[----:B------:R-:W-:Y:S01]  /*0530*/  PLOP3.LUT P0, PT, PT, PT, UP0, 0x80, 0x0 ;  /* 0x000000000000781c */ /* 0x000fe20003f0f008 */
[----:B------:R-:W-:Y:S01]  /*0540*/  NOP ;  /* 0x0000000000007918 */ /* 0x000fe20000000000 */
[----:B------:R-:W-:Y:S01]  /*0550*/  ULDC.64 UR46, c[0x0][0x208] ;  /* 0x00008200002e7ab9 */ /* 0x000fe20000000a00 */
[----:B------:R-:W-:Y:S01]  /*0560*/  BSSY B6, `(.L_x_749) ;  /* 0x000089a000067945 */ /* 0x000fe20003800000 */
[----:B-12-4-:R-:W-:Y:S09]  /*0570*/  BAR.SYNC.DEFER_BLOCKING 0x0 ;  /* 0x0000000000007b1d */ /* 0x016ff20000010000 */
[----:B------:R-:W-:Y:S05]  /*0580*/  @!P0 BRA `(.L_x_750) ;  /* 0x00000050001c8947 */ /* 0x000fea0003800000 */
.L_x_751:
        /* <DEDUP_REMOVED lines=21> */
.L_x_752:
        /* <DEDUP_REMOVED lines=14> */
.L_x_754:
[----:B------:R-:W-:-:S05]  /*07c0*/  ULDC UR4, c[0x0][0x8c4] ;  /* 0x0002310000047ab9 */ /* 0x000fca0000000800 */
.L_x_753:
        /* <DEDUP_REMOVED lines=21> */
.L_x_756:
        /* <DEDUP_REMOVED lines=14> */
.L_x_757:
        /* <DEDUP_REMOVED lines=10> */
.L_x_758:
        /* <DEDUP_REMOVED lines=11> */
.L_x_759:
        /* <DEDUP_REMOVED lines=35> */
[----:B-1----:R-:W-:Y:S02]  /*0d80*/  CS2R R4, SRZ ;  /* 0x0000000000047805 */ /* 0x002fe4000001ff00 */
        /* <DEDUP_REMOVED lines=35> */
.L_x_762:
        /* <DEDUP_REMOVED lines=15> */
.L_x_761:
        /* <DEDUP_REMOVED lines=22> */
.L_x_764:
        /* <DEDUP_REMOVED lines=15> */
.L_x_763:
[----:B------:R-:W-:Y:S01]  /*1300*/  SHF.R.S32.HI R25, RZ, 0x1f, R22 ;  /* 0x0000001fff197819 */ /* 0x000fe20000011416 */
[----:B------:R-:W-:-:S03]  /*1310*/  UMOV UR4, 0xffffffff ;  /* 0xffffffff00047882 */ /* 0x000fc60000000000 */
[----:B------:R-:W-:-:S04]  /*1320*/  LEA.HI R0, R25, R22, RZ, 0x7 ;  /* 0x0000001619007211 */ /* 0x000fc800078f38ff */
[----:B------:R-:W-:Y:S01]  /*1330*/  SHF.R.S32.HI R16, RZ, 0x7, R0 ;  /* 0x00000007ff107819 */ /* 0x000fe20000011400 */
[----:B------:R-:W-:Y:S06]  /*1340*/  BRA.DIV UR4, `(.L_x_765) ;  /* 0x0000007a04f47947 */ /* 0x000fec000b800000 */
[----:B------:R1:W2:Y:S02]  /*1350*/  SHFL.IDX PT, R14, R16, RZ, 0x1f ;  /* 0x00001fff100e7589 */ /* 0x0002a400000e0000 */
.L_x_842:
[----:B------:R-:W-:Y:S02]  /*1360*/  SHF.L.U32 R5, RZ, 0x1f, RZ ;  /* 0x0000001fff057819 */ /* 0x000fe400000006ff */
[----:B------:R-:W-:Y:S01]  /*1370*/  LOP3.LUT R3, R0, 0xffffff80, RZ, 0xc0, !PT ;  /* 0xffffff8000037812 */ /* 0x000fe200078ec0ff */
[----:B------:R-:W-:Y:S01]  /*1380*/  VIADD R0, R18, 0x6000 ;  /* 0x0000600012007836 */ /* 0x000fe20000000000 */
[----:B------:R-:W3:Y:S03]  /*1390*/  SYNCS.PHASECHK.TRANS64.TRYWAIT P1, [R18+URZ+0x26800], R5 ;  /* 0x02680005120075a7 */ /* 0x000ee6000802017f */
[----:B------:R-:W-:Y:S01]  /*13a0*/  IMAD.IADD R27, R22, 0x1, -R3 ;  /* 0x00000001161b7824 */ /* 0x000fe200078e0a03 */
[----:B------:R-:W-:Y:S02]  /*13b0*/  LOP3.LUT P0, RZ, R0, 0x1bf, RZ, 0xc0, !PT ;  /* 0x000001bf00ff7812 */ /* 0x000fe4000780c0ff */
[----:B--2---:R-:W-:-:S02]  /*13c0*/  LEA.HI R0, R14, R14, RZ, 0x1 ;  /* 0x0000000e0e007211 */ /* 0x004fc400078f08ff */
[----:B------:R-:W-:Y:S02]  /*13d0*/  SHF.R.S32.HI R24, RZ, 0x1f, R27 ;  /* 0x0000001fff187819 */ /* 0x000fe4000001141b */
[----:B------:R-:W-:Y:S02]  /*13e0*/  LOP3.LUT R23, R0, 0xfffffffe, RZ, 0xc0, !PT ;  /* 0xfffffffe00177812 */ /* 0x000fe400078ec0ff */
[----:B------:R-:W-:-:S04]  /*13f0*/  LEA.HI R26, R24, R27, RZ, 0x2 ;  /* 0x0000001b181a7211 */ /* 0x000fc800078f10ff */
[----:B------:R-:W-:Y:S01]  /*1400*/  LOP3.LUT R0, R26, 0x7ffffffc, RZ, 0xc0, !PT ;  /* 0x7ffffffc1a007812 */ /* 0x000fe200078ec0ff */
[----:B---3--:R-:W-:Y:S06]  /*1410*/  @P1 BRA `(.L_x_766) ;  /* 0x0000000000081947 */ /* 0x008fec0003800000 */
[----:B------:R-:W2:Y:S02]  /*1420*/  SYNCS.PHASECHK.TRANS64.TRYWAIT P1, [R18+URZ+0x26800], R5 ;  /* 0x02680005120075a7 */ /* 0x000ea4000802017f */
[----:B--2---:R-:W-:Y:S05]  /*1430*/  @!P1 BRA `(.L_x_767) ;  /* 0x0000007800d89947 */ /* 0x004fea0003800000 */
.L_x_766:
        /* <DEDUP_REMOVED lines=18> */
[----:B-1--45:R-:W-:Y:S05]  /*1560*/  CALL.ABS.NOINC R14 ;  /* 0x000000000e007343 */ /* 0x032fea0003c00000 */
.L_x_768:
[----:B------:R-:W-:Y:S01]  /*1570*/  LEA.HI R0, R25, R22, RZ, 0x4 ;  /* 0x0000001619007211 */ /* 0x000fe200078f20ff */
[----:B------:R-:W-:Y:S05]  /*1580*/  WARPSYNC.ALL ;  /* 0x0000000000007948 */ /* 0x000fea0003800000 */
[----:B------:R-:W-:-:S05]  /*1590*/  LOP3.LUT R3, R0, 0xfffffff0, RZ, 0xc0, !PT ;  /* 0xfffffff000037812 */ /* 0x000fca00078ec0ff */
[----:B--2---:R-:W-:Y:S01]  /*15a0*/  IMAD.IADD R5, R22, 0x1, -R3 ;  /* 0x0000000116057824 */ /* 0x004fe200078e0a03 */
        /* <DEDUP_REMOVED lines=33> */
[----:B------:R-:W2:Y:S01]  /*17c0*/  LDSM.16.M88.4 R184, [R7+0x6000] ;  /* 0x0060000007b8783b */ /* 0x000ea20000000200 */
        /* <DEDUP_REMOVED lines=27> */
[----:B-1----:R-:W-:Y:S01]  /*1980*/  IMAD R16, R16, 0x300, R27 ;  /* 0x0000030010107824 */ /* 0x002fe200078e021b */
        /* <DEDUP_REMOVED lines=18> */
[----:B------:R-:W1:Y:S01]  /*1ab0*/  LDSM.16.M88.4 R196, [R0+0x6000] ;  /* 0x0060000000c4783b */ /* 0x000e620000000200 */
        /* <DEDUP_REMOVED lines=33> */
[----:B--2---:R-:W-:Y:S01]  /*1cd0*/  IMAD R0, R5, 0x4, R18 ;  /* 0x0000000405007824 */ /* 0x004fe200078e0212 */
[----:B------:R-:W-:Y:S01]  /*1ce0*/  ULOP3.LUT UR20, UR38, 0x1, URZ, 0xfc, !UPT ;  /* 0x0000000126147892 */ /* 0x000fe2000f8efc3f */
[----:B------:R-:W-:Y:S01]  /*1cf0*/  UMOV UR4, URZ ;  /* 0x0000003f00047c82 */ /* 0x000fe20008000000 */
[----:B------:R-:W-:Y:S01]  /*1d00*/  UMOV UR5, URZ ;  /* 0x0000003f00057c82 */ /* 0x000fe20008000000 */
[----:B------:R-:W-:Y:S01]  /*1d10*/  UMOV UR6, URZ ;  /* 0x0000003f00067c82 */ /* 0x000fe20008000000 */
[----:B------:R-:W-:Y:S01]  /*1d20*/  USHF.R.S32.HI UR7, URZ, 0x6, UR7 ;  /* 0x000000063f077899 */ /* 0x000fe20008011407 */
[----:B------:R-:W-:Y:S01]  /*1d30*/  ULDC UR8, c[0x0][0x75c] ;  /* 0x0001d70000087ab9 */ /* 0x000fe20000000800 */
[----:B-1-34-:R-:W-:-:S10]  /*1d40*/  ULDC UR9, c[0x0][0x744] ;  /* 0x0001d10000097ab9 */ /* 0x01afd40000000800 */
.L_x_779:
[----:B------:R-:W-:-:S06]  /*1d50*/  UISETP.NE.AND UP0, UPT, UR20, 0x3, UPT ;  /* 0x000000031400788c */ /* 0x000fcc000bf05270 */
[----:B------:R-:W-:-:S13]  /*1d60*/  PLOP3.LUT P0, PT, PT, PT, UP0, 0x80, 0x0 ;  /* 0x000000000000781c */ /* 0x000fda0003f0f008 */
[----:B-1----:R-:W-:Y:S05]  /*1d70*/  @!P0 BRA `(.L_x_769) ;  /* 0x0000000000048947 */ /* 0x002fea0003800000 */
[----:B------:R-:W-:Y:S01]  /*1d80*/  BPT.TRAP 0x1 ;  /* 0x000000040000795c */ /* 0x000fe20000300000 */
.L_x_769:
[----:B------:R-:W-:Y:S01]  /*1d90*/  R2UR UR10, R18 ;  /* 0x00000000120a72ca */ /* 0x000fe200000e0000 */
[----:B------:R-:W-:-:S05]  /*1da0*/  IMAD.U32 R16, RZ, RZ, UR5 ;  /* 0x00000005ff107e24 */ /* 0x000fca000f8e00ff */
[----:B------:R-:W-:-:S07]  /*1db0*/  SHF.L.U32 R16, R16, 0x1f, RZ ;  /* 0x0000001f10107819 */ /* 0x000fce00000006ff */
[----:B------:R-:W-:-:S09]  /*1dc0*/  ULEA UR10, UR6, UR10, 0x3 ;  /* 0x0000000a060a7291 */ /* 0x000fd2000f8e183f */
[----:B------:R1:W2:Y:S01]  /*1dd0*/  SYNCS.PHASECHK.TRANS64.TRYWAIT P1, [UR10+0x26810], R16 ;  /* 0x02681010ff0075a7 */ /* 0x0002a2000802014a */
[----:B------:R-:W-:Y:S05]  /*1de0*/  @!P0 BRA `(.L_x_770) ;  /* 0x0000000000048947 */ /* 0x000fea0003800000 */
[----:B------:R-:W-:Y:S01]  /*1df0*/  BPT.TRAP 0x1 ;  /* 0x000000040000795c */ /* 0x000fe20000300000 */
.L_x_770:
[----:B--2---:R-:W-:Y:S05]  /*1e00*/  @P1 BRA `(.L_x_771) ;  /* 0x0000000000081947 */ /* 0x004fea0003800000 */
[----:B------:R-:W2:Y:S02]  /*1e10*/  SYNCS.PHASECHK.TRANS64.TRYWAIT P1, [UR10+0x26810], R16 ;  /* 0x02681010ff0075a7 */ /* 0x000ea4000802014a */
[----:B--2---:R-:W-:Y:S05]  /*1e20*/  @!P1 BRA `(.L_x_772) ;  /* 0x0000007000709947 */ /* 0x004fea0003800000 */
.L_x_771:
        /* <DEDUP_REMOVED lines=67> */
.L_x_773:
[----:B------:R1:W1:Y:S01]  /*2260*/  SYNCS.PHASECHK.TRANS64.TRYWAIT P1, [UR10+0x26830], R16 ;  /* 0x02683010ff0075a7 */ /* 0x000262000802014a */
[----:B------:R-:W-:Y:S05]  /*2270*/  @!P0 BRA `(.L_x_774) ;  /* 0x0000000000048947 */ /* 0x000fea0003800000 */
[----:B------:R-:W-:Y:S01]  /*2280*/  BPT.TRAP 0x1 ;  /* 0x000000040000795c */ /* 0x000fe20000300000 */
.L_x_774:
[----:B-1----:R-:W-:Y:S05]  /*2290*/  @P1 BRA `(.L_x_775) ;  /* 0x0000000000081947 */ /* 0x002fea0003800000 */
[----:B------:R-:W1:Y:S02]  /*22a0*/  SYNCS.PHASECHK.TRANS64.TRYWAIT P1, [UR10+0x26830], R16 ;  /* 0x02683010ff0075a7 */ /* 0x000e64000802014a */
[----:B-1----:R-:W-:Y:S05]  /*22b0*/  @!P1 BRA `(.L_x_776) ;  /* 0x0000006c00649947 */ /* 0x002fea0003800000 */
.L_x_775:
        /* <DEDUP_REMOVED lines=565> */
.L_x_777:
        /* <DEDUP_REMOVED lines=44> */
.L_x_778:
        /* <DEDUP_REMOVED lines=13> */
[----:B------:R-:W-:Y:S01]  /*49a0*/  IMAD.MOV.U32 R4, RZ, RZ, R40 ;  /* 0x000000ffff047224 */ /* 0x000fe200078e0028 */
[----:B------:R-:W-:Y:S01]  /*49b0*/  PLOP3.LUT P0, PT, PT, PT, PT, 0x8, 0x0 ;  /* 0x000000000000781c */ /* 0x000fe20003f0e170 */
[----:B-1----:R-:W-:Y:S02]  /*49c0*/  IMAD.MOV.U32 R5, RZ, RZ, R41 ;  /* 0x000000ffff057224 */ /* 0x002fe400078e0029 */
[----:B------:R-:W-:Y:S01]  /*49d0*/  FMUL.FTZ R72, R72, UR4 ;  /* 0x0000000448487c20 */ /* 0x000fe20008410000 */
[----:B------:R-:W-:Y:S02]  /*49e0*/  IMAD.MOV.U32 R6, RZ, RZ, R42 ;  /* 0x000000ffff067224 */ /* 0x000fe400078e002a */
[----:B------:R-:W-:Y:S01]  /*49f0*/  FMUL.FTZ R73, R73, UR4 ;  /* 0x0000000449497c20 */ /* 0x000fe20008410000 */
[----:B------:R-:W-:Y:S02]  /*4a00*/  IMAD.MOV.U32 R7, RZ, RZ, R43 ;  /* 0x000000ffff077224 */ /* 0x000fe400078e002b */
        /* <DEDUP_REMOVED lines=46> */
.L_x_760:
[----:B------:R-:W-:Y:S05]  /*4cf0*/  @P0 BRA `(.L_x_755) ;  /* 0x0000004000800947 */ /* 0x000fea0003800000 */
[----:B------:R-:W-:Y:S01]  /*4d00*/  ULDC.64 UR4, c[0x0][0x878] ;  /* 0x00021e0000047ab9 */ /* 0x000fe20000000a00 */
[----:B------:R-:W1:Y:S01]  /*4d10*/  S2R R8, SR_TID.X ;  /* 0x0000000000087919 */ /* 0x000e620000002100 */
[----:B------:R-:W-:Y:S01]  /*4d20*/  UISETP.NE.U32.AND UP0, UPT, UR4, URZ, UPT ;  /* 0x0000003f0400728c */ /* 0x000fe2000bf05070 */
[----:B------:R-:W2:Y:S08]  /*4d30*/  S2UR UR10, SR_CTAID.Y ;  /* 0x00000000000a79c3 */ /* 0x000eb00000002600 */
[----:B------:R-:W-:Y:S01]  /*4d40*/  S2UR UR8, SR_CTAID.X ;  /* 0x00000000000879c3 */ /* 0x000fe20000002500 */
[----:B------:R-:W-:Y:S01]  /*4d50*/  UISETP.NE.AND.EX UP0, UPT, UR5, URZ, UPT, UP0 ;  /* 0x0000003f0500728c */ /* 0x000fe2000bf05300 */
[----:B------:R-:W-:Y:S01]  /*4d60*/  UMOV UR9, 0x400 ;  /* 0x0000040000097882 */ /* 0x000fe20000000000 */
[----:B------:R-:W-:Y:S01]  /*4d70*/  ULDC.64 UR12, c[0x0][0x818] ;  /* 0x00020600000c7ab9 */ /* 0x000fe20000000a00 */
[----:B------:R-:W-:-:S03]  /*4d80*/  ULDC.64 UR14, c[0x0][0x840] ;  /* 0x00021000000e7ab9 */ /* 0x000fc60000000a00 */
[----:B------:R-:W-:-:S05]  /*4d90*/  PLOP3.LUT P0, PT, PT, PT, UP0, 0x80, 0x0 ;  /* 0x000000000000781c */ /* 0x000fca0003f0f008 */
[----:B------:R-:W-:Y:S02]  /*4da0*/  @UP0 ULDC.64 UR4, c[0x0][0x878] ;  /* 0x00021e0000040ab9 */ /* 0x000fe40000000a00 */
[----:B------:R-:W-:-:S06]  /*4db0*/  @UP0 UIMAD.WIDE UR4, UR36, 0x4, UR4 ;  /* 0x00000004240408a5 */ /* 0x000fcc000f8e0204 */
[----:B------:R-:W-:Y:S02]  /*4dc0*/  IMAD.U32 R2, RZ, RZ, UR4 ;  /* 0x00000004ff027e24 */ /* 0x000fe4000f8e00ff */
[----:B------:R-:W-:Y:S01]  /*4dd0*/  IMAD.U32 R3, RZ, RZ, UR5 ;  /* 0x00000005ff037e24 */ /* 0x000fe2000f8e00ff */
[----:B------:R-:W3:Y:S01]  /*4de0*/  S2UR UR11, SR_CgaCtaId ;  /* 0x00000000000b79c3 */ /* 0x000ee20000008800 */
[----:B------:R-:W-:-:S03]  /*4df0*/  ULDC UR5, c[0x0][0x850] ;  /* 0x0002140000057ab9 */ /* 0x000fc60000000800 */
[----:B------:R1:W4:Y:S01]  /*4e00*/  @P0 LDG.E R2, desc[UR46][R2.64] ;  /* 0x0000002e02020981 */ /* 0x000322000c1e1900 */
[----:B------:R-:W-:Y:S01]  /*4e10*/  UISETP.NE.AND UP1, UPT, UR5, 0x1, UPT ;  /* 0x000000010500788c */ /* 0x000fe2000bf25270 */
[----:B------:R-:W-:Y:S01]  /*4e20*/  BSSY B0, `(.L_x_780) ;  /* 0x0000059000007945 */ /* 0x000fe20003800000 */
[----:B-1----:R-:W-:-:S09]  /*4e30*/  VIADD R3, R8, 0xffffff80 ;  /* 0xffffff8008037836 */ /* 0x002fd20000000000 */
[----:B------:R-:W-:Y:S01]  /*4e40*/  @UP1 ULDC UR16, c[0x0][0x858] ;  /* 0x0002160000101ab9 */ /* 0x000fe20000000800 */
[----:B------:R-:W-:Y:S01]  /*4e50*/  SHF.R.S32.HI R0, RZ, 0x1f, R3 ;  /* 0x0000001fff007819 */ /* 0x000fe20000011403 */
[----:B------:R-:W-:Y:S01]  /*4e60*/  BAR.SYNC.DEFER_BLOCKING 0x1, 0x100 ;  /* 0x0044000000007b1d */ /* 0x000fe20000010000 */
[----:B----4-:R-:W-:Y:S02]  /*4e70*/  @P0 R2UR UR4, R2 ;  /* 0x00000000020402ca */ /* 0x010fe400000e0000 */
[----:B------:R-:W-:Y:S02]  /*4e80*/  LEA.HI R2, R0, R3, RZ, 0x7 ;  /* 0x0000000300027211 */ /* 0x000fe400078f38ff */
[----:B------:R-:W-:Y:S02]  /*4e90*/  ISETP.NE.AND P0, PT, R3, RZ, PT ;  /* 0x000000ff0300720c */ /* 0x000fe40003f05270 */
[----:B------:R-:W-:Y:S02]  /*4ea0*/  LOP3.LUT R0, R2, 0x3fffff80, RZ, 0xc0, !PT ;  /* 0x3fffff8002007812 */ /* 0x000fe400078ec0ff */
[----:B------:R-:W-:-:S03]  /*4eb0*/  SHF.R.S32.HI R9, RZ, 0x7, R2 ;  /* 0x00000007ff097819 */ /* 0x000fc60000011402 */
[----:B------:R-:W-:Y:S02]  /*4ec0*/  IMAD.IADD R0, R3, 0x1, -R0 ;  /* 0x0000000103007824 */ /* 0x000fe400078e0a00 */
[----:B------:R-:W-:Y:S02]  /*4ed0*/  @UP0 ULEA UR6, UR36, UR4, 0x7 ;  /* 0x0000000424060291 */ /* 0x000fe4000f8e383f */
[----:B------:R-:W-:Y:S01]  /*4ee0*/  IMAD R0, R9, 0x600, R0 ;  /* 0x0000060009007824 */ /* 0x000fe200078e0200 */
[----:B------:R-:W-:Y:S01]  /*4ef0*/  @UP1 ULDC UR4, c[0x0][0x854] ;  /* 0x0002150000041ab9 */ /* 0x000fe20000000800 */
[----:B------:R-:W-:Y:S02]  /*4f00*/  @UP0 USHF.R.S32.HI UR7, URZ, 0x1f, UR6 ;  /* 0x0000001f3f070899 */ /* 0x000fe40008011406 */
[----:B--2---:R-:W-:Y:S01]  /*4f10*/  UIMAD.WIDE.U32 UR4, UR10, UR4, URZ ;  /* 0x000000040a0472a5 */ /* 0x004fe2000f8e003f */
[----:B------:R-:W-:Y:S01]  /*4f20*/  IMAD.SHL.U32 R0, R0, 0x4, RZ ;  /* 0x0000000400007824 */ /* 0x000fe200078e00ff */
[----:B------:R-:W-:-:S02]  /*4f30*/  @UP0 ULEA.HI UR7, UR7, UR6, URZ, 0x7 ;  /* 0x0000000607070291 */ /* 0x000fc4000f8f383f */
[----:B------:R-:W-:Y:S02]  /*4f40*/  @UP1 USHF.R.U32.HI UR10, URZ, UR16, UR5 ;  /* 0x000000103f0a1299 */ /* 0x000fe40008011605 */
[----:B------:R-:W-:Y:S02]  /*4f50*/  @UP0 USHF.R.S32.HI UR7, URZ, 0x7, UR7 ;  /* 0x000000073f070899 */ /* 0x000fe40008011407 */
[----:B---3--:R-:W-:Y:S02]  /*4f60*/  ULEA UR4, UR11, UR9, 0x18 ;  /* 0x000000090b047291 */ /* 0x008fe4000f8ec03f */
[----:B------:R-:W-:Y:S02]  /*4f70*/  @UP0 UIMAD UR6, UR7, 0x3000, URZ ;  /* 0x00003000070608a4 */ /* 0x000fe4000f8e023f */
[----:B------:R-:W-:Y:S02]  /*4f80*/  UIMAD UR5, UR8, 0x3000, URZ ;  /* 0x00003000080578a4 */ /* 0x000fe4000f8e023f */
[----:B------:R-:W-:Y:S01]  /*4f90*/  @UP0 USHF.R.S32.HI UR7, URZ, 0x1f, UR6 ;  /* 0x0000001f3f070899 */ /* 0x000fe20008011406 */
[----:B------:R-:W-:Y:S01]  /*4fa0*/  LEA R0, R0, UR4, 0x2 ;  /* 0x0000000400007c11 */ /* 0x000fe2000f8e10ff */
[----:B------:R-:W-:Y:S01]  /*4fb0*/  USHF.R.S32.HI UR11, URZ, 0x1f, UR10 ;  /* 0x0000001f3f0b7899 */ /* 0x000fe2000801140a */
[----:B------:R-:W-:Y:S01]  /*4fc0*/  @!UP0 UMOV UR6, URZ ;  /* 0x0000003f00068c82 */ /* 0x000fe20008000000 */
[----:B------:R-:W-:Y:S01]  /*4fd0*/  ULDC.64 UR16, c[0x0][0x848] ;  /* 0x0002120000107ab9 */ /* 0x000fe20000000a00 */
[----:B------:R-:W-:Y:S01]  /*4fe0*/  UIADD3 UR8, UP1, UR5, UR6, URZ ;  /* 0x0000000605087290 */ /* 0x000fe2000ff3e03f */
[----:B------:R1:W-:Y:S01]  /*4ff0*/  STS.128 [R0], R24 ;  /* 0x0000001800007388 */ /* 0x0003e20000000c00 */
[----:B------:R-:W-:Y:S01]  /*5000*/  @!UP0 UMOV UR7, URZ ;  /* 0x0000003f00078c82 */ /* 0x000fe20008000000 */
[----:B------:R-:W-:-:S02]  /*5010*/  UIMAD UR6, UR11, UR12, URZ ;  /* 0x0000000c0b0672a4 */ /* 0x000fc4000f8e023f */
[----:B------:R-:W-:Y:S01]  /*5020*/  ULEA.HI.X.SX32 UR9, UR5, UR7, 0x1, UP1 ;  /* 0x0000000705097291 */ /* 0x000fe200088f0e3f */
[----:B------:R1:W-:Y:S01]  /*5030*/  STS.128 [R0+0x800], R28 ;  /* 0x0008001c00007388 */ /* 0x0003e20000000c00 */
[----:B------:R-:W-:Y:S02]  /*5040*/  UIMAD UR5, UR11, UR14, URZ ;  /* 0x0000000e0b0572a4 */ /* 0x000fe4000f8e023f */
[----:B------:R-:W-:Y:S01]  /*5050*/  UIMAD UR11, UR10, UR13, UR6 ;  /* 0x0000000d0a0b72a4 */ /* 0x000fe2000f8e0206 */
[----:B------:R1:W-:Y:S01]  /*5060*/  STS.128 [R0+0x1000], R32 ;  /* 0x0010002000007388 */ /* 0x0003e20000000c00 */
[----:B------:R-:W-:Y:S02]  /*5070*/  UIMAD.WIDE.U32 UR6, UR10, UR12, UR8 ;  /* 0x0000000c0a0672a5 */ /* 0x000fe4000f8e0008 */
[----:B------:R-:W-:Y:S01]  /*5080*/  UIMAD UR12, UR10, UR15, UR5 ;  /* 0x0000000f0a0c72a4 */ /* 0x000fe2000f8e0205 */
[----:B------:R1:W-:Y:S01]  /*5090*/  STS.128 [R0+0x1800], R36 ;  /* 0x0018002400007388 */ /* 0x0003e20000000c00 */
[----:B------:R-:W-:-:S02]  /*50a0*/  USHF.R.S32.HI UR5, URZ, 0x1f, UR36 ;  /* 0x0000001f3f057899 */ /* 0x000fc40008011424 */
[----:B------:R-:W-:Y:S01]  /*50b0*/  UIMAD.WIDE.U32 UR8, UR10, UR14, UR8 ;  /* 0x0000000e0a0872a5 */ /* 0x000fe2000f8e0008 */
[----:B------:R1:W-:Y:S01]  /*50c0*/  STS.128 [R0+0x2000], R4 ;  /* 0x0020000400007388 */ /* 0x0003e20000000c00 */
[----:B------:R-:W-:Y:S01]  /*50d0*/  USEL UR5, UR5, URZ, !UP0 ;  /* 0x0000003f05057287 */ /* 0x000fe2000c000000 */
[----:B------:R-:W-:Y:S02]  /*50e0*/  ULDC.64 UR14, c[0x0][0x820] ;  /* 0x00020800000e7ab9 */ /* 0x000fe40000000a00 */
[----:B------:R1:W-:Y:S01]  /*50f0*/  STS.128 [R0+0x2800], R44 ;  /* 0x0028002c00007388 */ /* 0x0003e20000000c00 */
[----:B------:R-:W-:Y:S02]  /*5100*/  USEL UR36, UR36, URZ, !UP0 ;  /* 0x0000003f24247287 */ /* 0x000fe4000c000000 */
[----:B------:R-:W-:Y:S01]  /*5110*/  UIMAD UR10, UR5, UR14, URZ ;  /* 0x0000000e050a72a4 */ /* 0x000fe2000f8e023f */
[----:B------:R1:W-:Y:S01]  /*5120*/  STS.128 [R0+0x3000], R48 ;  /* 0x0030003000007388 */ /* 0x0003e20000000c00 */
[----:B------:R-:W-:-:S02]  /*5130*/  UIADD3 UR7, UR7, UR11, URZ ;  /* 0x0000000b07077290 */ /* 0x000fc4000fffe03f */
[----:B------:R-:W-:Y:S01]  /*5140*/  UIMAD UR5, UR5, UR16, URZ ;  /* 0x00000010050572a4 */ /* 0x000fe2000f8e023f */
[----:B------:R1:W-:Y:S01]  /*5150*/  STS.128 [R0+0x3800], R52 ;  /* 0x0038003400007388 */ /* 0x0003e20000000c00 */
[----:B------:R-:W-:Y:S02]  /*5160*/  UIADD3 UR9, UR9, UR12, URZ ;  /* 0x0000000c09097290 */ /* 0x000fe4000fffe03f */
[----:B------:R-:W-:Y:S01]  /*5170*/  UIMAD UR10, UR36, UR15, UR10 ;  /* 0x0000000f240a72a4 */ /* 0x000fe2000f8e020a */
[----:B------:R1:W-:Y:S01]  /*5180*/  STS.128 [R0+0x4000], R56 ;  /* 0x0040003800007388 */ /* 0x0003e20000000c00 */
[----:B------:R-:W-:Y:S02]  /*5190*/  UIMAD.WIDE.U32 UR6, UR36, UR14, UR6 ;  /* 0x0000000e240672a5 */ /* 0x000fe4000f8e0006 */
[----:B------:R-:W-:Y:S01]  /*51a0*/  UIMAD UR5, UR36, UR17, UR5 ;  /* 0x00000011240572a4 */ /* 0x000fe2000f8e0205 */
[----:B------:R1:W-:Y:S01]  /*51b0*/  STS.128 [R0+0x4800], R60 ;  /* 0x0048003c00007388 */ /* 0x0003e20000000c00 */
[----:B------:R-:W-:Y:S01]  /*51c0*/  UIMAD.WIDE.U32 UR8, UR36, UR16, UR8 ;  /* 0x00000010240872a5 */ /* 0x000fe2000f8e0008 */
[----:B------:R-:W-:-:S02]  /*51d0*/  ULDC.64 UR12, c[0x0][0x800] ;  /* 0x00020000000c7ab9 */ /* 0x000fc40000000a00 */
[----:B------:R1:W-:Y:S01]  /*51e0*/  STS.128 [R0+0x5000], R64 ;  /* 0x0050004000007388 */ /* 0x0003e20000000c00 */
[----:B------:R-:W-:Y:S01]  /*51f0*/  ULDC.64 UR14, c[0x0][0x828] ;  /* 0x00020a00000e7ab9 */ /* 0x000fe20000000a00 */
[----:B------:R-:W-:Y:S02]  /*5200*/  UIADD3 UR7, UR7, UR10, URZ ;  /* 0x0000000a07077290 */ /* 0x000fe4000fffe03f */
[----:B------:R1:W-:Y:S01]  /*5210*/  STS.128 [R0+0x5800], R68 ;  /* 0x0058004400007388 */ /* 0x0003e20000000c00 */
[----:B------:R-:W-:Y:S02]  /*5220*/  ULEA UR12, UP0, UR6, UR12, 0x2 ;  /* 0x0000000c060c7291 */ /* 0x000fe4000f80103f */
[----:B------:R-:W-:Y:S01]  /*5230*/  UIADD3 UR5, UR9, UR5, URZ ;  /* 0x0000000509057290 */ /* 0x000fe2000fffe03f */
[----:B------:R-:W-:Y:S01]  /*5240*/  @!PT LDS RZ, [RZ] ;  /* 0x00000000fffff984 */ /* 0x000fe20000000800 */
[----:B------:R-:W-:Y:S01]  /*5250*/  @!PT LDS RZ, [RZ] ;  /* 0x00000000fffff984 */ /* 0x000fe20000000800 */
[----:B------:R-:W-:Y:S01]  /*5260*/  @!PT LDS RZ, [RZ] ;  /* 0x00000000fffff984 */ /* 0x000fe20000000800 */
[----:B------:R-:W-:Y:S01]  /*5270*/  @!PT LDS RZ, [RZ] ;  /* 0x00000000fffff984 */ /* 0x000fe20000000800 */
[----:B------:R2:W-:Y:S06]  /*5280*/  MEMBAR.ALL.CTA ;  /* 0x0000000000007992 */ /* 0x0005ec0000008000 */
[----:B--2---:R-:W2:Y:S01]  /*5290*/  FENCE.VIEW.ASYNC.S ;  /* 0x00000000000073c6 */ /* 0x004ea20000000000 */
[----:B------:R-:W-:-:S02]  /*52a0*/  ULEA UR14, UP1, UR8, UR14, 0x2 ;  /* 0x0000000e080e7291 */ /* 0x000fc4000f82103f */
[----:B------:R-:W-:Y:S02]  /*52b0*/  ULEA.HI.X UR13, UR6, UR13, UR7, 0x2, UP0 ;  /* 0x0000000d060d7291 */ /* 0x000fe400080f1407 */
[----:B------:R-:W-:Y:S01]  /*52c0*/  ULEA.HI.X UR7, UR8, UR15, UR5, 0x2, UP1 ;  /* 0x0000000f08077291 */ /* 0x000fe200088f1405 */
[----:B--2---:R-:W-:Y:S06]  /*52d0*/  BAR.SYNC.DEFER_BLOCKING 0x1, 0x100 ;  /* 0x0044000000007b1d */ /* 0x004fec0000010000 */
[----:B------:R-:W-:Y:S05]  /*52e0*/  @P0 BRA `(.L_x_781) ;  /* 0x0000000000300947 */ /* 0x000fea0003800000 */
[----:B------:R-:W-:Y:S01]  /*52f0*/  PLOP3.LUT P0, PT, PT, PT, PT, 0x80, 0x0 ;  /* 0x000000000000781c */ /* 0x000fe20003f0f070 */
[----:B------:R-:W-:Y:S01]  /*5300*/  UMOV UR5, 0xc00 ;  /* 0x00000c0000057882 */ /* 0x000fe20000000000 */
[----:B------:R-:W-:Y:S01]  /*5310*/  UMOV UR8, 0x0 ;  /* 0x0000000000087882 */ /* 0x000fe20000000000 */
[----:B------:R-:W-:Y:S01]  /*5320*/  UMOV UR9, 0x14f00000 ;  /* 0x14f0000000097882 */ /* 0x000fe20000000000 */
[----:B------:R-:W-:-:S09]  /*5330*/  UMOV UR6, UR14 ;  /* 0x0000000e00067c82 */ /* 0x000fd20008000000 */
.L_x_782:
[----:B------:R-:W-:Y:S01]  /*5340*/  @P0 ELECT P1, URZ, PT ;  /* 0x00000000003f082f */ /* 0x000fe20003820000 */
[----:B------:R2:W-:-:S12]  /*5350*/  UBLKRED.G.S.ADD.F32.RN [UR6], [UR4], UR5, desc[UR8] ;  /* 0x00000806040073bb */ /* 0x0005d800080a1405 */
[----:B------:R-:W-:Y:S02]  /*5360*/  @P1 PLOP3.LUT P0, PT, P1, PT, PT, 0x8, 0x0 ;  /* 0x000000000000181c */ /* 0x000fe40000f0e170 */
[----:B------:R-:W-:-:S11]  /*5370*/  PLOP3.LUT P1, PT, PT, PT, PT, 0x8, 0x0 ;  /* 0x000000000000781c */ /* 0x000fd60003f2e170 */
[----:B--2---:R-:W-:Y:S05]  /*5380*/  @P0 BRA.U.ANY `(.L_x_782) ;  /* 0xfffffffd00ec0947 */ /* 0x004fea000393ffff */
[----:B------:R0:W-:Y:S01]  /*5390*/  UTMACMDFLUSH ;  /* 0x00000000000079b7 */ /* 0x0001e20000000000 */
[----:B------:R-:W-:-:S04]  /*53a0*/  DEPBAR.LE SB0, 0x0 ;  /* 0x000080000000791a */ /* 0x000fc80000000000 */
.L_x_781:
[----:B------:R-:W-:Y:S05]  /*53b0*/  BSYNC B0 ;  /* 0x0000000000007941 */ /* 0x000fea0003800000 */
.L_x_780:
[----:B------:R-:W-:Y:S01]  /*53c0*/  BAR.SYNC.DEFER_BLOCKING 0x1, 0x100 ;  /* 0x0044000000007b1d */ /* 0x000fe20000010000 */
[----:B------:R-:W-:-:S05]  /*53d0*/  ISETP.NE.AND P0, PT, R8, 0x80, PT ;  /* 0x000000800800780c */ /* 0x000fca0003f05270 */
        /* <DEDUP_REMOVED lines=20> */
[----:B------:R-:W-:Y:S01]  /*5520*/  PLOP3.LUT P0, PT, PT, PT, PT, 0x80, 0x0 ;  /* 0x000000000000781c */ /* 0x000fe20003f0f070 */
[----:B------:R-:W-:Y:S01]  /*5530*/  UMOV UR5, 0xc00 ;  /* 0x00000c0000057882 */ /* 0x000fe20000000000 */
[----:B------:R-:W-:Y:S01]  /*5540*/  UMOV UR8, 0x0 ;  /* 0x0000000000087882 */ /* 0x000fe20000000000 */
[----:B------:R-:W-:Y:S01]  /*5550*/  UMOV UR9, 0x14f00000 ;  /* 0x14f0000000097882 */ /* 0x000fe20000000000 */
[----:B------:R-:W-:Y:S01]  /*5560*/  UMOV UR6, UR12 ;  /* 0x0000000c00067c82 */ /* 0x000fe20008000000 */
[----:B------:R-:W-:-:S08]  /*5570*/  UMOV UR7, UR13 ;  /* 0x0000000d00077c82 */ /* 0x000fd00008000000 */
.L_x_783:
        /* <DEDUP_REMOVED lines=8> */
.L_x_750:
        /* <DEDUP_REMOVED lines=20> */
.L_x_785:
        /* <DEDUP_REMOVED lines=13> */
.L_x_787:
[----:B------:R-:W-:-:S05]  /*5810*/  ULDC UR5, c[0x0][0x8c4] ;  /* 0x0002310000057ab9 */ /* 0x000fca0000000800 */
.L_x_786:
        /* <DEDUP_REMOVED lines=40> */
.L_x_788:
        /* <DEDUP_REMOVED lines=49> */
.L_x_802:
        /* <DEDUP_REMOVED lines=21> */
.L_x_791:
[----:B------:R-:W-:Y:S05]  /*5f00*/  BSYNC B0 ;  /* 0x0000000000007941 */ /* 0x000fea0003800000 */
.L_x_790:
        /* <DEDUP_REMOVED lines=13> */
.L_x_793:
[----:B------:R-:W-:Y:S05]  /*5fe0*/  BSYNC B0 ;  /* 0x0000000000007941 */ /* 0x000fea0003800000 */
.L_x_792:
[----:B------:R-:W-:Y:S06]  /*5ff0*/  BAR.ARV 0xa, 0xa0 ;  /* 0x0282800000007b1d */ /* 0x000fec0000002000 */
[----:B------:R-:W-:Y:S04]  /*6000*/  BSSY B0, `(.L_x_794) ;  /* 0x0000003000007945 */ /* 0x000fe80003800000 */
[----:B------:R-:W-:Y:S05]  /*6010*/  @!P0 BRA `(.L_x_795) ;  /* 0x0000000000048947 */ /* 0x000fea0003800000 */
[----:B------:R-:W-:-:S04]  /*6020*/  DEPBAR.LE SB0, 0x0 ;  /* 0x000080000000791a */ /* 0x000fc80000000000 */
.L_x_795:
[----:B------:R-:W-:Y:S05]  /*6030*/  BSYNC B0 ;  /* 0x0000000000007941 */ /* 0x000fea0003800000 */
.L_x_794:
        /* <DEDUP_REMOVED lines=13> */
.L_x_797:
[----:B------:R-:W-:Y:S05]  /*6110*/  BSYNC B0 ;  /* 0x0000000000007941 */ /* 0x000fea0003800000 */
.L_x_796:
        /* <DEDUP_REMOVED lines=13> */
.L_x_799:
[----:B------:R-:W-:Y:S05]  /*61f0*/  BSYNC B0 ;  /* 0x0000000000007941 */ /* 0x000fea0003800000 */
.L_x_798:
[----:B------:R-:W-:Y:S01]  /*6200*/  VIADD R0, R0, 0xfffffffe ;  /* 0xfffffffe00007836 */ /* 0x000fe20000000000 */
[----:B------:R-:W-:Y:S06]  /*6210*/  BAR.ARV 0xa, 0xa0 ;  /* 0x0282800000007b1d */ /* 0x000fec0000002000 */
[----:B------:R-:W-:Y:S01]  /*6220*/  BSSY B0, `(.L_x_800) ;  /* 0x0000004000007945 */ /* 0x000fe20003800000 */
[----:B------:R-:W-:-:S03]  /*6230*/  ISETP.NE.AND P1, PT, R0, RZ, PT ;  /* 0x000000ff0000720c */ /* 0x000fc60003f25270 */
[----:B------:R-:W-:Y:S10]  /*6240*/  @!P0 BRA `(.L_x_801) ;  /* 0x0000000000048947 */ /* 0x000ff40003800000 */
[----:B------:R-:W-:-:S04]  /*6250*/  DEPBAR.LE SB0, 0x0 ;  /* 0x000080000000791a */ /* 0x000fc80000000000 */
.L_x_801:
[----:B------:R-:W-:Y:S05]  /*6260*/  BSYNC B0 ;  /* 0x0000000000007941 */ /* 0x000fea0003800000 */
.L_x_800:
[----:B------:R-:W-:Y:S06]  /*6270*/  BAR.ARV 0xb, 0xa0 ;  /* 0x02c2800000007b1d */ /* 0x000fec0000002000 */
[----:B------:R-:W-:Y:S02]  /*6280*/  UIADD3 UR5, UR5, 0x2, URZ ;  /* 0x0000000205057890 */ /* 0x000fe4000fffe03f */
[----:B------:R-:W-:Y:S01]  /*6290*/  UIADD3 UR4, UR4, 0x1, URZ ;  /* 0x0000000104047890 */ /* 0x000fe2000fffe03f */
[----:B------:R-:W-:Y:S11]  /*62a0*/  @P1 BRA `(.L_x_802) ;  /* 0xfffffff800c01947 */ /* 0x000ff6000383ffff */
[----:B------:R-:W-:-:S12]  /*62b0*/  UIADD3 UR6, UR16, 0x3000, URZ ;  /* 0x0000300010067890 */ /* 0x000fd8000fffe03f */
.L_x_789:
        /* <DEDUP_REMOVED lines=19> */
.L_x_804:
[----:B------:R-:W-:Y:S05]  /*63f0*/  BSYNC B0 ;  /* 0x0000000000007941 */ /* 0x000fea0003800000 */
.L_x_803:
        /* <DEDUP_REMOVED lines=19> */
.L_x_806:
[----:B------:R-:W-:Y:S05]  /*6530*/  BSYNC B0 ;  /* 0x0000000000007941 */ /* 0x000fea0003800000 */
.L_x_805:
[----:B------:R-:W-:Y:S06]  /*6540*/  BAR.ARV 0xa, 0xa0 ;  /* 0x0282800000007b1d */ /* 0x000fec0000002000 */
[----:B------:R-:W-:Y:S04]  /*6550*/  BSSY B0, `(.L_x_807) ;  /* 0x0000003000007945 */ /* 0x000fe80003800000 */
[----:B------:R-:W-:Y:S05]  /*6560*/  @!P0 BRA `(.L_x_808) ;  /* 0x0000000000048947 */ /* 0x000fea0003800000 */
[----:B------:R-:W-:-:S04]  /*6570*/  DEPBAR.LE SB0, 0x0 ;  /* 0x000080000000791a */ /* 0x000fc80000000000 */
.L_x_808:
[----:B------:R-:W-:Y:S05]  /*6580*/  BSYNC B0 ;  /* 0x0000000000007941 */ /* 0x000fea0003800000 */
.L_x_807:
[----:B------:R-:W-:Y:S06]  /*6590*/  BAR.ARV 0xb, 0xa0 ;  /* 0x02c2800000007b1d */ /* 0x000fec0000002000 */
[----:B------:R-:W-:Y:S05]  /*65a0*/  BRA `(.L_x_755) ;  /* 0x0000002800547947 */ /* 0x000fea0003800000 */
.L_x_784:
        /* <DEDUP_REMOVED lines=13> */
.L_x_809:
        /* <DEDUP_REMOVED lines=14> */
.L_x_811:
[----:B------:R-:W-:-:S05]  /*6760*/  ULDC UR4, c[0x0][0x8c4] ;  /* 0x0002310000047ab9 */ /* 0x000fca0000000800 */
.L_x_810:
        /* <DEDUP_REMOVED lines=56> */
.L_x_813:
        /* <DEDUP_REMOVED lines=63> */
.L_x_843:
        /* <DEDUP_REMOVED lines=13> */
.L_x_816:
        /* <DEDUP_REMOVED lines=125> */
.L_x_827:
[----:B------:R-:W-:-:S04]  /*7780*/  SHF.L.U32 R21, R9, 0x1f, RZ ;  /* 0x0000001f09157819 */ /* 0x000fc800000006ff */
[----:B-1----:R-:W1:Y:S02]  /*7790*/  SYNCS.PHASECHK.TRANS64.TRYWAIT P1, [R0+URZ+0x26840], R21 ;  /* 0x02684015000075a7 */ /* 0x002e64000802017f */
[----:B-12---:R-:W-:Y:S05]  /*77a0*/  @!P1 BRA `(.L_x_819) ;  /* 0x0000001800549947 */ /* 0x006fea0003800000 */
.L_x_844:
[----:B------:R-:W-:Y:S05]  /*77b0*/  @P0 BRA `(.L_x_820) ;  /* 0x0000000000140947 */ /* 0x000fea0003800000 */
[----:B------:R-:W-:Y:S01]  /*77c0*/  ISETP.NE.AND P1, PT, R16, RZ, PT ;  /* 0x000000ff1000720c */ /* 0x000fe20003f25270 */
[----:B------:R-:W-:-:S04]  /*77d0*/  IMAD.MOV.U32 R3, RZ, RZ, 0x3100 ;  /* 0x00003100ff037424 */ /* 0x000fc800078e00ff */
[----:B------:R2:W-:Y:S08]  /*77e0*/  SYNCS.ARRIVE.TRANS64 RZ, [R0+URZ+0x26830], R3 ;  /* 0x0268300300ff79a7 */ /* 0x0005f0000800003f */
[----:B------:R-:W-:Y:S05]  /*77f0*/  @!P1 BRA `(.L_x_820) ;  /* 0x0000000000049947 */ /* 0x000fea0003800000 */
[----:B------:R-:W-:Y:S01]  /*7800*/  BPT.TRAP 0x1 ;  /* 0x000000040000795c */ /* 0x000fe20000300000 */
.L_x_820:
        /* <DEDUP_REMOVED lines=43> */
.L_x_845:
[----:B------:R-:W-:Y:S05]  /*7ac0*/  @P0 BRA `(.L_x_822) ;  /* 0x0000000000140947 */ /* 0x000fea0003800000 */
[----:B------:R-:W-:Y:S01]  /*7ad0*/  ISETP.NE.AND P1, PT, R16, RZ, PT ;  /* 0x000000ff1000720c */ /* 0x000fe20003f25270 */
[----:B------:R-:W-:-:S04]  /*7ae0*/  IMAD.MOV.U32 R3, RZ, RZ, 0x3100 ;  /* 0x00003100ff037424 */ /* 0x000fc800078e00ff */
[----:B------:R3:W-:Y:S08]  /*7af0*/  SYNCS.ARRIVE.TRANS64 RZ, [R0+URZ+0x26818], R3 ;  /* 0x0268180300ff79a7 */ /* 0x0007f0000800003f */
[----:B------:R-:W-:Y:S05]  /*7b00*/  @!P1 BRA `(.L_x_822) ;  /* 0x0000000000049947 */ /* 0x000fea0003800000 */
[----:B------:R-:W-:Y:S01]  /*7b10*/  BPT.TRAP 0x1 ;  /* 0x000000040000795c */ /* 0x000fe20000300000 */
.L_x_822:
        /* <DEDUP_REMOVED lines=36> */
.L_x_846:
        /* <DEDUP_REMOVED lines=9> */
.L_x_824:
        /* <DEDUP_REMOVED lines=38> */
.L_x_848:
[----:B------:R-:W-:Y:S05]  /*8050*/  @P0 BRA `(.L_x_826) ;  /* 0x0000000000140947 */ /* 0x000fea0003800000 */
[----:B------:R-:W-:Y:S01]  /*8060*/  ISETP.NE.AND P1, PT, R16, RZ, PT ;  /* 0x000000ff1000720c */ /* 0x000fe20003f25270 */
[----:B-1----:R-:W-:-:S04]  /*8070*/  IMAD.MOV.U32 R5, RZ, RZ, 0x3100 ;  /* 0x00003100ff057424 */ /* 0x002fc800078e00ff */
[----:B------:R2:W-:Y:S08]  /*8080*/  SYNCS.ARRIVE.TRANS64 RZ, [R0+URZ+0x26810], R5 ;  /* 0x0268100500ff79a7 */ /* 0x0005f0000800003f */
[----:B------:R-:W-:Y:S05]  /*8090*/  @!P1 BRA `(.L_x_826) ;  /* 0x0000000000049947 */ /* 0x000fea0003800000 */
[----:B------:R-:W-:Y:S01]  /*80a0*/  BPT.TRAP 0x1 ;  /* 0x000000040000795c */ /* 0x000fe20000300000 */
.L_x_826:
        /* <DEDUP_REMOVED lines=37> */
.L_x_818:
[----:B------:R-:W-:-:S13]  /*8300*/  ISETP.NE.AND P1, PT, R13, RZ, PT ;  /* 0x000000ff0d00720c */ /* 0x000fda0003f25270 */
[----:B------:R-:W-:Y:S05]  /*8310*/  @!P1 BRA `(.L_x_817) ;  /* 0x0000000400689947 */ /* 0x000fea0003800000 */
[----:B------:R-:W-:-:S04]  /*8320*/  SHF.L.U32 R7, R9, 0x1f, RZ ;  /* 0x0000001f09077819 */ /* 0x000fc800000006ff */
[----:B------:R-:W1:Y:S02]  /*8330*/  SYNCS.PHASECHK.TRANS64.TRYWAIT P1, [R0+URZ+0x26840], R7 ;  /* 0x02684007000075a7 */ /* 0x000e64000802017f */
[----:B-1----:R-:W-:Y:S05]  /*8340*/  @!P1 BRA `(.L_x_828) ;  /* 0x0000000c00c09947 */ /* 0x002fea0003800000 */
.L_x_849:
[----:B------:R-:W-:Y:S05]  /*8350*/  @P0 BRA `(.L_x_829) ;  /* 0x0000000000140947 */ /* 0x000fea0003800000 */
[----:B------:R-:W-:Y:S01]  /*8360*/  ISETP.NE.AND P1, PT, R16, RZ, PT ;  /* 0x000000ff1000720c */ /* 0x000fe20003f25270 */
[----:B------:R-:W-:-:S04]  /*8370*/  IMAD.MOV.U32 R5, RZ, RZ, 0x3100 ;  /* 0x00003100ff057424 */ /* 0x000fc800078e00ff */
[----:B------:R2:W-:Y:S08]  /*8380*/  SYNCS.ARRIVE.TRANS64 RZ, [R0+URZ+0x26830], R5 ;  /* 0x0268300500ff79a7 */ /* 0x0005f0000800003f */
[----:B------:R-:W-:Y:S05]  /*8390*/  @!P1 BRA `(.L_x_829) ;  /* 0x0000000000049947 */ /* 0x000fea0003800000 */
[----:B------:R-:W-:Y:S01]  /*83a0*/  BPT.TRAP 0x1 ;  /* 0x000000040000795c */ /* 0x000fe20000300000 */
.L_x_829:
        /* <DEDUP_REMOVED lines=41> */
.L_x_850:
[----:B------:R-:W-:Y:S05]  /*8640*/  @P0 BRA `(.L_x_831) ;  /* 0x0000000000140947 */ /* 0x000fea0003800000 */
[----:B------:R-:W-:Y:S01]  /*8650*/  ISETP.NE.AND P0, PT, R16, RZ, PT ;  /* 0x000000ff1000720c */ /* 0x000fe20003f05270 */
[----:B------:R-:W-:-:S04]  /*8660*/  IMAD.MOV.U32 R5, RZ, RZ, 0x3100 ;  /* 0x00003100ff057424 */ /* 0x000fc800078e00ff */
[----:B------:R3:W-:Y:S08]  /*8670*/  SYNCS.ARRIVE.TRANS64 RZ, [R0+URZ+0x26818], R5 ;  /* 0x0268180500ff79a7 */ /* 0x0007f0000800003f */
[----:B------:R-:W-:Y:S05]  /*8680*/  @!P0 BRA `(.L_x_831) ;  /* 0x0000000000048947 */ /* 0x000fea0003800000 */
[----:B------:R-:W-:Y:S01]  /*8690*/  BPT.TRAP 0x1 ;  /* 0x000000040000795c */ /* 0x000fe20000300000 */
.L_x_831:
        /* <DEDUP_REMOVED lines=34> */
.L_x_817:
[----:B------:R-:W3:Y:S01]  /*88c0*/  S2R R2, SR_TID.X ;  /* 0x0000000000027919 */ /* 0x000ee20000002100 */
[----:B------:R-:W-:Y:S01]  /*88d0*/  IMAD R3, R12, 0x8, R0 ;  /* 0x000000080c037824 */ /* 0x000fe200078e0200 */
[----:B---3--:R-:W-:Y:S02]  /*88e0*/  LOP3.LUT R4, R2, 0x7f, RZ, 0xc0, !PT ;  /* 0x0000007f02047812 */ /* 0x008fe400078ec0ff */
[----:B------:R-:W-:Y:S02]  /*88f0*/  SHF.L.U32 R2, R9, 0x1f, RZ ;  /* 0x0000001f09027819 */ /* 0x000fe400000006ff */
[----:B------:R-:W-:Y:S02]  /*8900*/  ISETP.NE.AND P1, PT, R4, RZ, PT ;  /* 0x000000ff0400720c */ /* 0x000fe40003f25270 */
[----:B------:R-:W3:Y:S02]  /*8910*/  SYNCS.PHASECHK.TRANS64.TRYWAIT P0, [R3+URZ+0x26840], R2 ;  /* 0x02684002030075a7 */ /* 0x000ee4000800017f */
[----:B---3--:R-:W-:Y:S09]  /*8920*/  @!P0 BRA `(.L_x_832) ;  /* 0x0000000800708947 */ /* 0x008ff20003800000 */
.L_x_851:
[----:B------:R-:W-:Y:S05]  /*8930*/  @P1 BRA `(.L_x_833) ;  /* 0x0000000000181947 */ /* 0x000fea0003800000 */
[----:B------:R-:W4:Y:S01]  /*8940*/  S2R R4, SR_TID.X ;  /* 0x0000000000047919 */ /* 0x000f220000002100 */
[----:B---3--:R-:W-:-:S04]  /*8950*/  IMAD.MOV.U32 R2, RZ, RZ, 0x3100 ;  /* 0x00003100ff027424 */ /* 0x008fc800078e00ff */
[----:B------:R3:W-:Y:S01]  /*8960*/  SYNCS.ARRIVE.TRANS64 RZ, [R3+URZ+0x26830], R2 ;  /* 0x0268300203ff79a7 */ /* 0x0007e2000800003f */
[----:B----4-:R-:W-:-:S13]  /*8970*/  LOP3.LUT P0, RZ, R4, 0x1f, RZ, 0xc0, !PT ;  /* 0x0000001f04ff7812 */ /* 0x010fda000780c0ff */
[----:B---3--:R-:W-:Y:S05]  /*8980*/  @!P0 BRA `(.L_x_833) ;  /* 0x0000000000048947 */ /* 0x008fea0003800000 */
[----:B------:R-:W-:Y:S01]  /*8990*/  BPT.TRAP 0x1 ;  /* 0x000000040000795c */ /* 0x000fe20000300000 */
.L_x_833:
        /* <DEDUP_REMOVED lines=48> */
.L_x_814:
[----:B------:R-:W-:Y:S05]  /*8ca0*/  BSYNC B0 ;  /* 0x0000000000007941 */ /* 0x000fea0003800000 */
.L_x_812:
[----:B------:R-:W-:-:S03]  /*8cb0*/  UMOV UR8, 0xffffffff ;  /* 0xffffffff00087882 */ /* 0x000fc60000000000 */
[----:B------:R-:W-:Y:S05]  /*8cc0*/  BRA.DIV UR8, `(.L_x_834) ;  /* 0x00000006089c7947 */ /* 0x000fea000b800000 */
[----:B------:R-:W-:-:S13]  /*8cd0*/  ELECT P0, URZ, PT ;  /* 0x00000000003f782f */ /* 0x000fda0003800000 */
.L_x_854:
[----:B------:R-:W-:Y:S05]  /*8ce0*/  @!P0 BRA `(.L_x_755) ;  /* 0x0000000000848947 */ /* 0x000fea0003800000 */
[----:B------:R-:W-:-:S06]  /*8cf0*/  ULOP3.LUT UR8, UR38, 0x2, URZ, 0xfc, !UPT ;  /* 0x0000000226087892 */ /* 0x000fcc000f8efc3f */
[----:B------:R-:W-:-:S05]  /*8d00*/  IMAD.U32 R2, RZ, RZ, UR8 ;  /* 0x00000008ff027e24 */ /* 0x000fca000f8e00ff */
[----:B------:R-:W-:-:S13]  /*8d10*/  ISETP.NE.AND P0, PT, R2, 0x3, PT ;  /* 0x000000030200780c */ /* 0x000fda0003f05270 */
[----:B------:R-:W-:Y:S05]  /*8d20*/  @!P0 BRA `(.L_x_835) ;  /* 0x0000000000048947 */ /* 0x000fea0003800000 */
[----:B--2---:R-:W-:Y:S01]  /*8d30*/  BPT.TRAP 0x1 ;  /* 0x000000040000795c */ /* 0x004fe20000300000 */
.L_x_835:
        /* <DEDUP_REMOVED lines=15> */
.L_x_855:
[----:B------:R-:W3:Y:S02]  /*8e30*/  SYNCS.PHASECHK.TRANS64.TRYWAIT P1, [R3+URZ], R2 ;  /* 0x00000002030075a7 */ /* 0x000ee4000802017f */
[----:B---3--:R-:W-:Y:S05]  /*8e40*/  @!P1 BRA `(.L_x_837) ;  /* 0x0000000400749947 */ /* 0x008fea0003800000 */
.L_x_856:
[----:B------:R-:W-:Y:S05]  /*8e50*/  @!P0 BRA `(.L_x_838) ;  /* 0x0000000000048947 */ /* 0x000fea0003800000 */
[----:B--2---:R-:W-:Y:S01]  /*8e60*/  BPT.TRAP 0x1 ;  /* 0x000000040000795c */ /* 0x004fe20000300000 */
.L_x_838:
[----:B---3--:R-:W-:-:S04]  /*8e70*/  VIADD R3, R7, 0x26840 ;  /* 0x0002684007037836 */ /* 0x008fc80000000000 */
[----:B------:R-:W-:-:S04]  /*8e80*/  IMAD R0, R0, 0x8, R3 ;  /* 0x0000000800007824 */ /* 0x000fc800078e0203 */
[----:B------:R-:W3:Y:S02]  /*8e90*/  SYNCS.PHASECHK.TRANS64.TRYWAIT P0, [R0+URZ], R5 ;  /* 0x00000005000075a7 */ /* 0x000ee4000800017f */
[----:B---3--:R-:W-:Y:S05]  /*8ea0*/  @!P0 BRA `(.L_x_839) ;  /* 0x0000000400708947 */ /* 0x008fea0003800000 */
.L_x_857:
[----:B------:R-:W-:-:S07]  /*8eb0*/  IMAD R3, R4, 0x8, R3 ;  /* 0x0000000804037824 */ /* 0x000fce00078e0203 */
.L_x_840:
[----:B----4-:R4:W1:Y:S02]  /*8ec0*/  SYNCS.PHASECHK.TRANS64.TRYWAIT P0, [R3+URZ], R2 ;  /* 0x00000002030075a7 */ /* 0x010864000800017f */
[----:B-1----:R-:W-:Y:S05]  /*8ed0*/  @!P0 NANOSLEEP.SYNCS 0x989680 ;  /* 0x009896800000895d */ /* 0x002fea0003900000 */
[----:B------:R-:W1:Y:S02]  /*8ee0*/  @!P0 SYNCS.PHASECHK.TRANS64 P0, [R3+URZ], R2 ;  /* 0x00000002030085a7 */ /* 0x000e64000800007f */
[----:B-1----:R-:W-:Y:S05]  /*8ef0*/  @!P0 BRA `(.L_x_840) ;  /* 0xfffffffc00f08947 */ /* 0x002fea000383ffff */
.L_x_755:
[----:B--2---:R-:W-:Y:S05]  /*8f00*/  BSYNC B6 ;  /* 0x0000000000067941 */ /* 0x004fea0003800000 */
.L_x_749:
[----:B------:R-:W-:Y:S05]  /*8f10*/  EXIT ;  /* 0x000000000000794d */ /* 0x000fea0003800000 */
.L_x_765:
[----:B------:R-:W-:Y:S02]  /*8f20*/  IMAD.MOV.U32 R13, RZ, RZ, R16 ;  /* 0x000000ffff0d7224 */ /* 0x000fe400078e0010 */
[----:B------:R-:W-:Y:S02]  /*8f30*/  IMAD.MOV.U32 R12, RZ, RZ, RZ ;  /* 0x000000ffff0c7224 */ /* 0x000fe400078e00ff */
[----:B------:R-:W-:Y:S02]  /*8f40*/  IMAD.MOV.U32 R11, RZ, RZ, 0x1f ;  /* 0x0000001fff0b7424 */ /* 0x000fe400078e00ff */
[----:B------:R-:W-:-:S07]  /*8f50*/  IMAD.MOV.U32 R15, RZ, RZ, -0x1 ;  /* 0xffffffffff0f7424 */ /* 0x000fce00078e00ff */
[----:B-----5:R-:W-:Y:S05]  /*8f60*/  WARPSYNC.COLLECTIVE R15, `(.L_x_841) ;  /* 0x000000000f087348 */ /* 0x020fea0003c00000 */
[----:B------:R1:W2:Y:S02]  /*8f70*/  SHFL.IDX P6, R14, R13, R12, R11 ;  /* 0x0000000c0d0e7389 */ /* 0x0002a400000c000b */
[----:B-12--5:R-:W-:Y:S01]  /*8f80*/  ENDCOLLECTIVE ;  /* 0x000000000000791b */ /* 0x026fe20003800000 */
.L_x_841:
[----:B------:R-:W-:Y:S05]  /*8f90*/  BRA `(.L_x_842) ;  /* 0xffffff8000f07947 */ /* 0x000fea000383ffff */
.L_x_767:
[----:B--2---:R2:W3:Y:S02]  /*8fa0*/  SYNCS.PHASECHK.TRANS64.TRYWAIT P1, [R18+URZ+0x26800], R5 ;  /* 0x02680005120075a7 */ /* 0x0044e4000802017f */
[----:B---3--:R-:W-:Y:S05]  /*8fb0*/  @!P1 NANOSLEEP.SYNCS 0x989680 ;  /* 0x009896800000995d */ /* 0x008fea0003900000 */
[----:B------:R-:W3:Y:S02]  /*8fc0*/  @!P1 SYNCS.PHASECHK.TRANS64 P1, [R18+URZ+0x26800], R5 ;  /* 0x02680005120095a7 */ /* 0x000ee4000802007f */
[----:B---3--:R-:W-:Y:S05]  /*8fd0*/  @!P1 BRA `(.L_x_767) ;  /* 0xfffffffc00f09947 */ /* 0x008fea000383ffff */
[----:B------:R-:W-:Y:S05]  /*8fe0*/  BRA `(.L_x_766) ;  /* 0xffffff8400147947 */ /* 0x000fea000383ffff */
.L_x_772:
[----:B--2---:R-:W-:-:S04]  /*8ff0*/  IMAD.U32 R5, RZ, RZ, UR10 ;  /* 0x0000000aff057e24 */ /* 0x004fc8000f8e00ff */
[----:B------:R2:W3:Y:S03]  /*9000*/  SYNCS.PHASECHK.TRANS64.TRYWAIT P1, [R5+URZ+0x26810], R16 ;  /* 0x02681010050075a7 */ /* 0x0004e6000802017f */
[----:B---3--:R-:W-:Y:S05]  /*9010*/  @!P1 NANOSLEEP.SYNCS 0x989680 ;  /* 0x009896800000995d */ /* 0x008fea0003900000 */
[----:B------:R-:W3:Y:S02]  /*9020*/  @!P1 SYNCS.PHASECHK.TRANS64 P1, [R5+URZ+0x26810], R16 ;  /* 0x02681010050095a7 */ /* 0x000ee4000802007f */
[----:B---3--:R-:W-:Y:S05]  /*9030*/  @!P1 BRA `(.L_x_772) ;  /* 0xfffffffc00ec9947 */ /* 0x008fea000383ffff */
[----:B------:R-:W-:Y:S05]  /*9040*/  BRA `(.L_x_771) ;  /* 0xffffff8c00787947 */ /* 0x000fea000383ffff */
.L_x_776:
[----:B------:R-:W-:-:S04]  /*9050*/  IMAD.U32 R121, RZ, RZ, UR10 ;  /* 0x0000000aff797e24 */ /* 0x000fc8000f8e00ff */
[----:B------:R1:W1:Y:S03]  /*9060*/  SYNCS.PHASECHK.TRANS64.TRYWAIT P1, [R121+URZ+0x26830], R16 ;  /* 0x02683010790075a7 */ /* 0x000266000802017f */
[----:B-1----:R-:W-:Y:S05]  /*9070*/  @!P1 NANOSLEEP.SYNCS 0x989680 ;  /* 0x009896800000995d */ /* 0x002fea0003900000 */
[----:B------:R-:W1:Y:S02]  /*9080*/  @!P1 SYNCS.PHASECHK.TRANS64 P1, [R121+URZ+0x26830], R16 ;  /* 0x02683010790095a7 */ /* 0x000e64000802007f */
[----:B-1----:R-:W-:Y:S05]  /*9090*/  @!P1 BRA `(.L_x_776) ;  /* 0xfffffffc00ec9947 */ /* 0x002fea000383ffff */
[----:B------:R-:W-:Y:S05]  /*90a0*/  BRA `(.L_x_775) ;  /* 0xffffff9000847947 */ /* 0x000fea000383ffff */
.L_x_815:
[----:B-1----:R1:W2:Y:S02]  /*90b0*/  SYNCS.PHASECHK.TRANS64.TRYWAIT P0, [R0+URZ+0x26820], R3 ;  /* 0x02682003000075a7 */ /* 0x0022a4000800017f */
[----:B--2---:R-:W-:Y:S05]  /*90c0*/  @!P0 NANOSLEEP.SYNCS 0x989680 ;  /* 0x009896800000895d */ /* 0x004fea0003900000 */
[----:B------:R-:W2:Y:S02]  /*90d0*/  @!P0 SYNCS.PHASECHK.TRANS64 P0, [R0+URZ+0x26820], R3 ;  /* 0x02682003000085a7 */ /* 0x000ea4000800007f */
[----:B--2---:R-:W-:Y:S05]  /*90e0*/  @!P0 BRA `(.L_x_815) ;  /* 0xfffffffc00f08947 */ /* 0x004fea000383ffff */
[----:B------:R-:W-:Y:S05]  /*90f0*/  BRA `(.L_x_843) ;  /* 0xffffffdc00787947 */ /* 0x000fea000383ffff */
.L_x_819:
[----:B-1----:R1:W2:Y:S02]  /*9100*/  SYNCS.PHASECHK.TRANS64.TRYWAIT P1, [R0+URZ+0x26840], R21 ;  /* 0x02684015000075a7 */ /* 0x0022a4000802017f */
[----:B--2---:R-:W-:Y:S05]  /*9110*/  @!P1 NANOSLEEP.SYNCS 0x989680 ;  /* 0x009896800000995d */ /* 0x004fea0003900000 */
[----:B------:R-:W2:Y:S02]  /*9120*/  @!P1 SYNCS.PHASECHK.TRANS64 P1, [R0+URZ+0x26840], R21 ;  /* 0x02684015000095a7 */ /* 0x000ea4000802007f */
[----:B--2---:R-:W-:Y:S05]  /*9130*/  @!P1 BRA `(.L_x_819) ;  /* 0xfffffffc00f09947 */ /* 0x004fea000383ffff */
[----:B------:R-:W-:Y:S05]  /*9140*/  BRA `(.L_x_844) ;  /* 0xffffffe400987947 */ /* 0x000fea000383ffff */
.L_x_821:
[----:B--2---:R2:W3:Y:S02]  /*9150*/  SYNCS.PHASECHK.TRANS64.TRYWAIT P1, [R0+URZ+0x26828], R21 ;  /* 0x02682815000075a7 */ /* 0x0044e4000802017f */
[----:B---3--:R-:W-:Y:S05]  /*9160*/  @!P1 NANOSLEEP.SYNCS 0x989680 ;  /* 0x009896800000995d */ /* 0x008fea0003900000 */
[----:B------:R-:W3:Y:S02]  /*9170*/  @!P1 SYNCS.PHASECHK.TRANS64 P1, [R0+URZ+0x26828], R21 ;  /* 0x02682815000095a7 */ /* 0x000ee4000802007f */
[----:B---3--:R-:W-:Y:S05]  /*9180*/  @!P1 BRA `(.L_x_821) ;  /* 0xfffffffc00f09947 */ /* 0x008fea000383ffff */
[----:B------:R-:W-:Y:S05]  /*9190*/  BRA `(.L_x_845) ;  /* 0xffffffe800487947 */ /* 0x000fea000383ffff */
.L_x_823:
[----:B---3--:R3:W4:Y:S02]  /*91a0*/  SYNCS.PHASECHK.TRANS64.TRYWAIT P1, [R0+URZ+0x26848], R21 ;  /* 0x02684815000075a7 */ /* 0x008724000802017f */
[----:B----4-:R-:W-:Y:S05]  /*91b0*/  @!P1 NANOSLEEP.SYNCS 0x989680 ;  /* 0x009896800000995d */ /* 0x010fea0003900000 */
[----:B------:R-:W4:Y:S02]  /*91c0*/  @!P1 SYNCS.PHASECHK.TRANS64 P1, [R0+URZ+0x26848], R21 ;  /* 0x02684815000095a7 */ /* 0x000f24000802007f */
[----:B----4-:R-:W-:Y:S05]  /*91d0*/  @!P1 BRA `(.L_x_823) ;  /* 0xfffffffc00f09947 */ /* 0x010fea000383ffff */
[----:B------:R-:W-:Y:S05]  /*91e0*/  BRA `(.L_x_846) ;  /* 0xffffffe800dc7947 */ /* 0x000fea000383ffff */
.L_x_825:
[----:B------:R-:W-:-:S07]  /*91f0*/  SHF.L.U32 R5, R9, 0x1f, RZ ;  /* 0x0000001f09057819 */ /* 0x000fce00000006ff */
.L_x_847:
[----:B-1----:R1:W2:Y:S02]  /*9200*/  SYNCS.PHASECHK.TRANS64.TRYWAIT P1, [R0+URZ+0x26820], R5 ;  /* 0x02682005000075a7 */ /* 0x0022a4000802017f */
[----:B--2---:R-:W-:Y:S05]  /*9210*/  @!P1 NANOSLEEP.SYNCS 0x989680 ;  /* 0x009896800000995d */ /* 0x004fea0003900000 */
[----:B------:R-:W2:Y:S02]  /*9220*/  @!P1 SYNCS.PHASECHK.TRANS64 P1, [R0+URZ+0x26820], R5 ;  /* 0x02682005000095a7 */ /* 0x000ea4000802007f */
[----:B--2---:R-:W-:Y:S05]  /*9230*/  @!P1 BRA `(.L_x_847) ;  /* 0xfffffffc00f09947 */ /* 0x004fea000383ffff */
[----:B------:R-:W-:Y:S05]  /*9240*/  BRA `(.L_x_848) ;  /* 0xffffffec00807947 */ /* 0x000fea000383ffff */
.L_x_828:
[----:B-1----:R1:W2:Y:S02]  /*9250*/  SYNCS.PHASECHK.TRANS64.TRYWAIT P1, [R0+URZ+0x26840], R7 ;  /* 0x02684007000075a7 */ /* 0x0022a4000802017f */
[----:B--2---:R-:W-:Y:S05]  /*9260*/  @!P1 NANOSLEEP.SYNCS 0x989680 ;  /* 0x009896800000995d */ /* 0x004fea0003900000 */
[----:B------:R-:W2:Y:S02]  /*9270*/  @!P1 SYNCS.PHASECHK.TRANS64 P1, [R0+URZ+0x26840], R7 ;  /* 0x02684007000095a7 */ /* 0x000ea4000802007f */
[----:B--2---:R-:W-:Y:S05]  /*9280*/  @!P1 BRA `(.L_x_828) ;  /* 0xfffffffc00f09947 */ /* 0x004fea000383ffff */
[----:B------:R-:W-:Y:S05]  /*9290*/  BRA `(.L_x_849) ;  /* 0xfffffff0002c7947 */ /* 0x000fea000383ffff */
.L_x_830:
[----:B--2---:R2:W3:Y:S02]  /*92a0*/  SYNCS.PHASECHK.TRANS64.TRYWAIT P1, [R0+URZ+0x26828], R7 ;  /* 0x02682807000075a7 */ /* 0x0044e4000802017f */
[----:B---3--:R-:W-:Y:S05]  /*92b0*/  @!P1 NANOSLEEP.SYNCS 0x989680 ;  /* 0x009896800000995d */ /* 0x008fea0003900000 */
[----:B------:R-:W3:Y:S02]  /*92c0*/  @!P1 SYNCS.PHASECHK.TRANS64 P1, [R0+URZ+0x26828], R7 ;  /* 0x02682807000095a7 */ /* 0x000ee4000802007f */
[----:B---3--:R-:W-:Y:S05]  /*92d0*/  @!P1 BRA `(.L_x_830) ;  /* 0xfffffffc00f09947 */ /* 0x008fea000383ffff */
[----:B------:R-:W-:Y:S05]  /*92e0*/  BRA `(.L_x_850) ;  /* 0xfffffff000d47947 */ /* 0x000fea000383ffff */
.L_x_832:
[----:B---3--:R3:W4:Y:S02]  /*92f0*/  SYNCS.PHASECHK.TRANS64.TRYWAIT P0, [R3+URZ+0x26840], R2 ;  /* 0x02684002030075a7 */ /* 0x008724000800017f */
[----:B----4-:R-:W-:Y:S05]  /*9300*/  @!P0 NANOSLEEP.SYNCS 0x989680 ;  /* 0x009896800000895d */ /* 0x010fea0003900000 */
[----:B------:R-:W4:Y:S02]  /*9310*/  @!P0 SYNCS.PHASECHK.TRANS64 P0, [R3+URZ+0x26840], R2 ;  /* 0x02684002030085a7 */ /* 0x000f24000800007f */
[----:B----4-:R-:W-:Y:S05]  /*9320*/  @!P0 BRA `(.L_x_832) ;  /* 0xfffffffc00f08947 */ /* 0x010fea000383ffff */
[----:B------:R-:W-:Y:S05]  /*9330*/  BRA `(.L_x_851) ;  /* 0xfffffff4007c7947 */ /* 0x000fea000383ffff */
.L_x_834:
[----:B------:R-:W-:Y:S01]  /*9340*/  BSSY B0, `(.L_x_852) ;  /* 0x0000006000007945 */ /* 0x000fe20003800000 */
[----:B------:R-:W-:-:S07]  /*9350*/  IMAD.MOV.U32 R15, RZ, RZ, -0x1 ;  /* 0xffffffffff0f7424 */ /* 0x000fce00078e00ff */
[----:B--2---:R-:W-:Y:S05]  /*9360*/  WARPSYNC.COLLECTIVE R15, `(.L_x_853) ;  /* 0x000000000f0c7348 */ /* 0x004fea0003c00000 */
[----:B------:R-:W-:Y:S02]  /*9370*/  ELECT P6, UR62, PT ;  /* 0x00000000003e782f */ /* 0x000fe400038c0000 */
[----:B------:R-:W-:Y:S01]  /*9380*/  MOV R14, UR62 ;  /* 0x0000003e000e7c02 */ /* 0x000fe20008000f00 */
[----:B--2---:R-:W-:Y:S10]  /*9390*/  ENDCOLLECTIVE ;  /* 0x000000000000791b */ /* 0x004ff40003800000 */
.L_x_853:
[----:B------:R-:W-:Y:S05]  /*93a0*/  BSYNC B0 ;  /* 0x0000000000007941 */ /* 0x000fea0003800000 */
.L_x_852:
[----:B------:R-:W-:Y:S01]  /*93b0*/  PLOP3.LUT P0, PT, P6, PT, PT, 0x80, 0x0 ;  /* 0x000000000000781c */ /* 0x000fe2000370f070 */
[----:B------:R-:W-:-:S12]  /*93c0*/  BRA `(.L_x_854) ;  /* 0xfffffff800447947 */ /* 0x000fd8000383ffff */
.L_x_836:
[----:B-1----:R1:W3:Y:S02]  /*93d0*/  SYNCS.PHASECHK.TRANS64.TRYWAIT P1, [R6+URZ], R5 ;  /* 0x00000005060075a7 */ /* 0x0022e4000802017f */
[----:B---3--:R-:W-:Y:S05]  /*93e0*/  @!P1 NANOSLEEP.SYNCS 0x989680 ;  /* 0x009896800000995d */ /* 0x008fea0003900000 */
[----:B------:R-:W3:Y:S02]  /*93f0*/  @!P1 SYNCS.PHASECHK.TRANS64 P1, [R6+URZ], R5 ;  /* 0x00000005060095a7 */ /* 0x000ee4000802007f */
[----:B---3--:R-:W-:Y:S05]  /*9400*/  @!P1 BRA `(.L_x_836) ;  /* 0xfffffffc00f09947 */ /* 0x008fea000383ffff */
[----:B------:R-:W-:Y:S05]  /*9410*/  BRA `(.L_x_855) ;  /* 0xfffffff800847947 */ /* 0x000fea000383ffff */
.L_x_837:
[----:B---3--:R3:W4:Y:S02]  /*9420*/  SYNCS.PHASECHK.TRANS64.TRYWAIT P1, [R3+URZ], R2 ;  /* 0x00000002030075a7 */ /* 0x008724000802017f */
[----:B----4-:R-:W-:Y:S05]  /*9430*/  @!P1 NANOSLEEP.SYNCS 0x989680 ;  /* 0x009896800000995d */ /* 0x010fea0003900000 */
[----:B------:R-:W4:Y:S02]  /*9440*/  @!P1 SYNCS.PHASECHK.TRANS64 P1, [R3+URZ], R2 ;  /* 0x00000002030095a7 */ /* 0x000f24000802007f */
[----:B----4-:R-:W-:Y:S05]  /*9450*/  @!P1 BRA `(.L_x_837) ;  /* 0xfffffffc00f09947 */ /* 0x010fea000383ffff */
[----:B------:R-:W-:Y:S05]  /*9460*/  BRA `(.L_x_856) ;  /* 0xfffffff800787947 */ /* 0x000fea000383ffff */
.L_x_839:
[----:B---3--:R3:W4:Y:S02]  /*9470*/  SYNCS.PHASECHK.TRANS64.TRYWAIT P0, [R0+URZ], R5 ;  /* 0x00000005000075a7 */ /* 0x008724000800017f */
[----:B----4-:R-:W-:Y:S05]  /*9480*/  @!P0 NANOSLEEP.SYNCS 0x989680 ;  /* 0x009896800000895d */ /* 0x010fea0003900000 */
[----:B------:R-:W4:Y:S02]  /*9490*/  @!P0 SYNCS.PHASECHK.TRANS64 P0, [R0+URZ], R5 ;  /* 0x00000005000085a7 */ /* 0x000f24000800007f */
[----:B----4-:R-:W-:Y:S05]  /*94a0*/  @!P0 BRA `(.L_x_839) ;  /* 0xfffffffc00f08947 */ /* 0x010fea000383ffff */
[----:B------:R-:W-:Y:S05]  /*94b0*/  BRA `(.L_x_857) ;  /* 0xfffffff8007c7947 */ /* 0x000fea000383ffff */
.L_x_858:
        /* <DEDUP_REMOVED lines=12> */
.L_x_6557:


//--------------------- .text._ZN7cutlass13device_kernelIN5flash11enable_sm90INS1_16FlashAttnBwdSm90INS1_25CollectiveMainloopBwdSm90ILi2ELi2ELi2EN4cute5tupleIJNS5_1CILi1EEES8_S8_EEENS6_IJNS7_ILi64EEENS7_ILi128EEENS7_ILi96EEEEEENS_10bfloat16_tEfNS_4arch4Sm90ELb0ELb0ELb1ELb1ELb1ELb1ELb0ELb0ELi2ELi1ELi2ELi1ELb1EEENS1_24CollectiveEpilogueBwdGQAISD_fSG_Li256ELb1ELb1EEENS1_19SingleTileSchedulerILb1ELb0ELb0ELi128EEEEEEEEEvNT_6ParamsE --------------------------
	.section	.text._ZN7cutlass13device_kernelIN5flash11enable_sm90INS1_16FlashAttnBwdSm90INS1_25CollectiveMainloopBwdSm90ILi2ELi2ELi2EN4cute5tupleIJNS5_1CILi1EEES8_S8_EEENS6_IJNS7_ILi64EEENS7_ILi128EEENS7_ILi96EEEEEENS_10bfloat16_tEfNS_4arch4Sm90ELb0ELb0ELb1ELb1ELb1ELb1ELb0ELb0ELi2ELi1ELi2ELi1ELb1EEENS1_24CollectiveEpilogueBwdGQAISD_fSG_Li256ELb1ELb1EEENS1_19SingleTileSchedulerILb1ELb0ELb0ELi128EEEEEEEEEvNT_6ParamsE,"ax",@progbits
	.align	128
.text._ZN7cutlass13device_kernelIN5flash11enable_sm90INS1_16FlashAttnBwdSm90INS1_25CollectiveMainloopBwdSm90ILi2ELi2ELi2EN4cute5tupleIJNS5_1CILi1EEES8_S8_EEENS6_IJNS7_ILi64EEENS7_ILi128EEENS7_ILi96EEEEEENS_10bfloat16_tEfNS_4arch4Sm90ELb0ELb0ELb1ELb1ELb1ELb1ELb0ELb0ELi2ELi1ELi2ELi1ELb1EEENS1_24CollectiveEpilogueBwdGQAISD_fSG_Li256ELb1ELb1EEENS1_19SingleTileSchedulerILb1ELb0ELb0ELi128EEEEEEEEEvNT_6ParamsE:
        .type           _ZN7cutlass13device_kernelIN5flash11enable_sm90INS1_16FlashAttnBwdSm90INS1_25CollectiveMainloopBwdSm90ILi2ELi2ELi2EN4cute5tupleIJNS5_1CILi1EEES8_S8_EEENS6_IJNS7_ILi64EEENS7_ILi128EEENS7_ILi96EEEEEENS_10bfloat16_tEfNS_4arch4Sm90ELb0ELb0ELb1ELb1ELb1ELb1ELb0ELb0ELi2ELi1ELi2ELi1ELb1EEENS1_24CollectiveEpilogueBwdGQAISD_fSG_Li256ELb1ELb1EEENS1_19SingleTileSchedulerILb1ELb0ELb0ELi128EEEEEEEEEvNT_6ParamsE,@function
        .size           _ZN7cutlass13device_kernelIN5flash11enable_sm90INS1_16FlashAttnBwdSm90INS1_25CollectiveMainloopBwdSm90ILi2ELi2ELi2EN4cute5tupleIJNS5_1CILi1EEES8_S8_EEENS6_IJNS7_ILi64EEENS7_ILi128EEENS7_ILi96EEEEEENS_10bfloat16_tEfNS_4arch4Sm90ELb0ELb0ELb1ELb1ELb1ELb1ELb0ELb0ELi2ELi1ELi2ELi1ELb1EEENS1_24CollectiveEpilogueBwdGQAISD_fSG_Li256ELb1ELb1EEENS1_19SingleTileSchedulerILb1ELb0ELb0ELi128EEEEEEEEEvNT_6ParamsE,(.L_x_6558 - _ZN7cutlass13device_kernelIN5flash11enable_sm90INS1_16FlashAttnBwdSm90INS1_25CollectiveMainloopBwdSm90ILi2ELi2ELi2EN4cute5tupleIJNS5_1CILi1EEES8_S8_EEENS6_IJNS7_ILi64EEENS7_ILi128EEENS7_ILi96EEEEEENS_10bfloat16_tEfNS_4arch4Sm90ELb0ELb0ELb1ELb1ELb1ELb1ELb0ELb0ELi2ELi1ELi2ELi1ELb1EEENS1_24CollectiveEpilogueBwdGQAISD_fSG_Li256ELb1ELb1EEENS1_19SingleTileSchedulerILb1ELb0ELb0ELi128EEEEEEEEEvNT_6ParamsE)
        .other          _ZN7cutlass13device_kernelIN5flash11enable_sm90INS1_16FlashAttnBwdSm90INS1_25CollectiveMainloopBwdSm90ILi2ELi2ELi2EN4cute5tupleIJNS5_1CILi1EEES8_S8_EEENS6_IJNS7_ILi64EEENS7_ILi128EEENS7_ILi96EEEEEENS_10bfloat16_tEfNS_4arch4Sm90ELb0ELb0ELb1ELb1ELb1ELb1ELb0ELb0ELi2ELi1ELi2ELi1ELb1EEENS1_24CollectiveEpilogueBwdGQAISD_fSG_Li256ELb1ELb1EEENS1_19SingleTileSchedulerILb1ELb0ELb0ELi128EEEEEEEEEvNT_6ParamsE,@"STO_CUDA_ENTRY STV_DEFAULT"
_ZN7cutlass13device_kernelIN5flash11enable_sm90INS1_16FlashAttnBwdSm90INS1_25CollectiveMainloopBwdSm90ILi2ELi2ELi2EN4cute5tupleIJNS5_1CILi1EEES8_S8_EEENS6_IJNS7_ILi64EEENS7_ILi128EEENS7_ILi96EEEEEENS_10bfloat16_tEfNS_4arch4Sm90ELb0ELb0ELb1ELb1ELb1ELb1ELb0ELb0ELi2ELi1ELi2ELi1ELb1EEENS1_24CollectiveEpilogueBwdGQAISD_fSG_Li256ELb1ELb1EEENS1_19SingleTileSchedulerILb1ELb0ELb0ELi128EEEEEEEEEvNT_6ParamsE:
        /* <DEDUP_REMOVED lines=23> */
.L_x_860:
[----:B------:R-:W-:Y:S05]  /*0170*/  BSYNC B0 ;  /* 0x0000000000007941 */ /* 0x000fea0003800000 */
.L_x_859:
        /* <DEDUP_REMOVED lines=37> */
.L_x_861:
        /* <DEDUP_REMOVED lines=22> */
.L_x_862:
[----:B------:R-:W-:Y:S01]  /*0530*/  PLOP3.LUT P0, PT, PT, PT, UP0, 0x80, 0x0 ;  /* 0x000000000000781c */ /* 0x000fe20003f0f008 */
[----:B------:R-:W-:Y:S01]  /*0540*/  NOP ;  /* 0x0000000000007918 */ /* 0x000fe20000000000 */
[----:B------:R-:W-:Y:S01]  /*0550*/  ULDC.64 UR46, c[0x0][0x208] ;  /* 0x00008200002e7ab9 */ /* 0x000fe20000000a00 */
[----:B------:R-:W-:Y:S01]  /*0560*/  BSSY B6, `(.L_x_863) ;  /* 0x000096e000067945 */ /* 0x000fe20003800000 */
[----:B-12-4-:R-:W-:Y:S09]  /*0570*/  BAR.SYNC.DEFER_BLOCKING 0x0 ;  /* 0x0000000000007b1d */ /* 0x016ff20000010000 */
[----:B------:R-:W-:Y:S05]  /*0580*/  @!P0 BRA `(.L_x_864) ;  /* 0x0000005400588947 */ /* 0x000fea0003800000 */
.L_x_865:
        /* <DEDUP_REMOVED lines=21> */
.L_x_866:
        /* <DEDUP_REMOVED lines=14> */
.L_x_868:
[----:B------:R-:W-:-:S05]  /*07c0*/  ULDC UR4, c[0x0][0x8c4] ;  /* 0x0002310000047ab9 */ /* 0x000fca0000000800 */
.L_x_867:
        /* <DEDUP_REMOVED lines=21> */
.L_x_870:
        /* <DEDUP_REMOVED lines=14> */
.L_x_871:
        /* <DEDUP_REMOVED lines=10> */
.L_x_872:
        /* <DEDUP_REMOVED lines=11> */
.L_x_873:
        /* <DEDUP_REMOVED lines=71> */
.L_x_876:
        /* <DEDUP_REMOVED lines=15> */
.L_x_875:
        /* <DEDUP_REMOVED lines=22> */
.L_x_878:
        /* <DEDUP_REMOVED lines=15> */
.L_x_877:
[----:B------:R-:W-:Y:S01]  /*1300*/  SHF.R.S32.HI R25, RZ, 0x1f, R22 ;  /* 0x0000001fff197819 */ /* 0x000fe20000011416 */
[----:B------:R-:W-:-:S03]  /*1310*/  UMOV UR4, 0xffffffff ;  /* 0xffffffff00047882 */ /* 0x000fc60000000000 */
[----:B------:R-:W-:-:S04]  /*1320*/  LEA.HI R0, R25, R22, RZ, 0x7 ;  /* 0x0000001619007211 */ /* 0x000fc800078f38ff */
[----:B------:R-:W-:Y:S01]  /*1330*/  SHF.R.S32.HI R16, RZ, 0x7, R0 ;  /* 0x00000007ff107819 */ /* 0x000fe20000011400 */
[----:B------:R-:W-:Y:S06]  /*1340*/  BRA.DIV UR4, `(.L_x_879) ;  /* 0x0000008a04447947 */ /* 0x000fec000b800000 */
[----:B------:R1:W2:Y:S02]  /*1350*/  SHFL.IDX PT, R14, R16, RZ, 0x1f ;  /* 0x00001fff100e7589 */ /* 0x0002a400000e0000 */
.L_x_984:
        /* <DEDUP_REMOVED lines=14> */
.L_x_880:
        /* <DEDUP_REMOVED lines=19> */
.L_x_882:
        /* <DEDUP_REMOVED lines=126> */
.L_x_893:
[----:B------:R-:W-:-:S06]  /*1d50*/  UISETP.NE.AND UP0, UPT, UR20, 0x3, UPT ;  /* 0x000000031400788c */ /* 0x000fcc000bf05270 */
[----:B------:R-:W-:-:S13]  /*1d60*/  PLOP3.LUT P0, PT, PT, PT, UP0, 0x80, 0x0 ;  /* 0x000000000000781c */ /* 0x000fda0003f0f008 */
[----:B-1----:R-:W-:Y:S05]  /*1d70*/  @!P0 BRA `(.L_x_883) ;  /* 0x0000000000048947 */ /* 0x002fea0003800000 */
[----:B------:R-:W-:Y:S01]  /*1d80*/  BPT.TRAP 0x1 ;  /* 0x000000040000795c */ /* 0x000fe20000300000 */
.L_x_883:
[----:B------:R-:W-:Y:S01]  /*1d90*/  R2UR UR10, R18 ;  /* 0x00000000120a72ca */ /* 0x000fe200000e0000 */
[----:B------:R-:W-:-:S05]  /*1da0*/  IMAD.U32 R16, RZ, RZ, UR5 ;  /* 0x00000005ff107e24 */ /* 0x000fca000f8e00ff */
[----:B------:R-:W-:-:S07]  /*1db0*/  SHF.L.U32 R16, R16, 0x1f, RZ ;  /* 0x0000001f10107819 */ /* 0x000fce00000006ff */
[----:B------:R-:W-:-:S09]  /*1dc0*/  ULEA UR10, UR6, UR10, 0x3 ;  /* 0x0000000a060a7291 */ /* 0x000fd2000f8e183f */
[----:B------:R1:W2:Y:S01]  /*1dd0*/  SYNCS.PHASECHK.TRANS64.TRYWAIT P1, [UR10+0x26810], R16 ;  /* 0x02681010ff0075a7 */ /* 0x0002a2000802014a */
[----:B------:R-:W-:Y:S05]  /*1de0*/  @!P0 BRA `(.L_x_884) ;  /* 0x0000000000048947 */ /* 0x000fea0003800000 */
[----:B------:R-:W-:Y:S01]  /*1df0*/  BPT.TRAP 0x1 ;  /* 0x000000040000795c */ /* 0x000fe20000300000 */
.L_x_884:
[----:B--2---:R-:W-:Y:S05]  /*1e00*/  @P1 BRA `(.L_x_885) ;  /* 0x0000000000081947 */ /* 0x004fea0003800000 */
[----:B------:R-:W2:Y:S02]  /*1e10*/  SYNCS.PHASECHK.TRANS64.TRYWAIT P1, [UR10+0x26810], R16 ;  /* 0x02681010ff0075a7 */ /* 0x000ea4000802014a */
[----:B--2---:R-:W-:Y:S05]  /*1e20*/  @!P1 BRA `(.L_x_886) ;  /* 0x0000007c00c09947 */ /* 0x004fea0003800000 */
.L_x_885:
        /* <DEDUP_REMOVED lines=67> */
.L_x_887:
[----:B------:R1:W1:Y:S01]  /*2260*/  SYNCS.PHASECHK.TRANS64.TRYWAIT P1, [UR10+0x26830], R16 ;  /* 0x02683010ff0075a7 */ /* 0x000262000802014a */
[----:B------:R-:W-:Y:S05]  /*2270*/  @!P0 BRA `(.L_x_888) ;  /* 0x0000000000048947 */ /* 0x000fea0003800000 */
[----:B------:R-:W-:Y:S01]  /*2280*/  BPT.TRAP 0x1 ;  /* 0x000000040000795c */ /* 0x000fe20000300000 */
.L_x_888:
[----:B-1----:R-:W-:Y:S05]  /*2290*/  @P1 BRA `(.L_x_889) ;  /* 0x0000000000081947 */ /* 0x002fea0003800000 */
[----:B------:R-:W1:Y:S02]  /*22a0*/  SYNCS.PHASECHK.TRANS64.TRYWAIT P1, [UR10+0x26830], R16 ;  /* 0x02683010ff0075a7 */ /* 0x000e64000802014a */
[----:B-1----:R-:W-:Y:S05]  /*22b0*/  @!P1 BRA `(.L_x_890) ;  /* 0x0000007800b49947 */ /* 0x002fea0003800000 */
.L_x_889:
        /* <DEDUP_REMOVED lines=565> */
.L_x_891:
        /* <DEDUP_REMOVED lines=44> */
.L_x_892:
        /* <DEDUP_REMOVED lines=66> */
.L_x_874:
[----:B------:R-:W-:Y:S05]  /*4cf0*/  @P0 BRA `(.L_x_869) ;  /* 0x0000004c00d00947 */ /* 0x000fea0003800000 */
[----:B------:R-:W-:Y:S01]  /*4d00*/  ULDC.64 UR4, c[0x0][0x878] ;  /* 0x00021e0000047ab9 */ /* 0x000fe20000000a00 */
[----:B------:R-:W1:Y:S01]  /*4d10*/  S2R R8, SR_TID.X ;  /* 0x0000000000087919 */ /* 0x000e620000002100 */
[----:B------:R-:W-:Y:S01]  /*4d20*/  UISETP.NE.U32.AND UP0, UPT, UR4, URZ, UPT ;  /* 0x0000003f0400728c */ /* 0x000fe2000bf05070 */
[----:B------:R-:W2:Y:S01]  /*4d30*/  S2UR UR15, SR_CTAID.X ;  /* 0x00000000000f79c3 */ /* 0x000ea20000002500 */
[----:B------:R-:W-:Y:S01]  /*4d40*/  ULDC UR13, c[0x0][0x870] ;  /* 0x00021c00000d7ab9 */ /* 0x000fe20000000800 */
[----:B------:R-:W-:Y:S01]  /*4d50*/  ULDC UR14, c[0x0][0x80c] ;  /* 0x00020300000e7ab9 */ /* 0x000fe20000000800 */
[----:B------:R-:W-:Y:S01]  /*4d60*/  UISETP.NE.AND.EX UP0, UPT, UR5, URZ, UPT, UP0 ;  /* 0x0000003f0500728c */ /* 0x000fe2000bf05300 */
[----:B------:R-:W-:Y:S01]  /*4d70*/  ULDC.64 UR10, c[0x0][0x868] ;  /* 0x00021a00000a7ab9 */ /* 0x000fe20000000a00 */
[----:B------:R-:W-:Y:S01]  /*4d80*/  ULDC.64 UR18, c[0x0][0x818] ;  /* 0x0002060000127ab9 */ /* 0x000fe20000000a00 */
[----:B------:R-:W-:Y:S02]  /*4d90*/  ULDC.64 UR20, c[0x0][0x840] ;  /* 0x0002100000147ab9 */ /* 0x000fe40000000a00 */
[----:B------:R-:W-:Y:S01]  /*4da0*/  S2UR UR17, SR_CgaCtaId ;  /* 0x00000000001179c3 */ /* 0x000fe20000008800 */
[----:B------:R-:W-:Y:S01]  /*4db0*/  PLOP3.LUT P0, PT, PT, PT, UP0, 0x80, 0x0 ;  /* 0x000000000000781c */ /* 0x000fe20003f0f008 */
[----:B------:R-:W-:-:S04]  /*4dc0*/  ULDC.64 UR22, c[0x0][0x848] ;  /* 0x0002120000167ab9 */ /* 0x000fc80000000a00 */
[----:B------:R-:W-:Y:S02]  /*4dd0*/  @UP0 ULDC.64 UR4, c[0x0][0x878] ;  /* 0x00021e0000040ab9 */ /* 0x000fe40000000a00 */
[----:B------:R-:W-:-:S06]  /*4de0*/  @UP0 UIMAD.WIDE UR4, UR36, 0x4, UR4 ;  /* 0x00000004240408a5 */ /* 0x000fcc000f8e0204 */
[----:B------:R-:W-:Y:S02]  /*4df0*/  IMAD.U32 R2, RZ, RZ, UR4 ;  /* 0x00000004ff027e24 */ /* 0x000fe4000f8e00ff */
[----:B------:R-:W-:Y:S01]  /*4e00*/  IMAD.U32 R3, RZ, RZ, UR5 ;  /* 0x00000005ff037e24 */ /* 0x000fe2000f8e00ff */
[----:B------:R-:W-:-:S04]  /*4e10*/  ULDC UR5, c[0x0][0x850] ;  /* 0x0002140000057ab9 */ /* 0x000fc80000000800 */
[----:B------:R3:W4:Y:S01]  /*4e20*/  @P0 LDG.E R2, desc[UR46][R2.64] ;  /* 0x0000002e02020981 */ /* 0x000722000c1e1900 */
[----:B------:R-:W3:Y:S01]  /*4e30*/  S2UR UR4, SR_CTAID.Y ;  /* 0x00000000000479c3 */ /* 0x000ee20000002600 */
[----:B------:R-:W-:Y:S01]  /*4e40*/  UISETP.NE.AND UP1, UPT, UR5, 0x1, UPT ;  /* 0x000000010500788c */ /* 0x000fe2000bf25270 */
[----:B------:R-:W-:Y:S01]  /*4e50*/  BSSY B0, `(.L_x_894) ;  /* 0x000005c000007945 */ /* 0x000fe20003800000 */
[----:B--2---:R-:W-:Y:S01]  /*4e60*/  UIMAD UR13, UR15, UR13, URZ ;  /* 0x0000000d0f0d72a4 */ /* 0x004fe2000f8e023f */
[C---:B-1----:R-:W-:Y:S01]  /*4e70*/  ISETP.NE.AND P1, PT, R8.reuse, 0x80, PT ;  /* 0x000000800800780c */ /* 0x042fe20003f25270 */
[----:B------:R-:W-:Y:S02]  /*4e80*/  UIMAD UR12, UR36, UR14, URZ ;  /* 0x0000000e240c72a4 */ /* 0x000fe4000f8e023f */
[----:B------:R-:W-:Y:S01]  /*4e90*/  UIMAD UR13, UR13, UR14, URZ ;  /* 0x0000000e0d0d72a4 */ /* 0x000fe2000f8e023f */
[----:B---3--:R-:W-:Y:S01]  /*4ea0*/  VIADD R3, R8, 0xffffff80 ;  /* 0xffffff8008037836 */ /* 0x008fe20000000000 */
[----:B------:R-:W-:-:S03]  /*4eb0*/  UIMAD UR15, UR15, 0x3000, URZ ;  /* 0x000030000f0f78a4 */ /* 0x000fc6000f8e023f */
[----:B------:R-:W-:Y:S01]  /*4ec0*/  @UP1 ULDC UR8, c[0x0][0x854] ;  /* 0x0002150000081ab9 */ /* 0x000fe20000000800 */
[----:B------:R-:W-:Y:S01]  /*4ed0*/  @UP1 ULDC UR16, c[0x0][0x858] ;  /* 0x0002160000101ab9 */ /* 0x000fe20000000800 */
[----:B------:R-:W-:Y:S01]  /*4ee0*/  USHF.R.S32.HI UR14, URZ, 0x1f, UR13 ;  /* 0x0000001f3f0e7899 */ /* 0x000fe2000801140d */
[----:B------:R-:W-:Y:S01]  /*4ef0*/  SHF.R.S32.HI R0, RZ, 0x1f, R3 ;  /* 0x0000001fff007819 */ /* 0x000fe20000011403 */
[----:B------:R-:W-:Y:S02]  /*4f00*/  UIMAD.WIDE.U32 UR8, UR4, UR8, URZ ;  /* 0x00000008040872a5 */ /* 0x000fe4000f8e003f */
[----:B------:R-:W-:Y:S02]  /*4f10*/  UMOV UR6, UR4 ;  /* 0x0000000400067c82 */ /* 0x000fe40008000000 */
[----:B------:R-:W-:Y:S02]  /*4f20*/  @UP1 USHF.R.U32.HI UR6, URZ, UR16, UR9 ;  /* 0x000000103f061299 */ /* 0x000fe40008011609 */
[----:B------:R-:W-:-:S02]  /*4f30*/  USHF.R.S32.HI UR9, URZ, 0x1f, UR12 ;  /* 0x0000001f3f097899 */ /* 0x000fc4000801140c */
[----:B------:R-:W-:Y:S02]  /*4f40*/  USHF.R.S32.HI UR16, URZ, 0x1f, UR6 ;  /* 0x0000001f3f107899 */ /* 0x000fe40008011406 */
[----:B------:R-:W-:-:S04]  /*4f50*/  UIADD3 UR12, UP1, UP2, UR13, UR12, UR6 ;  /* 0x0000000c0d0c7290 */ /* 0x000fc8000fa3e006 */
[----:B------:R-:W-:Y:S01]  /*4f60*/  UIADD3.X UR14, UR14, UR9, UR16, UP1, UP2 ;  /* 0x000000090e0e7290 */ /* 0x000fe20008fe4410 */
        /* <DEDUP_REMOVED lines=8> */
[----:B------:R-:W-:Y:S02]  /*4ff0*/  IMAD R0, R9, 0x600, R0 ;  /* 0x0000060009007824 */ /* 0x000fe400078e0200 */
[----:B------:R-:W-:Y:S02]  /*5000*/  @UP0 USHF.R.S32.HI UR8, URZ, 0x1f, UR7 ;  /* 0x0000001f3f080899 */ /* 0x000fe40008011407 */
[----:B------:R-:W-:Y:S02]  /*5010*/  IMAD.SHL.U32 R0, R0, 0x4, RZ ;  /* 0x0000000400007824 */ /* 0x000fe400078e00ff */
[----:B------:R-:W-:-:S02]  /*5020*/  @UP0 ULEA.HI UR9, UR8, UR7, URZ, 0x7 ;  /* 0x0000000708090291 */ /* 0x000fc4000f8f383f */
[----:B------:R-:W-:Y:S02]  /*5030*/  USHF.L.U32 UR7, UR12, 0x2, URZ ;  /* 0x000000020c077899 */ /* 0x000fe4000800063f */
[----:B------:R-:W-:Y:S02]  /*5040*/  @UP0 USHF.R.S32.HI UR9, URZ, 0x7, UR9 ;  /* 0x000000073f090899 */ /* 0x000fe40008011409 */
[----:B------:R-:W-:Y:S02]  /*5050*/  USHF.L.U64.HI UR8, UR12, 0x2, UR14 ;  /* 0x000000020c087899 */ /* 0x000fe4000801020e */
[----:B------:R-:W-:Y:S02]  /*5060*/  @UP0 UIMAD UR12, UR9, 0x3000, URZ ;  /* 0x00003000090c08a4 */ /* 0x000fe4000f8e023f */
[----:B------:R-:W-:Y:S02]  /*5070*/  UIADD3 UR10, UP1, UR7, UR10, URZ ;  /* 0x0000000a070a7290 */ /* 0x000fe4000ff3e03f */
[----:B------:R-:W-:Y:S01]  /*5080*/  @UP0 USHF.R.S32.HI UR13, URZ, 0x1f, UR12 ;  /* 0x0000001f3f0d0899 */ /* 0x000fe2000801140c */
[----:B------:R-:W-:-:S02]  /*5090*/  UMOV UR9, 0x400 ;  /* 0x0000040000097882 */ /* 0x000fc40000000000 */
[----:B------:R-:W-:Y:S01]  /*50a0*/  @!UP0 UMOV UR12, URZ ;  /* 0x0000003f000c8c82 */ /* 0x000fe20008000000 */
[----:B------:R-:W-:Y:S01]  /*50b0*/  UIADD3.X UR11, UR8, UR11, URZ, UP1, !UPT ;  /* 0x0000000b080b7290 */ /* 0x000fe20008ffe43f */
[----:B------:R-:W-:Y:S01]  /*50c0*/  IMAD.U32 R2, RZ, RZ, UR10 ;  /* 0x0000000aff027e24 */ /* 0x000fe2000f8e00ff */
[----:B------:R-:W-:Y:S02]  /*50d0*/  UIADD3 UR14, UP1, UR15, UR12, URZ ;  /* 0x0000000c0f0e7290 */ /* 0x000fe4000ff3e03f */
[----:B------:R-:W-:Y:S02]  /*50e0*/  ULEA UR9, UR17, UR9, 0x18 ;  /* 0x0000000911097291 */ /* 0x000fe4000f8ec03f */
[----:B------:R-:W-:Y:S01]  /*50f0*/  UIMAD UR12, UR16, UR18, URZ ;  /* 0x00000012100c72a4 */ /* 0x000fe2000f8e023f */
[----:B------:R-:W-:Y:S01]  /*5100*/  IMAD.U32 R3, RZ, RZ, UR11 ;  /* 0x0000000bff037e24 */ /* 0x000fe2000f8e00ff */
[----:B------:R-:W-:Y:S01]  /*5110*/  UIMAD UR16, UR16, UR20, URZ ;  /* 0x00000014101072a4 */ /* 0x000fe2000f8e023f */
[----:B------:R-:W-:Y:S01]  /*5120*/  @!UP0 UMOV UR13, URZ ;  /* 0x0000003f000d8c82 */ /* 0x000fe20008000000 */
[----:B------:R-:W-:Y:S01]  /*5130*/  UIMAD UR17, UR6, UR19, UR12 ;  /* 0x00000013061172a4 */ /* 0x000fe2000f8e020c */
[----:B------:R-:W-:Y:S01]  /*5140*/  LEA R0, R0, UR9, 0x2 ;  /* 0x0000000900007c11 */ /* 0x000fe2000f8e10ff */
[----:B------:R-:W-:-:S02]  /*5150*/  UIMAD UR19, UR6, UR21, UR16 ;  /* 0x00000015061372a4 */ /* 0x000fc4000f8e0210 */
[----:B------:R-:W-:Y:S02]  /*5160*/  ULEA.HI.X.SX32 UR15, UR15, UR13, 0x1, UP1 ;  /* 0x0000000d0f0f7291 */ /* 0x000fe400088f0e3f */
[----:B------:R-:W-:Y:S01]  /*5170*/  USHF.R.S32.HI UR16, URZ, 0x1f, UR36 ;  /* 0x0000001f3f107899 */ /* 0x000fe20008011424 */
[----:B------:R1:W-:Y:S01]  /*5180*/  STS.128 [R0], R24 ;  /* 0x0000001800007388 */ /* 0x0003e20000000c00 */
[----:B------:R-:W-:Y:S02]  /*5190*/  UIMAD.WIDE.U32 UR12, UR6, UR18, UR14 ;  /* 0x00000012060c72a5 */ /* 0x000fe4000f8e000e */
[----:B------:R-:W-:Y:S01]  /*51a0*/  USEL UR16, UR16, URZ, !UP0 ;  /* 0x0000003f10107287 */ /* 0x000fe2000c000000 */
[----:B------:R1:W-:Y:S01]  /*51b0*/  STS.128 [R0+0x800], R28 ;  /* 0x0008001c00007388 */ /* 0x0003e20000000c00 */
[----:B------:R-:W-:Y:S02]  /*51c0*/  UIMAD.WIDE.U32 UR14, UR6, UR20, UR14 ;  /* 0x00000014060e72a5 */ /* 0x000fe4000f8e000e */
[----:B------:R-:W-:Y:S01]  /*51d0*/  USEL UR36, UR36, URZ, !UP0 ;  /* 0x0000003f24247287 */ /* 0x000fe2000c000000 */
[----:B------:R1:W-:Y:S01]  /*51e0*/  STS.128 [R0+0x1000], R32 ;  /* 0x0010002000007388 */ /* 0x0003e20000000c00 */
[----:B------:R-:W-:Y:S01]  /*51f0*/  ULDC.64 UR20, c[0x0][0x820] ;  /* 0x0002080000147ab9 */ /* 0x000fe20000000a00 */
[----:B------:R-:W-:-:S02]  /*5200*/  UIADD3 UR13, UR13, UR17, URZ ;  /* 0x000000110d0d7290 */ /* 0x000fc4000fffe03f */
[----:B------:R1:W-:Y:S01]  /*5210*/  STS.128 [R0+0x1800], R36 ;  /* 0x0018002400007388 */ /* 0x0003e20000000c00 */
[----:B------:R-:W-:Y:S02]  /*5220*/  UIMAD UR18, UR16, UR20, URZ ;  /* 0x00000014101272a4 */ /* 0x000fe4000f8e023f */
        /* <DEDUP_REMOVED lines=12> */
[----:B------:R-:W-:Y:S02]  /*52f0*/  UIADD3 UR17, -UR6, URZ, URZ ;  /* 0x0000003f06117290 */ /* 0x000fe4000fffe13f */
[----:B------:R1:W-:Y:S01]  /*5300*/  STS.128 [R0+0x4000], R56 ;  /* 0x0040003800007388 */ /* 0x0003e20000000c00 */
[----:B------:R-:W-:Y:S02]  /*5310*/  UIADD3 UR13, UR13, UR18, URZ ;  /* 0x000000120d0d7290 */ /* 0x000fe4000fffe03f */
[----:B------:R-:W-:Y:S01]  /*5320*/  UIADD3 UR6, UR15, UR16, URZ ;  /* 0x000000100f067290 */ /* 0x000fe2000fffe03f */
[----:B------:R1:W-:Y:S01]  /*5330*/  STS.128 [R0+0x4800], R60 ;  /* 0x0048003c00007388 */ /* 0x0003e20000000c00 */
[----:B------:R-:W-:Y:S02]  /*5340*/  ULEA UR20, UP0, UR12, UR20, 0x2 ;  /* 0x000000140c147291 */ /* 0x000fe4000f80103f */
[----:B------:R-:W-:Y:S01]  /*5350*/  ULEA UR22, UP1, UR14, UR22, 0x2 ;  /* 0x000000160e167291 */ /* 0x000fe2000f82103f */
[----:B------:R1:W-:Y:S01]  /*5360*/  STS.128 [R0+0x5000], R64 ;  /* 0x0050004000007388 */ /* 0x0003e20000000c00 */
[----:B------:R-:W-:-:S02]  /*5370*/  ULEA.HI.X UR21, UR12, UR21, UR13, 0x2, UP0 ;  /* 0x000000150c157291 */ /* 0x000fc400080f140d */
[----:B------:R-:W-:Y:S01]  /*5380*/  ULEA.HI.X UR23, UR14, UR23, UR6, 0x2, UP1 ;  /* 0x000000170e177291 */ /* 0x000fe200088f1406 */
[----:B------:R1:W-:Y:S01]  /*5390*/  STS.128 [R0+0x5800], R68 ;  /* 0x0058004400007388 */ /* 0x0003e20000000c00 */
[----:B------:R-:W-:Y:S01]  /*53a0*/  UIMAD UR17, UR5, UR17, UR4 ;  /* 0x00000011051172a4 */ /* 0x000fe2000f8e0204 */
[----:B------:R-:W-:Y:S11]  /*53b0*/  @P0 BRA `(.L_x_895) ;  /* 0x0000000000140947 */ /* 0x000ff60003800000 */
.L_x_896:
[----:B-1----:R-:W2:Y:S04]  /*53c0*/  LDG.E.STRONG.GPU R4, desc[UR46][R2.64] ;  /* 0x0000002e02047981 */ /* 0x002ea8000c1ef900 */
[----:B--2---:R-:W-:Y:S01]  /*53d0*/  CCTL.IVALL ;  /* 0x00000000ff00798f */ /* 0x004fe20002000000 */
[----:B------:R-:W-:Y:S05]  /*53e0*/  YIELD ;  /* 0x0000000000007946 */ /* 0x000fea0003800000 */
[----:B------:R-:W-:-:S13]  /*53f0*/  ISETP.NE.AND P0, PT, R4, UR17, PT ;  /* 0x0000001104007c0c */ /* 0x000fda000bf05270 */
[----:B------:R-:W-:Y:S05]  /*5400*/  @P0 BRA `(.L_x_896) ;  /* 0xfffffffc00ec0947 */ /* 0x000fea000383ffff */
.L_x_895:
[----:B------:R-:W-:Y:S05]  /*5410*/  BSYNC B0 ;  /* 0x0000000000007941 */ /* 0x000fea0003800000 */
.L_x_894:
[----:B------:R-:W-:-:S03]  /*5420*/  UMOV UR4, 0xffffffff ;  /* 0xffffffff00047882 */ /* 0x000fc60000000000 */
[----:B------:R-:W-:Y:S05]  /*5430*/  BRA.DIV UR4, `(.L_x_897) ;  /* 0x0000004a046c7947 */ /* 0x000fea000b800000 */
[----:B------:R-:W-:Y:S01]  /*5440*/  NOP ;  /* 0x0000000000007918 */ /* 0x000fe20000000000 */
.L_x_987:
        /* <DEDUP_REMOVED lines=10> */
[----:B------:R-:W-:Y:S01]  /*54f0*/  PLOP3.LUT P0, PT, PT, PT, PT, 0x80, 0x0 ;  /* 0x000000000000781c */ /* 0x000fe20003f0f070 */
[----:B------:R-:W-:Y:S01]  /*5500*/  UMOV UR6, 0xc00 ;  /* 0x00000c0000067882 */ /* 0x000fe20000000000 */
[----:B------:R-:W-:Y:S01]  /*5510*/  UMOV UR10, 0x0 ;  /* 0x00000000000a7882 */ /* 0x000fe20000000000 */
[----:B------:R-:W-:Y:S01]  /*5520*/  UMOV UR11, 0x14f00000 ;  /* 0x14f00000000b7882 */ /* 0x000fe20000000000 */
[----:B------:R-:W-:Y:S01]  /*5530*/  UMOV UR4, UR22 ;  /* 0x0000001600047c82 */ /* 0x000fe20008000000 */
[----:B------:R-:W-:-:S08]  /*5540*/  UMOV UR5, UR23 ;  /* 0x0000001700057c82 */ /* 0x000fd00008000000 */
.L_x_900:
[----:B------:R-:W-:Y:S01]  /*5550*/  @P0 ELECT P2, URZ, PT ;  /* 0x00000000003f082f */ /* 0x000fe20003840000 */
[----:B------:R2:W-:-:S12]  /*5560*/  UBLKRED.G.S.ADD.F32.RN [UR4], [UR9], UR6, desc[UR10] ;  /* 0x00000a04090073bb */ /* 0x0005d800080a1406 */
[----:B------:R-:W-:Y:S02]  /*5570*/  @P2 PLOP3.LUT P0, PT, P2, PT, PT, 0x8, 0x0 ;  /* 0x000000000000281c */ /* 0x000fe4000170e170 */
[----:B------:R-:W-:-:S11]  /*5580*/  PLOP3.LUT P2, PT, PT, PT, PT, 0x8, 0x0 ;  /* 0x000000000000781c */ /* 0x000fd60003f4e170 */
[----:B--2---:R-:W-:Y:S05]  /*5590*/  @P0 BRA.U.ANY `(.L_x_900) ;  /* 0xfffffffd00ec0947 */ /* 0x004fea000393ffff */
[----:B------:R0:W-:Y:S01]  /*55a0*/  UTMACMDFLUSH ;  /* 0x00000000000079b7 */ /* 0x0001e20000000000 */
[----:B------:R-:W-:-:S04]  /*55b0*/  DEPBAR.LE SB0, 0x0 ;  /* 0x000080000000791a */ /* 0x000fc80000000000 */
.L_x_899:
[----:B------:R-:W-:Y:S05]  /*55c0*/  BSYNC B0 ;  /* 0x0000000000007941 */ /* 0x000fea0003800000 */
.L_x_898:
        /* <DEDUP_REMOVED lines=12> */
[----:B-1----:R-:W-:-:S05]  /*5690*/  IMAD.MOV.U32 R5, RZ, RZ, 0x1 ;  /* 0x00000001ff057424 */ /* 0x002fca00078e00ff */
[----:B------:R2:W-:Y:S02]  /*56a0*/  REDG.E.ADD.S32.STRONG.GPU desc[UR46][R2.64], R5 ;  /* 0x000000050200798e */ /* 0x0005e4000c10e3ae */
.L_x_902:
[----:B------:R-:W-:Y:S05]  /*56b0*/  BSYNC B0 ;  /* 0x0000000000007941 */ /* 0x000fea0003800000 */
.L_x_901:
        /* <DEDUP_REMOVED lines=20> */
.L_x_905:
[----:B-12---:R-:W2:Y:S04]  /*5800*/  LDG.E.STRONG.GPU R0, desc[UR46][R2.64] ;  /* 0x0000002e02007981 */ /* 0x006ea8000c1ef900 */
[----:B--2---:R-:W-:Y:S01]  /*5810*/  CCTL.IVALL ;  /* 0x00000000ff00798f */ /* 0x004fe20002000000 */
[----:B------:R-:W-:Y:S05]  /*5820*/  YIELD ;  /* 0x0000000000007946 */ /* 0x000fea0003800000 */
[----:B------:R-:W-:-:S13]  /*5830*/  ISETP.NE.AND P0, PT, R0, UR17, PT ;  /* 0x0000001100007c0c */ /* 0x000fda000bf05270 */
[----:B------:R-:W-:Y:S05]  /*5840*/  @P0 BRA `(.L_x_905) ;  /* 0xfffffffc00ec0947 */ /* 0x000fea000383ffff */
.L_x_904:
[----:B------:R-:W-:Y:S05]  /*5850*/  BSYNC B0 ;  /* 0x0000000000007941 */ /* 0x000fea0003800000 */
.L_x_903:
[----:B------:R-:W-:-:S03]  /*5860*/  UMOV UR4, 0xffffffff ;  /* 0xffffffff00047882 */ /* 0x000fc60000000000 */
[----:B------:R-:W-:Y:S05]  /*5870*/  BRA.DIV UR4, `(.L_x_906) ;  /* 0x0000004604787947 */ /* 0x000fea000b800000 */
[----:B------:R-:W-:Y:S01]  /*5880*/  NOP ;  /* 0x0000000000007918 */ /* 0x000fe20000000000 */
.L_x_990:
        /* <DEDUP_REMOVED lines=16> */
.L_x_909:
[----:B------:R-:W-:Y:S01]  /*5990*/  @P0 ELECT P2, URZ, PT ;  /* 0x00000000003f082f */ /* 0x000fe20003840000 */
[----:B------:R3:W-:-:S12]  /*59a0*/  UBLKRED.G.S.ADD.F32.RN [UR4], [UR9], UR6, desc[UR10] ;  /* 0x00000a04090073bb */ /* 0x0007d800080a1406 */
[----:B------:R-:W-:Y:S02]  /*59b0*/  @P2 PLOP3.LUT P0, PT, P2, PT, PT, 0x8, 0x0 ;  /* 0x000000000000281c */ /* 0x000fe4000170e170 */
[----:B------:R-:W-:-:S11]  /*59c0*/  PLOP3.LUT P2, PT, PT, PT, PT, 0x8, 0x0 ;  /* 0x000000000000781c */ /* 0x000fd60003f4e170 */
[----:B---3--:R-:W-:Y:S05]  /*59d0*/  @P0 BRA.U.ANY `(.L_x_909) ;  /* 0xfffffffd00ec0947 */ /* 0x008fea000393ffff */
[----:B------:R0:W-:Y:S01]  /*59e0*/  UTMACMDFLUSH ;  /* 0x00000000000079b7 */ /* 0x0001e20000000000 */
[----:B------:R-:W-:-:S04]  /*59f0*/  DEPBAR.LE SB0, 0x0 ;  /* 0x000080000000791a */ /* 0x000fc80000000000 */
.L_x_908:
[----:B------:R-:W-:Y:S05]  /*5a00*/  BSYNC B0 ;  /* 0x0000000000007941 */ /* 0x000fea0003800000 */
.L_x_907:
[----:B------:R-:W-:Y:S01]  /*5a10*/  NOP ;  /* 0x0000000000007918 */ /* 0x000fe20000000000 */
[----:B------:R-:W-:Y:S05]  /*5a20*/  @P1 BRA `(.L_x_869) ;  /* 0x0000004000841947 */ /* 0x000fea0003800000 */
[----:B-1----:R-:W-:Y:S01]  /*5a30*/  IMAD.MOV.U32 R5, RZ, RZ, 0x1 ;  /* 0x00000001ff057424 */ /* 0x002fe200078e00ff */
        /* <DEDUP_REMOVED lines=8> */
[----:B012345:R-:W-:Y:S04]  /*5ac0*/  CCTL.IVALL ;  /* 0x00000000ff00798f */ /* 0x03ffe80002000000 */
[----:B------:R1:W-:Y:S01]  /*5ad0*/  REDG.E.ADD.S32.STRONG.GPU desc[UR46][R2.64], R5 ;  /* 0x000000050200798e */ /* 0x0003e2000c10e3ae */
[----:B------:R-:W-:Y:S05]  /*5ae0*/  BRA `(.L_x_869) ;  /* 0x0000004000547947 */ /* 0x000fea0003800000 */
.L_x_864:
        /* <DEDUP_REMOVED lines=21> */
.L_x_911:
        /* <DEDUP_REMOVED lines=13> */
.L_x_913:
[----:B------:R-:W-:-:S05]  /*5d10*/  ULDC UR4, c[0x0][0x8c4] ;  /* 0x0002310000047ab9 */ /* 0x000fca0000000800 */
.L_x_912:
        /* <DEDUP_REMOVED lines=39> */
.L_x_914:
        /* <DEDUP_REMOVED lines=20> */
[----:B------:R-:W-:Y:S01]  /*60d0*/  ULEA.HI UR4, UR4, UR5, URZ, 0x6 ;  /* 0x0000000504047291 */ /* 0x000fe2000f8f303f */
[----:B------:R-:W-:Y:S01]  /*60e0*/  ULDC UR10, c[0x0][0x288] ;  /* 0x0000a200000a7ab9 */ /* 0x000fe20000000800 */
[----:B------:R-:W-:Y:S02]  /*60f0*/  USEL UR19, UR12, URZ, !UP0 ;  /* 0x0000003f0c137287 */ /* 0x000fe4000c000000 */
[----:B------:R-:W-:Y:S02]  /*6100*/  USEL UR18, UR8, URZ, !UP0 ;  /* 0x0000003f08127287 */ /* 0x000fe4000c000000 */
[----:B------:R-:W-:-:S02]  /*6110*/  UIMAD UR12, UR12, UR10, URZ ;  /* 0x0000000a0c0c72a4 */ /* 0x000fc4000f8e023f */
[----:B------:R-:W-:Y:S02]  /*6120*/  UIADD3 UR8, UP2, UR6, UR14, URZ ;  /* 0x0000000e06087290 */ /* 0x000fe4000ff5e03f */
[----:B------:R-:W-:Y:S01]  /*6130*/  UIADD3 UR5, UR15, UR9, URZ ;  /* 0x000000090f057290 */ /* 0x000fe2000fffe03f */
[----:B------:R-:W-:Y:S01]  /*6140*/  ULDC UR11, c[0x0][0x760] ;  /* 0x0001d800000b7ab9 */ /* 0x000fe20000000800 */
[----:B------:R-:W-:Y:S01]  /*6150*/  USHF.R.S32.HI UR4, URZ, 0x6, UR4 ;  /* 0x000000063f047899 */ /* 0x000fe20008011404 */
[----:B------:R-:W-:Y:S01]  /*6160*/  ULDC.64 UR16, c[0x0][0x2e0] ;  /* 0x0000b80000107ab9 */ /* 0x000fe20000000a00 */
[----:B------:R-:W-:Y:S01]  /*6170*/  UIMAD UR10, UR10, UR11, URZ ;  /* 0x0000000b0a0a72a4 */ /* 0x000fe2000f8e023f */
[----:B-1----:R-:W-:Y:S01]  /*6180*/  LOP3.LUT R0, R0, 0x1f, RZ, 0xc0, !PT ;  /* 0x0000001f00007812 */ /* 0x002fe200078ec0ff */
[----:B------:R-:W-:Y:S02]  /*6190*/  UIADD3 UR11, UP0, UR12, UR20, URZ ;  /* 0x000000140c0b7290 */ /* 0x000fe4000ff1e03f */
[----:B------:R-:W-:-:S02]  /*61a0*/  UIADD3.X UR9, UR7, UR5, URZ, UP2, !UPT ;  /* 0x0000000507097290 */ /* 0x000fc400097fe43f */
[----:B------:R-:W-:Y:S02]  /*61b0*/  UIMAD UR18, UR18, UR16, URZ ;  /* 0x00000010121272a4 */ /* 0x000fe4000f8e023f */
[----:B------:R-:W-:Y:S02]  /*61c0*/  UISETP.LT.AND UP2, UPT, UR4, 0x1, UPT ;  /* 0x000000010400788c */ /* 0x000fe4000bf41270 */
[----:B------:R-:W-:Y:S02]  /*61d0*/  ULEA.HI.X.SX32 UR12, UR12, UR13, 0x1, UP0 ;  /* 0x0000000d0c0c7291 */ /* 0x000fe400080f0e3f */
[----:B------:R-:W-:Y:S02]  /*61e0*/  UIMAD UR18, UR19, UR17, UR18 ;  /* 0x00000011131272a4 */ /* 0x000fe4000f8e0212 */
[----:B------:R-:W-:Y:S02]  /*61f0*/  USEL UR13, UR4, 0x1, !UP2 ;  /* 0x00000001040d7887 */ /* 0x000fe4000d000000 */
[----:B------:R-:W-:Y:S01]  /*6200*/  UIMAD.WIDE.U32 UR8, UR19, UR16, UR8 ;  /* 0x00000010130872a5 */ /* 0x000fe2000f8e0008 */
[----:B------:R-:W-:Y:S01]  /*6210*/  ELECT P0, URZ, PT ;  /* 0x00000000003f782f */ /* 0x000fe20003800000 */
[----:B------:R-:W-:-:S02]  /*6220*/  ULOP3.LUT UR32, UR13, 0x1, URZ, 0xc0, !UPT ;  /* 0x000000010d207892 */ /* 0x000fc4000f8ec03f */
[----:B------:R-:W-:Y:S01]  /*6230*/  UIADD3 UR27, UR9, UR18, URZ ;  /* 0x00000012091b7290 */ /* 0x000fe2000fffe03f */
[----:B------:R-:W-:Y:S01]  /*6240*/  UMOV UR4, URZ ;  /* 0x0000003f00047c82 */ /* 0x000fe20008000000 */
[----:B------:R-:W-:Y:S10]  /*6250*/  @!P1 BRA `(.L_x_915) ;  /* 0x0000000800bc9947 */ /* 0x000ff40003800000 */
[----:B------:R-:W-:Y:S01]  /*6260*/  UMOV UR15, UR5 ;  /* 0x00000005000f7c82 */ /* 0x000fe20008000000 */
[----:B------:R-:W-:Y:S01]  /*6270*/  ULDC.64 UR4, c[0x0][0x2c0] ;  /* 0x0000b00000047ab9 */ /* 0x000fe20000000a00 */
[----:B------:R-:W-:Y:S02]  /*6280*/  UIMAD.WIDE.U32 UR16, UR19, UR16, UR14 ;  /* 0x00000010131072a5 */ /* 0x000fe4000f8e000e */
[----:B------:R-:W-:Y:S02]  /*6290*/  UIADD3 UR13, UR13, -UR32, URZ ;  /* 0x800000200d0d7290 */ /* 0x000fe4000fffe03f */
[----:B------:R-:W-:-:S04]  /*62a0*/  UIADD3 UR23, UP0, UR6, UR16, URZ ;  /* 0x0000001006177290 */ /* 0x000fc8000ff1e03f */
[----:B------:R-:W-:Y:S02]  /*62b0*/  UIADD3.X UR6, UR7, UR18, UR17, UP0, !UPT ;  /* 0x0000001207067290 */ /* 0x000fe400087fe411 */
[----:B------:R-:W-:-:S03]  /*62c0*/  ULEA UR22, UP0, UR23, UR4, 0x2 ;  /* 0x0000000417167291 */ /* 0x000fc6000f80103f */
[----:B------:R-:W-:Y:S01]  /*62d0*/  UMOV UR4, URZ ;  /* 0x0000003f00047c82 */ /* 0x000fe20008000000 */
        /* <DEDUP_REMOVED lines=8> */
.L_x_940:
        /* <DEDUP_REMOVED lines=17> */
.L_x_918:
[----:B------:R-:W2:Y:S04]  /*6470*/  LDG.E.STRONG.GPU R4, desc[UR46][R2.64] ;  /* 0x0000002e02047981 */ /* 0x000ea8000c1ef900 */
[----:B--2---:R-:W-:Y:S01]  /*6480*/  CCTL.IVALL ;  /* 0x00000000ff00798f */ /* 0x004fe20002000000 */
[----:B------:R-:W-:Y:S05]  /*6490*/  YIELD ;  /* 0x0000000000007946 */ /* 0x000fea0003800000 */
[----:B------:R-:W-:-:S13]  /*64a0*/  ISETP.NE.AND P3, PT, R4, UR25, PT ;  /* 0x0000001904007c0c */ /* 0x000fda000bf65270 */
[----:B------:R-:W-:Y:S05]  /*64b0*/  @P3 BRA `(.L_x_918) ;  /* 0xfffffffc00ec3947 */ /* 0x000fea000383ffff */
.L_x_917:
[----:B------:R-:W-:Y:S05]  /*64c0*/  BSYNC B0 ;  /* 0x0000000000007941 */ /* 0x000fea0003800000 */
.L_x_916:
[----:B------:R-:W-:-:S03]  /*64d0*/  UMOV UR16, 0xffffffff ;  /* 0xffffffff00107882 */ /* 0x000fc60000000000 */
[----:B------:R-:W-:Y:S05]  /*64e0*/  BRA.DIV UR16, `(.L_x_919) ;  /* 0x0000003a10787947 */ /* 0x000fea000b800000 */
[----:B------:R-:W-:Y:S01]  /*64f0*/  NOP ;  /* 0x0000000000007918 */ /* 0x000fe20000000000 */
.L_x_993:
        /* <DEDUP_REMOVED lines=19> */
.L_x_921:
[----:B------:R-:W-:Y:S05]  /*6630*/  BSYNC B0 ;  /* 0x0000000000007941 */ /* 0x000fea0003800000 */
.L_x_920:
        /* <DEDUP_REMOVED lines=13> */
.L_x_923:
[----:B------:R-:W-:Y:S05]  /*6710*/  BSYNC B0 ;  /* 0x0000000000007941 */ /* 0x000fea0003800000 */
.L_x_922:
[----:B------:R-:W-:Y:S06]  /*6720*/  BAR.ARV 0xa, 0xa0 ;  /* 0x0282800000007b1d */ /* 0x000fec0000002000 */
[----:B------:R-:W-:Y:S04]  /*6730*/  BSSY B0, `(.L_x_924) ;  /* 0x0000003000007945 */ /* 0x000fe80003800000 */
[----:B------:R-:W-:Y:S05]  /*6740*/  @!P0 BRA `(.L_x_925) ;  /* 0x0000000000048947 */ /* 0x000fea0003800000 */
[----:B------:R-:W-:-:S04]  /*6750*/  DEPBAR.LE SB0, 0x0 ;  /* 0x000080000000791a */ /* 0x000fc80000000000 */
.L_x_925:
[----:B------:R-:W-:Y:S05]  /*6760*/  BSYNC B0 ;  /* 0x0000000000007941 */ /* 0x000fea0003800000 */
.L_x_924:
        /* <DEDUP_REMOVED lines=19> */
.L_x_927:
[----:B------:R-:W-:Y:S05]  /*68a0*/  BSYNC B0 ;  /* 0x0000000000007941 */ /* 0x000fea0003800000 */
.L_x_926:
        /* <DEDUP_REMOVED lines=9> */
.L_x_930:
[----:B------:R-:W2:Y:S04]  /*6940*/  LDG.E.STRONG.GPU R4, desc[UR46][R2.64] ;  /* 0x0000002e02047981 */ /* 0x000ea8000c1ef900 */
[----:B--2---:R-:W-:Y:S01]  /*6950*/  CCTL.IVALL ;  /* 0x00000000ff00798f */ /* 0x004fe20002000000 */
[----:B------:R-:W-:Y:S05]  /*6960*/  YIELD ;  /* 0x0000000000007946 */ /* 0x000fea0003800000 */
[----:B------:R-:W-:-:S13]  /*6970*/  ISETP.NE.AND P3, PT, R4, UR25, PT ;  /* 0x0000001904007c0c */ /* 0x000fda000bf65270 */
[----:B------:R-:W-:Y:S05]  /*6980*/  @P3 BRA `(.L_x_930) ;  /* 0xfffffffc00ec3947 */ /* 0x000fea000383ffff */
.L_x_929:
[----:B------:R-:W-:Y:S05]  /*6990*/  BSYNC B0 ;  /* 0x0000000000007941 */ /* 0x000fea0003800000 */
.L_x_928:
[----:B------:R-:W-:-:S03]  /*69a0*/  UMOV UR6, 0xffffffff ;  /* 0xffffffff00067882 */ /* 0x000fc60000000000 */
[----:B------:R-:W-:Y:S05]  /*69b0*/  BRA.DIV UR6, `(.L_x_931) ;  /* 0x0000003606607947 */ /* 0x000fea000b800000 */
[----:B------:R-:W-:Y:S01]  /*69c0*/  NOP ;  /* 0x0000000000007918 */ /* 0x000fe20000000000 */
.L_x_996:
        /* <DEDUP_REMOVED lines=13> */
.L_x_933:
[----:B------:R-:W-:Y:S05]  /*6aa0*/  BSYNC B0 ;  /* 0x0000000000007941 */ /* 0x000fea0003800000 */
.L_x_932:
        /* <DEDUP_REMOVED lines=13> */
.L_x_935:
[----:B------:R-:W-:Y:S05]  /*6b80*/  BSYNC B0 ;  /* 0x0000000000007941 */ /* 0x000fea0003800000 */
.L_x_934:
[----:B------:R-:W-:Y:S06]  /*6b90*/  BAR.ARV 0xa, 0xa0 ;  /* 0x0282800000007b1d */ /* 0x000fec0000002000 */
[----:B------:R-:W-:Y:S04]  /*6ba0*/  BSSY B0, `(.L_x_936) ;  /* 0x0000003000007945 */ /* 0x000fe80003800000 */
[----:B------:R-:W-:Y:S05]  /*6bb0*/  @!P0 BRA `(.L_x_937) ;  /* 0x0000000000048947 */ /* 0x000fea0003800000 */
[----:B------:R-:W-:-:S04]  /*6bc0*/  DEPBAR.LE SB0, 0x0 ;  /* 0x000080000000791a */ /* 0x000fc80000000000 */
.L_x_937:
[----:B------:R-:W-:Y:S05]  /*6bd0*/  BSYNC B0 ;  /* 0x0000000000007941 */ /* 0x000fea0003800000 */
.L_x_936:
        /* <DEDUP_REMOVED lines=19> */
.L_x_939:
[----:B------:R-:W-:Y:S05]  /*6d10*/  BSYNC B0 ;  /* 0x0000000000007941 */ /* 0x000fea0003800000 */
.L_x_938:
[----:B------:R-:W-:Y:S02]  /*6d20*/  UIADD3 UR4, UR4, 0x2, URZ ;  /* 0x0000000204047890 */ /* 0x000fe4000fffe03f */
[----:B------:R-:W-:Y:S01]  /*6d30*/  UIADD3 UR5, UR5, 0x1, URZ ;  /* 0x0000000105057890 */ /* 0x000fe2000fffe03f */
[----:B------:R-:W-:Y:S11]  /*6d40*/  @P2 BRA `(.L_x_940) ;  /* 0xfffffff400842947 */ /* 0x000ff6000383ffff */
.L_x_915:
        /* <DEDUP_REMOVED lines=13> */
.L_x_943:
[----:B------:R-:W2:Y:S04]  /*6e20*/  LDG.E.STRONG.GPU R0, desc[UR46][R2.64] ;  /* 0x0000002e02007981 */ /* 0x000ea8000c1ef900 */
[----:B--2---:R-:W-:Y:S01]  /*6e30*/  CCTL.IVALL ;  /* 0x00000000ff00798f */ /* 0x004fe20002000000 */
[----:B------:R-:W-:Y:S05]  /*6e40*/  YIELD ;  /* 0x0000000000007946 */ /* 0x000fea0003800000 */
[----:B------:R-:W-:-:S13]  /*6e50*/  ISETP.NE.AND P2, PT, R0, UR25, PT ;  /* 0x0000001900007c0c */ /* 0x000fda000bf45270 */
[----:B------:R-:W-:Y:S05]  /*6e60*/  @P2 BRA `(.L_x_943) ;  /* 0xfffffffc00ec2947 */ /* 0x000fea000383ffff */
.L_x_942:
[----:B------:R-:W-:Y:S05]  /*6e70*/  BSYNC B0 ;  /* 0x0000000000007941 */ /* 0x000fea0003800000 */
.L_x_941:
[----:B------:R-:W-:-:S03]  /*6e80*/  UMOV UR5, 0xffffffff ;  /* 0xffffffff00057882 */ /* 0x000fc60000000000 */
[----:B------:R-:W-:Y:S05]  /*6e90*/  BRA.DIV UR5, `(.L_x_944) ;  /* 0x0000003205447947 */ /* 0x000fea000b800000 */
[----:B------:R-:W-:Y:S01]  /*6ea0*/  NOP ;  /* 0x0000000000007918 */ /* 0x000fe20000000000 */
.L_x_999:
        /* <DEDUP_REMOVED lines=22> */
.L_x_946:
[----:B------:R-:W-:Y:S05]  /*7010*/  BSYNC B0 ;  /* 0x0000000000007941 */ /* 0x000fea0003800000 */
.L_x_945:
        /* <DEDUP_REMOVED lines=20> */
.L_x_948:
[----:B------:R-:W-:Y:S05]  /*7160*/  BSYNC B0 ;  /* 0x0000000000007941 */ /* 0x000fea0003800000 */
.L_x_947:
[----:B------:R-:W-:Y:S06]  /*7170*/  BAR.ARV 0xa, 0xa0 ;  /* 0x0282800000007b1d */ /* 0x000fec0000002000 */
[----:B------:R-:W-:Y:S04]  /*7180*/  BSSY B0, `(.L_x_949) ;  /* 0x0000003000007945 */ /* 0x000fe80003800000 */
[----:B------:R-:W-:Y:S05]  /*7190*/  @!P0 BRA `(.L_x_950) ;  /* 0x0000000000048947 */ /* 0x000fea0003800000 */
[----:B------:R-:W-:-:S04]  /*71a0*/  DEPBAR.LE SB0, 0x0 ;  /* 0x000080000000791a */ /* 0x000fc80000000000 */
.L_x_950:
[----:B------:R-:W-:Y:S05]  /*71b0*/  BSYNC B0 ;  /* 0x0000000000007941 */ /* 0x000fea0003800000 */
.L_x_949:
        /* <DEDUP_REMOVED lines=19> */
.L_x_910:
        /* <DEDUP_REMOVED lines=13> */
.L_x_951:
        /* <DEDUP_REMOVED lines=14> */
.L_x_953:
[----:B------:R-:W-:-:S05]  /*74a0*/  ULDC UR4, c[0x0][0x8c4] ;  /* 0x0002310000047ab9 */ /* 0x000fca0000000800 */
.L_x_952:
        /* <DEDUP_REMOVED lines=56> */
.L_x_955:
        /* <DEDUP_REMOVED lines=63> */
.L_x_1000:
        /* <DEDUP_REMOVED lines=13> */
.L_x_958:
        /* <DEDUP_REMOVED lines=125> */
.L_x_969:
[----:B------:R-:W-:-:S04]  /*84c0*/  SHF.L.U32 R21, R9, 0x1f, RZ ;  /* 0x0000001f09157819 */ /* 0x000fc800000006ff */
[----:B-1----:R-:W1:Y:S02]  /*84d0*/  SYNCS.PHASECHK.TRANS64.TRYWAIT P1, [R0+URZ+0x26840], R21 ;  /* 0x02684015000075a7 */ /* 0x002e64000802017f */
[----:B-12---:R-:W-:Y:S05]  /*84e0*/  @!P1 BRA `(.L_x_961) ;  /* 0x0000001800e09947 */ /* 0x006fea0003800000 */
.L_x_1001:
[----:B------:R-:W-:Y:S05]  /*84f0*/  @P0 BRA `(.L_x_962) ;  /* 0x0000000000140947 */ /* 0x000fea0003800000 */
[----:B------:R-:W-:Y:S01]  /*8500*/  ISETP.NE.AND P1, PT, R16, RZ, PT ;  /* 0x000000ff1000720c */ /* 0x000fe20003f25270 */
[----:B------:R-:W-:-:S04]  /*8510*/  IMAD.MOV.U32 R3, RZ, RZ, 0x3100 ;  /* 0x00003100ff037424 */ /* 0x000fc800078e00ff */
[----:B------:R2:W-:Y:S08]  /*8520*/  SYNCS.ARRIVE.TRANS64 RZ, [R0+URZ+0x26830], R3 ;  /* 0x0268300300ff79a7 */ /* 0x0005f0000800003f */
[----:B------:R-:W-:Y:S05]  /*8530*/  @!P1 BRA `(.L_x_962) ;  /* 0x0000000000049947 */ /* 0x000fea0003800000 */
[----:B------:R-:W-:Y:S01]  /*8540*/  BPT.TRAP 0x1 ;  /* 0x000000040000795c */ /* 0x000fe20000300000 */
.L_x_962:
        /* <DEDUP_REMOVED lines=43> */
.L_x_1002:
[----:B------:R-:W-:Y:S05]  /*8800*/  @P0 BRA `(.L_x_964) ;  /* 0x0000000000140947 */ /* 0x000fea0003800000 */
[----:B------:R-:W-:Y:S01]  /*8810*/  ISETP.NE.AND P1, PT, R16, RZ, PT ;  /* 0x000000ff1000720c */ /* 0x000fe20003f25270 */
[----:B------:R-:W-:-:S04]  /*8820*/  IMAD.MOV.U32 R3, RZ, RZ, 0x3100 ;  /* 0x00003100ff037424 */ /* 0x000fc800078e00ff */
[----:B------:R3:W-:Y:S08]  /*8830*/  SYNCS.ARRIVE.TRANS64 RZ, [R0+URZ+0x26818], R3 ;  /* 0x0268180300ff79a7 */ /* 0x0007f0000800003f */
[----:B------:R-:W-:Y:S05]  /*8840*/  @!P1 BRA `(.L_x_964) ;  /* 0x0000000000049947 */ /* 0x000fea0003800000 */
[----:B------:R-:W-:Y:S01]  /*8850*/  BPT.TRAP 0x1 ;  /* 0x000000040000795c */ /* 0x000fe20000300000 */
.L_x_964:
        /* <DEDUP_REMOVED lines=36> */
.L_x_1003:
        /* <DEDUP_REMOVED lines=9> */
.L_x_966:
        /* <DEDUP_REMOVED lines=38> */
.L_x_1005:
[----:B------:R-:W-:Y:S05]  /*8d90*/  @P0 BRA `(.L_x_968) ;  /* 0x0000000000140947 */ /* 0x000fea0003800000 */
[----:B------:R-:W-:Y:S01]  /*8da0*/  ISETP.NE.AND P1, PT, R16, RZ, PT ;  /* 0x000000ff1000720c */ /* 0x000fe20003f25270 */
[----:B-1----:R-:W-:-:S04]  /*8db0*/  IMAD.MOV.U32 R5, RZ, RZ, 0x3100 ;  /* 0x00003100ff057424 */ /* 0x002fc800078e00ff */
[----:B------:R2:W-:Y:S08]  /*8dc0*/  SYNCS.ARRIVE.TRANS64 RZ, [R0+URZ+0x26810], R5 ;  /* 0x0268100500ff79a7 */ /* 0x0005f0000800003f */
[----:B------:R-:W-:Y:S05]  /*8dd0*/  @!P1 BRA `(.L_x_968) ;  /* 0x0000000000049947 */ /* 0x000fea0003800000 */
[----:B------:R-:W-:Y:S01]  /*8de0*/  BPT.TRAP 0x1 ;  /* 0x000000040000795c */ /* 0x000fe20000300000 */
.L_x_968:
        /* <DEDUP_REMOVED lines=37> */
.L_x_960:
[----:B------:R-:W-:-:S13]  /*9040*/  ISETP.NE.AND P1, PT, R13, RZ, PT ;  /* 0x000000ff0d00720c */ /* 0x000fda0003f25270 */
[----:B------:R-:W-:Y:S05]  /*9050*/  @!P1 BRA `(.L_x_959) ;  /* 0x0000000400689947 */ /* 0x000fea0003800000 */
[----:B------:R-:W-:-:S04]  /*9060*/  SHF.L.U32 R7, R9, 0x1f, RZ ;  /* 0x0000001f09077819 */ /* 0x000fc800000006ff */
[----:B------:R-:W1:Y:S02]  /*9070*/  SYNCS.PHASECHK.TRANS64.TRYWAIT P1, [R0+URZ+0x26840], R7 ;  /* 0x02684007000075a7 */ /* 0x000e64000802017f */
[----:B-1----:R-:W-:Y:S05]  /*9080*/  @!P1 BRA `(.L_x_970) ;  /* 0x00000010004c9947 */ /* 0x002fea0003800000 */
.L_x_1006:
[----:B------:R-:W-:Y:S05]  /*9090*/  @P0 BRA `(.L_x_971) ;  /* 0x0000000000140947 */ /* 0x000fea0003800000 */
[----:B------:R-:W-:Y:S01]  /*90a0*/  ISETP.NE.AND P1, PT, R16, RZ, PT ;  /* 0x000000ff1000720c */ /* 0x000fe20003f25270 */
[----:B------:R-:W-:-:S04]  /*90b0*/  IMAD.MOV.U32 R5, RZ, RZ, 0x3100 ;  /* 0x00003100ff057424 */ /* 0x000fc800078e00ff */
[----:B------:R2:W-:Y:S08]  /*90c0*/  SYNCS.ARRIVE.TRANS64 RZ, [R0+URZ+0x26830], R5 ;  /* 0x0268300500ff79a7 */ /* 0x0005f0000800003f */
[----:B------:R-:W-:Y:S05]  /*90d0*/  @!P1 BRA `(.L_x_971) ;  /* 0x0000000000049947 */ /* 0x000fea0003800000 */
[----:B------:R-:W-:Y:S01]  /*90e0*/  BPT.TRAP 0x1 ;  /* 0x000000040000795c */ /* 0x000fe20000300000 */
.L_x_971:
        /* <DEDUP_REMOVED lines=41> */
.L_x_1007:
[----:B------:R-:W-:Y:S05]  /*9380*/  @P0 BRA `(.L_x_973) ;  /* 0x0000000000140947 */ /* 0x000fea0003800000 */
[----:B------:R-:W-:Y:S01]  /*9390*/  ISETP.NE.AND P0, PT, R16, RZ, PT ;  /* 0x000000ff1000720c */ /* 0x000fe20003f05270 */
[----:B------:R-:W-:-:S04]  /*93a0*/  IMAD.MOV.U32 R5, RZ, RZ, 0x3100 ;  /* 0x00003100ff057424 */ /* 0x000fc800078e00ff */
[----:B------:R3:W-:Y:S08]  /*93b0*/  SYNCS.ARRIVE.TRANS64 RZ, [R0+URZ+0x26818], R5 ;  /* 0x0268180500ff79a7 */ /* 0x0007f0000800003f */
[----:B------:R-:W-:Y:S05]  /*93c0*/  @!P0 BRA `(.L_x_973) ;  /* 0x0000000000048947 */ /* 0x000fea0003800000 */
[----:B------:R-:W-:Y:S01]  /*93d0*/  BPT.TRAP 0x1 ;  /* 0x000000040000795c */ /* 0x000fe20000300000 */
.L_x_973:
        /* <DEDUP_REMOVED lines=34> */
.L_x_959:
[----:B------:R-:W3:Y:S01]  /*9600*/  S2R R2, SR_TID.X ;  /* 0x0000000000027919 */ /* 0x000ee20000002100 */
[----:B------:R-:W-:Y:S01]  /*9610*/  IMAD R3, R12, 0x8, R0 ;  /* 0x000000080c037824 */ /* 0x000fe200078e0200 */
[----:B---3--:R-:W-:Y:S02]  /*9620*/  LOP3.LUT R4, R2, 0x7f, RZ, 0xc0, !PT ;  /* 0x0000007f02047812 */ /* 0x008fe400078ec0ff */
[----:B------:R-:W-:Y:S02]  /*9630*/  SHF.L.U32 R2, R9, 0x1f, RZ ;  /* 0x0000001f09027819 */ /* 0x000fe400000006ff */
[----:B------:R-:W-:Y:S02]  /*9640*/  ISETP.NE.AND P1, PT, R4, RZ, PT ;  /* 0x000000ff0400720c */ /* 0x000fe40003f25270 */
[----:B------:R-:W3:Y:S02]  /*9650*/  SYNCS.PHASECHK.TRANS64.TRYWAIT P0, [R3+URZ+0x26840], R2 ;  /* 0x02684002030075a7 */ /* 0x000ee4000800017f */
[----:B---3--:R-:W-:Y:S09]  /*9660*/  @!P0 BRA `(.L_x_974) ;  /* 0x0000000800fc8947 */ /* 0x008ff20003800000 */
.L_x_1008:
[----:B------:R-:W-:Y:S05]  /*9670*/  @P1 BRA `(.L_x_975) ;  /* 0x0000000000181947 */ /* 0x000fea0003800000 */
[----:B------:R-:W4:Y:S01]  /*9680*/  S2R R4, SR_TID.X ;  /* 0x0000000000047919 */ /* 0x000f220000002100 */
[----:B---3--:R-:W-:-:S04]  /*9690*/  IMAD.MOV.U32 R2, RZ, RZ, 0x3100 ;  /* 0x00003100ff027424 */ /* 0x008fc800078e00ff */
[----:B------:R3:W-:Y:S01]  /*96a0*/  SYNCS.ARRIVE.TRANS64 RZ, [R3+URZ+0x26830], R2 ;  /* 0x0268300203ff79a7 */ /* 0x0007e2000800003f */
[----:B----4-:R-:W-:-:S13]  /*96b0*/  LOP3.LUT P0, RZ, R4, 0x1f, RZ, 0xc0, !PT ;  /* 0x0000001f04ff7812 */ /* 0x010fda000780c0ff */
[----:B---3--:R-:W-:Y:S05]  /*96c0*/  @!P0 BRA `(.L_x_975) ;  /* 0x0000000000048947 */ /* 0x008fea0003800000 */
[----:B------:R-:W-:Y:S01]  /*96d0*/  BPT.TRAP 0x1 ;  /* 0x000000040000795c */ /* 0x000fe20000300000 */
.L_x_975:
        /* <DEDUP_REMOVED lines=48> */
.L_x_956:
[----:B------:R-:W-:Y:S05]  /*99e0*/  BSYNC B0 ;  /* 0x0000000000007941 */ /* 0x000fea0003800000 */
.L_x_954:
[----:B------:R-:W-:-:S03]  /*99f0*/  UMOV UR8, 0xffffffff ;  /* 0xffffffff00087882 */ /* 0x000fc60000000000 */
[----:B------:R-:W-:Y:S05]  /*9a00*/  BRA.DIV UR8, `(.L_x_976) ;  /* 0x0000000a08287947 */ /* 0x000fea000b800000 */
[----:B------:R-:W-:-:S13]  /*9a10*/  ELECT P0, URZ, PT ;  /* 0x00000000003f782f */ /* 0x000fda0003800000 */
.L_x_1011:
[----:B------:R-:W-:Y:S05]  /*9a20*/  @!P0 BRA `(.L_x_869) ;  /* 0x0000000000848947 */ /* 0x000fea0003800000 */
[----:B------:R-:W-:-:S06]  /*9a30*/  ULOP3.LUT UR8, UR38, 0x2, URZ, 0xfc, !UPT ;  /* 0x0000000226087892 */ /* 0x000fcc000f8efc3f */
[----:B------:R-:W-:-:S05]  /*9a40*/  IMAD.U32 R2, RZ, RZ, UR8 ;  /* 0x00000008ff027e24 */ /* 0x000fca000f8e00ff */
[----:B------:R-:W-:-:S13]  /*9a50*/  ISETP.NE.AND P0, PT, R2, 0x3, PT ;  /* 0x000000030200780c */ /* 0x000fda0003f05270 */
[----:B------:R-:W-:Y:S05]  /*9a60*/  @!P0 BRA `(.L_x_977) ;  /* 0x0000000000048947 */ /* 0x000fea0003800000 */
[----:B--2---:R-:W-:Y:S01]  /*9a70*/  BPT.TRAP 0x1 ;  /* 0x000000040000795c */ /* 0x004fe20000300000 */
.L_x_977:
        /* <DEDUP_REMOVED lines=15> */
.L_x_1012:
[----:B------:R-:W3:Y:S02]  /*9b70*/  SYNCS.PHASECHK.TRANS64.TRYWAIT P1, [R3+URZ], R2 ;  /* 0x00000002030075a7 */ /* 0x000ee4000802017f */
[----:B---3--:R-:W-:Y:S05]  /*9b80*/  @!P1 BRA `(.L_x_979) ;  /* 0x0000000800009947 */ /* 0x008fea0003800000 */
.L_x_1013:
[----:B------:R-:W-:Y:S05]  /*9b90*/  @!P0 BRA `(.L_x_980) ;  /* 0x0000000000048947 */ /* 0x000fea0003800000 */
[----:B--2---:R-:W-:Y:S01]  /*9ba0*/  BPT.TRAP 0x1 ;  /* 0x000000040000795c */ /* 0x004fe20000300000 */
.L_x_980:
[----:B---3--:R-:W-:-:S04]  /*9bb0*/  VIADD R3, R7, 0x26840 ;  /* 0x0002684007037836 */ /* 0x008fc80000000000 */
[----:B------:R-:W-:-:S04]  /*9bc0*/  IMAD R0, R0, 0x8, R3 ;  /* 0x0000000800007824 */ /* 0x000fc800078e0203 */
[----:B------:R-:W3:Y:S02]  /*9bd0*/  SYNCS.PHASECHK.TRANS64.TRYWAIT P0, [R0+URZ], R5 ;  /* 0x00000005000075a7 */ /* 0x000ee4000800017f */
[----:B---3--:R-:W-:Y:S05]  /*9be0*/  @!P0 BRA `(.L_x_981) ;  /* 0x0000000400fc8947 */ /* 0x008fea0003800000 */
.L_x_1014:
[----:B------:R-:W-:-:S07]  /*9bf0*/  IMAD R3, R4, 0x8, R3 ;  /* 0x0000000804037824 */ /* 0x000fce00078e0203 */
.L_x_982:
[----:B----4-:R4:W1:Y:S02]  /*9c00*/  SYNCS.PHASECHK.TRANS64.TRYWAIT P0, [R3+URZ], R2 ;  /* 0x00000002030075a7 */ /* 0x010864000800017f */
[----:B-1----:R-:W-:Y:S05]  /*9c10*/  @!P0 NANOSLEEP.SYNCS 0x989680 ;  /* 0x009896800000895d */ /* 0x002fea0003900000 */
[----:B------:R-:W1:Y:S02]  /*9c20*/  @!P0 SYNCS.PHASECHK.TRANS64 P0, [R3+URZ], R2 ;  /* 0x00000002030085a7 */ /* 0x000e64000800007f */
[----:B-1----:R-:W-:Y:S05]  /*9c30*/  @!P0 BRA `(.L_x_982) ;  /* 0xfffffffc00f08947 */ /* 0x002fea000383ffff */
.L_x_869:
[----:B--2---:R-:W-:Y:S05]  /*9c40*/  BSYNC B6 ;  /* 0x0000000000067941 */ /* 0x004fea0003800000 */
.L_x_863:
[----:B------:R-:W-:Y:S05]  /*9c50*/  EXIT ;  /* 0x000000000000794d */ /* 0x000fea0003800000 */
.L_x_879:
[----:B------:R-:W-:Y:S02]  /*9c60*/  IMAD.MOV.U32 R13, RZ, RZ, R16 ;  /* 0x000000ffff0d7224 */ /* 0x000fe400078e0010 */
[----:B------:R-:W-:Y:S02]  /*9c70*/  IMAD.MOV.U32 R12, RZ, RZ, RZ ;  /* 0x000000ffff0c7224 */ /* 0x000fe400078e00ff */
[----:B------:R-:W-:Y:S02]  /*9c80*/  IMAD.MOV.U32 R11, RZ, RZ, 0x1f ;  /* 0x0000001fff0b7424 */ /* 0x000fe400078e00ff */
[----:B------:R-:W-:-:S07]  /*9c90*/  IMAD.MOV.U32 R15, RZ, RZ, -0x1 ;  /* 0xffffffffff0f7424 */ /* 0x000fce00078e00ff */
[----:B-----5:R-:W-:Y:S05]  /*9ca0*/  WARPSYNC.COLLECTIVE R15, `(.L_x_983) ;  /* 0x000000000f087348 */ /* 0x020fea0003c00000 */
[----:B------:R1:W2:Y:S02]  /*9cb0*/  SHFL.IDX P6, R14, R13, R12, R11 ;  /* 0x0000000c0d0e7389 */ /* 0x0002a400000c000b */
[----:B-12--5:R-:W-:Y:S01]  /*9cc0*/  ENDCOLLECTIVE ;  /* 0x000000000000791b */ /* 0x026fe20003800000 */
.L_x_983:
[----:B------:R-:W-:Y:S05]  /*9cd0*/  BRA `(.L_x_984) ;  /* 0xffffff7400a07947 */ /* 0x000fea000383ffff */
.L_x_881:
[----:B--2---:R2:W3:Y:S02]  /*9ce0*/  SYNCS.PHASECHK.TRANS64.TRYWAIT P0, [R18+URZ+0x26800], R5 ;  /* 0x02680005120075a7 */ /* 0x0044e4000800017f */
[----:B---3--:R-:W-:Y:S05]  /*9cf0*/  @!P0 NANOSLEEP.SYNCS 0x989680 ;  /* 0x009896800000895d */ /* 0x008fea0003900000 */
[----:B------:R-:W3:Y:S02]  /*9d00*/  @!P0 SYNCS.PHASECHK.TRANS64 P0, [R18+URZ+0x26800], R5 ;  /* 0x02680005120085a7 */ /* 0x000ee4000800007f */
[----:B---3--:R-:W-:Y:S05]  /*9d10*/  @!P0 BRA `(.L_x_881) ;  /* 0xfffffffc00f08947 */ /* 0x008fea000383ffff */
[----:B------:R-:W-:Y:S05]  /*9d20*/  BRA `(.L_x_880) ;  /* 0xffffff7400c47947 */ /* 0x000fea000383ffff */
.L_x_886:
[----:B--2---:R-:W-:-:S04]  /*9d30*/  IMAD.U32 R5, RZ, RZ, UR10 ;  /* 0x0000000aff057e24 */ /* 0x004fc8000f8e00ff */
[----:B------:R2:W3:Y:S03]  /*9d40*/  SYNCS.PHASECHK.TRANS64.TRYWAIT P1, [R5+URZ+0x26810], R16 ;  /* 0x02681010050075a7 */ /* 0x0004e6000802017f */
[----:B---3--:R-:W-:Y:S05]  /*9d50*/  @!P1 NANOSLEEP.SYNCS 0x989680 ;  /* 0x009896800000995d */ /* 0x008fea0003900000 */
[----:B------:R-:W3:Y:S02]  /*9d60*/  @!P1 SYNCS.PHASECHK.TRANS64 P1, [R5+URZ+0x26810], R16 ;  /* 0x02681010050095a7 */ /* 0x000ee4000802007f */
[----:B---3--:R-:W-:Y:S05]  /*9d70*/  @!P1 BRA `(.L_x_886) ;  /* 0xfffffffc00ec9947 */ /* 0x008fea000383ffff */
[----:B------:R-:W-:Y:S05]  /*9d80*/  BRA `(.L_x_885) ;  /* 0xffffff8000287947 */ /* 0x000fea000383ffff */
.L_x_890:
[----:B------:R-:W-:-:S04]  /*9d90*/  IMAD.U32 R121, RZ, RZ, UR10 ;  /* 0x0000000aff797e24 */ /* 0x000fc8000f8e00ff */
[----:B------:R1:W1:Y:S03]  /*9da0*/  SYNCS.PHASECHK.TRANS64.TRYWAIT P1, [R121+URZ+0x26830], R16 ;  /* 0x02683010790075a7 */ /* 0x000266000802017f */
[----:B-1----:R-:W-:Y:S05]  /*9db0*/  @!P1 NANOSLEEP.SYNCS 0x989680 ;  /* 0x009896800000995d */ /* 0x002fea0003900000 */
[----:B------:R-:W1:Y:S02]  /*9dc0*/  @!P1 SYNCS.PHASECHK.TRANS64 P1, [R121+URZ+0x26830], R16 ;  /* 0x02683010790095a7 */ /* 0x000e64000802007f */
[----:B-1----:R-:W-:Y:S05]  /*9dd0*/  @!P1 BRA `(.L_x_890) ;  /* 0xfffffffc00ec9947 */ /* 0x002fea000383ffff */
[----:B------:R-:W-:Y:S05]  /*9de0*/  BRA `(.L_x_889) ;  /* 0xffffff8400347947 */ /* 0x000fea000383ffff */
.L_x_897:
[----:B------:R-:W-:Y:S01]  /*9df0*/  BSSY B0, `(.L_x_985) ;  /* 0x0000005000007945 */ /* 0x000fe20003800000 */
[----:B------:R-:W-:-:S07]  /*9e00*/  IMAD.MOV.U32 R15, RZ, RZ, -0x1 ;  /* 0xffffffffff0f7424 */ /* 0x000fce00078e00ff */
[----:B-1---5:R-:W-:Y:S05]  /*9e10*/  WARPSYNC.COLLECTIVE R15, `(.L_x_986) ;  /* 0x000000000f087348 */ /* 0x022fea0003c00000 */
[----:B------:R-:W-:Y:S01]  /*9e20*/  NOP ;  /* 0x0000000000007918 */ /* 0x000fe20000000000 */
[----:B-1---5:R-:W-:Y:S01]  /*9e30*/  ENDCOLLECTIVE ;  /* 0x000000000000791b */ /* 0x022fe20003800000 */
.L_x_986:
[----:B------:R-:W-:Y:S05]  /*9e40*/  BSYNC B0 ;  /* 0x0000000000007941 */ /* 0x000fea0003800000 */
.L_x_985:
[----:B------:R-:W-:Y:S05]  /*9e50*/  BRA `(.L_x_987) ;  /* 0xffffffb4007c7947 */ /* 0x000fea000383ffff */
.L_x_906:
[----:B------:R-:W-:Y:S01]  /*9e60*/  BSSY B0, `(.L_x_988) ;  /* 0x0000005000007945 */ /* 0x000fe20003800000 */
[----:B------:R-:W-:-:S07]  /*9e70*/  IMAD.MOV.U32 R15, RZ, RZ, -0x1 ;  /* 0xffffffffff0f7424 */ /* 0x000fce00078e00ff */
[----:B-12--5:R-:W-:Y:S05]  /*9e80*/  WARPSYNC.COLLECTIVE R15, `(.L_x_989) ;  /* 0x000000000f087348 */ /* 0x026fea0003c00000 */
[----:B------:R-:W-:Y:S01]  /*9e90*/  NOP ;  /* 0x0000000000007918 */ /* 0x000fe20000000000 */
[----:B-12--5:R-:W-:Y:S01]  /*9ea0*/  ENDCOLLECTIVE ;  /* 0x000000000000791b */ /* 0x026fe20003800000 */
.L_x_989:
[----:B------:R-:W-:Y:S05]  /*9eb0*/  BSYNC B0 ;  /* 0x0000000000007941 */ /* 0x000fea0003800000 */
.L_x_988:
[----:B------:R-:W-:Y:S05]  /*9ec0*/  BRA `(.L_x_990) ;  /* 0xffffffb800707947 */ /* 0x000fea000383ffff */
.L_x_919:
[----:B------:R-:W-:Y:S01]  /*9ed0*/  BSSY B0, `(.L_x_991) ;  /* 0x0000005000007945 */ /* 0x000fe20003800000 */
[----:B------:R-:W-:-:S07]  /*9ee0*/  IMAD.MOV.U32 R15, RZ, RZ, -0x1 ;  /* 0xffffffffff0f7424 */ /* 0x000fce00078e00ff */
[----:B------:R-:W-:Y:S05]  /*9ef0*/  WARPSYNC.COLLECTIVE R15, `(.L_x_992) ;  /* 0x000000000f087348 */ /* 0x000fea0003c00000 */
[----:B------:R-:W-:Y:S01]  /*9f00*/  NOP ;  /* 0x0000000000007918 */ /* 0x000fe20000000000 */
[----:B------:R-:W-:Y:S01]  /*9f10*/  ENDCOLLECTIVE ;  /* 0x000000000000791b */ /* 0x000fe20003800000 */
.L_x_992:
[----:B------:R-:W-:Y:S05]  /*9f20*/  BSYNC B0 ;  /* 0x0000000000007941 */ /* 0x000fea0003800000 */
.L_x_991:
[----:B------:R-:W-:Y:S05]  /*9f30*/  BRA `(.L_x_993) ;  /* 0xffffffc400707947 */ /* 0x000fea000383ffff */
.L_x_931:
[----:B------:R-:W-:Y:S01]  /*9f40*/  BSSY B0, `(.L_x_994) ;  /* 0x0000005000007945 */ /* 0x000fe20003800000 */
[----:B------:R-:W-:-:S07]  /*9f50*/  IMAD.MOV.U32 R15, RZ, RZ, -0x1 ;  /* 0xffffffffff0f7424 */ /* 0x000fce00078e00ff */
[----:B------:R-:W-:Y:S05]  /*9f60*/  WARPSYNC.COLLECTIVE R15, `(.L_x_995) ;  /* 0x000000000f087348 */ /* 0x000fea0003c00000 */
[----:B------:R-:W-:Y:S01]  /*9f70*/  NOP ;  /* 0x0000000000007918 */ /* 0x000fe20000000000 */
[----:B------:R-:W-:Y:S01]  /*9f80*/  ENDCOLLECTIVE ;  /* 0x000000000000791b */ /* 0x000fe20003800000 */
.L_x_995:
[----:B------:R-:W-:Y:S05]  /*9f90*/  BSYNC B0 ;  /* 0x0000000000007941 */ /* 0x000fea0003800000 */
.L_x_994:
[----:B------:R-:W-:Y:S05]  /*9fa0*/  BRA `(.L_x_996) ;  /* 0xffffffc800887947 */ /* 0x000fea000383ffff */
.L_x_944:
[----:B------:R-:W-:Y:S01]  /*9fb0*/  BSSY B0, `(.L_x_997) ;  /* 0x0000005000007945 */ /* 0x000fe20003800000 */
[----:B------:R-:W-:-:S07]  /*9fc0*/  IMAD.MOV.U32 R15, RZ, RZ, -0x1 ;  /* 0xffffffffff0f7424 */ /* 0x000fce00078e00ff */
[----:B------:R-:W-:Y:S05]  /*9fd0*/  WARPSYNC.COLLECTIVE R15, `(.L_x_998) ;  /* 0x000000000f087348 */ /* 0x000fea0003c00000 */
[----:B------:R-:W-:Y:S01]  /*9fe0*/  NOP ;  /* 0x0000000000007918 */ /* 0x000fe20000000000 */
[----:B------:R-:W-:Y:S01]  /*9ff0*/  ENDCOLLECTIVE ;  /* 0x000000000000791b */ /* 0x000fe20003800000 */
.L_x_998:
[----:B------:R-:W-:Y:S05]  /*a000*/  BSYNC B0 ;  /* 0x0000000000007941 */ /* 0x000fea0003800000 */
.L_x_997:
[----:B------:R-:W-:Y:S05]  /*a010*/  BRA `(.L_x_999) ;  /* 0xffffffcc00a47947 */ /* 0x000fea000383ffff */
.L_x_957:
[----:B-1----:R1:W2:Y:S02]  /*a020*/  SYNCS.PHASECHK.TRANS64.TRYWAIT P0, [R0+URZ+0x26820], R3 ;  /* 0x02682003000075a7 */ /* 0x0022a4000800017f */
[----:B--2---:R-:W-:Y:S05]  /*a030*/  @!P0 NANOSLEEP.SYNCS 0x989680 ;  /* 0x009896800000895d */ /* 0x004fea0003900000 */
[----:B------:R-:W2:Y:S02]  /*a040*/  @!P0 SYNCS.PHASECHK.TRANS64 P0, [R0+URZ+0x26820], R3 ;  /* 0x02682003000085a7 */ /* 0x000ea4000800007f */
[----:B--2---:R-:W-:Y:S05]  /*a050*/  @!P0 BRA `(.L_x_957) ;  /* 0xfffffffc00f08947 */ /* 0x004fea000383ffff */
[----:B------:R-:W-:Y:S05]  /*a060*/  BRA `(.L_x_1000) ;  /* 0xffffffd800ec7947 */ /* 0x000fea000383ffff */
.L_x_961:
[----:B-1----:R1:W2:Y:S02]  /*a070*/  SYNCS.PHASECHK.TRANS64.TRYWAIT P1, [R0+URZ+0x26840], R21 ;  /* 0x02684015000075a7 */ /* 0x0022a4000802017f */
[----:B--2---:R-:W-:Y:S05]  /*a080*/  @!P1 NANOSLEEP.SYNCS 0x989680 ;  /* 0x009896800000995d */ /* 0x004fea0003900000 */
[----:B------:R-:W2:Y:S02]  /*a090*/  @!P1 SYNCS.PHASECHK.TRANS64 P1, [R0+URZ+0x26840], R21 ;  /* 0x02684015000095a7 */ /* 0x000ea4000802007f */
[----:B--2---:R-:W-:Y:S05]  /*a0a0*/  @!P1 BRA `(.L_x_961) ;  /* 0xfffffffc00f09947 */ /* 0x004fea000383ffff */
[----:B------:R-:W-:Y:S05]  /*a0b0*/  BRA `(.L_x_1001) ;  /* 0xffffffe4000c7947 */ /* 0x000fea000383ffff */
.L_x_963:
[----:B--2---:R2:W3:Y:S02]  /*a0c0*/  SYNCS.PHASECHK.TRANS64.TRYWAIT P1, [R0+URZ+0x26828], R21 ;  /* 0x02682815000075a7 */ /* 0x0044e4000802017f */
[----:B---3--:R-:W-:Y:S05]  /*a0d0*/  @!P1 NANOSLEEP.SYNCS 0x989680 ;  /* 0x009896800000995d */ /* 0x008fea0003900000 */
[----:B------:R-:W3:Y:S02]  /*a0e0*/  @!P1 SYNCS.PHASECHK.TRANS64 P1, [R0+URZ+0x26828], R21 ;  /* 0x02682815000095a7 */ /* 0x000ee4000802007f */
[----:B---3--:R-:W-:Y:S05]  /*a0f0*/  @!P1 BRA `(.L_x_963) ;  /* 0xfffffffc00f09947 */ /* 0x008fea000383ffff */
[----:B------:R-:W-:Y:S05]  /*a100*/  BRA `(.L_x_1002) ;  /* 0xffffffe400bc7947 */ /* 0x000fea000383ffff */
.L_x_965:
[----:B---3--:R3:W4:Y:S02]  /*a110*/  SYNCS.PHASECHK.TRANS64.TRYWAIT P1, [R0+URZ+0x26848], R21 ;  /* 0x02684815000075a7 */ /* 0x008724000802017f */
[----:B----4-:R-:W-:Y:S05]  /*a120*/  @!P1 NANOSLEEP.SYNCS 0x989680 ;  /* 0x009896800000995d */ /* 0x010fea0003900000 */
[----:B------:R-:W4:Y:S02]  /*a130*/  @!P1 SYNCS.PHASECHK.TRANS64 P1, [R0+URZ+0x26848], R21 ;  /* 0x02684815000095a7 */ /* 0x000f24000802007f */
[----:B----4-:R-:W-:Y:S05]  /*a140*/  @!P1 BRA `(.L_x_965) ;  /* 0xfffffffc00f09947 */ /* 0x010fea000383ffff */
[----:B------:R-:W-:Y:S05]  /*a150*/  BRA `(.L_x_1003) ;  /* 0xffffffe800507947 */ /* 0x000fea000383ffff */
.L_x_967:
[----:B------:R-:W-:-:S07]  /*a160*/  SHF.L.U32 R5, R9, 0x1f, RZ ;  /* 0x0000001f09057819 */ /* 0x000fce00000006ff */
.L_x_1004:
[----:B-1----:R1:W2:Y:S02]  /*a170*/  SYNCS.PHASECHK.TRANS64.TRYWAIT P1, [R0+URZ+0x26820], R5 ;  /* 0x02682005000075a7 */ /* 0x0022a4000802017f */
[----:B--2---:R-:W-:Y:S05]  /*a180*/  @!P1 NANOSLEEP.SYNCS 0x989680 ;  /* 0x009896800000995d */ /* 0x004fea0003900000 */
[----:B------:R-:W2:Y:S02]  /*a190*/  @!P1 SYNCS.PHASECHK.TRANS64 P1, [R0+URZ+0x26820], R5 ;  /* 0x02682005000095a7 */ /* 0x000ea4000802007f */
[----:B--2---:R-:W-:Y:S05]  /*a1a0*/  @!P1 BRA `(.L_x_1004) ;  /* 0xfffffffc00f09947 */ /* 0x004fea000383ffff */
[----:B------:R-:W-:Y:S05]  /*a1b0*/  BRA `(.L_x_1005) ;  /* 0xffffffe800f47947 */ /* 0x000fea000383ffff */
.L_x_970:
[----:B-1----:R1:W2:Y:S02]  /*a1c0*/  SYNCS.PHASECHK.TRANS64.TRYWAIT P1, [R0+URZ+0x26840], R7 ;  /* 0x02684007000075a7 */ /* 0x0022a4000802017f */
[----:B--2---:R-:W-:Y:S05]  /*a1d0*/  @!P1 NANOSLEEP.SYNCS 0x989680 ;  /* 0x009896800000995d */ /* 0x004fea0003900000 */
[----:B------:R-:W2:Y:S02]  /*a1e0*/  @!P1 SYNCS.PHASECHK.TRANS64 P1, [R0+URZ+0x26840], R7 ;  /* 0x02684007000095a7 */ /* 0x000ea4000802007f */
[----:B--2---:R-:W-:Y:S05]  /*a1f0*/  @!P1 BRA `(.L_x_970) ;  /* 0xfffffffc00f09947 */ /* 0x004fea000383ffff */
[----:B------:R-:W-:Y:S05]  /*a200*/  BRA `(.L_x_1006) ;  /* 0xffffffec00a07947 */ /* 0x000fea000383ffff */
.L_x_972:
[----:B--2---:R2:W3:Y:S02]  /*a210*/  SYNCS.PHASECHK.TRANS64.TRYWAIT P1, [R0+URZ+0x26828], R7 ;  /* 0x02682807000075a7 */ /* 0x0044e4000802017f */
[----:B---3--:R-:W-:Y:S05]  /*a220*/  @!P1 NANOSLEEP.SYNCS 0x989680 ;  /* 0x009896800000995d */ /* 0x008fea0003900000 */
[----:B------:R-:W3:Y:S02]  /*a230*/  @!P1 SYNCS.PHASECHK.TRANS64 P1, [R0+URZ+0x26828], R7 ;  /* 0x02682807000095a7 */ /* 0x000ee4000802007f */
[----:B---3--:R-:W-:Y:S05]  /*a240*/  @!P1 BRA `(.L_x_972) ;  /* 0xfffffffc00f09947 */ /* 0x008fea000383ffff */
[----:B------:R-:W-:Y:S05]  /*a250*/  BRA `(.L_x_1007) ;  /* 0xfffffff000487947 */ /* 0x000fea000383ffff */
.L_x_974:
[----:B---3--:R3:W4:Y:S02]  /*a260*/  SYNCS.PHASECHK.TRANS64.TRYWAIT P0, [R3+URZ+0x26840], R2 ;  /* 0x02684002030075a7 */ /* 0x008724000800017f */
[----:B----4-:R-:W-:Y:S05]  /*a270*/  @!P0 NANOSLEEP.SYNCS 0x989680 ;  /* 0x009896800000895d */ /* 0x010fea0003900000 */
[----:B------:R-:W4:Y:S02]  /*a280*/  @!P0 SYNCS.PHASECHK.TRANS64 P0, [R3+URZ+0x26840], R2 ;  /* 0x02684002030085a7 */ /* 0x000f24000800007f */
[----:B----4-:R-:W-:Y:S05]  /*a290*/  @!P0 BRA `(.L_x_974) ;  /* 0xfffffffc00f08947 */ /* 0x010fea000383ffff */
[----:B------:R-:W-:Y:S05]  /*a2a0*/  BRA `(.L_x_1008) ;  /* 0xfffffff000f07947 */ /* 0x000fea000383ffff */
.L_x_976:
[----:B------:R-:W-:Y:S01]  /*a2b0*/  BSSY B0, `(.L_x_1009) ;  /* 0x0000006000007945 */ /* 0x000fe20003800000 */
[----:B------:R-:W-:-:S07]  /*a2c0*/  IMAD.MOV.U32 R15, RZ, RZ, -0x1 ;  /* 0xffffffffff0f7424 */ /* 0x000fce00078e00ff */
[----:B--2---:R-:W-:Y:S05]  /*a2d0*/  WARPSYNC.COLLECTIVE R15, `(.L_x_1010) ;  /* 0x000000000f0c7348 */ /* 0x004fea0003c00000 */
[----:B------:R-:W-:Y:S02]  /*a2e0*/  ELECT P6, UR62, PT ;  /* 0x00000000003e782f */ /* 0x000fe400038c0000 */
[----:B------:R-:W-:Y:S01]  /*a2f0*/  MOV R14, UR62 ;  /* 0x0000003e000e7c02 */ /* 0x000fe20008000f00 */
[----:B--2---:R-:W-:Y:S10]  /*a300*/  ENDCOLLECTIVE ;  /* 0x000000000000791b */ /* 0x004ff40003800000 */
.L_x_1010:
[----:B------:R-:W-:Y:S05]  /*a310*/  BSYNC B0 ;  /* 0x0000000000007941 */ /* 0x000fea0003800000 */
.L_x_1009:
[----:B------:R-:W-:Y:S01]  /*a320*/  PLOP3.LUT P0, PT, P6, PT, PT, 0x80, 0x0 ;  /* 0x000000000000781c */ /* 0x000fe2000370f070 */
[----:B------:R-:W-:-:S12]  /*a330*/  BRA `(.L_x_1011) ;  /* 0xfffffff400b87947 */ /* 0x000fd8000383ffff */
.L_x_978:
[----:B-1----:R1:W3:Y:S02]  /*a340*/  SYNCS.PHASECHK.TRANS64.TRYWAIT P1, [R6+URZ], R5 ;  /* 0x00000005060075a7 */ /* 0x0022e4000802017f */
[----:B---3--:R-:W-:Y:S05]  /*a350*/  @!P1 NANOSLEEP.SYNCS 0x989680 ;  /* 0x009896800000995d */ /* 0x008fea0003900000 */
[----:B------:R-:W3:Y:S02]  /*a360*/  @!P1 SYNCS.PHASECHK.TRANS64 P1, [R6+URZ], R5 ;  /* 0x00000005060095a7 */ /* 0x000ee4000802007f */
[----:B---3--:R-:W-:Y:S05]  /*a370*/  @!P1 BRA `(.L_x_978) ;  /* 0xfffffffc00f09947 */ /* 0x008fea000383ffff */
[----:B------:R-:W-:Y:S05]  /*a380*/  BRA `(.L_x_1012) ;  /* 0xfffffff400f87947 */ /* 0x000fea000383ffff */
.L_x_979:
[----:B---3--:R3:W4:Y:S02]  /*a390*/  SYNCS.PHASECHK.TRANS64.TRYWAIT P1, [R3+URZ], R2 ;  /* 0x00000002030075a7 */ /* 0x008724000802017f */
[----:B----4-:R-:W-:Y:S05]  /*a3a0*/  @!P1 NANOSLEEP.SYNCS 0x989680 ;  /* 0x009896800000995d */ /* 0x010fea0003900000 */
[----:B------:R-:W4:Y:S02]  /*a3b0*/  @!P1 SYNCS.PHASECHK.TRANS64 P1, [R3+URZ], R2 ;  /* 0x00000002030095a7 */ /* 0x000f24000802007f */
[----:B----4-:R-:W-:Y:S05]  /*a3c0*/  @!P1 BRA `(.L_x_979) ;  /* 0xfffffffc00f09947 */ /* 0x010fea000383ffff */
[----:B------:R-:W-:Y:S05]  /*a3d0*/  BRA `(.L_x_1013) ;  /* 0xfffffff400ec7947 */ /* 0x000fea000383ffff */
.L_x_981:
[----:B---3--:R3:W4:Y:S02]  /*a3e0*/  SYNCS.PHASECHK.TRANS64.TRYWAIT P0, [R0+URZ], R5 ;  /* 0x00000005000075a7 */ /* 0x008724000800017f */
[----:B----4-:R-:W-:Y:S05]  /*a3f0*/  @!P0 NANOSLEEP.SYNCS 0x989680 ;  /* 0x009896800000895d */ /* 0x010fea0003900000 */
[----:B------:R-:W4:Y:S02]  /*a400*/  @!P0 SYNCS.PHASECHK.TRANS64 P0, [R0+URZ], R5 ;  /* 0x00000005000085a7 */ /* 0x000f24000800007f */
[----:B----4-:R-:W-:Y:S05]  /*a410*/  @!P0 BRA `(.L_x_981) ;  /* 0xfffffffc00f08947 */ /* 0x010fea000383ffff */
[----:B------:R-:W-:Y:S05]  /*a420*/  BRA `(.L_x_1014) ;  /* 0xfffffff400f07947 */ /* 0x000fea000383ffff */
.L_x_1015:
        /* <DEDUP_REMOVED lines=13> */
.L_x_6558:


//--------------------- .text._ZN7cutlass13device_kernelIN5flash11enable_sm90INS1_16FlashAttnBwdSm90INS1_25CollectiveMainloopBwdSm90ILi2ELi2ELi2EN4cute5tupleIJNS5_1CILi1EEES8_S8_EEENS6_IJNS7_ILi64EEENS7_ILi128EEENS7_ILi96EEEEEENS_10bfloat16_tEfNS_4arch4Sm90ELb0ELb1ELb1ELb0ELb0ELb1ELb0ELb0ELi2ELi1ELi2ELi1ELb1EEENS1_21CollectiveEpilogueBwdISD_SE_SG_Li256ELb0ELb0ELi1EEENS1_19SingleTileSchedulerILb0ELb0ELb0ELi128EEEEEEEEEvNT_6ParamsE --------------------------
	.section	.text._ZN7cutlass13device_kernelIN5flash11enable_sm90INS1_16FlashAttnBwdSm90INS1_25CollectiveMainloopBwdSm90ILi2ELi2ELi2EN4cute5tupleIJNS5_1CILi1EEES8_S8_EEENS6_IJNS7_ILi64EEENS7_ILi128EEENS7_ILi96EEEEEENS_10bfloat16_tEfNS_4arch4Sm90ELb0ELb1ELb1ELb0ELb0ELb1ELb0ELb0ELi2ELi1ELi2ELi1ELb1EEENS1_21CollectiveEpilogueBwdISD_SE_SG_Li256ELb0ELb0ELi1EEENS1_19SingleTileSchedulerILb0ELb0ELb0ELi128EEEEEEEEEvNT_6ParamsE,"ax",@progbits
	.align	128
.text._ZN7cutlass13device_kernelIN5flash11enable_sm90INS1_16FlashAttnBwdSm90INS1_25CollectiveMainloopBwdSm90ILi2ELi2ELi2EN4cute5tupleIJNS5_1CILi1EEES8_S8_EEENS6_IJNS7_ILi64EEENS7_ILi128EEENS7_ILi96EEEEEENS_10bfloat16_tEfNS_4arch4Sm90ELb0ELb1ELb1ELb0ELb0ELb1ELb0ELb0ELi2ELi1ELi2ELi1ELb1EEENS1_21CollectiveEpilogueBwdISD_SE_SG_Li256ELb0ELb0ELi1EEENS1_19SingleTileSchedulerILb0ELb0ELb0ELi128EEEEEEEEEvNT_6ParamsE:
        .type           _ZN7cutlass13device_kernelIN5flash11enable_sm90INS1_16FlashAttnBwdSm90INS1_25CollectiveMainloopBwdSm90ILi2ELi2ELi2EN4cute5tupleIJNS5_1CILi1EEES8_S8_EEENS6_IJNS7_ILi64EEENS7_ILi128EEENS7_ILi96EEEEEENS_10bfloat16_tEfNS_4arch4Sm90ELb0ELb1ELb1ELb0ELb0ELb1ELb0ELb0ELi2ELi1ELi2ELi1ELb1EEENS1_21CollectiveEpilogueBwdISD_SE_SG_Li256ELb0ELb0ELi1EEENS1_19SingleTileSchedulerILb0ELb0ELb0ELi128EEEEEEEEEvNT_6ParamsE,@function
        .size           _ZN7cutlass13device_kernelIN5flash11enable_sm90INS1_16FlashAttnBwdSm90INS1_25CollectiveMainloopBwdSm90ILi2ELi2ELi2EN4cute5tupleIJNS5_1CILi1EEES8_S8_EEENS6_IJNS7_ILi64EEENS7_ILi128EEENS7_ILi96EEEEEENS_10bfloat16_tEfNS_4arch4Sm90ELb0ELb1ELb1ELb0ELb0ELb1ELb0ELb0ELi2ELi1ELi2ELi1ELb1EEENS1_21CollectiveEpilogueBwdISD_SE_SG_Li256ELb0ELb0ELi1EEENS1_19SingleTileSchedulerILb0ELb0ELb0ELi128EEEEEEEEEvNT_6ParamsE,(.L_x_6559 - _ZN7cutlass13device_kernelIN5flash11enable_sm90INS1_16FlashAttnBwdSm90INS1_25CollectiveMainloopBwdSm90ILi2ELi2ELi2EN4cute5tupleIJNS5_1CILi1EEES8_S8_EEENS6_IJNS7_ILi64EEENS7_ILi128EEENS7_ILi96EEEEEENS_10bfloat16_tEfNS_4arch4Sm90ELb0ELb1ELb1ELb0ELb0ELb1ELb0ELb0ELi2ELi1ELi2ELi1ELb1EEENS1_21CollectiveEpilogueBwdISD_SE_SG_Li256ELb0ELb0ELi1EEENS1_19SingleTileSchedulerILb0ELb0ELb0ELi128EEEEEEEEEvNT_6ParamsE)
        .other          _ZN7cutlass13device_kernelIN5flash11enable_sm90INS1_16FlashAttnBwdSm90INS1_25CollectiveMainloopBwdSm90ILi2ELi2ELi2EN4cute5tupleIJNS5_1CILi1EEES8_S8_EEENS6_IJNS7_ILi64EEENS7_ILi128EEENS7_ILi96EEEEEENS_10bfloat16_tEfNS_4arch4Sm90ELb0ELb1ELb1ELb0ELb0ELb1ELb0ELb0ELi2ELi1ELi2ELi1ELb1EEENS1_21CollectiveEpilogueBwdISD_SE_SG_Li256ELb0ELb0ELi1EEENS1_19SingleTileSchedulerILb0ELb0ELb0ELi128EEEEEEEEEvNT_6ParamsE,@"STO_CUDA_ENTRY STV_DEFAULT"
_ZN7cutlass13device_kernelIN5flash11enable_sm90INS1_16FlashAttnBwdSm90INS1_25CollectiveMainloopBwdSm90ILi2ELi2ELi2EN4cute5tupleIJNS5_1CILi1EEES8_S8_EEENS6_IJNS7_ILi64EEENS7_ILi128EEENS7_ILi96EEEEEENS_10bfloat16_tEfNS_4arch4Sm90ELb0ELb1ELb1ELb0ELb0ELb1ELb0ELb0ELi2ELi1ELi2ELi1ELb1EEENS1_21CollectiveEpilogueBwdISD_SE_SG_Li256ELb0ELb0ELi1EEENS1_19SingleTileSchedulerILb0ELb0ELb0ELi128EEEEEEEEEvNT_6ParamsE:
[----:B------:R-:W1:Y:S02]  /*0000*/  LDC R1, c[0x0][0x28] ;  /* 0x00000a00ff017b82 */ /* 0x000e640000000800 */
[----:B-1----:R-:W-:Y:S01]  /*0010*/  VIADD R1, R1, 0xfffffff8 ;  /* 0xfffffff801017836 */ /* 0x002fe20000000000 */
[----:B------:R-:W1:Y:S01]  /*0020*/  S2R R3, SR_TID.X ;  /* 0x0000000000037919 */ /* 0x000e620000002100 */
[----:B------:R-:W-:Y:S01]  /*0030*/  ELECT P0, URZ, PT ;  /* 0x00000000003f782f */ /* 0x000fe20003800000 */
[----:B------:R-:W-:Y:S01]  /*0040*/  BSSY B0, `(.L_x_1016) ;  /* 0x000001a000007945 */ /* 0x000fe20003800000 */
[--C-:B-1----:R-:W-:Y:S02]  /*0050*/  SHF.R.U32.HI R0, RZ, 0x5, R3.reuse ;  /* 0x00000005ff007819 */ /* 0x102fe40000011603 */
[----:B------:R-:W-:-:S03]  /*0060*/  SHF.R.U32.HI R3, RZ, 0x7, R3 ;  /* 0x00000007ff037819 */ /* 0x000fc60000011603 */
[----:B------:R-:W1:Y:S02]  /*0070*/  SHFL.IDX PT, R2, R0, RZ, 0x1f ;  /* 0x00001fff00027589 */ /* 0x000e6400000e0000 */
[----:B-1----:R-:W-:-:S13]  /*0080*/  ISETP.EQ.AND P0, PT, R2, RZ, P0 ;  /* 0x000000ff0200720c */ /* 0x002fda0000702270 */
[----:B------:R-:W-:Y:S05]  /*0090*/  @!P0 BRA `(.L_x_1017) ;  /* 0x0000000000508947 */ /* 0x000fea0003800000 */
        /* <DEDUP_REMOVED lines=20> */
.L_x_1017:
[----:B------:R-:W-:Y:S05]  /*01e0*/  BSYNC B0 ;  /* 0x0000000000007941 */ /* 0x000fea0003800000 */
.L_x_1016:
        /* <DEDUP_REMOVED lines=37> */
.L_x_1018:
        /* <DEDUP_REMOVED lines=22> */
.L_x_1019:
[----:B------:R-:W-:Y:S01]  /*05a0*/  PLOP3.LUT P0, PT, PT, PT, UP0, 0x80, 0x0 ;  /* 0x000000000000781c */ /* 0x000fe20003f0f008 */
[----:B------:R-:W-:Y:S01]  /*05b0*/  NOP ;  /* 0x0000000000007918 */ /* 0x000fe20000000000 */
[----:B-12-4-:R-:W-:Y:S11]  /*05c0*/  BAR.SYNC.DEFER_BLOCKING 0x0 ;  /* 0x0000000000007b1d */ /* 0x016ff60000010000 */
[----:B------:R-:W-:Y:S05]  /*05d0*/  @!P0 BRA `(.L_x_1020) ;  /* 0x0000006000048947 */ /* 0x000fea0003800000 */
.L_x_1021:
[----:B------:R-:W-:-:S08]  /*05e0*/  NOP ;  /* 0x0000000000007918 */ /* 0x000fd00000000000 */
[----:B------:R-:W1:Y:S02]  /*05f0*/  USETMAXREG.TRY_ALLOC.CTAPOOL UP0, 0xf0 ;  /* 0x000000f0000079c8 */ /* 0x000e640008000600 */
[----:B-1----:R-:W-:-:S13]  /*0600*/  PLOP3.LUT P0, PT, PT, PT, UP0, 0x80, 0x0 ;  /* 0x000000000000781c */ /* 0x002fda0003f0f008 */
[----:B------:R-:W-:Y:S05]  /*0610*/  @!P0 BRA `(.L_x_1021) ;  /* 0xfffffffc00f08947 */ /* 0x000fea000383ffff */
[----:B------:R-:W-:Y:S01]  /*0620*/  LOP3.LUT R0, R0, 0x3, RZ, 0xc0, !PT ;  /* 0x0000000300007812 */ /* 0x000fe200078ec0ff */
[----:B------:R-:W1:Y:S01]  /*0630*/  S2R R2, SR_TID.X ;  /* 0x0000000000027919 */ /* 0x000e620000002100 */
[----:B------:R-:W2:Y:S04]  /*0640*/  S2UR UR4, SR_CTAID.Z ;  /* 0x00000000000479c3 */ /* 0x000ea80000002700 */
[----:B------:R-:W3:Y:S02]  /*0650*/  SHFL.IDX PT, R0, R0, RZ, 0x1f ;  /* 0x00001fff00007589 */ /* 0x000ee400000e0000 */
[----:B---3--:R-:W-:Y:S02]  /*0660*/  ISETP.NE.AND P0, PT, R0, RZ, PT ;  /* 0x000000ff0000720c */ /* 0x008fe40003f05270 */
[----:B-1----:R-:W-:-:S11]  /*0670*/  SHF.R.U32.HI R2, RZ, 0x7, R2 ;  /* 0x00000007ff027819 */ /* 0x002fd60000011602 */
[----:B------:R-:W-:-:S05]  /*0680*/  @!P0 VIADD R2, R2, 0x9 ;  /* 0x0000000902028836 */ /* 0x000fca0000000000 */
[----:B------:R1:W-:Y:S06]  /*0690*/  @!P0 BAR.ARV R2, 0xa0 ;  /* 0x000280020000851d */ /* 0x0003ec0000002000 */
[----:B--2---:R-:W-:-:S13]  /*06a0*/  ISETP.LE.AND P0, PT, RZ, UR4, PT ;  /* 0x00000004ff007c0c */ /* 0x004fda000bf03270 */
[----:B-1----:R-:W-:Y:S05]  /*06b0*/  @!P0 EXIT ;  /* 0x000000000000894d */ /* 0x002fea0003800000 */
[----:B------:R-:W1:Y:S01]  /*06c0*/  S2UR UR39, SR_CTAID.X ;  /* 0x00000000002779c3 */ /* 0x000e620000002500 */
[----:B------:R-:W2:Y:S01]  /*06d0*/  S2R R3, SR_TID.X ;  /* 0x0000000000037919 */ /* 0x000ea20000002100 */
[----:B------:R-:W-:Y:S01]  /*06e0*/  ULDC UR7, c[0x0][0x280] ;  /* 0x0000a00000077ab9 */ /* 0x000fe20000000800 */
[----:B------:R-:W-:Y:S01]  /*06f0*/  ULDC UR6, c[0x0][0x290] ;  /* 0x0000a40000067ab9 */ /* 0x000fe20000000800 */
[----:B------:R-:W-:Y:S01]  /*0700*/  ULDC UR4, c[0x0][0x74c] ;  /* 0x0001d30000047ab9 */ /* 0x000fe20000000800 */
[----:B------:R-:W-:Y:S02]  /*0710*/  PLOP3.LUT P0, PT, PT, PT, PT, 0x80, 0x0 ;  /* 0x000000000000781c */ /* 0x000fe40003f0f070 */
        /* <DEDUP_REMOVED lines=18> */
[----:B-1----:R-:W-:Y:S02]  /*0840*/  ULEA UR5, UR39, UR7, 0x7 ;  /* 0x0000000727057291 */ /* 0x002fe4000f8e383f */
[----:B------:R-:W-:Y:S02]  /*0850*/  ISETP.LE.AND P1, PT, RZ, UR39, PT ;  /* 0x00000027ff007c0c */ /* 0x000fe4000bf23270 */
[----:B------:R-:W-:Y:S02]  /*0860*/  CS2R R34, SRZ ;  /* 0x0000000000227805 */ /* 0x000fe4000001ff00 */
[----:B------:R-:W-:Y:S01]  /*0870*/  CS2R R32, SRZ ;  /* 0x0000000000207805 */ /* 0x000fe2000001ff00 */
[----:B------:R-:W-:Y:S01]  /*0880*/  UIADD3 UR4, -UR4, UR5, -UR6 ;  /* 0x0000000504047290 */ /* 0x000fe2000fffe906 */
[----:B------:R-:W-:-:S02]  /*0890*/  CS2R R30, SRZ ;  /* 0x00000000001e7805 */ /* 0x000fc4000001ff00 */
[----:B------:R-:W-:Y:S02]  /*08a0*/  CS2R R28, SRZ ;  /* 0x00000000001c7805 */ /* 0x000fe4000001ff00 */
[----:B------:R-:W-:Y:S01]  /*08b0*/  CS2R R26, SRZ ;  /* 0x00000000001a7805 */ /* 0x000fe2000001ff00 */
[----:B------:R-:W-:Y:S01]  /*08c0*/  USHF.R.S32.HI UR5, URZ, 0x1f, UR4 ;  /* 0x0000001f3f057899 */ /* 0x000fe20008011404 */
[----:B--2---:R-:W-:Y:S01]  /*08d0*/  VIADD R18, R3, 0xffffff80 ;  /* 0xffffff8003127836 */ /* 0x004fe20000000000 */
[----:B------:R-:W-:Y:S02]  /*08e0*/  CS2R R24, SRZ ;  /* 0x0000000000187805 */ /* 0x000fe4000001ff00 */
[----:B------:R-:W-:Y:S01]  /*08f0*/  CS2R R118, SRZ ;  /* 0x0000000000767805 */ /* 0x000fe2000001ff00 */
[----:B------:R-:W-:Y:S01]  /*0900*/  ULEA.HI UR5, UR5, UR4, URZ, 0x6 ;  /* 0x0000000405057291 */ /* 0x000fe2000f8f303f */
[----:B------:R-:W-:Y:S01]  /*0910*/  CS2R R116, SRZ ;  /* 0x0000000000747805 */ /* 0x000fe2000001ff00 */
[----:B------:R-:W-:Y:S01]  /*0920*/  UIADD3 UR4, UR7, 0x3f, URZ ;  /* 0x0000003f07047890 */ /* 0x000fe2000fffe03f */
[----:B------:R-:W-:Y:S01]  /*0930*/  CS2R R114, SRZ ;  /* 0x0000000000727805 */ /* 0x000fe2000001ff00 */
[----:B------:R-:W-:Y:S01]  /*0940*/  USHF.R.S32.HI UR6, URZ, 0x6, UR5 ;  /* 0x000000063f067899 */ /* 0x000fe20008011405 */
[----:B------:R-:W-:Y:S01]  /*0950*/  CS2R R112, SRZ ;  /* 0x0000000000707805 */ /* 0x000fe2000001ff00 */
[----:B------:R-:W-:Y:S01]  /*0960*/  USHF.R.S32.HI UR5, URZ, 0x1f, UR4 ;  /* 0x0000001f3f057899 */ /* 0x000fe20008011404 */
[----:B------:R-:W-:Y:S01]  /*0970*/  CS2R R110, SRZ ;  /* 0x00000000006e7805 */ /* 0x000fe2000001ff00 */
[----:B------:R-:W-:Y:S01]  /*0980*/  UISETP.LT.AND UP0, UPT, URZ, UR6, UPT ;  /* 0x000000063f00728c */ /* 0x000fe2000bf01270 */
[----:B------:R-:W-:Y:S01]  /*0990*/  CS2R R108, SRZ ;  /* 0x00000000006c7805 */ /* 0x000fe2000001ff00 */
[----:B------:R-:W-:Y:S01]  /*09a0*/  ULEA.HI UR5, UR5, UR4, URZ, 0x6 ;  /* 0x0000000405057291 */ /* 0x000fe2000f8f303f */
[----:B------:R-:W-:Y:S01]  /*09b0*/  CS2R R106, SRZ ;  /* 0x00000000006a7805 */ /* 0x000fe2000001ff00 */
[----:B------:R-:W-:Y:S01]  /*09c0*/  USEL UR37, URZ, UR6, !UP0 ;  /* 0x000000063f257287 */ /* 0x000fe2000c000000 */
[----:B------:R-:W-:Y:S01]  /*09d0*/  CS2R R104, SRZ ;  /* 0x0000000000687805 */ /* 0x000fe2000001ff00 */
[----:B------:R-:W-:Y:S01]  /*09e0*/  USHF.R.S32.HI UR36, URZ, 0x6, UR5 ;  /* 0x000000063f247899 */ /* 0x000fe20008011405 */
        /* <DEDUP_REMOVED lines=10> */
[----:B------:R-:W-:Y:S01]  /*0a90*/  IMAD.MOV.U32 R83, RZ, RZ, RZ ;  /* 0x000000ffff537224 */ /* 0x000fe200078e00ff */
[----:B------:R-:W-:Y:S06]  /*0aa0*/  @!P1 BRA `(.L_x_1022) ;  /* 0x0000000000289947 */ /* 0x000fec0003800000 */
[----:B------:R-:W-:Y:S01]  /*0ab0*/  ULEA UR4, UR39, UR7, 0x7 ;  /* 0x0000000727047291 */ /* 0x000fe2000f8e383f */
[----:B------:R-:W-:-:S03]  /*0ac0*/  ULDC UR5, c[0x0][0x290] ;  /* 0x0000a40000057ab9 */ /* 0x000fc60000000800 */
[----:B------:R-:W-:-:S03]  /*0ad0*/  UIADD3 UR4, -UR5, 0xbf, UR4 ;  /* 0x000000bf05047890 */ /* 0x000fc6000fffe104 */
[----:B------:R-:W-:Y:S02]  /*0ae0*/  ULDC UR5, c[0x0][0x748] ;  /* 0x0001d20000057ab9 */ /* 0x000fe40000000800 */
[----:B------:R-:W-:-:S04]  /*0af0*/  UIADD3 UR4, UR4, UR5, URZ ;  /* 0x0000000504047290 */ /* 0x000fc8000fffe03f */
[----:B------:R-:W-:-:S04]  /*0b00*/  USHF.R.S32.HI UR5, URZ, 0x1f, UR4 ;  /* 0x0000001f3f057899 */ /* 0x000fc80008011404 */
[----:B------:R-:W-:-:S04]  /*0b10*/  ULEA.HI UR5, UR5, UR4, URZ, 0x6 ;  /* 0x0000000405057291 */ /* 0x000fc8000f8f303f */
[----:B------:R-:W-:-:S04]  /*0b20*/  USHF.R.S32.HI UR5, URZ, 0x6, UR5 ;  /* 0x000000063f057899 */ /* 0x000fc80008011405 */
[----:B------:R-:W-:-:S04]  /*0b30*/  UISETP.LT.AND UP0, UPT, UR36, UR5, UPT ;  /* 0x000000052400728c */ /* 0x000fc8000bf01270 */
[----:B------:R-:W-:-:S12]  /*0b40*/  USEL UR36, UR36, UR5, UP0 ;  /* 0x0000000524247287 */ /* 0x000fd80008000000 */
.L_x_1022:
[----:B------:R-:W-:Y:S01]  /*0b50*/  UISETP.GT.AND UP0, UPT, UR36, UR37, UPT ;  /* 0x000000252400728c */ /* 0x000fe2000bf04270 */
[----:B------:R-:W-:Y:S01]  /*0b60*/  IMAD.MOV.U32 R82, RZ, RZ, RZ ;  /* 0x000000ffff527224 */ /* 0x000fe200078e00ff */
[----:B------:R-:W-:Y:S02]  /*0b70*/  CS2R R80, SRZ ;  /* 0x0000000000507805 */ /* 0x000fe4000001ff00 */
[----:B------:R-:W-:Y:S02]  /*0b80*/  CS2R R78, SRZ ;  /* 0x00000000004e7805 */ /* 0x000fe4000001ff00 */
[----:B------:R-:W-:Y:S02]  /*0b90*/  CS2R R76, SRZ ;  /* 0x00000000004c7805 */ /* 0x000fe4000001ff00 */
[----:B------:R-:W-:Y:S02]  /*0ba0*/  CS2R R74, SRZ ;  /* 0x00000000004a7805 */ /* 0x000fe4000001ff00 */
[----:B------:R-:W-:-:S02]  /*0bb0*/  PLOP3.LUT P1, PT, PT, PT, UP0, 0x80, 0x0 ;  /* 0x000000000000781c */ /* 0x000fc40003f2f008 */
[----:B------:R-:W-:-:S11]  /*0bc0*/  CS2R R72, SRZ ;  /* 0x0000000000487805 */ /* 0x000fd6000001ff00 */
[----:B------:R-:W-:Y:S05]  /*0bd0*/  @!P1 BRA `(.L_x_1023) ;  /* 0x0000004000ec9947 */ /* 0x000fea0003800000 */
        /* <DEDUP_REMOVED lines=19> */
.L_x_1025:
        /* <DEDUP_REMOVED lines=15> */
.L_x_1024:
        /* <DEDUP_REMOVED lines=22> */
.L_x_1027:
        /* <DEDUP_REMOVED lines=15> */
.L_x_1026:
[----:B------:R-:W-:Y:S01]  /*1050*/  SHF.R.S32.HI R19, RZ, 0x1f, R18 ;  /* 0x0000001fff137819 */ /* 0x000fe20000011412 */
[----:B------:R-:W-:-:S03]  /*1060*/  UMOV UR4, 0xffffffff ;  /* 0xffffffff00047882 */ /* 0x000fc60000000000 */
[----:B------:R-:W-:-:S04]  /*1070*/  LEA.HI R0, R19, R18, RZ, 0x7 ;  /* 0x0000001213007211 */ /* 0x000fc800078f38ff */
[----:B------:R-:W-:Y:S01]  /*1080*/  SHF.R.S32.HI R17, RZ, 0x7, R0 ;  /* 0x00000007ff117819 */ /* 0x000fe20000011400 */
[----:B------:R-:W-:Y:S06]  /*1090*/  BRA.DIV UR4, `(.L_x_1028) ;  /* 0x0000008a04307947 */ /* 0x000fec000b800000 */
[----:B------:R1:W2:Y:S02]  /*10a0*/  SHFL.IDX PT, R14, R17, RZ, 0x1f ;  /* 0x00001fff110e7589 */ /* 0x0002a400000e0000 */
.L_x_1113:
        /* <DEDUP_REMOVED lines=10> */
[----:B------:R-:W-:-:S05]  /*1150*/  LOP3.LUT R5, R24, 0x7ffffffc, RZ, 0xc0, !PT ;  /* 0x7ffffffc18057812 */ /* 0x000fca00078ec0ff */
[----:B------:R-:W-:Y:S01]  /*1160*/  IMAD.IADD R2, R22, 0x1, -R5 ;  /* 0x0000000116027824 */ /* 0x000fe200078e0a05 */
[----:B---3--:R-:W-:Y:S06]  /*1170*/  @P0 BRA `(.L_x_1029) ;  /* 0x0000000000080947 */ /* 0x008fec0003800000 */
[----:B------:R-:W2:Y:S02]  /*1180*/  SYNCS.PHASECHK.TRANS64.TRYWAIT P0, [R237+URZ+0x26800], R4 ;  /* 0x02680004ed0075a7 */ /* 0x000ea4000800017f */
[----:B--2---:R-:W-:Y:S05]  /*1190*/  @!P0 BRA `(.L_x_1030) ;  /* 0x0000008800108947 */ /* 0x004fea0003800000 */
.L_x_1029:
[----:B------:R-:W-:Y:S02]  /*11a0*/  IMAD.IADD R16, R14, 0x1, -R3 ;  /* 0x000000010e107824 */ /* 0x000fe400078e0a03 */
[----:B------:R-:W-:Y:S01]  /*11b0*/  IMAD.SHL.U32 R2, R2, 0x2, RZ ;  /* 0x0000000202027824 */ /* 0x000fe200078e00ff */
[----:B------:R-:W-:Y:S06]  /*11c0*/  @!P1 BRA `(.L_x_1031) ;  /* 0x0000000000409947 */ /* 0x000fec0003800000 */
[----:B------:R-:W-:Y:S01]  /*11d0*/  MOV R0, 0x0 ;  /* 0x0000000000007802 */ /* 0x000fe20000000f00 */
[----:B------:R-:W-:Y:S01]  /*11e0*/  ULDC.64 UR4, c[0x4][0x88] ;  /* 0x0100220000047ab9 */ /* 0x000fe20000000a00 */
[----:B------:R-:W-:Y:S01]  /*11f0*/  ULDC.64 UR6, c[0x4][0x90] ;  /* 0x0100240000067ab9 */ /* 0x000fe20000000a00 */
[----:B--2---:R-:W-:Y:S01]  /*1200*/  IMAD.U32 R4, RZ, RZ, UR4 ;  /* 0x00000004ff047e24 */ /* 0x004fe2000f8e00ff */
[----:B------:R2:W3:Y:S01]  /*1210*/  LDC.64 R14, c[0x4][R0] ;  /* 0x01000000000e7b82 */ /* 0x0004e20000000a00 */
        /* <DEDUP_REMOVED lines=8> */
[----:B--2---:R-:W-:-:S07]  /*12a0*/  IMAD.MOV.U32 R13, RZ, RZ, RZ ;  /* 0x000000ffff0d7224 */ /* 0x004fce00078e00ff */
[----:B------:R-:W-:-:S07]  /*12b0*/  LEPC R20, `(.L_x_1031) ;  /* 0x000000001014794e */ /* 0x000fce0000000000 */
[----:B-1-3--:R-:W-:Y:S05]  /*12c0*/  CALL.ABS.NOINC R14 ;  /* 0x000000000e007343 */ /* 0x00afea0003c00000 */
.L_x_1031:
[----:B------:R-:W-:Y:S01]  /*12d0*/  LEA.HI R0, R19, R18, RZ, 0x4 ;  /* 0x0000001213007211 */ /* 0x000fe200078f20ff */
[----:B------:R-:W-:Y:S05]  /*12e0*/  WARPSYNC.ALL ;  /* 0x0000000000007948 */ /* 0x000fea0003800000 */
[----:B------:R-:W-:-:S05]  /*12f0*/  LOP3.LUT R3, R0, 0xfffffff0, RZ, 0xc0, !PT ;  /* 0xfffffff000037812 */ /* 0x000fca00078ec0ff */
[----:B------:R-:W-:Y:S01]  /*1300*/  IMAD.IADD R5, R18, 0x1, -R3 ;  /* 0x0000000112057824 */ /* 0x000fe200078e0a03 */
[----:B------:R-:W-:-:S04]  /*1310*/  SHF.R.S32.HI R3, RZ, 0x4, R0 ;  /* 0x00000004ff037819 */ /* 0x000fc80000011400 */
[----:B------:R-:W-:Y:S02]  /*1320*/  LEA.HI R6, R5, R5, RZ, 0x1 ;  /* 0x0000000505067211 */ /* 0x000fe400078f08ff */
[----:B------:R-:W-:Y:S02]  /*1330*/  LEA.HI R0, R0, R3, RZ, 0x1 ;  /* 0x0000000300007211 */ /* 0x000fe400078f08ff */
[--C-:B------:R-:W-:Y:S02]  /*1340*/  SHF.R.S32.HI R7, RZ, 0x1, R6.reuse ;  /* 0x00000001ff077819 */ /* 0x100fe40000011406 */
[----:B--2---:R-:W-:Y:S02]  /*1350*/  SHF.R.S32.HI R4, RZ, 0x1f, R6 ;  /* 0x0000001fff047819 */ /* 0x004fe40000011406 */
        /* <DEDUP_REMOVED lines=26> */
[--C-:B------:R-:W-:Y:S01]  /*1500*/  SHF.R.S32.HI R3, RZ, 0x2, R24.reuse ;  /* 0x00000002ff037819 */ /* 0x100fe20000011418 */
[----:B------:R-:W-:Y:S01]  /*1510*/  IMAD.SHL.U32 R7, R7, 0x10, RZ ;  /* 0x0000001007077824 */ /* 0x000fe200078e00ff */
[----:B------:R-:W-:Y:S02]  /*1520*/  SHF.R.S32.HI R24, RZ, 0x1f, R24 ;  /* 0x0000001fff187819 */ /* 0x000fe40000011418 */
[----:B------:R-:W2:Y:S01]  /*1530*/  LDSM.16.M88.4 R160, [R6+0x6000] ;  /* 0x0060000006a0783b */ /* 0x000ea20000000200 */
[----:B------:R-:W-:Y:S01]  /*1540*/  LEA.HI R18, R19, R18, RZ, 0x3 ;  /* 0x0000001213127211 */ /* 0x000fe200078f18ff */
[----:B------:R-:W-:Y:S01]  /*1550*/  IMAD R4, R17, 0x8, R4 ;  /* 0x0000000811047824 */ /* 0x000fe200078e0204 */
[----:B------:R-:W-:Y:S01]  /*1560*/  LEA.HI R24, R24, R3, RZ, 0x3 ;  /* 0x0000000318187211 */ /* 0x000fe200078f18ff */
[----:B------:R-:W3:Y:S01]  /*1570*/  LDSM.16.M88.4 R164, [R6+0x8000] ;  /* 0x0080000006a4783b */ /* 0x000ee20000000200 */
[----:B------:R-:W-:Y:S01]  /*1580*/  LOP3.LUT R7, R0, 0x30, R7, 0xf8, !PT ;  /* 0x0000003000077812 */ /* 0x000fe200078ef807 */
[----:B------:R-:W-:Y:S01]  /*1590*/  ULDC UR6, c[0x0][0x290] ;  /* 0x0000a40000067ab9 */ /* 0x000fe20000000800 */
[----:B------:R-:W-:Y:S01]  /*15a0*/  LOP3.LUT R24, R24, 0xfffffff8, RZ, 0xc0, !PT ;  /* 0xfffffff818187812 */ /* 0x000fe200078ec0ff */
[----:B------:R-:W4:Y:S01]  /*15b0*/  LDSM.16.M88.4 R168, [R6+0xa000] ;  /* 0x00a0000006a8783b */ /* 0x000f220000000200 */
[----:B------:R-:W-:Y:S01]  /*15c0*/  LOP3.LUT R7, R7, 0x8, R18, 0xf8, !PT ;  /* 0x0000000807077812 */ /* 0x000fe200078ef812 */
[----:B------:R-:W-:Y:S01]  /*15d0*/  UIMAD UR39, UR39, -0x80, UR6 ;  /* 0xffffff80272778a4 */ /* 0x000fe2000f8e0206 */
[----:B------:R-:W-:Y:S01]  /*15e0*/  SHF.R.U32.HI R8, RZ, 0x3, R0 ;  /* 0x00000003ff087819 */ /* 0x000fe20000011600 */
[----:B------:R-:W5:Y:S01]  /*15f0*/  S2R R5, SR_CTAID.X ;  /* 0x0000000000057919 */ /* 0x000f620000002500 */
[----:B------:R-:W-:Y:S01]  /*1600*/  IMAD.IADD R24, R3, 0x1, -R24 ;  /* 0x0000000103187824 */ /* 0x000fe200078e0a18 */
[----:B------:R-:W-:-:S02]  /*1610*/  LEA.HI R3, R17, R17, RZ, 0x1 ;  /* 0x0000001111037211 */ /* 0x000fc400078f08ff */
[----:B------:R-:W-:Y:S02]  /*1620*/  CS2R R70, SRZ ;  /* 0x0000000000467805 */ /* 0x000fe4000001ff00 */
[----:B------:R-:W-:Y:S02]  /*1630*/  LOP3.LUT R7, R7, R8, RZ, 0x3c, !PT ;  /* 0x0000000807077212 */ /* 0x000fe400078e3cff */
[----:B------:R-:W-:Y:S02]  /*1640*/  CS2R R68, SRZ ;  /* 0x0000000000447805 */ /* 0x000fe4000001ff00 */
[----:B------:R-:W-:Y:S02]  /*1650*/  LOP3.LUT R0, R3, 0x3fffffe, RZ, 0xc0, !PT ;  /* 0x03fffffe03007812 */ /* 0x000fe400078ec0ff */
[----:B------:R-:W-:Y:S02]  /*1660*/  CS2R R66, SRZ ;  /* 0x0000000000427805 */ /* 0x000fe4000001ff00 */
[----:B------:R-:W-:Y:S01]  /*1670*/  LEA.HI R23, R23, R22, RZ, 0x5 ;  /* 0x0000001617177211 */ /* 0x000fe200078f28ff */
[----:B------:R-:W-:Y:S01]  /*1680*/  IMAD.U32 R3, R4, 0x200, R7 ;  /* 0x0000020004037824 */ /* 0x000fe200078e0007 */
[----:B------:R-:W-:Y:S01]  /*1690*/  CS2R R64, SRZ ;  /* 0x0000000000407805 */ /* 0x000fe2000001ff00 */
[C---:B------:R-:W-:Y:S01]  /*16a0*/  IMAD.IADD R0, R17.reuse, 0x1, -R0 ;  /* 0x0000000111007824 */ /* 0x040fe200078e0a00 */
[----:B------:R-:W-:Y:S01]  /*16b0*/  SHF.R.S32.HI R23, RZ, 0x5, R23 ;  /* 0x00000005ff177819 */ /* 0x000fe20000011417 */
[----:B-1----:R-:W-:Y:S01]  /*16c0*/  IMAD R17, R17, 0x300, R22 ;  /* 0x0000030011117824 */ /* 0x002fe200078e0216 */
[----:B------:R1:W-:Y:S01]  /*16d0*/  STL [R1], R3 ;  /* 0x0000000301007387 */ /* 0x0003e20000100800 */
[----:B------:R-:W-:-:S02]  /*16e0*/  CS2R R62, SRZ ;  /* 0x00000000003e7805 */ /* 0x000fc4000001ff00 */
[----:B------:R-:W-:Y:S01]  /*16f0*/  CS2R R60, SRZ ;  /* 0x00000000003c7805 */ /* 0x000fe2000001ff00 */
[----:B------:R-:W-:Y:S01]  /*1700*/  IMAD R23, R23, 0x10, R24 ;  /* 0x0000001017177824 */ /* 0x000fe200078e0218 */
[----:B------:R-:W-:Y:S01]  /*1710*/  CS2R R58, SRZ ;  /* 0x00000000003a7805 */ /* 0x000fe2000001ff00 */
[----:B------:R-:W-:Y:S01]  /*1720*/  IMAD.SHL.U32 R4, R17, 0x4, RZ ;  /* 0x0000000411047824 */ /* 0x000fe200078e00ff */
[----:B------:R-:W-:Y:S01]  /*1730*/  CS2R R56, SRZ ;  /* 0x0000000000387805 */ /* 0x000fe2000001ff00 */
[----:B------:R-:W-:Y:S01]  /*1740*/  IMAD R0, R0, 0x40, R23 ;  /* 0x0000004000007824 */ /* 0x000fe200078e0217 */
[----:B------:R-:W-:Y:S02]  /*1750*/  CS2R R54, SRZ ;  /* 0x0000000000367805 */ /* 0x000fe4000001ff00 */
[----:B------:R-:W-:Y:S01]  /*1760*/  CS2R R52, SRZ ;  /* 0x0000000000347805 */ /* 0x000fe2000001ff00 */
[----:B-1----:R-:W-:Y:S01]  /*1770*/  IMAD.MOV.U32 R3, RZ, RZ, 0x20 ;  /* 0x00000020ff037424 */ /* 0x002fe200078e00ff */
[----:B------:R-:W-:-:S02]  /*1780*/  CS2R R50, SRZ ;  /* 0x0000000000327805 */ /* 0x000fc4000001ff00 */
[----:B------:R-:W-:Y:S02]  /*1790*/  CS2R R48, SRZ ;  /* 0x0000000000307805 */ /* 0x000fe4000001ff00 */
[----:B------:R-:W-:Y:S02]  /*17a0*/  CS2R R46, SRZ ;  /* 0x00000000002e7805 */ /* 0x000fe4000001ff00 */
[----:B------:R-:W-:Y:S02]  /*17b0*/  CS2R R44, SRZ ;  /* 0x00000000002c7805 */ /* 0x000fe4000001ff00 */
[----:B------:R-:W-:Y:S02]  /*17c0*/  SEL R3, R3, 0xffffffe0, !P0 ;  /* 0xffffffe003037807 */ /* 0x000fe40004000000 */
[----:B------:R-:W-:Y:S02]  /*17d0*/  CS2R R42, SRZ ;  /* 0x00000000002a7805 */ /* 0x000fe4000001ff00 */
[----:B------:R-:W-:-:S02]  /*17e0*/  CS2R R40, SRZ ;  /* 0x0000000000287805 */ /* 0x000fc4000001ff00 */
[----:B------:R-:W-:Y:S02]  /*17f0*/  CS2R R38, SRZ ;  /* 0x0000000000267805 */ /* 0x000fe4000001ff00 */
[----:B------:R-:W-:Y:S01]  /*1800*/  CS2R R36, SRZ ;  /* 0x0000000000247805 */ /* 0x000fe2000001ff00 */
[----:B------:R-:W-:Y:S01]  /*1810*/  IMAD.IADD R3, R6, 0x1, R3 ;  /* 0x0000000106037824 */ /* 0x000fe200078e0203 */
[----:B------:R-:W-:Y:S02]  /*1820*/  CS2R R34, SRZ ;  /* 0x0000000000227805 */ /* 0x000fe4000001ff00 */
[----:B------:R-:W-:Y:S02]  /*1830*/  CS2R R32, SRZ ;  /* 0x0000000000207805 */ /* 0x000fe4000001ff00 */
[----:B------:R-:W-:Y:S02]  /*1840*/  CS2R R30, SRZ ;  /* 0x00000000001e7805 */ /* 0x000fe4000001ff00 */
[----:B------:R-:W-:Y:S01]  /*1850*/  CS2R R28, SRZ ;  /* 0x00000000001c7805 */ /* 0x000fe2000001ff00 */
[----:B------:R-:W1:Y:S01]  /*1860*/  LDSM.16.M88.4 R172, [R3+0x6000] ;  /* 0x0060000003ac783b */ /* 0x000e620000000200 */
[----:B------:R-:W-:-:S02]  /*1870*/  CS2R R26, SRZ ;  /* 0x00000000001a7805 */ /* 0x000fc4000001ff00 */
[----:B------:R-:W-:Y:S02]  /*1880*/  CS2R R24, SRZ ;  /* 0x0000000000187805 */ /* 0x000fe4000001ff00 */
[----:B------:R-:W-:Y:S01]  /*1890*/  CS2R R118, SRZ ;  /* 0x0000000000767805 */ /* 0x000fe2000001ff00 */
[----:B------:R-:W1:Y:S01]  /*18a0*/  LDSM.16.M88.4 R176, [R3+0x8000] ;  /* 0x0080000003b0783b */ /* 0x000e620000000200 */
        /* <DEDUP_REMOVED lines=11> */
[----:B-----5:R-:W-:Y:S01]  /*1960*/  IMAD R3, R5, -0x80, -R0 ;  /* 0xffffff8005037824 */ /* 0x020fe200078e0a00 */
        /* <DEDUP_REMOVED lines=12> */
[----:B------:R-:W-:Y:S01]  /*1a30*/  CS2R R72, SRZ ;  /* 0x0000000000487805 */ /* 0x000fe2000001ff00 */
[----:B------:R-:W-:Y:S01]  /*1a40*/  IMAD R4, R4, 0x4, R237 ;  /* 0x0000000404047824 */ /* 0x000fe200078e02ed */
[----:B------:R-:W-:Y:S01]  /*1a50*/  IADD3 R0, -R0, UR39, RZ ;  /* 0x0000002700007c10 */ /* 0x000fe2000fffe1ff */
[----:B------:R-:W-:Y:S01]  /*1a60*/  ULOP3.LUT UR16, UR38, 0x1, URZ, 0xfc, !UPT ;  /* 0x0000000126107892 */ /* 0x000fe2000f8efc3f */
[----:B------:R-:W-:Y:S01]  /*1a70*/  UMOV UR4, URZ ;  /* 0x0000003f00047c82 */ /* 0x000fe20008000000 */
[----:B------:R-:W-:Y:S01]  /*1a80*/  UMOV UR5, URZ ;  /* 0x0000003f00057c82 */ /* 0x000fe20008000000 */
[----:B------:R-:W-:Y:S01]  /*1a90*/  ULDC UR17, c[0x0][0x280] ;  /* 0x0000a00000117ab9 */ /* 0x000fe20000000800 */
[----:B------:R-:W-:Y:S01]  /*1aa0*/  ULDC UR18, c[0x0][0x75c] ;  /* 0x0001d70000127ab9 */ /* 0x000fe20000000800 */
[----:B-1234-:R-:W-:-:S07]  /*1ab0*/  ULDC UR19, c[0x0][0x744] ;  /* 0x0001d10000137ab9 */ /* 0x01efce0000000800 */
.L_x_1042:
[----:B------:R-:W-:-:S06]  /*1ac0*/  UISETP.NE.AND UP0, UPT, UR16, 0x3, UPT ;  /* 0x000000031000788c */ /* 0x000fcc000bf05270 */
[----:B------:R-:W-:-:S13]  /*1ad0*/  PLOP3.LUT P6, PT, PT, PT, UP0, 0x80, 0x0 ;  /* 0x000000000000781c */ /* 0x000fda0003fcf008 */
[----:B-1----:R-:W-:Y:S05]  /*1ae0*/  @!P6 BRA `(.L_x_1032) ;  /* 0x000000000004e947 */ /* 0x002fea0003800000 */
[----:B------:R-:W-:Y:S01]  /*1af0*/  BPT.TRAP 0x1 ;  /* 0x000000040000795c */ /* 0x000fe20000300000 */
.L_x_1032:
[----:B------:R-:W-:Y:S01]  /*1b00*/  R2UR UR6, R237 ;  /* 0x00000000ed0672ca */ /* 0x000fe200000e0000 */
[----:B------:R-:W-:-:S05]  /*1b10*/  IMAD.U32 R120, RZ, RZ, UR4 ;  /* 0x00000004ff787e24 */ /* 0x000fca000f8e00ff */
[----:B------:R-:W-:-:S07]  /*1b20*/  SHF.L.U32 R120, R120, 0x1f, RZ ;  /* 0x0000001f78787819 */ /* 0x000fce00000006ff */
[----:B------:R-:W-:-:S09]  /*1b30*/  ULEA UR6, UR5, UR6, 0x3 ;  /* 0x0000000605067291 */ /* 0x000fd2000f8e183f */
[----:B------:R1:W2:Y:S01]  /*1b40*/  SYNCS.PHASECHK.TRANS64.TRYWAIT P0, [UR6+0x26810], R120 ;  /* 0x02681078ff0075a7 */ /* 0x0002a20008000146 */
[----:B------:R-:W-:Y:S05]  /*1b50*/  @!P6 BRA `(.L_x_1033) ;  /* 0x000000000004e947 */ /* 0x000fea0003800000 */
[----:B------:R-:W-:Y:S01]  /*1b60*/  BPT.TRAP 0x1 ;  /* 0x000000040000795c */ /* 0x000fe20000300000 */
.L_x_1033:
[----:B--2---:R-:W-:Y:S05]  /*1b70*/  @P0 BRA `(.L_x_1034) ;  /* 0x0000000000080947 */ /* 0x004fea0003800000 */
[----:B------:R-:W2:Y:S02]  /*1b80*/  SYNCS.PHASECHK.TRANS64.TRYWAIT P0, [UR6+0x26810], R120 ;  /* 0x02681078ff0075a7 */ /* 0x000ea40008000146 */
[----:B--2---:R-:W-:Y:S05]  /*1b90*/  @!P0 BRA `(.L_x_1035) ;  /* 0x0000007c00a48947 */ /* 0x004fea0003800000 */
.L_x_1034:
[----:B------:R-:W-:Y:S01]  /*1ba0*/  R2UR UR7, R237 ;  /* 0x00000000ed0772ca */ /* 0x000fe200000e0000 */
[----:B--2---:R-:W-:Y:S01]  /*1bb0*/  IMAD R5, R16, 0x800, R237 ;  /* 0x0000080010057824 */ /* 0x004fe200078e02ed */
[----:B------:R-:W-:Y:S01]  /*1bc0*/  WARPGROUP.ARRIVE ;  /* 0x00000000000079c5 */ /* 0x000fe20000000000 */
[----:B------:R-:W-:Y:S01]  /*1bd0*/  UMOV UR9, 0xc0000010 ;  /* 0xc000001000097882 */ /* 0x000fe20000000000 */
[----:B------:R-:W-:Y:S02]  /*1be0*/  UMOV UR11, 0x80000020 ;  /* 0x80000020000b7882 */ /* 0x000fe40000000000 */
[----:B------:R-:W-:Y:S01]  /*1bf0*/  R2UR UR8, R5 ;  /* 0x00000000050872ca */ /* 0x000fe200000e0000 */
[----:B------:R-:W-:-:S04]  /*1c00*/  IMAD.U32 R5, RZ, RZ, UR5 ;  /* 0x00000005ff057e24 */ /* 0x000fc8000f8e00ff */
[----:B------:R-:W-:Y:S02]  /*1c10*/  IMAD R6, R5, 0x40, R2 ;  /* 0x0000004005067824 */ /* 0x000fe400078e0202 */
[----:B------:R-:W-:Y:S02]  /*1c20*/  UIADD3 UR7, UR7, 0x12000, URZ ;  /* 0x0001200007077890 */ /* 0x000fe4000fffe03f */
[----:B------:R-:W-:Y:S02]  /*1c30*/  IMAD R5, R6, 0x4, R237 ;  /* 0x0000000406057824 */ /* 0x000fe400078e02ed */
[----:B------:R-:W-:Y:S02]  /*1c40*/  USHF.R.U32.HI UR7, URZ, 0x4, UR7 ;  /* 0x000000043f077899 */ /* 0x000fe40008011607 */
[----:B------:R-:W-:Y:S02]  /*1c50*/  USHF.R.U32.HI UR8, URZ, 0x4, UR8 ;  /* 0x000000043f087899 */ /* 0x000fe40008011608 */
        /* <DEDUP_REMOVED lines=54> */
.L_x_1036:
[----:B------:R1:W1:Y:S01]  /*1fc0*/  SYNCS.PHASECHK.TRANS64.TRYWAIT P0, [UR6+0x26830], R120 ;  /* 0x02683078ff0075a7 */ /* 0x0002620008000146 */
[----:B------:R-:W-:Y:S05]  /*1fd0*/  @!P6 BRA `(.L_x_1037) ;  /* 0x000000000004e947 */ /* 0x000fea0003800000 */
[----:B------:R-:W-:Y:S01]  /*1fe0*/  BPT.TRAP 0x1 ;  /* 0x000000040000795c */ /* 0x000fe20000300000 */
.L_x_1037:
[----:B------:R-:W1:Y:S01]  /*1ff0*/  LDC.64 R222, c[0x0][0x748] ;  /* 0x0001d200ffde7b82 */ /* 0x000e620000000a00 */
        /* <DEDUP_REMOVED lines=23> */
[----:B------:R-:W1:Y:S08]  /*2170*/  MUFU.TANH R6, R6 ;  /* 0x0000000600067308 */ /* 0x000e700000002400 */
        /* <DEDUP_REMOVED lines=20> */
[----:B------:R-:W2:Y:S08]  /*22c0*/  MUFU.TANH R204, R204 ;  /* 0x000000cc00cc7308 */ /* 0x000eb00000002400 */
[----:B------:R-:W2:Y:S01]  /*22d0*/  MUFU.TANH R205, R205 ;  /* 0x000000cd00cd7308 */ /* 0x000ea20000002400 */
[----:B-1----:R-:W-:Y:S05]  /*22e0*/  @P0 BRA `(.L_x_1038) ;  /* 0x0000000000080947 */ /* 0x002fea0003800000 */
[----:B------:R-:W1:Y:S02]  /*22f0*/  SYNCS.PHASECHK.TRANS64.TRYWAIT P0, [UR6+0x26830], R120 ;  /* 0x02683078ff0075a7 */ /* 0x000e640008000146 */
[----:B-1----:R-:W-:Y:S05]  /*2300*/  @!P0 BRA `(.L_x_1039) ;  /* 0x0000007400e08947 */ /* 0x002fea0003800000 */
.L_x_1038:
[----:B------:R-:W-:Y:S01]  /*2310*/  ULEA UR9, UR37, -UR17, 0x6 ;  /* 0x8000001125097291 */ /* 0x000fe2000f8e303f */
[----:B------:R-:W-:Y:S01]  /*2320*/  ISETP.GT.AND P2, PT, R3, RZ, PT ;  /* 0x000000ff0300720c */ /* 0x000fe20003f44270 */
[----:B------:R-:W-:Y:S01]  /*2330*/  FMUL.FTZ R236, R151, UR18 ;  /* 0x0000001297ec7c20 */ /* 0x000fe20008410000 */
[----:B------:R-:W-:Y:S01]  /*2340*/  ISETP.GT.AND P0, PT, R3, 0x8, PT ;  /* 0x000000080300780c */ /* 0x000fe20003f04270 */
[----:B------:R-:W-:Y:S01]  /*2350*/  FMUL.FTZ R235, R152, UR18 ;  /* 0x0000001298eb7c20 */ /* 0x000fe20008410000 */
[----:B------:R-:W-:Y:S01]  /*2360*/  ISETP.GT.AND P1, PT, R0, RZ, PT ;  /* 0x000000ff0000720c */ /* 0x000fe20003f24270 */
[----:B------:R-:W-:Y:S01]  /*2370*/  FMUL.FTZ R234, R154, UR18 ;  /* 0x000000129aea7c20 */ /* 0x000fe20008410000 */
[C---:B------:R-:W-:Y:S01]  /*2380*/  IADD3 R120, R0.reuse, UR9, R2 ;  /* 0x0000000900787c10 */ /* 0x040fe2000fffe002 */
[----:B------:R-:W1:Y:S01]  /*2390*/  MUFU.TANH R236, R236 ;  /* 0x000000ec00ec7308 */ /* 0x000e620000002400 */
[----:B------:R-:W-:Y:S01]  /*23a0*/  ISETP.GT.AND P3, PT, R0, 0x8, PT ;  /* 0x000000080000780c */ /* 0x000fe20003f64270 */
[----:B------:R-:W-:Y:S01]  /*23b0*/  UMOV UR11, 0x80000020 ;  /* 0x80000020000b7882 */ /* 0x000fe20000000000 */
[--C-:B------:R-:W-:Y:S01]  /*23c0*/  IADD3 R123, RZ, -R120, -R223.reuse ;  /* 0x80000078ff7b7210 */ /* 0x100fe20007ffe8df */
[--C-:B------:R-:W-:Y:S01]  /*23d0*/  IMAD.IADD R121, R222, 0x1, -R120.reuse ;  /* 0x00000001de797824 */ /* 0x100fe200078e0a78 */
[----:B------:R-:W-:Y:S01]  /*23e0*/  IADD3 R223, -R120, 0x8, -R223 ;  /* 0x0000000878df7810 */ /* 0x000fe20007ffe9df */
[----:B------:R-:W-:Y:S01]  /*23f0*/  UMOV UR15, 0x80000020 ;  /* 0x80000020000f7882 */ /* 0x000fe20000000000 */
[----:B------:R-:W-:Y:S01]  /*2400*/  IADD3 R120, R222, 0x8, -R120 ;  /* 0x00000008de787810 */ /* 0x000fe20007ffe878 */
[----:B------:R-:W5:Y:S01]  /*2410*/  MUFU.TANH R235, R235 ;  /* 0x000000eb00eb7308 */ /* 0x000f620000002400 */
[----:B------:R-:W-:Y:S01]  /*2420*/  SEL R121, R121, 0x40, !P2 ;  /* 0x0000004079797807 */ /* 0x000fe20005000000 */
[----:B------:R-:W-:Y:S01]  /*2430*/  FMUL.FTZ R224, R159, UR18 ;  /* 0x000000129fe07c20 */ /* 0x000fe20008410000 */
[----:B------:R-:W-:-:S02]  /*2440*/  SEL R122, R120, 0x40, !P0 ;  /* 0x00000040787a7807 */ /* 0x000fc40004000000 */
[----:B------:R-:W-:Y:S02]  /*2450*/  SEL R120, R123, 0x40, P1 ;  /* 0x000000407b787807 */ /* 0x000fe40000800000 */
[C---:B------:R-:W-:Y:S01]  /*2460*/  ISETP.GE.AND P0, PT, R121.reuse, RZ, PT ;  /* 0x000000ff7900720c */ /* 0x040fe20003f06270 */
[----:B------:R-:W5:Y:S01]  /*2470*/  MUFU.TANH R234, R234 ;  /* 0x000000ea00ea7308 */ /* 0x000f620000002400 */
[----:B------:R-:W-:Y:S02]  /*2480*/  ISETP.GE.AND P1, PT, R121, 0x8, PT ;  /* 0x000000087900780c */ /* 0x000fe40003f26270 */
[----:B------:R-:W-:Y:S02]  /*2490*/  SEL R223, R223, 0x40, P3 ;  /* 0x00000040dfdf7807 */ /* 0x000fe40001800000 */
[C---:B------:R-:W-:Y:S02]  /*24a0*/  ISETP.GT.OR P0, PT, R120.reuse, RZ, !P0 ;  /* 0x000000ff7800720c */ /* 0x040fe40004704670 */
[----:B------:R-:W-:Y:S01]  /*24b0*/  ISETP.GT.OR P1, PT, R120, 0x8, !P1 ;  /* 0x000000087800780c */ /* 0x000fe20004f24670 */
[----:B------:R-:W-:Y:S01]  /*24c0*/  MUFU.TANH R224, R224 ;  /* 0x000000e000e07308 */ /* 0x000fe20000002400 */
[----:B------:R-:W-:-:S02]  /*24d0*/  ISETP.GE.AND P3, PT, R122, RZ, PT ;  /* 0x000000ff7a00720c */ /* 0x000fc40003f66270 */
[----:B------:R-:W-:Y:S02]  /*24e0*/  ISETP.GE.AND P4, PT, R121, 0x1, PT ;  /* 0x000000017900780c */ /* 0x000fe40003f86270 */
[----:B------:R-:W-:Y:S02]  /*24f0*/  ISETP.GE.AND P5, PT, R122, 0x1, PT ;  /* 0x000000017a00780c */ /* 0x000fe40003fa6270 */
[----:B------:R-:W-:Y:S02]  /*2500*/  FSEL R225, R6, -INF , !P0 ;  /* 0xff80000006e17808 */ /* 0x000fe40004000000 */
[----:B------:R-:W-:Y:S02]  /*2510*/  FSEL R221, R10, -INF , !P1 ;  /* 0xff8000000add7808 */ /* 0x000fe40004800000 */
[----:B------:R-:W-:Y:S01]  /*2520*/  ISETP.GE.AND P2, PT, R122, 0x8, PT ;  /* 0x000000087a00780c */ /* 0x000fe20003f46270 */
[----:B---3--:R-:W-:Y:S01]  /*2530*/  FFMA.FTZ R225, R225, UR19, -R194 ;  /* 0x00000013e1e17c23 */ /* 0x008fe200080108c2 */
[----:B------:R-:W-:Y:S01]  /*2540*/  ISETP.GT.OR P3, PT, R223, RZ, !P3 ;  /* 0x000000ffdf00720c */ /* 0x000fe20005f64670 */
[----:B----4-:R-:W-:Y:S01]  /*2550*/  FFMA.FTZ R230, R221, UR19, -R192 ;  /* 0x00000013dde67c23 */ /* 0x010fe200080108c0 */
[----:B------:R-:W-:Y:S01]  /*2560*/  ISETP.GE.AND P0, PT, R121, 0x9, PT ;  /* 0x000000097900780c */ /* 0x000fe20003f06270 */
[----:B------:R-:W-:Y:S01]  /*2570*/  FMUL.FTZ R221, R156, UR18 ;  /* 0x000000129cdd7c20 */ /* 0x000fe20008410000 */
[----:B------:R-:W-:Y:S01]  /*2580*/  ISETP.GT.OR P4, PT, R120, 0x1, !P4 ;  /* 0x000000017800780c */ /* 0x000fe20006784670 */
[----:B------:R-:W-:Y:S01]  /*2590*/  MUFU.EX2 R225, R225 ;  /* 0x000000e100e17308 */ /* 0x000fe20000000800 */
[----:B------:R-:W-:-:S02]  /*25a0*/  ISETP.GT.OR P5, PT, R223, 0x1, !P5 ;  /* 0x00000001df00780c */ /* 0x000fc40006fa4670 */
[----:B------:R-:W-:Y:S02]  /*25b0*/  ISETP.GE.AND P1, PT, R121, 0x11, PT ;  /* 0x000000117900780c */ /* 0x000fe40003f26270 */
[----:B------:R-:W-:Y:S02]  /*25c0*/  FSEL R233, R8, -INF , !P3 ;  /* 0xff80000008e97808 */ /* 0x000fe40005800000 */
[----:B------:R-:W-:Y:S01]  /*25d0*/  FSEL R226, R7, -INF , !P4 ;  /* 0xff80000007e27808 */ /* 0x000fe20006000000 */
[----:B------:R-:W-:Y:S01]  /*25e0*/  MUFU.TANH R221, R221 ;  /* 0x000000dd00dd7308 */ /* 0x000fe20000002400 */
[----:B------:R-:W-:Y:S01]  /*25f0*/  FSEL R232, R9, -INF , !P5 ;  /* 0xff80000009e87808 */ /* 0x000fe20006800000 */
[----:B------:R-:W-:Y:S01]  /*2600*/  FFMA.FTZ R233, R233, UR19, -R194 ;  /* 0x00000013e9e97c23 */ /* 0x000fe200080108c2 */
[----:B------:R-:W-:Y:S01]  /*2610*/  ISETP.GT.OR P2, PT, R223, 0x8, !P2 ;  /* 0x00000008df00780c */ /* 0x000fe20005744670 */
[--C-:B------:R-:W-:Y:S01]  /*2620*/  FFMA.FTZ R226, R226, UR19, -R195.reuse ;  /* 0x00000013e2e27c23 */ /* 0x100fe200080108c3 */
[----:B------:R-:W-:Y:S01]  /*2630*/  ISETP.GT.OR P0, PT, R120, 0x9, !P0 ;  /* 0x000000097800780c */ /* 0x000fe20004704670 */
[----:B------:R-:W-:Y:S01]  /*2640*/  FFMA.FTZ R232, R232, UR19, -R195 ;  /* 0x00000013e8e87c23 */ /* 0x000fe200080108c3 */
[----:B------:R-:W-:Y:S01]  /*2650*/  ISETP.GT.OR P1, PT, R120, 0x11, !P1 ;  /* 0x000000117800780c */ /* 0x000fe20004f24670 */
[----:B------:R-:W-:Y:S01]  /*2660*/  FMUL.FTZ R195, R153, UR18 ;  /* 0x0000001299c37c20 */ /* 0x000fe20008410000 */
[----:B------:R-:W-:Y:S01]  /*2670*/  R2UR UR8, R237 ;  /* 0x00000000ed0872ca */ /* 0x000fe200000e0000 */
[----:B------:R-:W3:Y:S01]  /*2680*/  MUFU.EX2 R153, R233 ;  /* 0x000000e900997308 */ /* 0x000ee20000000800 */
[----:B------:R-:W-:-:S02]  /*2690*/  ISETP.GE.AND P3, PT, R122, 0x9, PT ;  /* 0x000000097a00780c */ /* 0x000fc40003f66270 */
[----:B------:R-:W-:Y:S02]  /*26a0*/  ISETP.GE.AND P4, PT, R121, 0x10, PT ;  /* 0x000000107900780c */ /* 0x000fe40003f86270 */
[----:B------:R-:W-:Y:S02]  /*26b0*/  ISETP.GE.AND P5, PT, R122, 0x10, PT ;  /* 0x000000107a00780c */ /* 0x000fe40003fa6270 */
[----:B------:R-:W-:Y:S01]  /*26c0*/  FSEL R231, R12, -INF , !P2 ;  /* 0xff8000000ce77808 */ /* 0x000fe20005000000 */
[----:B------:R-:W-:Y:S01]  /*26d0*/  FFMA.FTZ R8, -R8, R8, 1 ;  /* 0x3f80000008087423 */ /* 0x000fe20000010108 */
[----:B------:R-:W-:Y:S01]  /*26e0*/  FSEL R222, R11, -INF , !P0 ;  /* 0xff8000000bde7808 */ /* 0x000fe20004000000 */
[----:B------:R-:W-:Y:S01]  /*26f0*/  MUFU.TANH R195, R195 ;  /* 0x000000c300c37308 */ /* 0x000fe20000002400 */
[----:B------:R-:W-:Y:S01]  /*2700*/  FSEL R219, R15, -INF , !P1 ;  /* 0xff8000000fdb7808 */ /* 0x000fe20004800000 */
[----:B------:R-:W-:Y:S01]  /*2710*/  UIADD3 UR8, UR8, 0x18000, URZ ;  /* 0x0001800008087890 */ /* 0x000fe2000fffe03f */
[----:B------:R-:W-:Y:S01]  /*2720*/  ISETP.GE.AND P2, PT, R122, 0x11, PT ;  /* 0x000000117a00780c */ /* 0x000fe20003f46270 */
[----:B------:R-:W-:Y:S01]  /*2730*/  FFMA.FTZ R231, R231, UR19, -R192 ;  /* 0x00000013e7e77c23 */ /* 0x000fe200080108c0 */
[----:B------:R-:W-:Y:S01]  /*2740*/  ISETP.GT.OR P3, PT, R223, 0x9, !P3 ;  /* 0x00000009df00780c */ /* 0x000fe20005f64670 */
[----:B------:R-:W-:Y:S01]  /*2750*/  USHF.R.U32.HI UR8, URZ, 0x4, UR8 ;  /* 0x000000043f087899 */ /* 0x000fe20008011608 */
[----:B------:R-:W-:Y:S01]  /*2760*/  ISETP.GE.AND P0, PT, R121, 0x18, PT ;  /* 0x000000187900780c */ /* 0x000fe20003f06270 */
[--C-:B------:R-:W-:Y:S01]  /*2770*/  FFMA.FTZ R194, R222, UR19, -R193.reuse ;  /* 0x00000013dec27c23 */ /* 0x100fe200080108c1 */
[----:B------:R-:W-:Y:S01]  /*2780*/  ISETP.GT.OR P4, PT, R120, 0x10, !P4 ;  /* 0x000000107800780c */ /* 0x000fe20006784670 */
[----:B------:R-:W-:Y:S01]  /*2790*/  ULOP3.LUT UR8, UR8, 0x3fff, URZ, 0xc0, !UPT ;  /* 0x00003fff08087892 */ /* 0x000fe2000f8ec03f */
[----:B------:R-:W-:Y:S01]  /*27a0*/  ISETP.GT.OR P5, PT, R223, 0x10, !P5 ;  /* 0x00000010df00780c */ /* 0x000fe20006fa4670 */
[----:B------:R-:W-:Y:S01]  /*27b0*/  FMUL.FTZ R222, R157, UR18 ;  /* 0x000000129dde7c20 */ /* 0x000fe20008410000 */
[----:B------:R-:W-:Y:S01]  /*27c0*/  ISETP.GE.AND P1, PT, R121, 0x20, PT ;  /* 0x000000207900780c */ /* 0x000fe20003f26270 */
[----:B------:R-:W-:Y:S01]  /*27d0*/  ULOP3.LUT UR10, UR8, 0x10000, URZ, 0xfc, !UPT ;  /* 0x00010000080a7892 */ /* 0x000fe2000f8efc3f */
[----:B------:R-:W-:Y:S01]  /*27e0*/  FSEL R220, R13, -INF , !P3 ;  /* 0xff8000000ddc7808 */ /* 0x000fe20005800000 */
[----:B------:R-:W-:Y:S01]  /*27f0*/  MUFU.EX2 R226, R226 ;  /* 0x000000e200e27308 */ /* 0x000fe20000000800 */
[----:B------:R-:W-:Y:S01]  /*2800*/  FSEL R228, R14, -INF , !P4 ;  /* 0xff8000000ee47808 */ /* 0x000fe20006000000 */
[----:B------:R-:W-:Y:S01]  /*2810*/  UIMAD UR10, UR5, 0x300, UR10 ;  /* 0x00000300050a78a4 */ /* 0x000fe2000f8e020a */
[----:B------:R-:W-:Y:S01]  /*2820*/  FSEL R227, R17, -INF , !P5 ;  /* 0xff80000011e37808 */ /* 0x000fe20006800000 */
[----:B------:R-:W-:Y:S01]  /*2830*/  FFMA.FTZ R229, R220, UR19, -R193 ;  /* 0x00000013dce57c23 */ /* 0x000fe200080108c1 */
[----:B------:R-:W-:Y:S01]  /*2840*/  ISETP.GT.OR P2, PT, R223, 0x11, !P2 ;  /* 0x00000011df00780c */ /* 0x000fe20005744670 */
[----:B------:R-:W-:Y:S01]  /*2850*/  UIADD3 UR12, UR10, 0x2, URZ ;  /* 0x000000020a0c7890 */ /* 0x000fe2000fffe03f */
[C---:B------:R-:W-:Y:S01]  /*2860*/  ISETP.GT.OR P0, PT, R120.reuse, 0x18, !P0 ;  /* 0x000000187800780c */ /* 0x040fe20004704670 */
[----:B------:R-:W-:Y:S01]  /*2870*/  FMUL.FTZ R220, R155, UR18 ;  /* 0x000000129bdc7c20 */ /* 0x000fe20008410000 */
[----:B------:R-:W-:Y:S01]  /*2880*/  ISETP.GT.OR P1, PT, R120, 0x20, !P1 ;  /* 0x000000207800780c */ /* 0x000fe20004f24670 */
[----:B------:R4:W3:Y:S01]  /*2890*/  MUFU.EX2 R155, R232 ;  /* 0x000000e8009b7308 */ /* 0x0008e20000000800 */
[----:B------:R-:W-:-:S02]  /*28a0*/  ISETP.GE.AND P3, PT, R122, 0x18, PT ;  /* 0x000000187a00780c */ /* 0x000fc40003f66270 */
[----:B------:R-:W-:Y:S01]  /*28b0*/  ISETP.GE.AND P4, PT, R121, 0x19, PT ;  /* 0x000000197900780c */ /* 0x000fe20003f86270 */
[----:B------:R-:W-:Y:S01]  /*28c0*/  UMOV UR14, UR12 ;  /* 0x0000000c000e7c82 */ /* 0x000fe20008000000 */
[----:B------:R-:W-:Y:S01]  /*28d0*/  ISETP.GE.AND P5, PT, R122, 0x19, PT ;  /* 0x000000197a00780c */ /* 0x000fe20003fa6270 */
[----:B------:R-:W-:Y:S01]  /*28e0*/  UIADD3 UR12, UR10, 0x100, URZ ;  /* 0x000001000a0c7890 */ /* 0x000fe2000fffe03f */
[----:B------:R-:W-:Y:S01]  /*28f0*/  FSEL R218, R18, -INF , !P2 ;  /* 0xff80000012da7808 */ /* 0x000fe20005000000 */
[----:B------:R-:W-:Y:S01]  /*2900*/  FFMA.FTZ R227, R227, UR19, -R190 ;  /* 0x00000013e3e37c23 */ /* 0x000fe200080108be */
[----:B------:R-:W-:Y:S01]  /*2910*/  FSEL R214, R19, -INF , !P0 ;  /* 0xff80000013d67808 */ /* 0x000fe20004000000 */
[----:B----4-:R-:W4:Y:S01]  /*2920*/  LDL R232, [R1] ;  /* 0x0000000001e87983 */ /* 0x010f220000100800 */
[----:B------:R-:W-:Y:S01]  /*2930*/  FSEL R152, R199, -INF , !P1 ;  /* 0xff800000c7987808 */ /* 0x000fe20004800000 */
[----:B------:R-:W-:Y:S01]  /*2940*/  MUFU.EX2 R159, R231 ;  /* 0x000000e7009f7308 */ /* 0x000fe20000000800 */
[----:B------:R-:W-:-:S02]  /*2950*/  ISETP.GE.AND P2, PT, R122, 0x20, PT ;  /* 0x000000207a00780c */ /* 0x000fc40003f46270 */
[----:B------:R-:W-:Y:S02]  /*2960*/  ISETP.GT.OR P3, PT, R223, 0x18, !P3 ;  /* 0x00000018df00780c */ /* 0x000fe40005f64670 */
[----:B------:R-:W-:Y:S02]  /*2970*/  ISETP.GE.AND P0, PT, R121, 0x21, PT ;  /* 0x000000217900780c */ /* 0x000fe40003f06270 */
[----:B------:R-:W-:Y:S01]  /*2980*/  ISETP.GT.OR P4, PT, R120, 0x19, !P4 ;  /* 0x000000197800780c */ /* 0x000fe20006784670 */
[----:B------:R-:W-:Y:S01]  /*2990*/  FFMA.FTZ R219, R219, UR19, -R191 ;  /* 0x00000013dbdb7c23 */ /* 0x000fe200080108bf */
[----:B------:R-:W-:Y:S01]  /*29a0*/  ISETP.GT.OR P5, PT, R223, 0x19, !P5 ;  /* 0x00000019df00780c */ /* 0x000fe20006fa4670 */
[----:B------:R-:W3:Y:S01]  /*29b0*/  MUFU.EX2 R194, R194 ;  /* 0x000000c200c27308 */ /* 0x000ee20000000800 */
[----:B------:R-:W-:Y:S02]  /*29c0*/  ISETP.GE.AND P1, PT, R121, 0x29, PT ;  /* 0x000000297900780c */ /* 0x000fe40003f26270 */
[----:B------:R-:W-:-:S02]  /*29d0*/  FSEL R217, R197, -INF , !P3 ;  /* 0xff800000c5d97808 */ /* 0x000fc40005800000 */
[----:B------:R-:W-:Y:S02]  /*29e0*/  FSEL R215, R196, -INF , !P4 ;  /* 0xff800000c4d77808 */ /* 0x000fe40006000000 */
[----:B------:R-:W-:Y:S01]  /*29f0*/  FSEL R216, R198, -INF , !P5 ;  /* 0xff800000c6d87808 */ /* 0x000fe20006800000 */
[----:B------:R-:W-:Y:S01]  /*2a00*/  MUFU.TANH R222, R222 ;  /* 0x000000de00de7308 */ /* 0x000fe20000002400 */
[----:B------:R-:W-:Y:S02]  /*2a10*/  ISETP.GT.OR P2, PT, R223, 0x20, !P2 ;  /* 0x00000020df00780c */ /* 0x000fe40005744670 */
[C---:B------:R-:W-:Y:S02]  /*2a20*/  ISETP.GT.OR P0, PT, R120.reuse, 0x21, !P0 ;  /* 0x000000217800780c */ /* 0x040fe40004704670 */
[----:B------:R-:W-:Y:S02]  /*2a30*/  ISETP.GT.OR P1, PT, R120, 0x29, !P1 ;  /* 0x000000297800780c */ /* 0x000fe40004f24670 */
[----:B------:R-:W-:Y:S01]  /*2a40*/  ISETP.GE.AND P3, PT, R122, 0x21, PT ;  /* 0x000000217a00780c */ /* 0x000fe20003f66270 */
[----:B------:R-:W-:Y:S01]  /*2a50*/  MUFU.TANH R220, R220 ;  /* 0x000000dc00dc7308 */ /* 0x000fe20000002400 */
[----:B------:R-:W-:-:S02]  /*2a60*/  ISETP.GE.AND P4, PT, R121, 0x28, PT ;  /* 0x000000287900780c */ /* 0x000fc40003f86270 */
[----:B------:R-:W-:Y:S02]  /*2a70*/  ISETP.GE.AND P5, PT, R122, 0x28, PT ;  /* 0x000000287a00780c */ /* 0x000fe40003fa6270 */
[----:B------:R-:W-:Y:S02]  /*2a80*/  FSEL R213, R201, -INF , !P2 ;  /* 0xff800000c9d57808 */ /* 0x000fe40005000000 */
[----:B------:R-:W-:Y:S02]  /*2a90*/  FSEL R154, R200, -INF , !P0 ;  /* 0xff800000c89a7808 */ /* 0x000fe40004000000 */
[----:B--2---:R-:W-:Y:S02]  /*2aa0*/  FSEL R206, R204, -INF , !P1 ;  /* 0xff800000ccce7808 */ /* 0x004fe40004800000 */
[----:B------:R-:W-:Y:S02]  /*2ab0*/  ISETP.GE.AND P2, PT, R122, 0x29, PT ;  /* 0x000000297a00780c */ /* 0x000fe40003f46270 */
[----:B------:R-:W-:-:S02]  /*2ac0*/  ISETP.GT.OR P3, PT, R223, 0x21, !P3 ;  /* 0x00000021df00780c */ /* 0x000fc40005f64670 */
[----:B------:R-:W-:Y:S02]  /*2ad0*/  ISETP.GE.AND P0, PT, R121, 0x30, PT ;  /* 0x000000307900780c */ /* 0x000fe40003f06270 */
[----:B------:R-:W-:Y:S02]  /*2ae0*/  ISETP.GT.OR P4, PT, R120, 0x28, !P4 ;  /* 0x000000287800780c */ /* 0x000fe40006784670 */
[----:B------:R-:W-:Y:S02]  /*2af0*/  ISETP.GT.OR P5, PT, R223, 0x28, !P5 ;  /* 0x00000028df00780c */ /* 0x000fe40006fa4670 */
[----:B------:R-:W-:Y:S02]  /*2b00*/  ISETP.GE.AND P1, PT, R122, 0x30, PT ;  /* 0x000000307a00780c */ /* 0x000fe40003f26270 */
[----:B------:R-:W-:Y:S02]  /*2b10*/  FSEL R212, R202, -INF , !P3 ;  /* 0xff800000cad47808 */ /* 0x000fe40005800000 */
[----:B------:R-:W-:-:S02]  /*2b20*/  FSEL R208, R203, -INF , !P4 ;  /* 0xff800000cbd07808 */ /* 0x000fc40006000000 */
[----:B------:R-:W-:Y:S02]  /*2b30*/  FSEL R211, R205, -INF , !P5 ;  /* 0xff800000cdd37808 */ /* 0x000fe40006800000 */
[C---:B------:R-:W-:Y:S02]  /*2b40*/  ISETP.GT.OR P2, PT, R223.reuse, 0x29, !P2 ;  /* 0x00000029df00780c */ /* 0x040fe40005744670 */
[----:B------:R-:W-:Y:S02]  /*2b50*/  ISETP.GT.OR P0, PT, R120, 0x30, !P0 ;  /* 0x000000307800780c */ /* 0x000fe40004704670 */
[----:B------:R-:W-:Y:S02]  /*2b60*/  ISETP.GT.OR P1, PT, R223, 0x30, !P1 ;  /* 0x00000030df00780c */ /* 0x000fe40004f24670 */
[C---:B------:R-:W-:Y:S02]  /*2b70*/  ISETP.GE.AND P3, PT, R121.reuse, 0x31, PT ;  /* 0x000000317900780c */ /* 0x040fe40003f66270 */
[----:B------:R-:W-:-:S02]  /*2b80*/  ISETP.GE.AND P4, PT, R121, 0x38, PT ;  /* 0x000000387900780c */ /* 0x000fc40003f86270 */
[----:B------:R-:W-:Y:S02]  /*2b90*/  ISETP.GE.AND P5, PT, R121, 0x39, PT ;  /* 0x000000397900780c */ /* 0x000fe40003fa6270 */
[----:B-1----:R-:W-:Y:S02]  /*2ba0*/  FSEL R210, R236, -INF , !P2 ;  /* 0xff800000ecd27808 */ /* 0x002fe40005000000 */
[----:B-----5:R-:W-:Y:S02]  /*2bb0*/  FSEL R207, R235, -INF , !P0 ;  /* 0xff800000ebcf7808 */ /* 0x020fe40004000000 */
[----:B------:R-:W-:Y:S02]  /*2bc0*/  FSEL R209, R234, -INF , !P1 ;  /* 0xff800000ead17808 */ /* 0x000fe40004800000 */
[C---:B------:R-:W-:Y:S02]  /*2bd0*/  ISETP.GE.AND P2, PT, R122.reuse, 0x31, PT ;  /* 0x000000317a00780c */ /* 0x040fe40003f46270 */
[----:B------:R-:W-:-:S02]  /*2be0*/  ISETP.GE.AND P0, PT, R122, 0x38, PT ;  /* 0x000000387a00780c */ /* 0x000fc40003f06270 */
[----:B------:R-:W-:Y:S02]  /*2bf0*/  ISETP.GE.AND P1, PT, R122, 0x39, PT ;  /* 0x000000397a00780c */ /* 0x000fe40003f26270 */
[C---:B------:R-:W-:Y:S02]  /*2c00*/  ISETP.GT.OR P3, PT, R120.reuse, 0x31, !P3 ;  /* 0x000000317800780c */ /* 0x040fe40005f64670 */
[C---:B------:R-:W-:Y:S02]  /*2c10*/  ISETP.GT.OR P4, PT, R120.reuse, 0x38, !P4 ;  /* 0x000000387800780c */ /* 0x040fe40006784670 */
[----:B------:R-:W-:Y:S02]  /*2c20*/  ISETP.GT.OR P5, PT, R120, 0x39, !P5 ;  /* 0x000000397800780c */ /* 0x000fe40006fa4670 */
[----:B------:R-:W-:Y:S01]  /*2c30*/  WARPGROUP.ARRIVE ;  /* 0x00000000000079c5 */ /* 0x000fe20000000000 */
[C---:B------:R-:W-:Y:S02]  /*2c40*/  ISETP.GT.OR P2, PT, R223.reuse, 0x31, !P2 ;  /* 0x00000031df00780c */ /* 0x040fe40005744670 */
[----:B------:R-:W-:-:S02]  /*2c50*/  ISETP.GT.OR P0, PT, R223, 0x38, !P0 ;  /* 0x00000038df00780c */ /* 0x000fc40004704670 */
[----:B------:R-:W-:Y:S01]  /*2c60*/  ISETP.GT.OR P1, PT, R223, 0x39, !P1 ;  /* 0x00000039df00780c */ /* 0x000fe20004f24670 */
[----:B------:R-:W-:Y:S01]  /*2c70*/  HGMMA.64x64x16.F32.BF16 R120, R160, gdesc[UR8], RZ, !UPT, gsb0 ;  /* 0x00e00008a0787df0 */ /* 0x000fe2000c0018ff */
[----:B------:R-:W-:Y:S01]  /*2c80*/  UMOV UR11, 0x80000020 ;  /* 0x80000020000b7882 */ /* 0x000fe20000000000 */
[----:B------:R-:W-:Y:S01]  /*2c90*/  FMUL.FTZ R223, R158, UR18 ;  /* 0x000000129edf7c20 */ /* 0x000fe20008410000 */
[----:B------:R-:W-:Y:S02]  /*2ca0*/  WARPGROUP.DEPBAR.LE gsb0, 0x0 ;  /* 0x00008000000079c5 */ /* 0x000fe40000010000 */
[----:B------:R-:W-:Y:S01]  /*2cb0*/  WARPGROUP.ARRIVE ;  /* 0x00000000000079c5 */ /* 0x000fe20000000000 */
[----:B------:R1:W-:Y:S05]  /*2cc0*/  MUFU.EX2 R158, R230 ;  /* 0x000000e6009e7308 */ /* 0x0003ea0000000800 */
[----:B------:R-:W-:Y:S01]  /*2cd0*/  HGMMA.64x64x16.F32.BF16 R120, R172, gdesc[UR12], R120, gsb0 ;  /* 0x00e0000cac787df0 */ /* 0x000fe20008001878 */
[----:B------:R-:W-:Y:S01]  /*2ce0*/  UMOV UR14, UR12 ;  /* 0x0000000c000e7c82 */ /* 0x000fe20008000000 */
[----:B------:R-:W-:Y:S01]  /*2cf0*/  UMOV UR15, 0x80000020 ;  /* 0x80000020000f7882 */ /* 0x000fe20000000000 */
[----:B------:R-:W-:Y:S01]  /*2d00*/  UIADD3 UR12, UR10, 0x102, URZ ;  /* 0x000001020a0c7890 */ /* 0x000fe2000fffe03f */
[----:B------:R-:W-:Y:S01]  /*2d10*/  FFMA.FTZ R214, R214, UR19, -R188 ;  /* 0x00000013d6d67c23 */ /* 0x000fe200080108bc */
[----:B------:R-:W-:Y:S01]  /*2d20*/  FFMA.FTZ R213, R213, UR19, -R186 ;  /* 0x00000013d5d57c23 */ /* 0x000fe200080108ba */
[--C-:B------:R-:W-:Y:S01]  /*2d30*/  FFMA.FTZ R206, R206, UR19, -R185.reuse ;  /* 0x00000013cece7c23 */ /* 0x100fe200080108b9 */
[----:B------:R-:W-:Y:S01]  /*2d40*/  FFMA.FTZ R210, R210, UR19, -R185 ;  /* 0x00000013d2d27c23 */ /* 0x000fe200080108b9 */
[----:B------:R-:W-:Y:S01]  /*2d50*/  MUFU.TANH R223, R223 ;  /* 0x000000df00df7308 */ /* 0x000fe20000002400 */
[----:B------:R-:W-:-:S02]  /*2d60*/  WARPGROUP.DEPBAR.LE gsb0, 0x0 ;  /* 0x00008000000079c5 */ /* 0x000fc40000010000 */
[----:B------:R-:W-:-:S06]  /*2d70*/  WARPGROUP.ARRIVE ;  /* 0x00000000000079c5 */ /* 0x000fcc0000000000 */
[----:B------:R-:W-:Y:S01]  /*2d80*/  HGMMA.64x64x16.F32.BF16 R120, R164, gdesc[UR12], R120, gsb0 ;  /* 0x00e0000ca4787df0 */ /* 0x000fe20008001878 */
[----:B------:R-:W-:Y:S01]  /*2d90*/  UMOV UR14, UR12 ;  /* 0x0000000c000e7c82 */ /* 0x000fe20008000000 */
[----:B------:R-:W-:Y:S01]  /*2da0*/  UMOV UR15, 0x80000020 ;  /* 0x80000020000f7882 */ /* 0x000fe20000000000 */
[----:B------:R-:W-:Y:S02]  /*2db0*/  UIADD3 UR12, UR10, 0x200, URZ ;  /* 0x000002000a0c7890 */ /* 0x000fe4000fffe03f */
[----:B------:R-:W-:Y:S01]  /*2dc0*/  UIADD3 UR10, UR10, 0x202, URZ ;  /* 0x000002020a0a7890 */ /* 0x000fe2000fffe03f */
[----:B------:R-:W-:Y:S02]  /*2dd0*/  WARPGROUP.DEPBAR.LE gsb0, 0x0 ;  /* 0x00008000000079c5 */ /* 0x000fe40000010000 */
[----:B------:R-:W-:-:S06]  /*2de0*/  WARPGROUP.ARRIVE ;  /* 0x00000000000079c5 */ /* 0x000fcc0000000000 */
[----:B------:R-:W-:Y:S01]  /*2df0*/  HGMMA.64x64x16.F32.BF16 R120, R176, gdesc[UR12], R120, gsb0 ;  /* 0x00e0000cb0787df0 */ /* 0x000fe20008001878 */
[----:B------:R-:W-:Y:S01]  /*2e00*/  UMOV UR14, UR12 ;  /* 0x0000000c000e7c82 */ /* 0x000fe20008000000 */
[----:B------:R-:W-:Y:S01]  /*2e10*/  UMOV UR15, 0x80000020 ;  /* 0x80000020000f7882 */ /* 0x000fe20000000000 */
[----:B------:R-:W-:Y:S02]  /*2e20*/  WARPGROUP.DEPBAR.LE gsb0, 0x0 ;  /* 0x00008000000079c5 */ /* 0x000fe40000010000 */
[----:B------:R-:W-:-:S06]  /*2e30*/  WARPGROUP.ARRIVE ;  /* 0x00000000000079c5 */ /* 0x000fcc0000000000 */
[----:B------:R-:W-:Y:S03]  /*2e40*/  HGMMA.64x64x16.F32.BF16 R120, R168, gdesc[UR12], R120, gsb0 ;  /* 0x00e0000ca8787df0 */ /* 0x000fe60008001878 */
[----:B------:R-:W-:Y:S02]  /*2e50*/  WARPGROUP.DEPBAR.LE gsb0, 0x0 ;  /* 0x00008000000079c5 */ /* 0x000fe40000010000 */
[----:B------:R-:W-:-:S06]  /*2e60*/  WARPGROUP.ARRIVE ;  /* 0x00000000000079c5 */ /* 0x000fcc0000000000 */
[----:B------:R-:W-:Y:S01]  /*2e70*/  HGMMA.64x64x16.F32.BF16 R120, R180, gdesc[UR8], R120, gsb0 ;  /* 0x00e00008b4787df0 */ /* 0x000fe20008001878 */
[----:B------:R-:W-:Y:S02]  /*2e80*/  FFMA.FTZ R188, R217, UR19, -R188 ;  /* 0x00000013d9bc7c23 */ /* 0x000fe400080108bc */
[----:B------:R-:W-:Y:S02]  /*2e90*/  WARPGROUP.DEPBAR.LE gsb0, 0x0 ;  /* 0x00008000000079c5 */ /* 0x000fe40000010000 */
[----:B------:R-:W1:Y:S04]  /*2ea0*/  LDS.64 R192, [R5+0x1e200] ;  /* 0x01e2000005c07984 */ /* 0x000e680000000a00 */
[----:B------:R-:W2:Y:S01]  /*2eb0*/  LDS.64 R156, [R5+0x1e220] ;  /* 0x01e22000059c7984 */ /* 0x000ea20000000a00 */
[--C-:B-1----:R-:W-:Y:S01]  /*2ec0*/  FADD.FTZ R230, R120, -R192.reuse ;  /* 0x800000c078e67221 */ /* 0x102fe20000010000 */
[----:B------:R-:W-:Y:S01]  /*2ed0*/  FADD.FTZ R192, R122, -R192 ;  /* 0x800000c07ac07221 */ /* 0x000fe20000010000 */
[----:B------:R-:W-:Y:S01]  /*2ee0*/  FFMA.FTZ R122, R228, UR19, -R190 ;  /* 0x00000013e47a7c23 */ /* 0x000fe200080108be */
[----:B------:R-:W-:Y:S01]  /*2ef0*/  FFMA.FTZ R190, -R6, R6, 1 ;  /* 0x3f80000006be7423 */ /* 0x000fe20000010106 */
[--C-:B------:R-:W-:Y:S01]  /*2f00*/  FADD.FTZ R6, R123, -R193.reuse ;  /* 0x800000c17b067221 */ /* 0x100fe20000010000 */
[----:B---3--:R-:W-:Y:S01]  /*2f10*/  FMUL.FTZ R123, R153, R192 ;  /* 0x000000c0997b7220 */ /* 0x008fe20000410000 */
[----:B------:R-:W-:Y:S01]  /*2f20*/  FADD.FTZ R231, R121, -R193 ;  /* 0x800000c179e77221 */ /* 0x000fe20000010000 */
[----:B------:R-:W-:Y:S01]  /*2f30*/  FFMA.FTZ R193, -R9, R9, 1 ;  /* 0x3f80000009c17423 */ /* 0x000fe20000010109 */
[----:B------:R-:W-:Y:S01]  /*2f40*/  FMUL.FTZ R6, R155, R6 ;  /* 0x000000069b067220 */ /* 0x000fe20000410000 */
[----:B------:R-:W-:Y:S01]  /*2f50*/  FMUL.FTZ R192, R8, R123 ;  /* 0x0000007b08c07220 */ /* 0x000fe20000410000 */
[----:B------:R-:W-:Y:S01]  /*2f60*/  FFMA.FTZ R123, R218, UR19, -R191 ;  /* 0x00000013da7b7c23 */ /* 0x000fe200080108bf */
[----:B------:R-:W-:Y:S01]  /*2f70*/  FFMA.FTZ R191, -R7, R7, 1 ;  /* 0x3f80000007bf7423 */ /* 0x000fe20000010107 */
[----:B------:R-:W-:-:S02]  /*2f80*/  FMUL.FTZ R193, R193, R6 ;  /* 0x00000006c1c17220 */ /* 0x000fc40000410000 */
[----:B------:R-:W1:Y:S01]  /*2f90*/  LDS.64 R6, [R5+0x1e240] ;  /* 0x01e2400005067984 */ /* 0x000e620000000a00 */
[----:B--2---:R-:W-:Y:S01]  /*2fa0*/  FADD.FTZ R217, R125, -R157 ;  /* 0x8000009d7dd97221 */ /* 0x004fe20000010000 */
[----:B------:R2:W-:Y:S01]  /*2fb0*/  MUFU.EX2 R9, R214 ;  /* 0x000000d600097308 */ /* 0x0005e20000000800 */
[----:B------:R-:W-:Y:S01]  /*2fc0*/  FFMA.FTZ R125, R215, UR19, -R189 ;  /* 0x00000013d77d7c23 */ /* 0x000fe200080108bd */
[----:B------:R-:W-:Y:S01]  /*2fd0*/  FFMA.FTZ R215, -R11, R11, 1 ;  /* 0x3f8000000bd77423 */ /* 0x000fe2000001010b */
[----:B--2---:R-:W-:Y:S01]  /*2fe0*/  FFMA.FTZ R214, -R10, R10, 1 ;  /* 0x3f8000000ad67423 */ /* 0x004fe2000001010a */
[----:B------:R-:W-:-:S04]  /*2ff0*/  FMUL.FTZ R10, R194, R217 ;  /* 0x000000d9c20a7220 */ /* 0x000fc80000410000 */
[----:B------:R-:W2:Y:S01]  /*3000*/  MUFU.EX2 R120, R229 ;  /* 0x000000e500787308 */ /* 0x000ea20000000800 */
[----:B------:R-:W-:Y:S02]  /*3010*/  FMUL.FTZ R215, R215, R10 ;  /* 0x0000000ad7d77220 */ /* 0x000fe40000410000 */
[----:B------:R-:W3:Y:S01]  /*3020*/  LDS.64 R10, [R5+0x1e260] ;  /* 0x01e26000050a7984 */ /* 0x000ee20000000a00 */
[----:B------:R-:W-:-:S04]  /*3030*/  FADD.FTZ R126, R126, -R156 ;  /* 0x8000009c7e7e7221 */ /* 0x000fc80000010000 */
[----:B------:R-:W5:Y:S01]  /*3040*/  MUFU.EX2 R121, R227 ;  /* 0x000000e300797308 */ /* 0x000f620000000800 */
[----:B------:R-:W-:Y:S01]  /*3050*/  FADD.FTZ R127, R127, -R157 ;  /* 0x8000009d7f7f7221 */ /* 0x000fe20000010000 */
[----:B------:R-:W-:Y:S01]  /*3060*/  FFMA.FTZ R157, -R12, R12, 1 ;  /* 0x3f8000000c9d7423 */ /* 0x000fe2000001010c */
[----:B------:R-:W-:-:S05]  /*3070*/  FMUL.FTZ R126, R159, R126 ;  /* 0x0000007e9f7e7220 */ /* 0x000fca0000410000 */
[----:B------:R-:W5:Y:S01]  /*3080*/  MUFU.EX2 R122, R122 ;  /* 0x0000007a007a7308 */ /* 0x000f620000000800 */
[----:B------:R-:W-:Y:S01]  /*3090*/  FMUL.FTZ R157, R157, R126 ;  /* 0x0000007e9d9d7220 */ /* 0x000fe20000410000 */
[----:B------:R-:W-:Y:S01]  /*30a0*/  FFMA.FTZ R126, R152, UR19, -R186 ;  /* 0x00000013987e7c23 */ /* 0x000fe200080108ba */
[----:B------:R-:W-:Y:S01]  /*30b0*/  FFMA.FTZ R186, -R13, R13, 1 ;  /* 0x3f8000000dba7423 */ /* 0x000fe2000001010d */
[----:B--2---:R-:W-:Y:S01]  /*30c0*/  FMUL.FTZ R127, R120, R127 ;  /* 0x0000007f787f7220 */ /* 0x004fe20000410000 */
[--C-:B------:R-:W-:Y:S01]  /*30d0*/  FFMA.FTZ R208, R208, UR19, -R184.reuse ;  /* 0x00000013d0d07c23 */ /* 0x100fe200080108b8 */
[----:B------:R-:W-:Y:S01]  /*30e0*/  FFMA.FTZ R211, R211, UR19, -R184 ;  /* 0x00000013d3d37c23 */ /* 0x000fe200080108b8 */
[--C-:B-1----:R-:W-:Y:S01]  /*30f0*/  FADD.FTZ R185, R128, -R6.reuse ;  /* 0x8000000680b97221 */ /* 0x102fe20000010000 */
[----:B------:R-:W-:Y:S01]  /*3100*/  FADD.FTZ R6, R130, -R6 ;  /* 0x8000000682067221 */ /* 0x000fe20000010000 */
[----:B------:R-:W-:Y:S01]  /*3110*/  FMUL.FTZ R186, R186, R127 ;  /* 0x0000007fbaba7220 */ /* 0x000fe20000410000 */
[----:B------:R1:W2:Y:S01]  /*3120*/  MUFU.EX2 R8, R219 ;  /* 0x000000db00087308 */ /* 0x0002a20000000800 */
[--C-:B------:R-:W-:Y:S01]  /*3130*/  FFMA.FTZ R127, R154, UR19, -R187.reuse ;  /* 0x000000139a7f7c23 */ /* 0x100fe200080108bb */
[----:B------:R-:W-:Y:S01]  /*3140*/  FFMA.FTZ R152, R212, UR19, -R187 ;  /* 0x00000013d4987c23 */ /* 0x000fe200080108bb */
[----:B------:R-:W-:Y:S01]  /*3150*/  FFMA.FTZ R184, -R14, R14, 1 ;  /* 0x3f8000000eb87423 */ /* 0x000fe2000001010e */
[--C-:B------:R-:W-:Y:S01]  /*3160*/  FADD.FTZ R187, R129, -R7.reuse ;  /* 0x8000000781bb7221 */ /* 0x100fe20000010000 */
[----:B------:R-:W-:Y:S01]  /*3170*/  FADD.FTZ R154, R131, -R7 ;  /* 0x80000007839a7221 */ /* 0x000fe20000010000 */
[----:B-----5:R-:W-:-:S02]  /*3180*/  FMUL.FTZ R14, R121, R6 ;  /* 0x00000006790e7220 */ /* 0x020fc40000410000 */
[----:B------:R-:W5:Y:S01]  /*3190*/  MUFU.EX2 R123, R123 ;  /* 0x0000007b007b7308 */ /* 0x000f620000000800 */
[----:B------:R-:W4:Y:S01]  /*31a0*/  LDS.64 R6, [R5+0x1e280] ;  /* 0x01e2800005067984 */ /* 0x000f220000000a00 */
[----:B-1----:R-:W-:Y:S01]  /*31b0*/  FADD.FTZ R219, R124, -R156 ;  /* 0x8000009c7cdb7221 */ /* 0x002fe20000010000 */
[----:B------:R-:W-:-:S05]  /*31c0*/  FMUL.FTZ R185, R122, R185 ;  /* 0x000000b97ab97220 */ /* 0x000fca0000410000 */
[----:B------:R-:W1:Y:S01]  /*31d0*/  MUFU.EX2 R124, R188 ;  /* 0x000000bc007c7308 */ /* 0x000e620000000800 */
[----:B------:R-:W-:Y:S01]  /*31e0*/  FMUL.FTZ R184, R184, R185 ;  /* 0x000000b9b8b87220 */ /* 0x000fe20000410000 */
[----:B------:R-:W-:Y:S01]  /*31f0*/  FFMA.FTZ R185, -R17, R17, 1 ;  /* 0x3f80000011b97423 */ /* 0x000fe20000010111 */
[----:B------:R-:W-:Y:S01]  /*3200*/  FFMA.FTZ R129, -R15, R15, 1 ;  /* 0x3f8000000f817423 */ /* 0x000fe2000001010f */
[----:B------:R-:W-:Y:S01]  /*3210*/  FFMA.FTZ R216, R216, UR19, -R189 ;  /* 0x00000013d8d87c23 */ /* 0x000fe200080108bd */
[----:B------:R-:W-:Y:S02]  /*3220*/  FSEL R131, R221, -INF , !P4 ;  /* 0xff800000dd837808 */ /* 0x000fe40006000000 */
[----:B------:R-:W-:Y:S01]  /*3230*/  FSEL R15, R223, -INF , !P0 ;  /* 0xff800000df0f7808 */ /* 0x000fe20004000000 */
[----:B------:R-:W1:Y:S01]  /*3240*/  MUFU.EX2 R125, R125 ;  /* 0x0000007d007d7308 */ /* 0x000e620000000800 */
[----:B------:R-:W-:Y:S01]  /*3250*/  FMUL.FTZ R185, R185, R14 ;  /* 0x0000000eb9b97220 */ /* 0x000fe20000410000 */
[----:B--2---:R-:W-:Y:S01]  /*3260*/  FMUL.FTZ R14, R8, R187 ;  /* 0x000000bb080e7220 */ /* 0x004fe20000410000 */
[----:B-----5:R-:W-:Y:S01]  /*3270*/  FMUL.FTZ R187, R123, R154 ;  /* 0x0000009a7bbb7220 */ /* 0x020fe20000410000 */
[--C-:B------:R-:W-:Y:S01]  /*3280*/  FFMA.FTZ R131, R131, UR19, -R20.reuse ;  /* 0x0000001383837c23 */ /* 0x100fe20008010814 */
[----:B------:R-:W-:Y:S01]  /*3290*/  FFMA.FTZ R154, R15, UR19, -R20 ;  /* 0x000000130f9a7c23 */ /* 0x000fe20008010814 */
[----:B------:R-:W-:-:S02]  /*32a0*/  FFMA.FTZ R130, -R18, R18, 1 ;  /* 0x3f80000012827423 */ /* 0x000fc40000010112 */
[----:B------:R-:W2:Y:S01]  /*32b0*/  MUFU.EX2 R12, R216 ;  /* 0x000000d8000c7308 */ /* 0x000ea20000000800 */
[----:B------:R-:W-:Y:S01]  /*32c0*/  FSEL R20, R222, -INF , !P5 ;  /* 0xff800000de147808 */ /* 0x000fe20006800000 */
[----:B---3--:R-:W-:Y:S01]  /*32d0*/  FADD.FTZ R189, R134, -R10 ;  /* 0x8000000a86bd7221 */ /* 0x008fe20000010000 */
[--C-:B------:R-:W-:Y:S01]  /*32e0*/  FFMA.FTZ R207, R207, UR19, -R22.reuse ;  /* 0x00000013cfcf7c23 */ /* 0x100fe20008010816 */
[----:B------:R-:W-:Y:S01]  /*32f0*/  FFMA.FTZ R209, R209, UR19, -R22 ;  /* 0x00000013d1d17c23 */ /* 0x000fe20008010816 */
[----:B------:R-:W-:Y:S01]  /*3300*/  FMUL.FTZ R130, R130, R187 ;  /* 0x000000bb82827220 */ /* 0x000fe20000410000 */
[----:B------:R-:W-:Y:S02]  /*3310*/  FSEL R156, R224, -INF , !P1 ;  /* 0xff800000e09c7808 */ /* 0x000fe40004800000 */
[----:B------:R3:W-:Y:S01]  /*3320*/  MUFU.EX2 R22, R208 ;  /* 0x000000d000167308 */ /* 0x0007e20000000800 */
[----:B------:R-:W-:Y:S01]  /*3330*/  FFMA.FTZ R134, R20, UR19, -R21 ;  /* 0x0000001314867c23 */ /* 0x000fe20008010815 */
[----:B------:R-:W-:Y:S01]  /*3340*/  FFMA.FTZ R187, -R197, R197, 1 ;  /* 0x3f800000c5bb7423 */ /* 0x000fe200000101c5 */
[----:B------:R-:W-:Y:S01]  /*3350*/  FMUL.FTZ R129, R129, R14 ;  /* 0x0000000e81817220 */ /* 0x000fe20000410000 */
[----:B------:R-:W-:Y:S01]  /*3360*/  FADD.FTZ R20, R133, -R11 ;  /* 0x8000000b85147221 */ /* 0x000fe20000010000 */
[----:B------:R-:W5:Y:S01]  /*3370*/  LDS.64 R14, [R5+0x1e2a0] ;  /* 0x01e2a000050e7984 */ /* 0x000f620000000a00 */
[----:B---3--:R-:W-:Y:S01]  /*3380*/  FADD.FTZ R208, R132, -R10 ;  /* 0x8000000a84d07221 */ /* 0x008fe20000010000 */
[----:B-1----:R-:W-:Y:S01]  /*3390*/  FMUL.FTZ R10, R124, R189 ;  /* 0x000000bd7c0a7220 */ /* 0x002fe20000410000 */
[----:B------:R-:W-:Y:S01]  /*33a0*/  FFMA.FTZ R156, R156, UR19, -R21 ;  /* 0x000000139c9c7c23 */ /* 0x000fe20008010815 */
[----:B------:R-:W1:Y:S01]  /*33b0*/  MUFU.EX2 R126, R126 ;  /* 0x0000007e007e7308 */ /* 0x000e620000000800 */
[----:B------:R-:W-:Y:S01]  /*33c0*/  FFMA.FTZ R132, -R19, R19, 1 ;  /* 0x3f80000013847423 */ /* 0x000fe20000010113 */
[----:B------:R-:W-:Y:S01]  /*33d0*/  FMUL.FTZ R187, R187, R10 ;  /* 0x0000000abbbb7220 */ /* 0x000fe20000410000 */
[----:B------:R-:W-:Y:S01]  /*33e0*/  FMUL.FTZ R21, R9, R208 ;  /* 0x000000d009157220 */ /* 0x000fe20000410000 */
[----:B------:R-:W-:Y:S01]  /*33f0*/  FADD.FTZ R11, R135, -R11 ;  /* 0x8000000b870b7221 */ /* 0x000fe20000010000 */
[----:B------:R-:W-:Y:S01]  /*3400*/  FMUL.FTZ R10, R125, R20 ;  /* 0x000000147d0a7220 */ /* 0x000fe20000410000 */
[----:B------:R-:W-:-:S02]  /*3410*/  FFMA.FTZ R133, -R196, R196, 1 ;  /* 0x3f800000c4857423 */ /* 0x000fc400000101c4 */
[----:B------:R-:W3:Y:S01]  /*3420*/  MUFU.EX2 R13, R213 ;  /* 0x000000d5000d7308 */ /* 0x000ee20000000800 */
[----:B------:R-:W-:Y:S01]  /*3430*/  FMUL.FTZ R132, R132, R21 ;  /* 0x0000001584847220 */ /* 0x000fe20000410000 */
[----:B------:R-:W-:Y:S01]  /*3440*/  FSEL R128, R195, -INF , !P3 ;  /* 0xff800000c3807808 */ /* 0x000fe20005800000 */
[----:B--2---:R-:W-:Y:S01]  /*3450*/  FMUL.FTZ R21, R12, R11 ;  /* 0x0000000b0c157220 */ /* 0x004fe20000410000 */
[----:B------:R-:W-:-:S04]  /*3460*/  FSEL R188, R220, -INF , !P2 ;  /* 0xff800000dcbc7808 */ /* 0x000fc80005000000 */
[----:B------:R-:W2:Y:S01]  /*3470*/  MUFU.EX2 R152, R152 ;  /* 0x0000009800987308 */ /* 0x000ea20000000800 */
[----:B------:R-:W-:Y:S02]  /*3480*/  FMUL.FTZ R133, R133, R10 ;  /* 0x0000000a85857220 */ /* 0x000fe40000410000 */
[----:B------:R-:W5:Y:S01]  /*3490*/  LDS.64 R10, [R5+0x1e2c0] ;  /* 0x01e2c000050a7984 */ /* 0x000f620000000a00 */
[--C-:B------:R-:W-:Y:S01]  /*34a0*/  FFMA.FTZ R128, R128, UR19, -R23.reuse ;  /* 0x0000001380807c23 */ /* 0x100fe20008010817 */
[----:B------:R-:W-:Y:S01]  /*34b0*/  FFMA.FTZ R188, R188, UR19, -R23 ;  /* 0x00000013bcbc7c23 */ /* 0x000fe20008010817 */
[--C-:B----4-:R-:W-:Y:S02]  /*34c0*/  FADD.FTZ R189, R136, -R6.reuse ;  /* 0x8000000688bd7221 */ /* 0x110fe40000010000 */
[----:B------:R4:W-:Y:S01]  /*34d0*/  MUFU.EX2 R23, R206 ;  /* 0x000000ce00177308 */ /* 0x0009e20000000800 */
[----:B------:R-:W-:Y:S01]  /*34e0*/  FFMA.FTZ R198, -R198, R198, 1 ;  /* 0x3f800000c6c67423 */ /* 0x000fe200000101c6 */
[----:B------:R-:W-:Y:S01]  /*34f0*/  FADD.FTZ R6, R138, -R6 ;  /* 0x800000068a067221 */ /* 0x000fe20000010000 */
[----:B-1----:R-:W-:Y:S01]  /*3500*/  FMUL.FTZ R196, R126, R189 ;  /* 0x000000bd7ec47220 */ /* 0x002fe20000410000 */
[--C-:B----4-:R-:W-:Y:S01]  /*3510*/  FADD.FTZ R206, R137, -R7.reuse ;  /* 0x8000000789ce7221 */ /* 0x110fe20000010000 */
[----:B------:R-:W-:-:S03]  /*3520*/  FADD.FTZ R7, R139, -R7 ;  /* 0x800000078b077221 */ /* 0x000fc60000010000 */
[----:B------:R-:W1:Y:S01]  /*3530*/  MUFU.EX2 R127, R127 ;  /* 0x0000007f007f7308 */ /* 0x000e620000000800 */
[----:B------:R-:W-:Y:S01]  /*3540*/  FMUL.FTZ R136, R198, R21 ;  /* 0x00000015c6887220 */ /* 0x000fe20000410000 */
[----:B---3--:R-:W-:Y:S01]  /*3550*/  FMUL.FTZ R198, R13, R6 ;  /* 0x000000060dc67220 */ /* 0x008fe20000410000 */
[----:B--2---:R-:W-:Y:S02]  /*3560*/  FMUL.FTZ R189, R152, R7 ;  /* 0x0000000798bd7220 */ /* 0x004fe40000410000 */
[----:B------:R2:W3:Y:S01]  /*3570*/  LDS.64 R6, [R5+0x1e2e0] ;  /* 0x01e2e00005067984 */ /* 0x0004e20000000a00 */
[----:B------:R-:W-:Y:S02]  /*3580*/  FFMA.FTZ R138, -R200, R200, 1 ;  /* 0x3f800000c88a7423 */ /* 0x000fe400000101c8 */
[----:B------:R-:W4:Y:S01]  /*3590*/  MUFU.EX2 R17, R211 ;  /* 0x000000d300117308 */ /* 0x000f220000000800 */
[----:B------:R-:W-:Y:S01]  /*35a0*/  FFMA.FTZ R137, -R201, R201, 1 ;  /* 0x3f800000c9897423 */ /* 0x000fe200000101c9 */
[----:B-1----:R-:W-:-:S06]  /*35b0*/  FMUL.FTZ R139, R127, R206 ;  /* 0x000000ce7f8b7220 */ /* 0x002fcc0000410000 */
[----:B------:R1:W3:Y:S01]  /*35c0*/  MUFU.EX2 R21, R188 ;  /* 0x000000bc00157308 */ /* 0x0002e20000000800 */
[----:B------:R-:W-:Y:S01]  /*35d0*/  FMUL.FTZ R138, R138, R139 ;  /* 0x0000008b8a8a7220 */ /* 0x000fe20000410000 */
[--C-:B-----5:R-:W-:Y:S01]  /*35e0*/  FADD.FTZ R139, R140, -R14.reuse ;  /* 0x8000000e8c8b7221 */ /* 0x120fe20000010000 */
[----:B------:R-:W-:Y:S01]  /*35f0*/  FMUL.FTZ R137, R137, R198 ;  /* 0x000000c689897220 */ /* 0x000fe20000410000 */
[----:B------:R-:W-:-:S04]  /*3600*/  FADD.FTZ R198, R142, -R14 ;  /* 0x8000000e8ec67221 */ /* 0x000fc80000010000 */
[----:B------:R-:W5:Y:S01]  /*3610*/  MUFU.EX2 R128, R128 ;  /* 0x0000008000807308 */ /* 0x000f620000000800 */
[----:B------:R-:W-:Y:S01]  /*3620*/  FFMA.FTZ R203, -R203, R203, 1 ;  /* 0x3f800000cbcb7423 */ /* 0x000fe200000101cb */
[----:B------:R-:W-:Y:S01]  /*3630*/  FMUL.FTZ R142, R22, R139 ;  /* 0x0000008b168e7220 */ /* 0x000fe20000410000 */
[----:B-1----:R-:W-:Y:S01]  /*3640*/  FADD.FTZ R188, R141, -R15 ;  /* 0x8000000f8dbc7221 */ /* 0x002fe20000010000 */
[--C-:B------:R-:W-:Y:S02]  /*3650*/  FADD.FTZ R145, R145, -R11.reuse ;  /* 0x8000000b91917221 */ /* 0x100fe40000010000 */
[----:B--2---:R-:W-:Y:S01]  /*3660*/  FMUL.FTZ R5, R203, R142 ;  /* 0x0000008ecb057220 */ /* 0x004fe20000410000 */
[----:B------:R-:W-:Y:S01]  /*3670*/  FADD.FTZ R142, R147, -R11 ;  /* 0x8000000b938e7221 */ /* 0x000fe20000010000 */
[----:B------:R-:W1:Y:S01]  /*3680*/  MUFU.EX2 R154, R154 ;  /* 0x0000009a009a7308 */ /* 0x000e620000000800 */
[----:B------:R-:W-:Y:S01]  /*3690*/  FFMA.FTZ R14, -R205, R205, 1 ;  /* 0x3f800000cd0e7423 */ /* 0x000fe200000101cd */
[----:B------:R-:W-:Y:S01]  /*36a0*/  FFMA.FTZ R140, -R204, R204, 1 ;  /* 0x3f800000cc8c7423 */ /* 0x000fe200000101cc */
[----:B----4-:R-:W-:Y:S01]  /*36b0*/  FMUL.FTZ R139, R17, R198 ;  /* 0x000000c6118b7220 */ /* 0x010fe20000410000 */
[----:B------:R-:W-:-:S04]  /*36c0*/  FMUL.FTZ R141, R23, R188 ;  /* 0x000000bc178d7220 */ /* 0x000fc80000410000 */
[----:B------:R-:W2:Y:S01]  /*36d0*/  MUFU.EX2 R11, R156 ;  /* 0x0000009c000b7308 */ /* 0x000ea20000000800 */
[----:B------:R-:W-:Y:S01]  /*36e0*/  FMUL.FTZ R14, R14, R139 ;  /* 0x0000008b0e0e7220 */ /* 0x000fe20000410000 */
[----:B------:R-:W-:Y:S01]  /*36f0*/  FMUL.FTZ R140, R140, R141 ;  /* 0x0000008d8c8c7220 */ /* 0x000fe20000410000 */
[----:B------:R-:W-:-:S05]  /*3700*/  FADD.FTZ R144, R144, -R10 ;  /* 0x8000000a90907221 */ /* 0x000fca0000010000 */
[----:B------:R-:W4:Y:S01]  /*3710*/  MUFU.EX2 R18, R210 ;  /* 0x000000d200127308 */ /* 0x000f220000000800 */
[----:B------:R-:W-:Y:S01]  /*3720*/  FADD.FTZ R139, R146, -R10 ;  /* 0x8000000a928b7221 */ /* 0x000fe20000010000 */
[----:B------:R-:W-:Y:S01]  /*3730*/  FFMA.FTZ R220, -R220, R220, 1 ;  /* 0x3f800000dcdc7423 */ /* 0x000fe200000101dc */
[----:B---3--:R-:W-:-:S05]  /*3740*/  FMUL.FTZ R141, R21, R142 ;  /* 0x0000008e158d7220 */ /* 0x008fca0000410000 */
[----:B------:R-:W3:Y:S01]  /*3750*/  MUFU.EX2 R19, R207 ;  /* 0x000000cf00137308 */ /* 0x000ee20000000800 */
[----:B------:R-:W-:Y:S01]  /*3760*/  FFMA.FTZ R195, -R195, R195, 1 ;  /* 0x3f800000c3c37423 */ /* 0x000fe200000101c3 */
[----:B-----5:R-:W-:-:S06]  /*3770*/  FMUL.FTZ R10, R128, R145 ;  /* 0x00000091800a7220 */ /* 0x020fcc0000410000 */
[----:B------:R-:W5:Y:S08]  /*3780*/  MUFU.EX2 R20, R209 ;  /* 0x000000d100147308 */ /* 0x000f700000000800 */
[----:B------:R-:W5:Y:S08]  /*3790*/  MUFU.EX2 R131, R131 ;  /* 0x0000008300837308 */ /* 0x000f700000000800 */
[----:B------:R-:W5:Y:S01]  /*37a0*/  MUFU.EX2 R134, R134 ;  /* 0x0000008600867308 */ /* 0x000f620000000800 */
[----:B------:R-:W-:Y:S01]  /*37b0*/  FMUL.FTZ R220, R220, R141 ;  /* 0x0000008ddcdc7220 */ /* 0x000fe20000410000 */
[----:B------:R-:W-:Y:S01]  /*37c0*/  FMUL.FTZ R195, R195, R10 ;  /* 0x0000000ac3c37220 */ /* 0x000fe20000410000 */
[--C-:B------:R-:W-:Y:S01]  /*37d0*/  FADD.FTZ R141, R150, -R6.reuse ;  /* 0x80000006968d7221 */ /* 0x100fe20000010000 */
[----:B------:R-:W-:Y:S01]  /*37e0*/  FADD.FTZ R10, R151, -R7 ;  /* 0x80000007970a7221 */ /* 0x000fe20000010000 */
[----:B------:R-:W-:Y:S01]  /*37f0*/  FFMA.FTZ R135, -R199, R199, 1 ;  /* 0x3f800000c7877423 */ /* 0x000fe200000101c7 */
[----:B------:R-:W-:Y:S01]  /*3800*/  FADD.FTZ R143, R143, -R15 ;  /* 0x8000000f8f8f7221 */ /* 0x000fe20000010000 */
[----:B------:R-:W-:Y:S01]  /*3810*/  FADD.FTZ R148, R148, -R6 ;  /* 0x8000000694947221 */ /* 0x000fe20000010000 */
[----:B------:R-:W-:Y:S01]  /*3820*/  FMUL.FTZ R233, R225, R230 ;  /* 0x000000e6e1e97220 */ /* 0x000fe20000410000 */
[----:B------:R-:W-:Y:S01]  /*3830*/  FMUL.FTZ R218, R226, R231 ;  /* 0x000000e7e2da7220 */ /* 0x000fe20000410000 */
[----:B------:R-:W-:Y:S01]  /*3840*/  FADD.FTZ R149, R149, -R7 ;  /* 0x8000000795957221 */ /* 0x000fe20000010000 */
[----:B-1----:R-:W-:Y:S01]  /*3850*/  FMUL.FTZ R6, R154, R141 ;  /* 0x0000008d9a067220 */ /* 0x002fe20000410000 */
[----:B------:R-:W-:Y:S01]  /*3860*/  FMUL.FTZ R219, R158, R219 ;  /* 0x000000db9edb7220 */ /* 0x000fe20000410000 */
[----:B--2---:R-:W-:Y:S01]  /*3870*/  FMUL.FTZ R141, R11, R10 ;  /* 0x0000000a0b8d7220 */ /* 0x004fe20000410000 */
[----:B------:R-:W-:Y:S01]  /*3880*/  FMUL.FTZ R135, R135, R196 ;  /* 0x000000c487877220 */ /* 0x000fe20000410000 */
[----:B------:R-:W-:-:S02]  /*3890*/  IMAD.U32 R10, RZ, RZ, UR5 ;  /* 0x00000005ff0a7e24 */ /* 0x000fc4000f8e00ff */
[----:B------:R-:W-:Y:S01]  /*38a0*/  FFMA.FTZ R196, -R202, R202, 1 ;  /* 0x3f800000cac47423 */ /* 0x000fe200000101ca */
[----:B------:R-:W-:Y:S01]  /*38b0*/  FFMA.FTZ R15, -R236, R236, 1 ;  /* 0x3f800000ec0f7423 */ /* 0x000fe200000101ec */
[----:B----4-:R-:W-:Y:S01]  /*38c0*/  FMUL.FTZ R188, R18, R143 ;  /* 0x0000008f12bc7220 */ /* 0x010fe20000410000 */
[----:B------:R-:W-:Y:S01]  /*38d0*/  FMUL.FTZ R190, R190, R233 ;  /* 0x000000e9bebe7220 */ /* 0x000fe20000410000 */
[----:B------:R-:W-:Y:S01]  /*38e0*/  FMUL.FTZ R191, R191, R218 ;  /* 0x000000dabfbf7220 */ /* 0x000fe20000410000 */
[----:B------:R-:W-:Y:S01]  /*38f0*/  FFMA.FTZ R235, -R235, R235, 1 ;  /* 0x3f800000ebeb7423 */ /* 0x000fe200000101eb */
[----:B------:R-:W-:Y:S01]  /*3900*/  FFMA.FTZ R234, -R234, R234, 1 ;  /* 0x3f800000eaea7423 */ /* 0x000fe200000101ea */
[----:B---3--:R-:W-:Y:S01]  /*3910*/  FMUL.FTZ R144, R19, R144 ;  /* 0x0000009013907220 */ /* 0x008fe20000410000 */
[----:B-----5:R-:W-:Y:S01]  /*3920*/  FMUL.FTZ R139, R20, R139 ;  /* 0x0000008b148b7220 */ /* 0x020fe20000410000 */
[----:B------:R-:W-:Y:S01]  /*3930*/  FFMA.FTZ R221, -R221, R221, 1 ;  /* 0x3f800000dddd7423 */ /* 0x000fe200000101dd */
[----:B------:R-:W-:Y:S01]  /*3940*/  FFMA.FTZ R223, -R223, R223, 1 ;  /* 0x3f800000dfdf7423 */ /* 0x000fe200000101df */
[----:B------:R-:W-:Y:S01]  /*3950*/  FFMA.FTZ R222, -R222, R222, 1 ;  /* 0x3f800000dede7423 */ /* 0x000fe200000101de */
[----:B------:R-:W-:Y:S01]  /*3960*/  FFMA.FTZ R224, -R224, R224, 1 ;  /* 0x3f800000e0e07423 */ /* 0x000fe200000101e0 */
[----:B------:R-:W-:Y:S01]  /*3970*/  FMUL.FTZ R148, R131, R148 ;  /* 0x0000009483947220 */ /* 0x000fe20000410000 */
[----:B------:R-:W-:Y:S01]  /*3980*/  FMUL.FTZ R149, R134, R149 ;  /* 0x0000009586957220 */ /* 0x000fe20000410000 */
[----:B------:R-:W-:Y:S01]  /*3990*/  FMUL.FTZ R214, R214, R219 ;  /* 0x000000dbd6d67220 */ /* 0x000fe20000410000 */
[----:B------:R-:W-:-:S02]  /*39a0*/  IMAD R10, R10, 0x2000, R232 ;  /* 0x000020000a0a7824 */ /* 0x000fc400078e02e8 */
[----:B------:R-:W-:Y:S01]  /*39b0*/  FMUL.FTZ R196, R196, R189 ;  /* 0x000000bdc4c47220 */ /* 0x000fe20000410000 */
[----:B------:R-:W-:Y:S01]  /*39c0*/  FMUL.FTZ R15, R15, R188 ;  /* 0x000000bc0f0f7220 */ /* 0x000fe20000410000 */
[----:B------:R-:W-:Y:S01]  /*39d0*/  FMUL.FTZ R144, R235, R144 ;  /* 0x00000090eb907220 */ /* 0x000fe20000410000 */
[----:B------:R-:W-:Y:S01]  /*39e0*/  FMUL.FTZ R139, R234, R139 ;  /* 0x0000008bea8b7220 */ /* 0x000fe20000410000 */
[----:B------:R-:W-:Y:S01]  /*39f0*/  FMUL.FTZ R146, R221, R148 ;  /* 0x00000094dd927220 */ /* 0x000fe20000410000 */
[----:B------:R-:W-:Y:S01]  /*3a00*/  FMUL.FTZ R6, R223, R6 ;  /* 0x00000006df067220 */ /* 0x000fe20000410000 */
[----:B------:R-:W-:Y:S01]  /*3a10*/  FMUL.FTZ R7, R222, R149 ;  /* 0x00000095de077220 */ /* 0x000fe20000410000 */
[----:B------:R-:W-:Y:S01]  /*3a20*/  FMUL.FTZ R141, R224, R141 ;  /* 0x0000008de08d7220 */ /* 0x000fe20000410000 */
[----:B------:R-:W-:Y:S01]  /*3a30*/  F2FP.BF16.F32.PACK_AB R188, R191, R190 ;  /* 0x000000bebfbc723e */ /* 0x000fe200000010ff */
[----:B------:R-:W-:Y:S01]  /*3a40*/  IMAD R10, R10, 0x2, R237 ;  /* 0x000000020a0a7824 */ /* 0x000fe200078e02ed */
[----:B------:R-:W-:-:S02]  /*3a50*/  F2FP.BF16.F32.PACK_AB R189, R193, R192 ;  /* 0x000000c0c1bd723e */ /* 0x000fc400000010ff */
[----:B------:R-:W-:Y:S02]  /*3a60*/  F2FP.BF16.F32.PACK_AB R190, R215, R214 ;  /* 0x000000d6d7be723e */ /* 0x000fe400000010ff */
[----:B------:R-:W-:Y:S01]  /*3a70*/  F2FP.BF16.F32.PACK_AB R191, R186, R157 ;  /* 0x0000009dbabf723e */ /* 0x000fe200000010ff */
[----:B------:R-:W-:Y:S01]  /*3a80*/  ULOP3.LUT UR8, UR8, 0x1000000, URZ, 0xfc, !UPT ;  /* 0x0100000008087892 */ /* 0x000fe2000f8efc3f */
[----:B------:R-:W-:Y:S02]  /*3a90*/  F2FP.BF16.F32.PACK_AB R184, R129, R184 ;  /* 0x000000b881b8723e */ /* 0x000fe400000010ff */
        /* <DEDUP_REMOVED lines=10> */
[----:B------:R-:W-:Y:S01]  /*3b40*/  F2FP.BF16.F32.PACK_AB R147, R141, R6 ;  /* 0x000000068d93723e */ /* 0x000fe200000010ff */
[----:B------:R1:W-:Y:S01]  /*3b50*/  STSM.16.MT88.4 [R10+0x1e800], R188 ;  /* 0x01e800bc0a007844 */ /* 0x0003e20000004200 */
[----:B------:R-:W-:Y:S01]  /*3b60*/  F2FP.BF16.F32.PACK_AB R156, R226, R225 ;  /* 0x000000e1e29c723e */ /* 0x000fe200000010ff */
[----:B------:R-:W-:Y:S01]  /*3b70*/  UIMAD UR8, UR5, 0x300, UR8 ;  /* 0x00000300050878a4 */ /* 0x000fe2000f8e0208 */
[----:B------:R-:W-:Y:S01]  /*3b80*/  F2FP.BF16.F32.PACK_AB R157, R155, R153 ;  /* 0x000000999b9d723e */ /* 0x000fe200000010ff */
[----:B------:R1:W-:Y:S01]  /*3b90*/  STSM.16.MT88.4 [R10+0x1f000], R184 ;  /* 0x01f000b80a007844 */ /* 0x0003e20000004200 */
[----:B------:R-:W-:Y:S02]  /*3ba0*/  F2FP.BF16.F32.PACK_AB R158, R194, R158 ;  /* 0x0000009ec29e723e */ /* 0x000fe400000010ff */
[----:B------:R-:W-:Y:S01]  /*3bb0*/  F2FP.BF16.F32.PACK_AB R159, R120, R159 ;  /* 0x0000009f789f723e */ /* 0x000fe200000010ff */
[----:B------:R1:W-:Y:S04]  /*3bc0*/  STSM.16.MT88.4 [R10+0x1f800], R148 ;  /* 0x01f800940a007844 */ /* 0x0003e80000004200 */
[----:B------:R1:W-:Y:S01]  /*3bd0*/  STSM.16.MT88.4 [R10+0x20000], R144 ;  /* 0x020000900a007844 */ /* 0x0003e20000004200 */
[----:B------:R-:W-:Y:S01]  /*3be0*/  WARPGROUP.ARRIVE ;  /* 0x00000000000079c5 */ /* 0x000fe20000000000 */
[----:B------:R-:W-:Y:S01]  /*3bf0*/  UMOV UR10, UR8 ;  /* 0x00000008000a7c82 */ /* 0x000fe20008000000 */
[----:B------:R-:W-:-:S04]  /*3c00*/  UMOV UR11, 0x80000020 ;  /* 0x80000020000b7882 */ /* 0x000fc80000000000 */
[----:B------:R-:W-:Y:S01]  /*3c10*/  HGMMA.64x96x16.F32.BF16 R72, R156, gdesc[UR8].tnspB, R72, gsb0 ;  /* 0x416000089c487df0 */ /* 0x000fe20008001848 */
[----:B------:R-:W-:Y:S02]  /*3c20*/  F2FP.BF16.F32.PACK_AB R120, R8, R122 ;  /* 0x0000007a0878723e */ /* 0x000fe400000010ff */
[----:B------:R-:W-:Y:S01]  /*3c30*/  F2FP.BF16.F32.PACK_AB R121, R123, R121 ;  /* 0x000000797b79723e */ /* 0x000fe200000010ff */
[----:B------:R-:W-:Y:S01]  /*3c40*/  UIADD3 UR10, UR8, 0x40, URZ ;  /* 0x00000040080a7890 */ /* 0x000fe2000fffe03f */
[----:B------:R-:W-:Y:S02]  /*3c50*/  F2FP.BF16.F32.PACK_AB R122, R125, R9 ;  /* 0x000000097d7a723e */ /* 0x000fe400000010ff */
[----:B------:R-:W-:Y:S01]  /*3c60*/  F2FP.BF16.F32.PACK_AB R123, R12, R124 ;  /* 0x0000007c0c7b723e */ /* 0x000fe200000010ff */
[----:B------:R-:W-:Y:S01]  /*3c70*/  UMOV UR11, 0x80000020 ;  /* 0x80000020000b7882 */ /* 0x000fe20000000000 */
[----:B------:R-:W-:Y:S02]  /*3c80*/  WARPGROUP.DEPBAR.LE gsb0, 0x0 ;  /* 0x00008000000079c5 */ /* 0x000fe40000010000 */
[----:B------:R-:W-:-:S06]  /*3c90*/  WARPGROUP.ARRIVE ;  /* 0x00000000000079c5 */ /* 0x000fcc0000000000 */
[----:B------:R-:W-:Y:S01]  /*3ca0*/  HGMMA.64x96x16.F32.BF16 R72, R120, gdesc[UR8].tnspB, R72, gsb0 ;  /* 0x4160000878487df0 */ /* 0x000fe20008001848 */
[----:B------:R-:W-:Y:S01]  /*3cb0*/  UIADD3 UR10, UR8, 0x80, URZ ;  /* 0x00000080080a7890 */ /* 0x000fe2000fffe03f */
[----:B------:R-:W-:Y:S01]  /*3cc0*/  UMOV UR11, 0x80000020 ;  /* 0x80000020000b7882 */ /* 0x000fe20000000000 */
[----:B------:R-:W-:Y:S01]  /*3cd0*/  VIADD R129, R237, 0x1e800 ;  /* 0x0001e800ed817836 */ /* 0x000fe20000000000 */
[----:B------:R-:W-:Y:S01]  /*3ce0*/  F2FP.BF16.F32.PACK_AB R130, R134, R131 ;  /* 0x000000838682723e */ /* 0x000fe200000010ff */
[----:B------:R-:W-:Y:S01]  /*3cf0*/  UIADD3 UR12, UR8, 0xc0, URZ ;  /* 0x000000c0080c7890 */ /* 0x000fe2000fffe03f */
[----:B------:R-:W-:Y:S02]  /*3d00*/  F2FP.BF16.F32.PACK_AB R128, R128, R19 ;  /* 0x000000138080723e */ /* 0x000fe400000010ff */
[----:B------:R-:W-:Y:S02]  /*3d10*/  R2UR UR9, R129 ;  /* 0x00000000810972ca */ /* 0x000fe400000e0000 */
[----:B------:R-:W-:-:S02]  /*3d20*/  F2FP.BF16.F32.PACK_AB R129, R21, R20 ;  /* 0x000000141581723e */ /* 0x000fc400000010ff */
[----:B------:R-:W-:Y:S01]  /*3d30*/  F2FP.BF16.F32.PACK_AB R131, R11, R154 ;  /* 0x0000009a0b83723e */ /* 0x000fe200000010ff */
[----:B------:R-:W-:Y:S02]  /*3d40*/  WARPGROUP.DEPBAR.LE gsb0, 0x0 ;  /* 0x00008000000079c5 */ /* 0x000fe40000010000 */
[----:B------:R-:W-:Y:S02]  /*3d50*/  F2FP.BF16.F32.PACK_AB R120, R127, R126 ;  /* 0x0000007e7f78723e */ /* 0x000fe400000010ff */
[----:B------:R-:W-:Y:S02]  /*3d60*/  F2FP.BF16.F32.PACK_AB R121, R152, R13 ;  /* 0x0000000d9879723e */ /* 0x000fe400000010ff */
[----:B------:R-:W-:Y:S02]  /*3d70*/  F2FP.BF16.F32.PACK_AB R122, R23, R22 ;  /* 0x00000016177a723e */ /* 0x000fe400000010ff */
[----:B------:R-:W-:-:S04]  /*3d80*/  F2FP.BF16.F32.PACK_AB R123, R18, R17 ;  /* 0x00000011127b723e */ /* 0x000fc800000010ff */
[----:B------:R-:W-:-:S06]  /*3d90*/  WARPGROUP.ARRIVE ;  /* 0x00000000000079c5 */ /* 0x000fcc0000000000 */
[----:B------:R-:W-:Y:S01]  /*3da0*/  HGMMA.64x96x16.F32.BF16 R72, R120, gdesc[UR8].tnspB, R72, gsb0 ;  /* 0x4160000878487df0 */ /* 0x000fe20008001848 */
[----:B------:R-:W-:Y:S01]  /*3db0*/  UMOV UR14, UR12 ;  /* 0x0000000c000e7c82 */ /* 0x000fe20008000000 */
[----:B------:R-:W-:Y:S01]  /*3dc0*/  UMOV UR15, 0x80000020 ;  /* 0x80000020000f7882 */ /* 0x000fe20000000000 */
[----:B------:R-:W-:Y:S02]  /*3dd0*/  WARPGROUP.DEPBAR.LE gsb0, 0x0 ;  /* 0x00008000000079c5 */ /* 0x000fe40000010000 */
[----:B------:R-:W-:-:S06]  /*3de0*/  WARPGROUP.ARRIVE ;  /* 0x00000000000079c5 */ /* 0x000fcc0000000000 */
[----:B------:R-:W-:Y:S01]  /*3df0*/  HGMMA.64x96x16.F32.BF16 R72, R128, gdesc[UR12].tnspB, R72, gsb0 ;  /* 0x4160000c80487df0 */ /* 0x000fe20008001848 */
[----:B------:R-:W-:-:S05]  /*3e00*/  IMAD R5, R16, 0x1000, R237 ;  /* 0x0000100010057824 */ /* 0x000fca00078e02ed */
[----:B------:R-:W-:Y:S01]  /*3e10*/  R2UR UR10, R5 ;  /* 0x00000000050a72ca */ /* 0x000fe200000e0000 */
[----:B------:R-:W-:-:S04]  /*3e20*/  USHF.R.U32.HI UR9, URZ, 0x4, UR9 ;  /* 0x000000043f097899 */ /* 0x000fc80008011609 */
[----:B------:R-:W-:-:S04]  /*3e30*/  ULOP3.LUT UR9, UR9, 0x3fff, URZ, 0xc0, !UPT ;  /* 0x00003fff09097892 */ /* 0x000fc8000f8ec03f */
[----:B------:R-:W-:-:S04]  /*3e40*/  ULOP3.LUT UR9, UR9, 0x10000, URZ, 0xfc, !UPT ;  /* 0x0001000009097892 */ /* 0x000fc8000f8efc3f */
[----:B------:R-:W-:Y:S02]  /*3e50*/  USHF.R.U32.HI UR10, URZ, 0x4, UR10 ;  /* 0x000000043f0a7899 */ /* 0x000fe4000801160a */
[----:B------:R-:W-:Y:S02]  /*3e60*/  ULEA UR8, UR5, UR9, 0xa ;  /* 0x0000000905087291 */ /* 0x000fe4000f8e503f */
[----:B------:R-:W-:Y:S01]  /*3e70*/  ULOP3.LUT UR10, UR10, 0x3fff, URZ, 0xc0, !UPT ;  /* 0x00003fff0a0a7892 */ /* 0x000fe2000f8ec03f */
[----:B------:R-:W-:Y:S01]  /*3e80*/  UMOV UR11, 0xc0000010 ;  /* 0xc0000010000b7882 */ /* 0x000fe20000000000 */
        /* <DEDUP_REMOVED lines=11> */
[----:B------:R-:W-:Y:S01]  /*3f40*/  UIADD3 UR20, UR10, 0x200, URZ ;  /* 0x000002000a147890 */ /* 0x000fe2000fffe03f */
[----:B------:R-:W-:Y:S01]  /*3f50*/  UMOV UR12, UR8 ;  /* 0x00000008000c7c82 */ /* 0x000fe20008000000 */
[----:B------:R-:W-:Y:S01]  /*3f60*/  UMOV UR13, UR9 ;  /* 0x00000009000d7c82 */ /* 0x000fe20008000000 */
[----:B------:R-:W-:-:S04]  /*3f70*/  UMOV UR15, 0xc0000010 ;  /* 0xc0000010000f7882 */ /* 0x000fc80000000000 */
[----:B------:R-:W-:Y:S01]  /*3f80*/  UMOV UR14, UR20 ;  /* 0x00000014000e7c82 */ /* 0x000fe20008000000 */
[----:B------:R-:W-:Y:S02]  /*3f90*/  WARPGROUP.DEPBAR.LE gsb0, 0x0 ;  /* 0x00008000000079c5 */ /* 0x000fe40000010000 */
        /* <DEDUP_REMOVED lines=17> */
[----:B------:R-:W-:Y:S01]  /*40b0*/  UIADD3 UR9, UR10, 0x220, URZ ;  /* 0x000002200a097890 */ /* 0x000fe2000fffe03f */
[----:B------:R-:W-:-:S06]  /*40c0*/  UMOV UR15, 0xc0000010 ;  /* 0xc0000010000f7882 */ /* 0x000fcc0000000000 */
[----:B------:R-:W-:Y:S01]  /*40d0*/  UMOV UR14, UR9 ;  /* 0x00000009000e7c82 */ /* 0x000fe20008000000 */
        /* <DEDUP_REMOVED lines=105> */
[----:B------:R-:W-:Y:S02]  /*4770*/  UIADD3 UR8, UR8, 0x206, URZ ;  /* 0x0000020608087890 */ /* 0x000fe4000fffe03f */
[----:B------:R-:W-:Y:S02]  /*4780*/  UIADD3 UR12, UR10, 0x2e0, URZ ;  /* 0x000002e00a0c7890 */ /* 0x000fe4000fffe03f */
[----:B------:R-:W-:Y:S01]  /*4790*/  UIADD3 UR13, UR10, 0x4e0, URZ ;  /* 0x000004e00a0d7890 */ /* 0x000fe2000fffe03f */
[----:B------:R-:W-:Y:S02]  /*47a0*/  UMOV UR11, 0xc0000010 ;  /* 0xc0000010000b7882 */ /* 0x000fe40000000000 */
[----:B------:R-:W-:Y:S01]  /*47b0*/  UMOV UR10, UR9 ;  /* 0x00000009000a7c82 */ /* 0x000fe20008000000 */
[----:B------:R-:W-:Y:S01]  /*47c0*/  UMOV UR9, 0x40000040 ;  /* 0x4000004000097882 */ /* 0x000fe20000000000 */
[----:B------:R-:W-:-:S02]  /*47d0*/  WARPGROUP.DEPBAR.LE gsb0, 0x0 ;  /* 0x00008000000079c5 */ /* 0x000fc40000010000 */
        /* <DEDUP_REMOVED lines=15> */
.L_x_1040:
[----:B------:R-:W-:Y:S01]  /*48d0*/  UIADD3 UR8, UR6, 0x26840, URZ ;  /* 0x0002684006087890 */ /* 0x000fe2000fffe03f */
[----:B------:R-:W1:Y:S01]  /*48e0*/  S2R R5, SR_TID.X ;  /* 0x0000000000057919 */ /* 0x000e620000002100 */
[----:B------:R-:W-:Y:S02]  /*48f0*/  ULOP3.LUT UR10, UR7, 0x1000000, URZ, 0xfc, !UPT ;  /* 0x01000000070a7892 */ /* 0x000fe4000f8efc3f */
        /* <DEDUP_REMOVED lines=12> */
[----:B-1----:R-:W-:-:S05]  /*49c0*/  SHF.R.U32.HI R5, RZ, 0x7, R5 ;  /* 0x00000007ff057819 */ /* 0x002fca0000011605 */
[C---:B------:R-:W-:Y:S02]  /*49d0*/  VIADD R6, R5.reuse, 0x9 ;  /* 0x0000000905067836 */ /* 0x040fe40000000000 */
[----:B------:R-:W-:Y:S01]  /*49e0*/  VIADD R5, R5, 0xc ;  /* 0x0000000c05057836 */ /* 0x000fe20000000000 */
        /* <DEDUP_REMOVED lines=28> */
.L_x_1041:
        /* <DEDUP_REMOVED lines=62> */
.L_x_1023:
[----:B------:R-:W-:Y:S05]  /*4f90*/  @P0 BRA `(.L_x_1043) ;  /* 0x0000000c00980947 */ /* 0x000fea0003800000 */
[----:B------:R-:W2:Y:S01]  /*4fa0*/  S2UR UR4, SR_CgaCtaId ;  /* 0x00000000000479c3 */ /* 0x000ea20000008800 */
[----:B------:R-:W-:Y:S02]  /*4fb0*/  UMOV UR37, 0x400 ;  /* 0x0000040000257882 */ /* 0x000fe40000000000 */
[----:B--2---:R-:W-:-:S06]  /*4fc0*/  ULEA UR37, UR4, UR37, 0x18 ;  /* 0x0000002504257291 */ /* 0x004fcc000f8ec03f */
[----:B------:R-:W-:-:S05]  /*4fd0*/  IMAD.U32 R16, RZ, RZ, UR37 ;  /* 0x00000025ff107e24 */ /* 0x000fca000f8e00ff */
        /* <DEDUP_REMOVED lines=18> */
.L_x_1044:
[----:B------:R-:W-:-:S06]  /*5100*/  UIADD3 UR4, UR37, 0x6000, URZ ;  /* 0x0000600025047890 */ /* 0x000fcc000fffe03f */
        /* <DEDUP_REMOVED lines=19> */
.L_x_1045:
        /* <DEDUP_REMOVED lines=18> */
.L_x_1046:
        /* <DEDUP_REMOVED lines=18> */
.L_x_1047:
[----:B------:R-:W2:Y:S01]  /*5480*/  S2R R0, SR_TID.X ;  /* 0x0000000000007919 */ /* 0x000ea20000002100 */
        /* <DEDUP_REMOVED lines=15> */
[----:B--2---:R-:W-:Y:S01]  /*5580*/  VIADD R0, R0, 0xffffff80 ;  /* 0xffffff8000007836 */ /* 0x004fe20000000000 */
[----:B------:R-:W-:Y:S02]  /*5590*/  F2FP.BF16.F32.PACK_AB R97, R99, R98 ;  /* 0x000000626361723e */ /* 0x000fe400000010ff */
[----:B------:R-:W-:-:S02]  /*55a0*/  F2FP.BF16.F32.PACK_AB R104, R105, R104 ;  /* 0x000000686968723e */ /* 0x000fc400000010ff */
[----:B------:R-:W-:Y:S02]  /*55b0*/  SHF.R.S32.HI R3, RZ, 0x1f, R0 ;  /* 0x0000001fff037819 */ /* 0x000fe40000011400 */
[----:B------:R-:W-:Y:S02]  /*55c0*/  F2FP.BF16.F32.PACK_AB R98, R101, R100 ;  /* 0x000000646562723e */ /* 0x000fe400000010ff */
[CC--:B------:R-:W-:Y:S02]  /*55d0*/  LEA.HI R2, R3.reuse, R0.reuse, RZ, 0x4 ;  /* 0x0000000003027211 */ /* 0x0c0fe400078f20ff */
[----:B------:R-:W-:Y:S02]  /*55e0*/  LEA.HI R3, R3, R0, RZ, 0x5 ;  /* 0x0000000003037211 */ /* 0x000fe400078f28ff */
[----:B-1----:R-:W-:Y:S02]  /*55f0*/  LOP3.LUT R5, R2, 0xfffffff0, RZ, 0xc0, !PT ;  /* 0xfffffff002057812 */ /* 0x002fe400078ec0ff */
[----:B------:R-:W-:-:S02]  /*5600*/  SHF.R.S32.HI R9, RZ, 0x5, R3 ;  /* 0x00000005ff097819 */ /* 0x000fc40000011403 */
[----:B------:R-:W-:Y:S01]  /*5610*/  F2FP.BF16.F32.PACK_AB R99, R103, R102 ;  /* 0x000000666763723e */ /* 0x000fe200000010ff */
[----:B------:R-:W-:Y:S01]  /*5620*/  IMAD.IADD R5, R0, 0x1, -R5 ;  /* 0x0000000100057824 */ /* 0x000fe200078e0a05 */
[----:B------:R-:W-:Y:S02]  /*5630*/  SHF.R.S32.HI R0, RZ, 0x4, R2 ;  /* 0x00000004ff007819 */ /* 0x000fe40000011402 */
[----:B------:R-:W-:Y:S02]  /*5640*/  F2FP.BF16.F32.PACK_AB R105, R107, R106 ;  /* 0x0000006a6b69723e */ /* 0x000fe400000010ff */
[----:B------:R-:W-:Y:S01]  /*5650*/  LEA.HI R4, R5, R5, RZ, 0x1 ;  /* 0x0000000505047211 */ /* 0x000fe200078f08ff */
[----:B------:R-:W-:Y:S01]  /*5660*/  IMAD.SHL.U32 R0, R0, 0x8, RZ ;  /* 0x0000000800007824 */ /* 0x000fe200078e00ff */
[----:B------:R-:W-:Y:S02]  /*5670*/  SHF.R.S32.HI R8, RZ, 0x1f, R5 ;  /* 0x0000001fff087819 */ /* 0x000fe40000011405 */
[----:B------:R-:W-:-:S02]  /*5680*/  SHF.R.S32.HI R6, RZ, 0x1, R4 ;  /* 0x00000001ff067819 */ /* 0x000fc40000011404 */
[----:B------:R-:W-:Y:S02]  /*5690*/  SHF.R.S32.HI R7, RZ, 0x1f, R4 ;  /* 0x0000001fff077819 */ /* 0x000fe40000011404 */
[----:B------:R-:W-:Y:S02]  /*56a0*/  LEA.HI R8, R8, R5, RZ, 0x3 ;  /* 0x0000000508087211 */ /* 0x000fe400078f18ff */
[----:B------:R-:W-:Y:S02]  /*56b0*/  LEA.HI R7, R7, R6, RZ, 0x2 ;  /* 0x0000000607077211 */ /* 0x000fe400078f10ff */
[----:B------:R-:W-:Y:S01]  /*56c0*/  LOP3.LUT R4, R4, 0x3fffffe, RZ, 0xc0, !PT ;  /* 0x03fffffe04047812 */ /* 0x000fe200078ec0ff */
[----:B------:R-:W-:Y:S01]  /*56d0*/  IMAD.SHL.U32 R8, R8, 0x20, RZ ;  /* 0x0000002008087824 */ /* 0x000fe200078e00ff */
[----:B------:R-:W-:Y:S02]  /*56e0*/  LOP3.LUT R7, R7, 0xfffffffc, RZ, 0xc0, !PT ;  /* 0xfffffffc07077812 */ /* 0x000fe400078ec0ff */
[----:B------:R-:W-:Y:S01]  /*56f0*/  F2FP.BF16.F32.PACK_AB R112, R113, R112 ;  /* 0x000000707170723e */ /* 0x000fe200000010ff */
[----:B------:R-:W-:Y:S01]  /*5700*/  IMAD.IADD R4, R5, 0x1, -R4 ;  /* 0x0000000105047824 */ /* 0x000fe200078e0a04 */
[----:B------:R-:W-:Y:S01]  /*5710*/  LOP3.LUT R8, R8, 0x7fffff00, RZ, 0xc0, !PT ;  /* 0x7fffff0008087812 */ /* 0x000fe200078ec0ff */
[----:B------:R-:W-:Y:S01]  /*5720*/  IMAD.IADD R7, R6, 0x1, -R7 ;  /* 0x0000000106077824 */ /* 0x000fe200078e0a07 */
[----:B------:R-:W-:-:S02]  /*5730*/  F2FP.BF16.F32.PACK_AB R106, R109, R108 ;  /* 0x0000006c6d6a723e */ /* 0x000fc400000010ff */
[----:B------:R-:W-:Y:S01]  /*5740*/  F2FP.BF16.F32.PACK_AB R107, R111, R110 ;  /* 0x0000006e6f6b723e */ /* 0x000fe200000010ff */
[C---:B------:R-:W-:Y:S01]  /*5750*/  IMAD.SHL.U32 R2, R7.reuse, 0x40, RZ ;  /* 0x0000004007027824 */ /* 0x040fe200078e00ff */
[----:B------:R-:W-:Y:S01]  /*5760*/  LOP3.LUT P0, RZ, R7, 0x2, RZ, 0xc0, !PT ;  /* 0x0000000207ff7812 */ /* 0x000fe2000780c0ff */
[----:B------:R-:W-:Y:S01]  /*5770*/  IMAD R5, R9, 0x200, R8 ;  /* 0x0000020009057824 */ /* 0x000fe200078e0208 */
[----:B------:R-:W-:Y:S02]  /*5780*/  F2FP.BF16.F32.PACK_AB R113, R115, R114 ;  /* 0x000000727371723e */ /* 0x000fe400000010ff */
[----:B------:R-:W-:Y:S01]  /*5790*/  LOP3.LUT R3, R2, 0xc0, RZ, 0xc0, !PT ;  /* 0x000000c002037812 */ /* 0x000fe200078ec0ff */
[----:B------:R-:W-:Y:S01]  /*57a0*/  IMAD R5, R4, 0x20, R5 ;  /* 0x0000002004057824 */ /* 0x000fe200078e0205 */
[----:B------:R-:W-:Y:S01]  /*57b0*/  F2FP.BF16.F32.PACK_AB R24, R25, R24 ;  /* 0x000000181918723e */ /* 0x000fe200000010ff */
[----:B------:R-:W-:Y:S01]  /*57c0*/  IMAD.MOV.U32 R2, RZ, RZ, 0x20 ;  /* 0x00000020ff027424 */ /* 0x000fe200078e00ff */
[----:B------:R-:W-:-:S02]  /*57d0*/  LOP3.LUT R0, R3, 0x8, R0, 0xf8, !PT ;  /* 0x0000000803007812 */ /* 0x000fc400078ef800 */
[----:B------:R-:W-:Y:S02]  /*57e0*/  SHF.R.U32.HI R3, RZ, 0x3, R3 ;  /* 0x00000003ff037819 */ /* 0x000fe40000011603 */
[----:B------:R-:W-:Y:S02]  /*57f0*/  F2FP.BF16.F32.PACK_AB R114, R117, R116 ;  /* 0x000000747572723e */ /* 0x000fe400000010ff */
[----:B------:R-:W-:Y:S02]  /*5800*/  LOP3.LUT R0, R0, R3, RZ, 0x3c, !PT ;  /* 0x0000000300007212 */ /* 0x000fe400078e3cff */
[----:B------:R-:W-:Y:S02]  /*5810*/  SEL R3, R2, 0xffffffe0, !P0 ;  /* 0xffffffe002037807 */ /* 0x000fe40004000000 */
[----:B------:R-:W-:Y:S01]  /*5820*/  F2FP.BF16.F32.PACK_AB R115, R119, R118 ;  /* 0x000000767773723e */ /* 0x000fe200000010ff */
[----:B------:R-:W-:Y:S01]  /*5830*/  IMAD.IADD R0, R5, 0x1, R0 ;  /* 0x0000000105007824 */ /* 0x000fe200078e0200 */
[----:B------:R-:W-:-:S02]  /*5840*/  F2FP.BF16.F32.PACK_AB R25, R27, R26 ;  /* 0x0000001a1b19723e */ /* 0x000fc400000010ff */
[----:B------:R-:W-:Y:S02]  /*5850*/  F2FP.BF16.F32.PACK_AB R32, R33, R32 ;  /* 0x000000202120723e */ /* 0x000fe400000010ff */
[----:B------:R-:W-:Y:S02]  /*5860*/  LEA R0, R0, UR37, 0x1 ;  /* 0x0000002500007c11 */ /* 0x000fe4000f8e08ff */
[----:B------:R-:W-:Y:S02]  /*5870*/  F2FP.BF16.F32.PACK_AB R26, R29, R28 ;  /* 0x0000001c1d1a723e */ /* 0x000fe400000010ff */
[----:B------:R-:W-:Y:S01]  /*5880*/  IADD3 R2, R3, 0x6000, R0 ;  /* 0x0000600003027810 */ /* 0x000fe20007ffe000 */
[----:B------:R-:W-:Y:S01]  /*5890*/  STSM.16.M88.4 [R0+0x6000], R72 ;  /* 0x0060004800007844 */ /* 0x000fe20000000200 */
[----:B------:R-:W-:Y:S02]  /*58a0*/  F2FP.BF16.F32.PACK_AB R27, R31, R30 ;  /* 0x0000001e1f1b723e */ /* 0x000fe400000010ff */
[----:B------:R-:W-:Y:S01]  /*58b0*/  F2FP.BF16.F32.PACK_AB R33, R35, R34 ;  /* 0x000000222321723e */ /* 0x000fe200000010ff */
[----:B------:R-:W1:Y:S01]  /*58c0*/  SHFL.IDX PT, R3, R9, RZ, 0x1f ;  /* 0x00001fff09037589 */ /* 0x000e6200000e0000 */
[----:B------:R-:W-:-:S02]  /*58d0*/  F2FP.BF16.F32.PACK_AB R40, R41, R40 ;  /* 0x000000282928723e */ /* 0x000fc400000010ff */
[----:B------:R-:W-:Y:S01]  /*58e0*/  F2FP.BF16.F32.PACK_AB R34, R37, R36 ;  /* 0x000000242522723e */ /* 0x000fe200000010ff */
[----:B------:R2:W-:Y:S01]  /*58f0*/  STSM.16.M88.4 [R2], R80 ;  /* 0x0000005002007844 */ /* 0x0005e20000000200 */
[----:B------:R-:W-:Y:S02]  /*5900*/  F2FP.BF16.F32.PACK_AB R35, R39, R38 ;  /* 0x000000262723723e */ /* 0x000fe400000010ff */
[----:B------:R-:W-:Y:S01]  /*5910*/  F2FP.BF16.F32.PACK_AB R41, R43, R42 ;  /* 0x0000002a2b29723e */ /* 0x000fe200000010ff */
[----:B------:R2:W-:Y:S01]  /*5920*/  STSM.16.M88.4 [R0+0x8000], R88 ;  /* 0x0080005800007844 */ /* 0x0005e20000000200 */
[----:B------:R-:W-:Y:S02]  /*5930*/  F2FP.BF16.F32.PACK_AB R48, R49, R48 ;  /* 0x000000303130723e */ /* 0x000fe400000010ff */
[----:B------:R-:W-:Y:S01]  /*5940*/  F2FP.BF16.F32.PACK_AB R42, R45, R44 ;  /* 0x0000002c2d2a723e */ /* 0x000fe200000010ff */
[----:B------:R2:W-:Y:S01]  /*5950*/  STSM.16.M88.4 [R2+0x2000], R96 ;  /* 0x0020006002007844 */ /* 0x0005e20000000200 */
[----:B------:R-:W-:-:S02]  /*5960*/  F2FP.BF16.F32.PACK_AB R43, R47, R46 ;  /* 0x0000002e2f2b723e */ /* 0x000fc400000010ff */
[----:B------:R-:W-:Y:S01]  /*5970*/  F2FP.BF16.F32.PACK_AB R49, R51, R50 ;  /* 0x000000323331723e */ /* 0x000fe200000010ff */
[----:B------:R2:W-:Y:S01]  /*5980*/  STSM.16.M88.4 [R0+0xa000], R104 ;  /* 0x00a0006800007844 */ /* 0x0005e20000000200 */
[----:B------:R-:W-:Y:S02]  /*5990*/  F2FP.BF16.F32.PACK_AB R56, R57, R56 ;  /* 0x000000383938723e */ /* 0x000fe400000010ff */
[----:B------:R-:W-:Y:S01]  /*59a0*/  F2FP.BF16.F32.PACK_AB R50, R53, R52 ;  /* 0x000000343532723e */ /* 0x000fe200000010ff */
[----:B------:R2:W-:Y:S01]  /*59b0*/  STSM.16.M88.4 [R2+0x4000], R112 ;  /* 0x0040007002007844 */ /* 0x0005e20000000200 */
[----:B------:R-:W-:Y:S02]  /*59c0*/  F2FP.BF16.F32.PACK_AB R51, R55, R54 ;  /* 0x000000363733723e */ /* 0x000fe400000010ff */
[----:B------:R-:W-:Y:S01]  /*59d0*/  F2FP.BF16.F32.PACK_AB R57, R59, R58 ;  /* 0x0000003a3b39723e */ /* 0x000fe200000010ff */
[----:B------:R2:W-:Y:S01]  /*59e0*/  STSM.16.M88.4 [R0], R24 ;  /* 0x0000001800007844 */ /* 0x0005e20000000200 */
[----:B------:R-:W-:-:S02]  /*59f0*/  F2FP.BF16.F32.PACK_AB R64, R65, R64 ;  /* 0x000000404140723e */ /* 0x000fc400000010ff */
[----:B------:R-:W-:Y:S01]  /*5a00*/  F2FP.BF16.F32.PACK_AB R58, R61, R60 ;  /* 0x0000003c3d3a723e */ /* 0x000fe200000010ff */
[----:B------:R2:W-:Y:S01]  /*5a10*/  STSM.16.M88.4 [R2+-0x6000], R32 ;  /* 0xffa0002002007844 */ /* 0x0005e20000000200 */
[----:B------:R-:W-:Y:S02]  /*5a20*/  F2FP.BF16.F32.PACK_AB R59, R63, R62 ;  /* 0x0000003e3f3b723e */ /* 0x000fe400000010ff */
[----:B------:R-:W-:Y:S01]  /*5a30*/  F2FP.BF16.F32.PACK_AB R65, R67, R66 ;  /* 0x000000424341723e */ /* 0x000fe200000010ff */
[----:B------:R2:W-:Y:S01]  /*5a40*/  STSM.16.M88.4 [R0+0x2000], R40 ;  /* 0x0020002800007844 */ /* 0x0005e20000000200 */
[----:B------:R-:W-:Y:S02]  /*5a50*/  F2FP.BF16.F32.PACK_AB R66, R69, R68 ;  /* 0x000000444542723e */ /* 0x000fe400000010ff */
[----:B------:R-:W-:Y:S01]  /*5a60*/  F2FP.BF16.F32.PACK_AB R67, R71, R70 ;  /* 0x000000464743723e */ /* 0x000fe200000010ff */
[----:B------:R2:W-:Y:S01]  /*5a70*/  STSM.16.M88.4 [R2+-0x4000], R48 ;  /* 0xffc0003002007844 */ /* 0x0005e20000000200 */
[----:B-1----:R-:W-:-:S03]  /*5a80*/  ISETP.NE.AND P0, PT, R3, 0x7, PT ;  /* 0x000000070300780c */ /* 0x002fc60003f05270 */
[----:B------:R2:W-:Y:S04]  /*5a90*/  STSM.16.M88.4 [R0+0x4000], R56 ;  /* 0x0040003800007844 */ /* 0x0005e80000000200 */
[----:B------:R2:W-:Y:S01]  /*5aa0*/  STSM.16.M88.4 [R2+-0x2000], R64 ;  /* 0xffe0004002007844 */ /* 0x0005e20000000200 */
        /* <DEDUP_REMOVED lines=12> */
[----:B------:R-:W-:Y:S01]  /*5b70*/  ULDC.64 UR6, c[0x0][0x198] ;  /* 0x0000660000067ab9 */ /* 0x000fe20000000a00 */
[----:B------:R-:W-:Y:S02]  /*5b80*/  UIADD3 UR8, UR37, 0x6000, URZ ;  /* 0x0000600025087890 */ /* 0x000fe4000fffe03f */
[----:B------:R-:W-:Y:S02]  /*5b90*/  UIADD3 UR4, UP0, UR6, 0x770, URZ ;  /* 0x0000077006047890 */ /* 0x000fe4000ff1e03f */
[----:B------:R-:W-:Y:S02]  /*5ba0*/  UIADD3 UR40, UR37, 0x8000, URZ ;  /* 0x0000800025287890 */ /* 0x000fe4000fffe03f */
[----:B------:R-:W3:Y:S01]  /*5bb0*/  S2UR UR11, SR_CTAID.Y ;  /* 0x00000000000b79c3 */ /* 0x000ee20000002600 */
[----:B------:R-:W-:Y:S02]  /*5bc0*/  UIADD3.X UR5, URZ, UR7, URZ, UP0, !UPT ;  /* 0x000000073f057290 */ /* 0x000fe400087fe43f */
[----:B------:R-:W-:-:S02]  /*5bd0*/  UIADD3 UR6, UP0, UR6, 0x670, URZ ;  /* 0x0000067006067890 */ /* 0x000fc4000ff1e03f */
[----:B------:R-:W-:Y:S02]  /*5be0*/  UIADD3 UR32, UR37, 0xa000, URZ ;  /* 0x0000a00025207890 */ /* 0x000fe4000fffe03f */
[----:B------:R-:W-:Y:S01]  /*5bf0*/  UIADD3.X UR7, URZ, UR7, URZ, UP0, !UPT ;  /* 0x000000073f077290 */ /* 0x000fe200087fe43f */
[----:B------:R-:W4:Y:S01]  /*5c00*/  S2UR UR12, SR_CTAID.Z ;  /* 0x00000000000c79c3 */ /* 0x000f220000002700 */
[----:B------:R-:W-:Y:S02]  /*5c10*/  UIADD3 UR24, UR37, 0x2000, URZ ;  /* 0x0000200025187890 */ /* 0x000fe4000fffe03f */
[----:B------:R-:W-:Y:S01]  /*5c20*/  UIADD3 UR16, UR37, 0x4000, URZ ;  /* 0x0000400025107890 */ /* 0x000fe2000fffe03f */
[----:B------:R-:W-:Y:S01]  /*5c30*/  UMOV UR9, URZ ;  /* 0x0000003f00097c82 */ /* 0x000fe20008000000 */
[----:B------:R-:W-:Y:S01]  /*5c40*/  UMOV UR41, 0x20 ;  /* 0x0000002000297882 */ /* 0x000fe20000000000 */
[----:B------:R-:W-:Y:S01]  /*5c50*/  UMOV UR33, 0x40 ;  /* 0x0000004000217882 */ /* 0x000fe20000000000 */
[----:B-1----:R-:W-:Y:S01]  /*5c60*/  USHF.L.U32 UR10, UR10, 0x7, URZ ;  /* 0x000000070a0a7899 */ /* 0x002fe2000800063f */
[----:B------:R-:W-:Y:S01]  /*5c70*/  UMOV UR25, 0x20 ;  /* 0x0000002000197882 */ /* 0x000fe20000000000 */
[----:B------:R-:W-:-:S05]  /*5c80*/  UMOV UR17, 0x40 ;  /* 0x0000004000117882 */ /* 0x000fca0000000000 */
[----:B------:R-:W-:Y:S01]  /*5c90*/  UMOV UR42, UR10 ;  /* 0x0000000a002a7c82 */ /* 0x000fe20008000000 */
[----:B---3--:R-:W-:Y:S01]  /*5ca0*/  UMOV UR43, UR11 ;  /* 0x0000000b002b7c82 */ /* 0x008fe20008000000 */
[----:B------:R-:W-:Y:S01]  /*5cb0*/  UMOV UR35, UR11 ;  /* 0x0000000b00237c82 */ /* 0x000fe20008000000 */
[----:B------:R-:W-:Y:S01]  /*5cc0*/  UMOV UR34, UR10 ;  /* 0x0000000a00227c82 */ /* 0x000fe20008000000 */
[----:B------:R-:W-:Y:S01]  /*5cd0*/  UMOV UR27, UR11 ;  /* 0x0000000b001b7c82 */ /* 0x000fe20008000000 */
[----:B------:R-:W-:Y:S01]  /*5ce0*/  UMOV UR26, UR10 ;  /* 0x0000000a001a7c82 */ /* 0x000fe20008000000 */
[----:B------:R-:W-:Y:S01]  /*5cf0*/  UMOV UR19, UR11 ;  /* 0x0000000b00137c82 */ /* 0x000fe20008000000 */
[----:B------:R-:W-:Y:S01]  /*5d00*/  UMOV UR18, UR10 ;  /* 0x0000000a00127c82 */ /* 0x000fe20008000000 */
[----:B----4-:R-:W-:Y:S01]  /*5d10*/  UMOV UR44, UR12 ;  /* 0x0000000c002c7c82 */ /* 0x010fe20008000000 */
[----:B------:R1:W-:Y:S01]  /*5d20*/  UTMASTG.4D [UR8], [UR4] ;  /* 0x00000008040073b5 */ /* 0x0003e20008018000 */
[----:B------:R-:W-:Y:S01]  /*5d30*/  UMOV UR36, UR12 ;  /* 0x0000000c00247c82 */ /* 0x000fe20008000000 */
        /* <DEDUP_REMOVED lines=9> */
.L_x_1049:
[----:B------:R-:W-:Y:S05]  /*5dd0*/  BSYNC B0 ;  /* 0x0000000000007941 */ /* 0x000fea0003800000 */
.L_x_1048:
[----:B------:R-:W-:-:S04]  /*5de0*/  DEPBAR.LE SB0, 0x0 ;  /* 0x000080000000791a */ /* 0x000fc80000000000 */
[----:B------:R-:W-:Y:S05]  /*5df0*/  EXIT ;  /* 0x000000000000794d */ /* 0x000fea0003800000 */
.L_x_1043:
[----:B------:R-:W2:Y:S01]  /*5e00*/  S2R R0, SR_TID.X ;  /* 0x0000000000007919 */ /* 0x000ea20000002100 */
[----:B------:R-:W3:Y:S01]  /*5e10*/  S2UR UR12, SR_CTAID.Y ;  /* 0x00000000000c79c3 */ /* 0x000ee20000002600 */
[----:B------:R-:W-:Y:S01]  /*5e20*/  ULDC.64 UR4, c[0x0][0x208] ;  /* 0x0000820000047ab9 */ /* 0x000fe20000000a00 */
[----:B------:R-:W-:Y:S01]  /*5e30*/  BSSY B0, `(.L_x_1050) ;  /* 0x000003b000007945 */ /* 0x000fe20003800000 */
[----:B------:R-:W4:Y:S05]  /*5e40*/  S2R R19, SR_CTAID.X ;  /* 0x0000000000137919 */ /* 0x000f2a0000002500 */
[----:B-1----:R-:W1:Y:S08]  /*5e50*/  LDC.64 R4, c[0x0][0x820] ;  /* 0x00020800ff047b82 */ /* 0x002e700000000a00 */
[----:B------:R-:W5:Y:S08]  /*5e60*/  LDC R12, c[0x0][0x808] ;  /* 0x00020200ff0c7b82 */ /* 0x000f700000000800 */
[----:B------:R-:W4:Y:S01]  /*5e70*/  LDC.64 R10, c[0x0][0x850] ;  /* 0x00021400ff0a7b82 */ /* 0x000f220000000a00 */
[----:B---3--:R-:W-:Y:S01]  /*5e80*/  USHF.R.S32.HI UR7, URZ, 0x1f, UR12 ;  /* 0x0000001f3f077899 */ /* 0x008fe2000801140c */
[----:B--2---:R-:W-:-:S06]  /*5e90*/  VIADD R3, R0, 0xffffff80 ;  /* 0xffffff8000037836 */ /* 0x004fcc0000000000 */
[----:B------:R-:W2:Y:S01]  /*5ea0*/  S2UR UR9, SR_CTAID.Z ;  /* 0x00000000000979c3 */ /* 0x000ea20000002700 */
[----:B------:R-:W-:-:S04]  /*5eb0*/  SHF.R.S32.HI R2, RZ, 0x1f, R3 ;  /* 0x0000001fff027819 */ /* 0x000fc80000011403 */
[----:B------:R-:W-:-:S03]  /*5ec0*/  LEA.HI R2, R2, R3, RZ, 0x2 ;  /* 0x0000000302027211 */ /* 0x000fc600078f10ff */
[----:B------:R-:W3:Y:S01]  /*5ed0*/  LDC.64 R16, c[0x0][0x828] ;  /* 0x00020a00ff107b82 */ /* 0x000ee20000000a00 */
[----:B------:R-:W-:Y:S02]  /*5ee0*/  LOP3.LUT R0, R2, 0x1ffffffc, RZ, 0xc0, !PT ;  /* 0x1ffffffc02007812 */ /* 0x000fe400078ec0ff */
[----:B------:R-:W-:-:S03]  /*5ef0*/  SHF.R.S32.HI R2, RZ, 0x2, R2 ;  /* 0x00000002ff027819 */ /* 0x000fc60000011402 */
[----:B------:R-:W-:Y:S02]  /*5f00*/  IMAD.IADD R0, R3, 0x1, -R0 ;  /* 0x0000000103007824 */ /* 0x000fe400078e0a00 */
[----:B------:R-:W3:Y:S01]  /*5f10*/  LDC.64 R14, c[0x0][0x858] ;  /* 0x00021600ff0e7b82 */ /* 0x000ee20000000a00 */
[----:B------:R-:W-:Y:S01]  /*5f20*/  SHF.R.S32.HI R3, RZ, 0x1f, R2 ;  /* 0x0000001fff037819 */ /* 0x000fe20000011402 */
[----:B------:R-:W-:Y:S02]  /*5f30*/  IMAD.SHL.U32 R8, R0, 0x8, RZ ;  /* 0x0000000800087824 */ /* 0x000fe400078e00ff */
[----:B-1----:R-:W-:Y:S01]  /*5f40*/  IMAD R0, R4, UR7, RZ ;  /* 0x0000000704007c24 */ /* 0x002fe2000f8e02ff */
[----:B--2---:R-:W-:Y:S01]  /*5f50*/  USHF.R.S32.HI UR6, URZ, 0x1f, UR9 ;  /* 0x0000001f3f067899 */ /* 0x004fe20008011409 */
[----:B------:R-:W-:Y:S01]  /*5f60*/  VIADD R18, R8, 0x40 ;  /* 0x0000004008127836 */ /* 0x000fe20000000000 */
[----:B------:R-:W-:Y:S01]  /*5f70*/  SHF.R.S32.HI R9, RZ, 0x1f, R8 ;  /* 0x0000001fff097819 */ /* 0x000fe20000011408 */
[----:B------:R-:W-:-:S02]  /*5f80*/  IMAD R5, R5, UR12, R0 ;  /* 0x0000000c05057c24 */ /* 0x000fc4000f8e0200 */
[----:B----4-:R-:W-:Y:S02]  /*5f90*/  IMAD R0, R10, UR7, RZ ;  /* 0x000000070a007c24 */ /* 0x010fe4000f8e02ff */
[----:B------:R-:W-:-:S04]  /*5fa0*/  IMAD.WIDE.U32 R6, R4, UR12, R8 ;  /* 0x0000000c04067c25 */ /* 0x000fc8000f8e0008 */
[----:B------:R-:W-:Y:S02]  /*5fb0*/  IMAD.IADD R7, R7, 0x1, R5 ;  /* 0x0000000107077824 */ /* 0x000fe400078e0205 */
[----:B------:R-:W-:-:S04]  /*5fc0*/  IMAD.WIDE R4, R19, 0x80, R2 ;  /* 0x0000008013047825 */ /* 0x000fc800078e0202 */
[----:B-----5:R-:W-:Y:S02]  /*5fd0*/  IMAD R3, R19, -0x80, R12 ;  /* 0xffffff8013037824 */ /* 0x020fe400078e020c */
[----:B------:R-:W-:Y:S02]  /*5fe0*/  IMAD R13, R11, UR12, R0 ;  /* 0x0000000c0b0d7c24 */ /* 0x000fe4000f8e0200 */
[----:B------:R-:W-:Y:S01]  /*5ff0*/  IMAD.WIDE.U32 R10, R10, UR12, R8 ;  /* 0x0000000c0a0a7c25 */ /* 0x000fe2000f8e0008 */
[----:B------:R-:W-:-:S03]  /*6000*/  ISETP.GE.AND P1, PT, R2, R3, PT ;  /* 0x000000030200720c */ /* 0x000fc60003f26270 */
[----:B------:R-:W-:Y:S02]  /*6010*/  VIADD R0, R2, 0x40 ;  /* 0x0000004002007836 */ /* 0x000fe40000000000 */
[----:B---3--:R-:W-:Y:S02]  /*6020*/  IMAD R12, R16, UR6, RZ ;  /* 0x00000006100c7c24 */ /* 0x008fe4000f8e02ff */
[----:B------:R-:W-:Y:S01]  /*6030*/  IMAD R2, R14, UR6, RZ ;  /* 0x000000060e027c24 */ /* 0x000fe2000f8e02ff */
[----:B------:R-:W-:Y:S01]  /*6040*/  ISETP.GE.AND P0, PT, R0, R3, PT ;  /* 0x000000030000720c */ /* 0x000fe20003f06270 */
[----:B------:R-:W-:Y:S02]  /*6050*/  IMAD.IADD R11, R11, 0x1, R13 ;  /* 0x000000010b0b7824 */ /* 0x000fe400078e020d */
[----:B------:R-:W-:Y:S02]  /*6060*/  IMAD R17, R17, UR9, R12 ;  /* 0x0000000911117c24 */ /* 0x000fe4000f8e020c */
[----:B------:R-:W-:-:S02]  /*6070*/  IMAD R15, R15, UR9, R2 ;  /* 0x000000090f0f7c24 */ /* 0x000fc4000f8e0202 */
[----:B------:R-:W-:-:S04]  /*6080*/  IMAD.WIDE.U32 R12, R14, UR9, R10 ;  /* 0x000000090e0c7c25 */ /* 0x000fc8000f8e000a */
[----:B------:R-:W-:-:S04]  /*6090*/  IMAD.WIDE.U32 R2, R16, UR9, R6 ;  /* 0x0000000910027c25 */ /* 0x000fc8000f8e0006 */
[----:B------:R-:W-:Y:S02]  /*60a0*/  VIADD R16, R8, 0x20 ;  /* 0x0000002008107836 */ /* 0x000fe40000000000 */
[----:B------:R-:W-:Y:S02]  /*60b0*/  IMAD.IADD R15, R13, 0x1, R15 ;  /* 0x000000010d0f7824 */ /* 0x000fe400078e020f */
[----:B------:R-:W-:Y:S01]  /*60c0*/  IMAD.IADD R11, R3, 0x1, R17 ;  /* 0x00000001030b7824 */ /* 0x000fe200078e0211 */
        /* <DEDUP_REMOVED lines=17> */
.L_x_1051:
[----:B------:R-:W-:Y:S05]  /*61e0*/  BSYNC B0 ;  /* 0x0000000000007941 */ /* 0x000fea0003800000 */
.L_x_1050:
[----:B------:R-:W-:Y:S04]  /*61f0*/  BSSY B0, `(.L_x_1052) ;  /* 0x0000014000007945 */ /* 0x000fe80003800000 */
[----:B------:R-:W-:Y:S05]  /*6200*/  @P0 BRA `(.L_x_1053) ;  /* 0x0000000000480947 */ /* 0x000fea0003800000 */
[----:B------:R-:W-:Y:S01]  /*6210*/  IADD3 R7, P2, R4, 0x40, RZ ;  /* 0x0000004004077810 */ /* 0x000fe20007f5e0ff */
[----:B------:R-:W-:Y:S01]  /*6220*/  ULDC.64 UR10, c[0x0][0x818] ;  /* 0x00020600000a7ab9 */ /* 0x000fe20000000a00 */
[----:B------:R-:W-:Y:S01]  /*6230*/  IMAD.MOV.U32 R3, RZ, RZ, R11 ;  /* 0x000000ffff037224 */ /* 0x000fe200078e000b */
[----:B------:R-:W-:Y:S02]  /*6240*/  ULDC UR8, c[0x0][0x80c] ;  /* 0x0002030000087ab9 */ /* 0x000fe40000000800 */
[----:B------:R-:W-:Y:S01]  /*6250*/  IMAD.X R0, RZ, RZ, R5, P2 ;  /* 0x000000ffff007224 */ /* 0x000fe200010e0605 */
[----:B------:R-:W-:Y:S01]  /*6260*/  ISETP.GE.AND P3, PT, R8, UR8, PT ;  /* 0x0000000808007c0c */ /* 0x000fe2000bf66270 */
[----:B------:R-:W-:Y:S01]  /*6270*/  IMAD.WIDE.U32 R2, R7, UR10, R2 ;  /* 0x0000000a07027c25 */ /* 0x000fe2000f8e0002 */
[----:B------:R-:W-:Y:S02]  /*6280*/  ISETP.GE.AND P4, PT, R16, UR8, PT ;  /* 0x0000000810007c0c */ /* 0x000fe4000bf86270 */
[----:B------:R-:W-:Y:S01]  /*6290*/  ISETP.GE.AND P5, PT, R18, UR8, PT ;  /* 0x0000000812007c0c */ /* 0x000fe2000bfa6270 */
        /* <DEDUP_REMOVED lines=9> */
.L_x_1053:
[----:B------:R-:W-:Y:S05]  /*6330*/  BSYNC B0 ;  /* 0x0000000000007941 */ /* 0x000fea0003800000 */
.L_x_1052:
[----:B------:R-:W-:Y:S04]  /*6340*/  BSSY B0, `(.L_x_1054) ;  /* 0x0000012000007945 */ /* 0x000fe80003800000 */
[----:B------:R-:W-:Y:S05]  /*6350*/  @P1 BRA `(.L_x_1055) ;  /* 0x0000000000401947 */ /* 0x000fea0003800000 */
[----:B------:R-:W-:Y:S01]  /*6360*/  ULDC.64 UR8, c[0x0][0x848] ;  /* 0x0002120000087ab9 */ /* 0x000fe20000000a00 */
[----:B------:R-:W-:Y:S01]  /*6370*/  IMAD.MOV.U32 R14, RZ, RZ, R12 ;  /* 0x000000ffff0e7224 */ /* 0x000fe200078e000c */
[----:B------:R-:W-:Y:S01]  /*6380*/  ULDC UR6, c[0x0][0x83c] ;  /* 0x00020f0000067ab9 */ /* 0x000fe20000000800 */
[----:B--2---:R-:W-:Y:S01]  /*6390*/  IMAD R7, R5, UR8, RZ ;  /* 0x0000000805077c24 */ /* 0x004fe2000f8e02ff */
        /* <DEDUP_REMOVED lines=12> */
.L_x_1055:
[----:B------:R-:W-:Y:S05]  /*6460*/  BSYNC B0 ;  /* 0x0000000000007941 */ /* 0x000fea0003800000 */
.L_x_1054:
[----:B------:R-:W-:Y:S04]  /*6470*/  BSSY B0, `(.L_x_1056) ;  /* 0x0000016000007945 */ /* 0x000fe80003800000 */
[----:B------:R-:W-:Y:S05]  /*6480*/  @P0 BRA `(.L_x_1057) ;  /* 0x0000000000500947 */ /* 0x000fea0003800000 */
[----:B--23--:R-:W-:Y:S01]  /*6490*/  IADD3 R7, P0, R4, 0x40, RZ ;  /* 0x0000004004077810 */ /* 0x00cfe20007f1e0ff */
        /* <DEDUP_REMOVED lines=18> */
[----:B------:R2:W-:Y:S02]  /*65c0*/  STG.E.128 desc[UR4][R4.64+0x80], RZ ;  /* 0x000080ff04007986 */ /* 0x0005e4000c101d04 */
.L_x_1057:
[----:B------:R-:W-:Y:S05]  /*65d0*/  BSYNC B0 ;  /* 0x0000000000007941 */ /* 0x000fea0003800000 */
.L_x_1056:
[----:B------:R-:W-:Y:S05]  /*65e0*/  EXIT ;  /* 0x000000000000794d */ /* 0x000fea0003800000 */
.L_x_1020:
[----:B------:R-:W-:-:S08]  /*65f0*/  NOP ;  /* 0x0000000000007918 */ /* 0x000fd00000000000 */
[----:B------:R-:W1:-:S00]  /*6600*/  USETMAXREG.DEALLOC.CTAPOOL 0x18 ;  /* 0x00000018000079c8 */ /* 0x000e4000080e0500 */
[----:B-1----:R-:W-:Y:S01]  /*6610*/  LOP3.LUT R2, R0, 0x3, RZ, 0xc0, !PT ;  /* 0x0000000300027812 */ /* 0x002fe200078ec0ff */
[----:B------:R-:W-:Y:S01]  /*6620*/  BSSY B0, `(.L_x_1058) ;  /* 0x0000332000007945 */ /* 0x000fe20003800000 */
[----:B------:R-:W-:-:S04]  /*6630*/  IMAD.MOV.U32 R0, RZ, RZ, RZ ;  /* 0x000000ffff007224 */ /* 0x000fc800078e00ff */
        /* <DEDUP_REMOVED lines=8> */
[----:B------:R-:W1:Y:S01]  /*66c0*/  S2UR UR9, SR_CTAID.X ;  /* 0x00000000000979c3 */ /* 0x000e620000002500 */
[----:B------:R-:W-:Y:S01]  /*66d0*/  ULDC UR4, c[0x0][0x280] ;  /* 0x0000a00000047ab9 */ /* 0x000fe20000000800 */
[----:B------:R-:W-:Y:S01]  /*66e0*/  ULDC UR6, c[0x0][0x290] ;  /* 0x0000a40000067ab9 */ /* 0x000fe20000000800 */
[----:B------:R-:W-:-:S05]  /*66f0*/  ULDC UR7, c[0x0][0x74c] ;  /* 0x0001d30000077ab9 */ /* 0x000fca0000000800 */
[----:B------:R-:W2:Y:S01]  /*6700*/  S2UR UR13, SR_CTAID.Y ;  /* 0x00000000000d79c3 */ /* 0x000ea20000002600 */
[----:B-1----:R-:W-:Y:S02]  /*6710*/  ULEA UR5, UR9, UR4, 0x7 ;  /* 0x0000000409057291 */ /* 0x002fe4000f8e383f */
[----:B------:R-:W-:Y:S02]  /*6720*/  ISETP.LE.AND P0, PT, RZ, UR9, PT ;  /* 0x00000009ff007c0c */ /* 0x000fe4000bf03270 */
[----:B------:R-:W-:-:S04]  /*6730*/  UIADD3 UR5, -UR7, UR5, -UR6 ;  /* 0x0000000507057290 */ /* 0x000fc8000fffe906 */
[----:B------:R-:W-:-:S04]  /*6740*/  USHF.R.S32.HI UR6, URZ, 0x1f, UR5 ;  /* 0x0000001f3f067899 */ /* 0x000fc80008011405 */
[----:B------:R-:W-:-:S04]  /*6750*/  ULEA.HI UR6, UR6, UR5, URZ, 0x6 ;  /* 0x0000000506067291 */ /* 0x000fc8000f8f303f */
[----:B------:R-:W-:Y:S02]  /*6760*/  USHF.R.S32.HI UR5, URZ, 0x6, UR6 ;  /* 0x000000063f057899 */ /* 0x000fe40008011406 */
[----:B------:R-:W-:Y:S02]  /*6770*/  UIADD3 UR6, UR4, 0x3f, URZ ;  /* 0x0000003f04067890 */ /* 0x000fe4000fffe03f */
[----:B------:R-:W-:Y:S02]  /*6780*/  UISETP.LT.AND UP0, UPT, URZ, UR5, UPT ;  /* 0x000000053f00728c */ /* 0x000fe4000bf01270 */
[----:B------:R-:W-:Y:S02]  /*6790*/  USHF.R.S32.HI UR7, URZ, 0x1f, UR6 ;  /* 0x0000001f3f077899 */ /* 0x000fe40008011406 */
[----:B------:R-:W-:Y:S02]  /*67a0*/  USEL UR5, URZ, UR5, !UP0 ;  /* 0x000000053f057287 */ /* 0x000fe4000c000000 */
[----:B------:R-:W-:-:S04]  /*67b0*/  ULEA.HI UR7, UR7, UR6, URZ, 0x6 ;  /* 0x0000000607077291 */ /* 0x000fc8000f8f303f */
[----:B------:R-:W-:Y:S01]  /*67c0*/  USHF.R.S32.HI UR8, URZ, 0x6, UR7 ;  /* 0x000000063f087899 */ /* 0x000fe20008011407 */
[----:B--2---:R-:W-:Y:S11]  /*67d0*/  @!P0 BRA `(.L_x_1061) ;  /* 0x0000000000288947 */ /* 0x004ff60003800000 */
        /* <DEDUP_REMOVED lines=10> */
.L_x_1061:
[----:B------:R-:W-:Y:S02]  /*6880*/  UISETP.GT.AND UP0, UPT, UR8, UR5, UPT ;  /* 0x000000050800728c */ /* 0x000fe4000bf04270 */
[----:B------:R-:W-:Y:S02]  /*6890*/  USHF.R.S32.HI UR14, URZ, 0x1f, UR12 ;  /* 0x0000001f3f0e7899 */ /* 0x000fe4000801140c */
[----:B------:R-:W-:Y:S02]  /*68a0*/  USHF.R.S32.HI UR9, URZ, 0x1f, UR13 ;  /* 0x0000001f3f097899 */ /* 0x000fe4000801140d */
[----:B------:R-:W-:-:S13]  /*68b0*/  PLOP3.LUT P0, PT, PT, PT, UP0, 0x80, 0x0 ;  /* 0x000000000000781c */ /* 0x000fda0003f0f008 */
[----:B------:R-:W-:Y:S05]  /*68c0*/  @!P0 BRA `(.L_x_1060) ;  /* 0x00000030001c8947 */ /* 0x000fea0003800000 */
[----:B------:R-:W-:Y:S01]  /*68d0*/  UIADD3 UR4, -UR5, UR8, URZ ;  /* 0x0000000805047290 */ /* 0x000fe2000fffe13f */
[----:B------:R-:W-:Y:S01]  /*68e0*/  ULDC.64 UR10, c[0x0][0x2d8] ;  /* 0x0000b600000a7ab9 */ /* 0x000fe20000000a00 */
[----:B------:R-:W-:Y:S02]  /*68f0*/  ELECT P0, URZ, PT ;  /* 0x00000000003f782f */ /* 0x000fe40003800000 */
[----:B------:R-:W-:Y:S02]  /*6900*/  ULOP3.LUT UR4, UR4, 0x1, URZ, 0xc0, !UPT ;  /* 0x0000000104047892 */ /* 0x000fe4000f8ec03f */
[----:B------:R-:W-:Y:S02]  /*6910*/  UIMAD UR9, UR9, UR10, URZ ;  /* 0x0000000a090972a4 */ /* 0x000fe4000f8e023f */
[----:B------:R-:W-:Y:S02]  /*6920*/  UISETP.NE.U32.AND UP0, UPT, UR4, 0x1, UPT ;  /* 0x000000010400788c */ /* 0x000fe4000bf05070 */
[----:B------:R-:W-:-:S02]  /*6930*/  UIMAD.WIDE.U32 UR6, UR13, UR10, URZ ;  /* 0x0000000a0d0672a5 */ /* 0x000fc4000f8e003f */
[----:B------:R-:W-:Y:S02]  /*6940*/  UIMAD UR9, UR13, UR11, UR9 ;  /* 0x0000000b0d0972a4 */ /* 0x000fe4000f8e0209 */
[----:B------:R-:W-:Y:S01]  /*6950*/  PLOP3.LUT P1, PT, PT, PT, UP0, 0x80, 0x0 ;  /* 0x000000000000781c */ /* 0x000fe20003f2f008 */
[----:B------:R-:W-:Y:S01]  /*6960*/  ULDC.64 UR10, c[0x0][0x2e0] ;  /* 0x0000b800000a7ab9 */ /* 0x000fe20000000a00 */
[----:B------:R-:W-:Y:S02]  /*6970*/  UIADD3 UR7, UR7, UR9, URZ ;  /* 0x0000000907077290 */ /* 0x000fe4000fffe03f */
[----:B------:R-:W-:Y:S02]  /*6980*/  UIMAD UR9, UR14, UR10, URZ ;  /* 0x0000000a0e0972a4 */ /* 0x000fe4000f8e023f */
[----:B------:R-:W-:Y:S02]  /*6990*/  UIMAD.WIDE.U32 UR6, UR12, UR10, UR6 ;  /* 0x0000000a0c0672a5 */ /* 0x000fe4000f8e0006 */
[----:B------:R-:W-:-:S04]  /*69a0*/  UIMAD UR9, UR12, UR11, UR9 ;  /* 0x0000000b0c0972a4 */ /* 0x000fc8000f8e0209 */
[----:B------:R-:W-:Y:S01]  /*69b0*/  UIADD3 UR9, UR7, UR9, URZ ;  /* 0x0000000907097290 */ /* 0x000fe2000fffe03f */
[----:B------:R-:W-:Y:S11]  /*69c0*/  @P1 BRA `(.L_x_1062) ;  /* 0x0000000000bc1947 */ /* 0x000ff60003800000 */
[----:B------:R-:W-:Y:S01]  /*69d0*/  UIMAD UR14, UR5, 0x1800, URZ ;  /* 0x00001800050e78a4 */ /* 0x000fe2000f8e023f */
        /* <DEDUP_REMOVED lines=9> */
[----:B------:R-:W-:Y:S01]  /*6a70*/  UMOV UR16, 0x0 ;  /* 0x0000000000107882 */ /* 0x000fe20000000000 */
[----:B------:R-:W-:Y:S02]  /*6a80*/  UMOV UR17, 0x14f00000 ;  /* 0x14f0000000117882 */ /* 0x000fe40000000000 */
[----:B------:R-:W-:-:S02]  /*6a90*/  ULEA.HI.X UR11, UR13, UR11, UR15, 0x2, UP0 ;  /* 0x0000000b0d0b7291 */ /* 0x000fc400080f140f */
[----:B-1----:R-:W-:-:S03]  /*6aa0*/  ULEA UR4, UR12, UR4, 0x18 ;  /* 0x000000040c047291 */ /* 0x002fc6000f8ec03f */
[----:B------:R-:W-:Y:S01]  /*6ab0*/  UMOV UR12, 0x300 ;  /* 0x00000300000c7882 */ /* 0x000fe20000000000 */
[----:B------:R-:W-:-:S09]  /*6ac0*/  UIADD3 UR4, UR4, 0xc000, URZ ;  /* 0x0000c00004047890 */ /* 0x000fd2000fffe03f */
[----:B------:R1:W-:Y:S02]  /*6ad0*/  UBLKRED.G.S.ADD.F32.RN [UR10], [UR4], UR12, desc[UR16] ;  /* 0x0000100a040073bb */ /* 0x0003e400080a140c */
[----:B-1----:R0:W-:Y:S02]  /*6ae0*/  UTMACMDFLUSH ;  /* 0x00000000000079b7 */ /* 0x0021e40000000000 */
.L_x_1064:
[----:B------:R-:W-:Y:S05]  /*6af0*/  BSYNC B1 ;  /* 0x0000000000017941 */ /* 0x000fea0003800000 */
.L_x_1063:
        /* <DEDUP_REMOVED lines=9> */
[----:B------:R-:W-:Y:S02]  /*6b90*/  UMOV UR17, 0x14f00000 ;  /* 0x14f0000000117882 */ /* 0x000fe40000000000 */
[----:B------:R-:W-:Y:S02]  /*6ba0*/  ULEA.HI.X.SX32 UR4, UR4, UR9, 0x1, UP0 ;  /* 0x0000000904047291 */ /* 0x000fe400080f0e3f */
[----:B------:R-:W-:-:S04]  /*6bb0*/  ULEA UR10, UP0, UR15, UR10, 0x2 ;  /* 0x0000000a0f0a7291 */ /* 0x000fc8000f80103f */
[----:B------:R-:W-:-:S03]  /*6bc0*/  ULEA.HI.X UR11, UR15, UR11, UR4, 0x2, UP0 ;  /* 0x0000000b0f0b7291 */ /* 0x000fc600080f1404 */
[----:B------:R-:W-:Y:S01]  /*6bd0*/  UMOV UR4, 0x300 ;  /* 0x0000030000047882 */ /* 0x000fe20000000000 */
[----:B-1----:R-:W-:-:S04]  /*6be0*/  ULEA UR12, UR13, UR12, 0x18 ;  /* 0x0000000c0d0c7291 */ /* 0x002fc8000f8ec03f */
[----:B------:R-:W-:-:S09]  /*6bf0*/  UIADD3 UR12, UR12, 0xf000, URZ ;  /* 0x0000f0000c0c7890 */ /* 0x000fd2000fffe03f */
[----:B------:R1:W-:Y:S01]  /*6c00*/  UBLKRED.G.S.ADD.F32.RN [UR10], [UR12], UR4, desc[UR16] ;  /* 0x0000100a0c0073bb */ /* 0x0003e200080a1404 */
[----:B------:R0:W-:Y:S01]  /*6c10*/  UTMACMDFLUSH ;  /* 0x00000000000079b7 */ /* 0x0001e20000000000 */
[----:B-1----:R-:W-:-:S04]  /*6c20*/  DEPBAR.LE SB0, 0x1 ;  /* 0x000080400000791a */ /* 0x002fc80000000000 */
.L_x_1066:
[----:B------:R-:W-:Y:S05]  /*6c30*/  BSYNC B1 ;  /* 0x0000000000017941 */ /* 0x000fea0003800000 */
.L_x_1065:
[----:B------:R-:W-:Y:S06]  /*6c40*/  BAR.ARV 0xa, 0xa0 ;  /* 0x0282800000007b1d */ /* 0x000fec0000002000 */
[----:B------:R-:W-:Y:S04]  /*6c50*/  BSSY B1, `(.L_x_1067) ;  /* 0x0000003000017945 */ /* 0x000fe80003800000 */
[----:B------:R-:W-:Y:S05]  /*6c60*/  @!P0 BRA `(.L_x_1068) ;  /* 0x0000000000048947 */ /* 0x000fea0003800000 */
[----:B------:R-:W-:-:S04]  /*6c70*/  DEPBAR.LE SB0, 0x0 ;  /* 0x000080000000791a */ /* 0x000fc80000000000 */
.L_x_1068:
[----:B------:R-:W-:Y:S05]  /*6c80*/  BSYNC B1 ;  /* 0x0000000000017941 */ /* 0x000fea0003800000 */
.L_x_1067:
[----:B------:R-:W-:Y:S06]  /*6c90*/  BAR.ARV 0xb, 0xa0 ;  /* 0x02c2800000007b1d */ /* 0x000fec0000002000 */
[----:B------:R-:W-:Y:S01]  /*6ca0*/  UIADD3 UR12, UR5, 0x1, URZ ;  /* 0x00000001050c7890 */ /* 0x000fe2000fffe03f */
[----:B------:R-:W-:Y:S11]  /*6cb0*/  BRA `(.L_x_1069) ;  /* 0x0000000000047947 */ /* 0x000ff60003800000 */
.L_x_1062:
[----:B------:R-:W-:-:S05]  /*6cc0*/  UMOV UR12, UR5 ;  /* 0x00000005000c7c82 */ /* 0x000fca0008000000 */
.L_x_1069:
[----:B------:R-:W-:-:S04]  /*6cd0*/  UIADD3 UR4, UR5, 0x1, URZ ;  /* 0x0000000105047890 */ /* 0x000fc8000fffe03f */
[----:B------:R-:W-:-:S06]  /*6ce0*/  UISETP.NE.AND UP0, UPT, UR8, UR4, UPT ;  /* 0x000000040800728c */ /* 0x000fcc000bf05270 */
[----:B------:R-:W-:-:S13]  /*6cf0*/  PLOP3.LUT P1, PT, PT, PT, UP0, 0x80, 0x0 ;  /* 0x000000000000781c */ /* 0x000fda0003f2f008 */
[----:B------:R-:W-:Y:S05]  /*6d00*/  @!P1 BRA `(.L_x_1060) ;  /* 0x0000002c000c9947 */ /* 0x000fea0003800000 */
[----:B------:R-:W-:Y:S01]  /*6d10*/  ULDC.64 UR18, c[0x0][0x2c0] ;  /* 0x0000b00000127ab9 */ /* 0x000fe20000000a00 */
[----:B------:R-:W-:Y:S02]  /*6d20*/  UIMAD UR13, UR12, 0x1800, URZ ;  /* 0x000018000c0d78a4 */ /* 0x000fe4000f8e023f */
[----:B------:R-:W-:Y:S01]  /*6d30*/  ULEA UR18, UP0, UR6, UR18, 0x2 ;  /* 0x0000001206127291 */ /* 0x000fe2000f80103f */
[----:B------:R-:W-:Y:S01]  /*6d40*/  UMOV UR4, URZ ;  /* 0x0000003f00047c82 */ /* 0x000fe20008000000 */
[----:B------:R-:W-:Y:S02]  /*6d50*/  ULDC.64 UR24, c[0x0][0x2c0] ;  /* 0x0000b00000187ab9 */ /* 0x000fe40000000a00 */
[----:B------:R-:W-:Y:S02]  /*6d60*/  ULEA.HI.X UR19, UR6, UR19, UR9, 0x2, UP0 ;  /* 0x0000001306137291 */ /* 0x000fe400080f1409 */
[----:B------:R-:W-:Y:S02]  /*6d70*/  UIADD3 UR14, UP0, UR18, 0x3000, URZ ;  /* 0x00003000120e7890 */ /* 0x000fe4000ff1e03f */
[----:B------:R-:W-:-:S02]  /*6d80*/  UIADD3 UR16, UP1, UR18, 0x6000, URZ ;  /* 0x0000600012107890 */ /* 0x000fc4000ff3e03f */
[----:B------:R-:W-:Y:S02]  /*6d90*/  UIADD3 UR18, UP2, UR18, 0x9000, URZ ;  /* 0x0000900012127890 */ /* 0x000fe4000ff5e03f */
[----:B------:R-:W-:Y:S02]  /*6da0*/  UIADD3.X UR15, URZ, UR19, URZ, UP0, !UPT ;  /* 0x000000133f0f7290 */ /* 0x000fe400087fe43f */
[----:B------:R-:W-:Y:S02]  /*6db0*/  UIADD3.X UR17, URZ, UR19, URZ, UP1, !UPT ;  /* 0x000000133f117290 */ /* 0x000fe40008ffe43f */
[----:B------:R-:W-:Y:S01]  /*6dc0*/  UIADD3.X UR19, URZ, UR19, URZ, UP2, !UPT ;  /* 0x000000133f137290 */ /* 0x000fe200097fe43f */
[----:B------:R-:W-:-:S11]  /*6dd0*/  UMOV UR20, UR13 ;  /* 0x0000000d00147c82 */ /* 0x000fd60008000000 */
.L_x_1082:
[----:B------:R-:W-:Y:S01]  /*6de0*/  UIADD3 UR10, UR13, UR4, URZ ;  /* 0x000000040d0a7290 */ /* 0x000fe2000fffe03f */
[----:B------:R-:W-:Y:S03]  /*6df0*/  BAR.SYNC.DEFER_BLOCKING 0xd, 0xa0 ;  /* 0x0342800000007b1d */ /* 0x000fe60000010000 */
[----:B------:R-:W-:Y:S02]  /*6e00*/  UIMAD.WIDE UR26, UR10, 0x4, UR14 ;  /* 0x000000040a1a78a5 */ /* 0x000fe4000f8e020e */
[----:B------:R-:W-:Y:S01]  /*6e10*/  UIMAD.WIDE UR28, UR10, 0x4, UR16 ;  /* 0x000000040a1c78a5 */ /* 0x000fe2000f8e0210 */
[----:B------:R-:W-:Y:S01]  /*6e20*/  BSSY B1, `(.L_x_1070) ;  /* 0x0000010000017945 */ /* 0x000fe20003800000 */
[----:B------:R-:W-:-:S03]  /*6e30*/  UIMAD.WIDE UR10, UR10, 0x4, UR18 ;  /* 0x000000040a0a78a5 */ /* 0x000fc6000f8e0212 */
[----:B------:R-:W-:Y:S09]  /*6e40*/  @!P0 BRA `(.L_x_1071) ;  /* 0x0000000000348947 */ /* 0x000ff20003800000 */
[----:B------:R-:W1:Y:S01]  /*6e50*/  S2UR UR22, SR_CgaCtaId ;  /* 0x00000000001679c3 */ /* 0x000e620000008800 */
[----:B------:R-:W-:Y:S01]  /*6e60*/  UIADD3 UR23, UP0, UR20, UR6, URZ ;  /* 0x0000000614177290 */ /* 0x000fe2000ff1e03f */
[----:B------:R-:W-:Y:S01]  /*6e70*/  UMOV UR21, 0x400 ;  /* 0x0000040000157882 */ /* 0x000fe20000000000 */
[----:B------:R-:W-:Y:S02]  /*6e80*/  UMOV UR32, 0x0 ;  /* 0x0000000000207882 */ /* 0x000fe40000000000 */
[----:B------:R-:W-:Y:S01]  /*6e90*/  ULEA.HI.X.SX32 UR30, UR20, UR9, 0x1, UP0 ;  /* 0x00000009141e7291 */ /* 0x000fe200080f0e3f */
[----:B------:R-:W-:Y:S01]  /*6ea0*/  UMOV UR33, 0x14f00000 ;  /* 0x14f0000000217882 */ /* 0x000fe20000000000 */
[----:B-1----:R-:W-:Y:S02]  /*6eb0*/  ULEA UR21, UR22, UR21, 0x18 ;  /* 0x0000001516157291 */ /* 0x002fe4000f8ec03f */
[----:B------:R-:W-:Y:S02]  /*6ec0*/  ULEA UR22, UP0, UR23, UR24, 0x2 ;  /* 0x0000001817167291 */ /* 0x000fe4000f80103f */
[----:B------:R-:W-:-:S02]  /*6ed0*/  UIADD3 UR21, UR21, 0xc000, URZ ;  /* 0x0000c00015157890 */ /* 0x000fc4000fffe03f */
[----:B------:R-:W-:-:S03]  /*6ee0*/  ULEA.HI.X UR23, UR23, UR25, UR30, 0x2, UP0 ;  /* 0x0000001917177291 */ /* 0x000fc600080f141e */
[----:B------:R-:W-:-:S06]  /*6ef0*/  UMOV UR30, 0x300 ;  /* 0x00000300001e7882 */ /* 0x000fcc0000000000 */
[----:B------:R1:W-:Y:S02]  /*6f00*/  UBLKRED.G.S.ADD.F32.RN [UR22], [UR21], UR30, desc[UR32] ;  /* 0x00002016150073bb */ /* 0x0003e400080a141e */
[----:B-1----:R0:W-:Y:S02]  /*6f10*/  UTMACMDFLUSH ;  /* 0x00000000000079b7 */ /* 0x0021e40000000000 */
.L_x_1071:
[----:B------:R-:W-:Y:S05]  /*6f20*/  BSYNC B1 ;  /* 0x0000000000017941 */ /* 0x000fea0003800000 */
.L_x_1070:
        /* <DEDUP_REMOVED lines=13> */
.L_x_1073:
[----:B------:R-:W-:Y:S05]  /*7000*/  BSYNC B1 ;  /* 0x0000000000017941 */ /* 0x000fea0003800000 */
.L_x_1072:
[----:B------:R-:W-:Y:S06]  /*7010*/  BAR.ARV 0xa, 0xa0 ;  /* 0x0282800000007b1d */ /* 0x000fec0000002000 */
[----:B------:R-:W-:Y:S04]  /*7020*/  BSSY B1, `(.L_x_1074) ;  /* 0x0000003000017945 */ /* 0x000fe80003800000 */
[----:B------:R-:W-:Y:S05]  /*7030*/  @!P0 BRA `(.L_x_1075) ;  /* 0x0000000000048947 */ /* 0x000fea0003800000 */
[----:B------:R-:W-:-:S04]  /*7040*/  DEPBAR.LE SB0, 0x0 ;  /* 0x000080000000791a */ /* 0x000fc80000000000 */
.L_x_1075:
[----:B------:R-:W-:Y:S05]  /*7050*/  BSYNC B1 ;  /* 0x0000000000017941 */ /* 0x000fea0003800000 */
.L_x_1074:
        /* <DEDUP_REMOVED lines=13> */
.L_x_1077:
[----:B------:R-:W-:Y:S05]  /*7130*/  BSYNC B1 ;  /* 0x0000000000017941 */ /* 0x000fea0003800000 */
.L_x_1076:
        /* <DEDUP_REMOVED lines=13> */
.L_x_1079:
[----:B------:R-:W-:Y:S05]  /*7210*/  BSYNC B1 ;  /* 0x0000000000017941 */ /* 0x000fea0003800000 */
.L_x_1078:
[----:B------:R-:W-:Y:S01]  /*7220*/  UIADD3 UR12, UR12, 0x2, URZ ;  /* 0x000000020c0c7890 */ /* 0x000fe2000fffe03f */
[----:B------:R-:W-:Y:S06]  /*7230*/  BAR.ARV 0xa, 0xa0 ;  /* 0x0282800000007b1d */ /* 0x000fec0000002000 */
[----:B------:R-:W-:Y:S01]  /*7240*/  UISETP.GE.AND UP0, UPT, UR12, UR8, UPT ;  /* 0x000000080c00728c */ /* 0x000fe2000bf06270 */
[----:B------:R-:W-:Y:S04]  /*7250*/  BSSY B1, `(.L_x_1080) ;  /* 0x0000003000017945 */ /* 0x000fe80003800000 */
[----:B------:R-:W-:Y:S06]  /*7260*/  @!P0 BRA `(.L_x_1081) ;  /* 0x0000000000048947 */ /* 0x000fec0003800000 */
[----:B------:R-:W-:-:S04]  /*7270*/  DEPBAR.LE SB0, 0x0 ;  /* 0x000080000000791a */ /* 0x000fc80000000000 */
.L_x_1081:
[----:B------:R-:W-:Y:S05]  /*7280*/  BSYNC B1 ;  /* 0x0000000000017941 */ /* 0x000fea0003800000 */
.L_x_1080:
[----:B------:R-:W-:Y:S06]  /*7290*/  BAR.ARV 0xb, 0xa0 ;  /* 0x02c2800000007b1d */ /* 0x000fec0000002000 */
[----:B------:R-:W-:Y:S01]  /*72a0*/  PLOP3.LUT P1, PT, PT, PT, UP0, 0x80, 0x0 ;  /* 0x000000000000781c */ /* 0x000fe20003f2f008 */
[----:B------:R-:W-:Y:S02]  /*72b0*/  UIADD3 UR20, UR20, 0x3000, URZ ;  /* 0x0000300014147890 */ /* 0x000fe4000fffe03f */
[----:B------:R-:W-:-:S10]  /*72c0*/  UIADD3 UR4, UR4, 0x3000, URZ ;  /* 0x0000300004047890 */ /* 0x000fd4000fffe03f */
[----:B------:R-:W-:Y:S05]  /*72d0*/  @!P1 BRA `(.L_x_1082) ;  /* 0xfffffff800c09947 */ /* 0x000fea000383ffff */
[----:B------:R-:W-:Y:S05]  /*72e0*/  BRA `(.L_x_1060) ;  /* 0x0000002400947947 */ /* 0x000fea0003800000 */
.L_x_1059:
[----:B------:R-:W1:Y:S01]  /*72f0*/  S2UR UR21, SR_CTAID.Z ;  /* 0x00000000001579c3 */ /* 0x000e620000002700 */
[----:B------:R-:W-:Y:S01]  /*7300*/  IMAD.MOV.U32 R11, RZ, RZ, 0x1 ;  /* 0x00000001ff0b7424 */ /* 0x000fe200078e00ff */
[----:B-1----:R-:W-:-:S13]  /*7310*/  ISETP.LE.AND P0, PT, RZ, UR21, PT ;  /* 0x00000015ff007c0c */ /* 0x002fda000bf03270 */
[----:B------:R-:W-:Y:S05]  /*7320*/  @!P0 BRA `(.L_x_1083) ;  /* 0x0000002000f08947 */ /* 0x000fea0003800000 */
[----:B------:R-:W1:Y:S01]  /*7330*/  S2UR UR9, SR_CTAID.X ;  /* 0x00000000000979c3 */ /* 0x000e620000002500 */
[----:B------:R-:W-:Y:S01]  /*7340*/  ULDC UR8, c[0x0][0x280] ;  /* 0x0000a00000087ab9 */ /* 0x000fe20000000800 */
[----:B------:R-:W-:Y:S01]  /*7350*/  ULDC UR4, c[0x0][0x290] ;  /* 0x0000a40000047ab9 */ /* 0x000fe20000000800 */
[----:B------:R-:W-:-:S05]  /*7360*/  ULDC UR5, c[0x0][0x74c] ;  /* 0x0001d30000057ab9 */ /* 0x000fca0000000800 */
[----:B------:R-:W2:Y:S01]  /*7370*/  S2UR UR20, SR_CTAID.Y ;  /* 0x00000000001479c3 */ /* 0x000ea20000002600 */
[----:B-1----:R-:W-:Y:S02]  /*7380*/  USHF.L.U32 UR11, UR9, 0x7, URZ ;  /* 0x00000007090b7899 */ /* 0x002fe4000800063f */
[----:B------:R-:W-:Y:S02]  /*7390*/  ISETP.LE.AND P0, PT, RZ, UR9, PT ;  /* 0x00000009ff007c0c */ /* 0x000fe4000bf03270 */
[----:B------:R-:W-:-:S04]  /*73a0*/  UIADD3 UR4, -UR4, UR11, UR8 ;  /* 0x0000000b04047290 */ /* 0x000fc8000fffe108 */
[----:B------:R-:W-:-:S04]  /*73b0*/  UIADD3 UR4, UR4, -UR5, URZ ;  /* 0x8000000504047290 */ /* 0x000fc8000fffe03f */
[----:B------:R-:W-:-:S04]  /*73c0*/  USHF.R.S32.HI UR5, URZ, 0x1f, UR4 ;  /* 0x0000001f3f057899 */ /* 0x000fc80008011404 */
[----:B------:R-:W-:Y:S02]  /*73d0*/  ULEA.HI UR5, UR5, UR4, URZ, 0x6 ;  /* 0x0000000405057291 */ /* 0x000fe4000f8f303f */
[----:B------:R-:W-:Y:S02]  /*73e0*/  UIADD3 UR4, UR8, 0x3f, URZ ;  /* 0x0000003f08047890 */ /* 0x000fe4000fffe03f */
[----:B------:R-:W-:Y:S02]  /*73f0*/  USHF.R.S32.HI UR5, URZ, 0x6, UR5 ;  /* 0x000000063f057899 */ /* 0x000fe40008011405 */
[----:B------:R-:W-:Y:S02]  /*7400*/  USHF.R.S32.HI UR6, URZ, 0x1f, UR4 ;  /* 0x0000001f3f067899 */ /* 0x000fe40008011404 */
[----:B------:R-:W-:Y:S02]  /*7410*/  UISETP.LT.AND UP0, UPT, URZ, UR5, UPT ;  /* 0x000000053f00728c */ /* 0x000fe4000bf01270 */
[----:B------:R-:W-:-:S02]  /*7420*/  ULEA.HI UR6, UR6, UR4, URZ, 0x6 ;  /* 0x0000000406067291 */ /* 0x000fc4000f8f303f */
[----:B------:R-:W-:Y:S02]  /*7430*/  USEL UR7, URZ, UR5, !UP0 ;  /* 0x000000053f077287 */ /* 0x000fe4000c000000 */
[----:B------:R-:W-:Y:S01]  /*7440*/  USHF.R.S32.HI UR6, URZ, 0x6, UR6 ;  /* 0x000000063f067899 */ /* 0x000fe20008011406 */
[----:B--2---:R-:W-:Y:S11]  /*7450*/  @!P0 BRA `(.L_x_1084) ;  /* 0x0000000000288947 */ /* 0x004ff60003800000 */
[----:B------:R-:W-:Y:S01]  /*7460*/  ULEA UR8, UR9, UR8, 0x7 ;  /* 0x0000000809087291 */ /* 0x000fe2000f8e383f */
[----:B------:R-:W-:Y:S01]  /*7470*/  ULDC UR4, c[0x0][0x290] ;  /* 0x0000a40000047ab9 */ /* 0x000fe20000000800 */
[----:B------:R-:W-:Y:S02]  /*7480*/  ULDC UR5, c[0x0][0x748] ;  /* 0x0001d20000057ab9 */ /* 0x000fe40000000800 */
[----:B------:R-:W-:-:S04]  /*7490*/  UIADD3 UR4, -UR4, 0xbf, UR8 ;  /* 0x000000bf04047890 */ /* 0x000fc8000fffe108 */
[----:B------:R-:W-:-:S04]  /*74a0*/  UIADD3 UR4, UR4, UR5, URZ ;  /* 0x0000000504047290 */ /* 0x000fc8000fffe03f */
[----:B------:R-:W-:-:S04]  /*74b0*/  USHF.R.S32.HI UR5, URZ, 0x1f, UR4 ;  /* 0x0000001f3f057899 */ /* 0x000fc80008011404 */
[----:B------:R-:W-:-:S04]  /*74c0*/  ULEA.HI UR5, UR5, UR4, URZ, 0x6 ;  /* 0x0000000405057291 */ /* 0x000fc8000f8f303f */
[----:B------:R-:W-:-:S04]  /*74d0*/  USHF.R.S32.HI UR5, URZ, 0x6, UR5 ;  /* 0x000000063f057899 */ /* 0x000fc80008011405 */
[----:B------:R-:W-:-:S04]  /*74e0*/  UISETP.LT.AND UP0, UPT, UR5, UR6, UPT ;  /* 0x000000060500728c */ /* 0x000fc8000bf01270 */
[----:B------:R-:W-:-:S12]  /*74f0*/  USEL UR6, UR5, UR6, UP0 ;  /* 0x0000000605067287 */ /* 0x000fd80008000000 */
.L_x_1084:
[----:B------:R-:W-:-:S06]  /*7500*/  UISETP.GT.AND UP0, UPT, UR6, UR7, UPT ;  /* 0x000000070600728c */ /* 0x000fcc000bf04270 */
[----:B------:R-:W-:-:S13]  /*7510*/  PLOP3.LUT P0, PT, PT, PT, UP0, 0x80, 0x0 ;  /* 0x000000000000781c */ /* 0x000fda0003f0f008 */
[----:B------:R-:W-:Y:S05]  /*7520*/  @!P0 BRA `(.L_x_1083) ;  /* 0x0000002000708947 */ /* 0x000fea0003800000 */
[----:B------:R-:W-:Y:S01]  /*7530*/  USHF.R.S32.HI UR10, URZ, 0x1f, UR20 ;  /* 0x0000001f3f0a7899 */ /* 0x000fe20008011414 */
[----:B------:R-:W-:Y:S01]  /*7540*/  IMAD.U32 R4, RZ, RZ, UR7 ;  /* 0x00000007ff047e24 */ /* 0x000fe2000f8e00ff */
[----:B------:R-:W-:Y:S01]  /*7550*/  ULDC.64 UR8, c[0x0][0x718] ;  /* 0x0001c60000087ab9 */ /* 0x000fe20000000a00 */
[----:B------:R-:W-:Y:S01]  /*7560*/  ULDC.64 UR12, c[0x0][0x730] ;  /* 0x0001cc00000c7ab9 */ /* 0x000fe20000000a00 */
[----:B------:R-:W-:Y:S01]  /*7570*/  UIMAD.WIDE.U32 UR4, UR20, UR8, URZ ;  /* 0x00000008140472a5 */ /* 0x000fe2000f8e003f */
[----:B------:R-:W-:Y:S01]  /*7580*/  BSSY B1, `(.L_x_1083) ;  /* 0x0000216000017945 */ /* 0x000fe20003800000 */
[----:B------:R-:W-:Y:S01]  /*7590*/  UIMAD UR8, UR10, UR8, URZ ;  /* 0x000000080a0872a4 */ /* 0x000fe2000f8e023f */
[----:B------:R-:W-:Y:S01]  /*75a0*/  IMAD.MOV.U32 R0, RZ, RZ, RZ ;  /* 0x000000ffff007224 */ /* 0x000fe200078e00ff */
[----:B------:R-:W-:Y:S02]  /*75b0*/  UIMAD UR10, UR10, UR12, URZ ;  /* 0x0000000c0a0a72a4 */ /* 0x000fe4000f8e023f */
[----:B------:R-:W-:-:S02]  /*75c0*/  UIMAD UR22, UR20, UR9, UR8 ;  /* 0x00000009141672a4 */ /* 0x000fc4000f8e0208 */
[----:B------:R-:W-:Y:S02]  /*75d0*/  UIMAD.WIDE.U32 UR8, UR20, UR12, URZ ;  /* 0x0000000c140872a5 */ /* 0x000fe4000f8e003f */
[----:B------:R-:W-:Y:S02]  /*75e0*/  UIMAD UR12, UR20, UR13, UR10 ;  /* 0x0000000d140c72a4 */ /* 0x000fe4000f8e020a */
[----:B------:R-:W-:Y:S01]  /*75f0*/  USHF.R.S32.HI UR13, URZ, 0x1f, UR21 ;  /* 0x0000001f3f0d7899 */ /* 0x000fe20008011415 */
[----:B------:R-:W-:Y:S01]  /*7600*/  ULDC UR10, c[0x0][0x2e8] ;  /* 0x0000ba00000a7ab9 */ /* 0x000fe20000000800 */
[----:B------:R-:W-:Y:S01]  /*7610*/  ELECT P0, URZ, PT ;  /* 0x00000000003f782f */ /* 0x000fe20003800000 */
[----:B------:R-:W-:Y:S01]  /*7620*/  UISETP.NE.AND UP0, UPT, UR10, 0x1, UPT ;  /* 0x000000010a00788c */ /* 0x000fe2000bf05270 */
[----:B------:R-:W-:Y:S01]  /*7630*/  ULDC.64 UR14, c[0x0][0x720] ;  /* 0x0001c800000e7ab9 */ /* 0x000fe20000000a00 */
[----:B------:R-:W-:Y:S02]  /*7640*/  UIADD3 UR23, UR5, UR22, URZ ;  /* 0x0000001605177290 */ /* 0x000fe4000fffe03f */
[----:B------:R-:W-:-:S02]  /*7650*/  UIMAD UR10, UR13, UR14, URZ ;  /* 0x0000000e0d0a72a4 */ /* 0x000fc4000f8e023f */
[----:B------:R-:W-:Y:S01]  /*7660*/  UIADD3 UR9, UR9, UR12, URZ ;  /* 0x0000000c09097290 */ /* 0x000fe2000fffe03f */
[----:B------:R-:W-:Y:S01]  /*7670*/  ULDC.64 UR18, c[0x0][0x738] ;  /* 0x0001ce0000127ab9 */ /* 0x000fe20000000a00 */
[----:B------:R-:W-:-:S03]  /*7680*/  UMOV UR22, UR4 ;  /* 0x0000000400167c82 */ /* 0x000fc60008000000 */
[----:B------:R-:W-:Y:S01]  /*7690*/  @UP0 ULDC UR16, c[0x0][0x2ec] ;  /* 0x0000bb0000100ab9 */ /* 0x000fe20000000800 */
[----:B------:R-:W-:Y:S02]  /*76a0*/  UIMAD UR13, UR13, UR18, URZ ;  /* 0x000000120d0d72a4 */ /* 0x000fe4000f8e023f */
[----:B------:R-:W-:Y:S02]  /*76b0*/  UIMAD UR5, UR21, UR15, UR10 ;  /* 0x0000000f150572a4 */ /* 0x000fe4000f8e020a */
[----:B------:R-:W-:Y:S02]  /*76c0*/  UIMAD.WIDE.U32 UR22, UR21, UR14, UR22 ;  /* 0x0000000e151672a5 */ /* 0x000fe4000f8e0016 */
[----:B------:R-:W-:Y:S02]  /*76d0*/  UIMAD.WIDE.U32 UR16, UR20, UR16, URZ ;  /* 0x00000010141072a5 */ /* 0x000fe4000f8e003f */
[----:B------:R-:W-:Y:S01]  /*76e0*/  UIMAD.WIDE.U32 UR14, UR21, UR18, UR8 ;  /* 0x00000012150e72a5 */ /* 0x000fe2000f8e0008 */
[----:B------:R-:W-:-:S02]  /*76f0*/  UMOV UR12, UR20 ;  /* 0x00000014000c7c82 */ /* 0x000fc40008000000 */
[----:B------:R-:W-:Y:S01]  /*7700*/  @UP0 ULDC UR8, c[0x0][0x2f0] ;  /* 0x0000bc0000080ab9 */ /* 0x000fe20000000800 */
[----:B------:R-:W-:Y:S02]  /*7710*/  UIMAD UR4, UR21, UR19, UR13 ;  /* 0x00000013150472a4 */ /* 0x000fe4000f8e020d */
[----:B------:R-:W-:Y:S01]  /*7720*/  @UP0 USHF.R.U32.HI UR12, URZ, UR8, UR17 ;  /* 0x000000083f0c0299 */ /* 0x000fe20008011611 */
[----:B------:R-:W-:Y:S11]  /*7730*/  @!P0 BRA `(.L_x_1085) ;  /* 0x0000001c00e88947 */ /* 0x000ff60003800000 */
[----:B------:R-:W1:Y:S01]  /*7740*/  S2R R3, SR_CgaCtaId ;  /* 0x0000000000037919 */ /* 0x000e620000008800 */
[----:B------:R-:W-:-:S04]  /*7750*/  MOV R16, 0x400 ;  /* 0x0000040000107802 */ /* 0x000fc80000000f00 */
[----:B-1----:R-:W-:Y:S01]  /*7760*/  LEA R16, R3, R16, 0x18 ;  /* 0x0000001003107211 */ /* 0x002fe200078ec0ff */
[----:B------:R-:W-:-:S05]  /*7770*/  IMAD.MOV.U32 R3, RZ, RZ, 0x1 ;  /* 0x00000001ff037424 */ /* 0x000fca00078e00ff */
[----:B------:R-:W-:-:S04]  /*7780*/  SHF.L.U32 R3, R3, 0x1f, RZ ;  /* 0x0000001f03037819 */ /* 0x000fc800000006ff */
[----:B------:R-:W1:Y:S02]  /*7790*/  SYNCS.PHASECHK.TRANS64.TRYWAIT P0, [R16+URZ+0x26820], R3 ;  /* 0x02682003100075a7 */ /* 0x000e64000800017f */
[----:B-1----:R-:W-:Y:S05]  /*77a0*/  @!P0 BRA `(.L_x_1086) ;  /* 0x0000002000d08947 */ /* 0x002fea0003800000 */
.L_x_1114:
[----:B------:R-:W2:Y:S01]  /*77b0*/  S2R R0, SR_TID.X ;  /* 0x0000000000007919 */ /* 0x000ea20000002100 */
[----:B------:R-:W-:Y:S02]  /*77c0*/  IMAD.U32 R15, RZ, RZ, UR23 ;  /* 0x00000017ff0f7e24 */ /* 0x000fe4000f8e00ff */
[----:B------:R-:W-:Y:S02]  /*77d0*/  IMAD.U32 R14, RZ, RZ, UR15 ;  /* 0x0000000fff0e7e24 */ /* 0x000fe4000f8e00ff */
[----:B------:R-:W-:Y:S02]  /*77e0*/  VIADD R15, R15, UR5 ;  /* 0x000000050f0f7c36 */ /* 0x000fe40008000000 */
        /* <DEDUP_REMOVED lines=11> */
.L_x_1087:
[----:B------:R-:W-:Y:S01]  /*78a0*/  R2UR UR19, R4 ;  /* 0x00000000041372ca */ /* 0x000fe200000e0000 */
[----:B------:R-:W2:Y:S01]  /*78b0*/  LDC.64 R6, c[0x0][0x198] ;  /* 0x00006600ff067b82 */ /* 0x000ea20000000a00 */
[----:B------:R-:W-:Y:S01]  /*78c0*/  R2UR UR7, R15 ;  /* 0x000000000f0772ca */ /* 0x000fe200000e0000 */
[----:B------:R-:W-:Y:S01]  /*78d0*/  ULDC.64 UR16, c[0x0][0x700] ;  /* 0x0001c00000107ab9 */ /* 0x000fe20000000a00 */
[----:B------:R-:W-:Y:S01]  /*78e0*/  UMOV UR50, 0x0 ;  /* 0x0000000000327882 */ /* 0x000fe20000000000 */
[----:B------:R-:W-:Y:S01]  /*78f0*/  IMAD.U32 R10, RZ, RZ, UR16 ;  /* 0x00000010ff0a7e24 */ /* 0x000fe2000f8e00ff */
[----:B------:R-:W-:Y:S01]  /*7900*/  UMOV UR51, 0x14f00000 ;  /* 0x14f0000000337882 */ /* 0x000fe20000000000 */
[----:B------:R-:W-:Y:S01]  /*7910*/  IMAD.U32 R9, RZ, RZ, UR17 ;  /* 0x00000011ff097e24 */ /* 0x000fe2000f8e00ff */
[----:B------:R-:W-:Y:S01]  /*7920*/  UMOV UR18, URZ ;  /* 0x0000003f00127c82 */ /* 0x000fe20008000000 */
[----:B------:R-:W-:Y:S01]  /*7930*/  UMOV UR42, 0x20 ;  /* 0x00000020002a7882 */ /* 0x000fe20000000000 */
[----:B------:R-:W-:Y:S01]  /*7940*/  UMOV UR44, UR20 ;  /* 0x00000014002c7c82 */ /* 0x000fe20008000000 */
[----:B------:R-:W-:Y:S01]  /*7950*/  UMOV UR45, UR21 ;  /* 0x00000015002d7c82 */ /* 0x000fe20008000000 */
[----:B------:R-:W-:Y:S01]  /*7960*/  UMOV UR26, 0x40 ;  /* 0x00000040001a7882 */ /* 0x000fe20000000000 */
[----:B------:R-:W-:Y:S01]  /*7970*/  USHF.L.U32 UR19, UR19, 0x6, URZ ;  /* 0x0000000613137899 */ /* 0x000fe2000800063f */
[----:B------:R-:W-:Y:S01]  /*7980*/  IMAD.MOV.U32 R5, RZ, RZ, 0xc000 ;  /* 0x0000c000ff057424 */ /* 0x000fe200078e00ff */
[----:B------:R-:W-:Y:S01]  /*7990*/  UMOV UR28, UR20 ;  /* 0x00000014001c7c82 */ /* 0x000fe20008000000 */
[----:B------:R-:W-:Y:S01]  /*79a0*/  UMOV UR29, UR21 ;  /* 0x00000015001d7c82 */ /* 0x000fe20008000000 */
[----:B------:R-:W-:Y:S01]  /*79b0*/  UIADD3 UR8, UP0, UR19, UR22, URZ ;  /* 0x0000001613087290 */ /* 0x000fe2000ff1e03f */
[----:B------:R-:W-:Y:S01]  /*79c0*/  IMAD.MOV.U32 R19, RZ, RZ, RZ ;  /* 0x000000ffff137224 */ /* 0x000fe200078e00ff */
[----:B------:R-:W-:Y:S01]  /*79d0*/  UMOV UR54, 0x0 ;  /* 0x0000000000367882 */ /* 0x000fe20000000000 */
[----:B------:R-:W-:Y:S01]  /*79e0*/  UMOV UR43, UR19 ;  /* 0x00000013002b7c82 */ /* 0x000fe20008000000 */
[----:B------:R-:W-:-:S02]  /*79f0*/  ULEA.HI.X.SX32 UR7, UR19, UR7, 0x1, UP0 ;  /* 0x0000000713077291 */ /* 0x000fc400080f0e3f */
[----:B-1----:R-:W-:Y:S01]  /*7a00*/  IMAD.U32 R3, RZ, RZ, UR8 ;  /* 0x00000008ff037e24 */ /* 0x002fe2000f8e00ff */
[----:B------:R-:W-:Y:S01]  /*7a10*/  UMOV UR27, UR19 ;  /* 0x00000013001b7c82 */ /* 0x000fe20008000000 */
[----:B------:R-:W-:Y:S01]  /*7a20*/  IMAD.U32 R2, RZ, RZ, UR8 ;  /* 0x00000008ff027e24 */ /* 0x000fe2000f8e00ff */
[----:B------:R-:W-:Y:S01]  /*7a30*/  R2UR UR8, R16 ;  /* 0x00000000100872ca */ /* 0x000fe200000e0000 */
[----:B--2---:R-:W-:Y:S01]  /*7a40*/  IMAD.MOV.U32 R8, RZ, RZ, R6 ;  /* 0x000000ffff087224 */ /* 0x004fe200078e0006 */
[----:B------:R-:W-:Y:S01]  /*7a50*/  LEA R0, P1, R3, R10, 0x2 ;  /* 0x0000000a03007211 */ /* 0x000fe200078210ff */
[----:B------:R-:W-:Y:S01]  /*7a60*/  IMAD.U32 R3, RZ, RZ, UR7 ;  /* 0x00000007ff037e24 */ /* 0x000fe2000f8e00ff */
[----:B------:R-:W-:Y:S01]  /*7a70*/  UMOV UR7, 0x10 ;  /* 0x0000001000077882 */ /* 0x000fe20000000000 */
[----:B------:R-:W-:Y:S01]  /*7a80*/  UMOV UR55, 0x10000000 ;  /* 0x1000000000377882 */ /* 0x000fe20000000000 */
[----:B------:R-:W-:Y:S01]  /*7a90*/  R2UR UR32, R0 ;  /* 0x00000000002072ca */ /* 0x000fe200000e0000 */
[----:B------:R-:W-:Y:S01]  /*7aa0*/  UMOV UR13, UR21 ;  /* 0x00000015000d7c82 */ /* 0x000fe20008000000 */
[----:B------:R-:W-:Y:S01]  /*7ab0*/  LEA.HI.X R2, R2, R9, R3, 0x2, P1 ;  /* 0x0000000902027211 */ /* 0x000fe200008f1403 */
[----:B------:R-:W-:Y:S01]  /*7ac0*/  UMOV UR10, UR18 ;  /* 0x00000012000a7c82 */ /* 0x000fe20008000000 */
[----:B------:R-:W-:Y:S01]  /*7ad0*/  IADD3 R0, P1, R8, 0x2f0, RZ ;  /* 0x000002f008007810 */ /* 0x000fe20007f3e0ff */
[----:B------:R-:W-:Y:S01]  /*7ae0*/  UMOV UR34, 0x10 ;  /* 0x0000001000227882 */ /* 0x000fe20000000000 */
[----:B------:R-:W-:Y:S01]  /*7af0*/  R2UR UR33, R2 ;  /* 0x00000000022172ca */ /* 0x000fe200000e0000 */
[----:B------:R-:W-:Y:S01]  /*7b00*/  UIADD3 UR17, UR8, 0x26810, URZ ;  /* 0x0002681008117890 */ /* 0x000fe2000fffe03f */
[----:B------:R-:W-:Y:S01]  /*7b10*/  R2UR UR46, R0 ;  /* 0x00000000002e72ca */ /* 0x000fe200000e0000 */
[----:B------:R-:W-:Y:S01]  /*7b20*/  UIADD3 UR16, UR8, 0x12000, URZ ;  /* 0x0001200008107890 */ /* 0x000fe2000fffe03f */
[----:B------:R-:W-:Y:S01]  /*7b30*/  IADD3 R0, P2, R8, 0x3f0, RZ ;  /* 0x000003f008007810 */ /* 0x000fe20007f5e0ff */
[----:B------:R-:W-:-:S02]  /*7b40*/  UIADD3 UR40, UR8, 0x13000, URZ ;  /* 0x0001300008287890 */ /* 0x000fc4000fffe03f */
[----:B------:R-:W-:Y:S01]  /*7b50*/  UIADD3 UR24, UR8, 0x14000, URZ ;  /* 0x0001400008187890 */ /* 0x000fe2000fffe03f */
[----:B------:R-:W-:Y:S01]  /*7b60*/  R2UR UR30, R0 ;  /* 0x00000000001e72ca */ /* 0x000fe200000e0000 */
[--C-:B------:R-:W-:Y:S01]  /*7b70*/  IMAD.X R0, RZ, RZ, R7.reuse, P1 ;  /* 0x000000ffff007224 */ /* 0x100fe200008e0607 */
[----:B------:R-:W-:Y:S01]  /*7b80*/  IADD3 R2, P1, R8, 0xf0, RZ ;  /* 0x000000f008027810 */ /* 0x000fe20007f3e0ff */
[----:B------:R-:W-:Y:S01]  /*7b90*/  UIADD3 UR56, UR8, 0x1e000, URZ ;  /* 0x0001e00008387890 */ /* 0x000fe2000fffe03f */
[----:B------:R-:W-:Y:S02]  /*7ba0*/  UMOV UR41, UR17 ;  /* 0x0000001100297c82 */ /* 0x000fe40008000000 */
[----:B------:R-:W-:Y:S01]  /*7bb0*/  R2UR UR48, R2 ;  /* 0x00000000023072ca */ /* 0x000fe200000e0000 */
[--C-:B------:R-:W-:Y:S01]  /*7bc0*/  IMAD.X R3, RZ, RZ, R7.reuse, P1 ;  /* 0x000000ffff037224 */ /* 0x100fe200008e0607 */
[----:B------:R-:W-:Y:S01]  /*7bd0*/  R2UR UR47, R0 ;  /* 0x00000000002f72ca */ /* 0x000fe200000e0000 */
[----:B------:R-:W-:Y:S01]  /*7be0*/  IMAD.X R0, RZ, RZ, R7, P2 ;  /* 0x000000ffff007224 */ /* 0x000fe200010e0607 */
[----:B------:R-:W-:Y:S01]  /*7bf0*/  UMOV UR25, UR17 ;  /* 0x0000001100197c82 */ /* 0x000fe20008000000 */
[----:B------:R-:W-:Y:S01]  /*7c00*/  UMOV UR57, UR17 ;  /* 0x0000001100397c82 */ /* 0x000fe20008000000 */
[----:B------:R-:W-:Y:S01]  /*7c10*/  R2UR UR49, R3 ;  /* 0x00000000033172ca */ /* 0x000fe200000e0000 */
[----:B------:R-:W-:Y:S01]  /*7c20*/  UIADD3 UR9, UR8, 0x26800, URZ ;  /* 0x0002680008097890 */ /* 0x000fe2000fffe03f */
[----:B------:R-:W-:Y:S01]  /*7c30*/  R2UR UR31, R0 ;  /* 0x00000000001f72ca */ /* 0x000fe200000e0000 */
[----:B------:R-:W-:Y:S01]  /*7c40*/  IMAD.U32 R0, RZ, RZ, UR6 ;  /* 0x00000006ff007e24 */ /* 0x000fe2000f8e00ff */
[----:B------:R-:W-:Y:S01]  /*7c50*/  UMOV UR35, UR11 ;  /* 0x0000000b00237c82 */ /* 0x000fe20008000000 */
[----:B------:R-:W-:Y:S01]  /*7c60*/  UMOV UR36, UR12 ;  /* 0x0000000c00247c82 */ /* 0x000fe20008000000 */
[----:B------:R-:W-:Y:S01]  /*7c70*/  UMOV UR37, UR21 ;  /* 0x0000001500257c82 */ /* 0x000fe20008000000 */
[----:B------:R-:W-:Y:S01]  /*7c80*/  VIADD R6, R0, 0xffffffff ;  /* 0xffffffff00067836 */ /* 0x000fe20000000000 */
[----:B------:R-:W-:Y:S01]  /*7c90*/  UMOV UR52, UR12 ;  /* 0x0000000c00347c82 */ /* 0x000fe20008000000 */
[----:B------:R-:W-:Y:S01]  /*7ca0*/  UMOV UR53, UR21 ;  /* 0x0000001500357c82 */ /* 0x000fe20008000000 */
[----:B------:R-:W-:Y:S01]  /*7cb0*/  UMOV UR58, 0x50 ;  /* 0x00000050003a7882 */ /* 0x000fe20000000000 */
[----:B------:R-:W-:Y:S01]  /*7cc0*/  UMOV UR59, UR11 ;  /* 0x0000000b003b7c82 */ /* 0x000fe20008000000 */
[----:B------:R1:W-:Y:S01]  /*7cd0*/  STL [R1], R6 ;  /* 0x0000000601007387 */ /* 0x0003e20000100800 */
[----:B------:R-:W-:Y:S01]  /*7ce0*/  ISETP.GE.AND P1, PT, R4, R6, PT ;  /* 0x000000060400720c */ /* 0x000fe20003f26270 */
[----:B------:R-:W-:Y:S01]  /*7cf0*/  UMOV UR60, UR12 ;  /* 0x0000000c003c7c82 */ /* 0x000fe20008000000 */
[----:B------:R-:W-:Y:S01]  /*7d00*/  UMOV UR61, UR21 ;  /* 0x00000015003d7c82 */ /* 0x000fe20008000000 */
[----:B------:R-:W-:Y:S01]  /*7d10*/  UTMALDG.4D [UR16], [UR48], desc[UR50] ;  /* 0x00003210300075b4 */ /* 0x000fe20008019000 */
[----:B------:R2:W-:Y:S01]  /*7d20*/  UTMALDG.4D [UR40], [UR48], desc[UR50] ;  /* 0x00003228300075b4 */ /* 0x0005e20008019000 */
[----:B------:R-:W-:Y:S01]  /*7d30*/  UTMALDG.4D [UR24], [UR48], desc[UR50] ;  /* 0x00003218300075b4 */ /* 0x000fe20008019000 */
[----:B------:R3:W-:Y:S01]  /*7d40*/  UBLKCP.S.G [UR56], [UR32], UR7 ;  /* 0x00000038200073ba */ /* 0x0007e20008000207 */
[----:B------:R1:W-:Y:S01]  /*7d50*/  SYNCS.ARRIVE.TRANS64 RZ, [R16+URZ+0x26800], R5 ;  /* 0x0268000510ff79a7 */ /* 0x0003e2000800003f */
[----:B------:R4:W-:Y:S01]  /*7d60*/  UTMALDG.4D [UR8], [UR46], desc[UR54] ;  /* 0x000036082e0075b4 */ /* 0x0009e20008019000 */
[----:B--2---:R-:W-:Y:S01]  /*7d70*/  UIADD3 UR40, UR8, 0x4000, URZ ;  /* 0x0000400008287890 */ /* 0x004fe2000fffe03f */
[----:B------:R-:W-:Y:S01]  /*7d80*/  UMOV UR42, 0x40 ;  /* 0x00000040002a7882 */ /* 0x000fe20000000000 */
[----:B------:R-:W-:Y:S01]  /*7d90*/  UMOV UR43, UR11 ;  /* 0x0000000b002b7c82 */ /* 0x000fe20008000000 */
[----:B------:R-:W-:Y:S01]  /*7da0*/  UMOV UR44, UR12 ;  /* 0x0000000c002c7c82 */ /* 0x000fe20008000000 */
[----:B------:R-:W-:Y:S01]  /*7db0*/  UMOV UR41, UR9 ;  /* 0x0000000900297c82 */ /* 0x000fe20008000000 */
[----:B---3--:R-:W-:-:S02]  /*7dc0*/  UIADD3 UR32, UR8, 0x1000, URZ ;  /* 0x0000100008207890 */ /* 0x008fc4000fffe03f */
[----:B------:R-:W-:Y:S02]  /*7dd0*/  UIADD3 UR48, UR8, 0x2000, URZ ;  /* 0x0000200008307890 */ /* 0x000fe4000fffe03f */
[----:B------:R-:W-:Y:S01]  /*7de0*/  UIADD3 UR24, UR8, 0x3000, URZ ;  /* 0x0000300008187890 */ /* 0x000fe2000fffe03f */
[----:B------:R-:W-:Y:S01]  /*7df0*/  UMOV UR33, UR9 ;  /* 0x0000000900217c82 */ /* 0x000fe20008000000 */
[----:B------:R-:W-:Y:S01]  /*7e00*/  UMOV UR50, 0x20 ;  /* 0x0000002000327882 */ /* 0x000fe20000000000 */
[----:B------:R-:W-:Y:S01]  /*7e10*/  UMOV UR51, UR11 ;  /* 0x0000000b00337c82 */ /* 0x000fe20008000000 */
[----:B------:R-:W-:Y:S01]  /*7e20*/  UMOV UR49, UR9 ;  /* 0x0000000900317c82 */ /* 0x000fe20008000000 */
[----:B------:R-:W-:Y:S01]  /*7e30*/  UMOV UR26, 0x30 ;  /* 0x00000030001a7882 */ /* 0x000fe20000000000 */
[----:B------:R-:W-:Y:S01]  /*7e40*/  UMOV UR27, UR11 ;  /* 0x0000000b001b7c82 */ /* 0x000fe20008000000 */
[----:B------:R-:W-:Y:S01]  /*7e50*/  UMOV UR28, UR12 ;  /* 0x0000000c001c7c82 */ /* 0x000fe20008000000 */
[----:B------:R2:W-:Y:S01]  /*7e60*/  UTMALDG.4D [UR32], [UR46], desc[UR54] ;  /* 0x000036202e0075b4 */ /* 0x0005e20008019000 */
[----:B------:R-:W-:Y:S01]  /*7e70*/  UMOV UR25, UR9 ;  /* 0x0000000900197c82 */ /* 0x000fe20008000000 */
[----:B------:R-:W-:Y:S01]  /*7e80*/  UIADD3 UR56, UR8, 0x5000, URZ ;  /* 0x0000500008387890 */ /* 0x000fe2000fffe03f */
[----:B------:R-:W-:Y:S01]  /*7e90*/  UMOV UR57, UR9 ;  /* 0x0000000900397c82 */ /* 0x000fe20008000000 */
[----:B----4-:R-:W-:Y:S01]  /*7ea0*/  UMOV UR10, 0x40 ;  /* 0x00000040000a7882 */ /* 0x010fe20000000000 */
[----:B------:R-:W-:Y:S01]  /*7eb0*/  UTMALDG.4D [UR48], [UR46], desc[UR54] ;  /* 0x000036302e0075b4 */ /* 0x000fe20008019000 */
[----:B------:R3:W-:Y:S01]  /*7ec0*/  UTMALDG.4D [UR24], [UR46], desc[UR54] ;  /* 0x000036182e0075b4 */ /* 0x0007e20008019000 */
[----:B------:R1:W-:Y:S01]  /*7ed0*/  UTMALDG.4D [UR40], [UR46], desc[UR54] ;  /* 0x000036282e0075b4 */ /* 0x0003e20008019000 */
[----:B--2---:R-:W-:Y:S01]  /*7ee0*/  UIADD3 UR32, UR8, 0x6000, URZ ;  /* 0x0000600008207890 */ /* 0x004fe2000fffe03f */
[----:B------:R-:W-:-:S02]  /*7ef0*/  UMOV UR34, UR18 ;  /* 0x0000001200227c82 */ /* 0x000fc40008000000 */
[----:B------:R1:W-:Y:S06]  /*7f00*/  UTMALDG.4D [UR56], [UR46], desc[UR54] ;  /* 0x000036382e0075b4 */ /* 0x0003ec0008019000 */
[----:B------:R1:W-:Y:S01]  /*7f10*/  UTMALDG.4D [UR32], [UR30], desc[UR54] ;  /* 0x000036201e0075b4 */ /* 0x0003e20008019000 */
[----:B---3--:R-:W-:Y:S02]  /*7f20*/  UIADD3 UR24, UR8, 0x8000, URZ ;  /* 0x0000800008187890 */ /* 0x008fe4000fffe03f */
[----:B------:R-:W-:Y:S01]  /*7f30*/  UIADD3 UR8, UR8, 0xa000, URZ ;  /* 0x0000a00008087890 */ /* 0x000fe2000fffe03f */
[----:B------:R-:W-:-:S06]  /*7f40*/  UMOV UR26, 0x20 ;  /* 0x00000020001a7882 */ /* 0x000fcc0000000000 */
[----:B------:R1:W-:Y:S02]  /*7f50*/  UTMALDG.4D [UR24], [UR30], desc[UR54] ;  /* 0x000036181e0075b4 */ /* 0x0003e40008019000 */
[----:B------:R1:W-:Y:S02]  /*7f60*/  UTMALDG.4D [UR8], [UR30], desc[UR54] ;  /* 0x000036081e0075b4 */ /* 0x0003e40008019000 */
[----:B-1----:R-:W-:Y:S05]  /*7f70*/  @P1 BRA `(.L_x_1088) ;  /* 0x0000001000e41947 */ /* 0x002fea0003800000 */
[----:B------:R-:W-:Y:S01]  /*7f80*/  R2UR UR7, R4 ;  /* 0x00000000040772ca */ /* 0x000fe200000e0000 */
[----:B------:R-:W1:Y:S01]  /*7f90*/  S2R R6, SR_TID.X ;  /* 0x0000000000067919 */ /* 0x000e620000002100 */
[----:B------:R-:W-:Y:S01]  /*7fa0*/  UIADD3 UR8, UR6, -0x2, URZ ;  /* 0xfffffffe06087890 */ /* 0x000fe2000fffe03f */
[----:B------:R-:W-:-:S05]  /*7fb0*/  IMAD.MOV.U32 R11, RZ, RZ, 0x1 ;  /* 0x00000001ff0b7424 */ /* 0x000fca00078e00ff */
[----:B------:R-:W-:-:S05]  /*7fc0*/  ISETP.NE.AND P1, PT, R4, UR8, PT ;  /* 0x0000000804007c0c */ /* 0x000fca000bf25270 */
[----:B------:R-:W-:-:S04]  /*7fd0*/  ULOP3.LUT UR7, URZ, UR7, URZ, 0x33, !UPT ;  /* 0x000000073f077292 */ /* 0x000fc8000f8e333f */
[----:B------:R-:W-:-:S06]  /*7fe0*/  UIADD3 UR7, UR7, UR6, URZ ;  /* 0x0000000607077290 */ /* 0x000fcc000fffe03f */
[----:B------:R-:W-:-:S05]  /*7ff0*/  IMAD.U32 R0, RZ, RZ, UR7 ;  /* 0x00000007ff007e24 */ /* 0x000fca000f8e00ff */
[----:B------:R-:W-:Y:S01]  /*8000*/  LOP3.LUT R5, R0, 0x1, RZ, 0xc0, !PT ;  /* 0x0000000100057812 */ /* 0x000fe200078ec0ff */
[----:B------:R-:W-:-:S04]  /*8010*/  IMAD.MOV.U32 R0, RZ, RZ, R4 ;  /* 0x000000ffff007224 */ /* 0x000fc800078e0004 */
[----:B------:R2:W-:Y:S01]  /*8020*/  STL [R1+0x4], R5 ;  /* 0x0000040501007387 */ /* 0x0005e20000100800 */
[----:B-1----:R-:W-:Y:S01]  /*8030*/  LOP3.LUT R6, R6, 0x1f, RZ, 0xc0, !PT ;  /* 0x0000001f06067812 */ /* 0x002fe200078ec0ff */
[----:B------:R-:W-:Y:S06]  /*8040*/  @!P1 BRA `(.L_x_1089) ;  /* 0x0000000c00209947 */ /* 0x000fec0003800000 */
[----:B------:R-:W-:Y:S01]  /*8050*/  R2UR UR8, R5 ;  /* 0x00000000050872ca */ /* 0x000fe200000e0000 */
[----:B------:R-:W-:Y:S02]  /*8060*/  IMAD.MOV.U32 R0, RZ, RZ, R4 ;  /* 0x000000ffff007224 */ /* 0x000fe400078e0004 */
[----:B------:R-:W-:-:S10]  /*8070*/  IMAD.MOV.U32 R11, RZ, RZ, 0x1 ;  /* 0x00000001ff0b7424 */ /* 0x000fd400078e00ff */
[----:B------:R-:W-:-:S06]  /*8080*/  UIADD3 UR7, UR7, -UR8, URZ ;  /* 0x8000000807077290 */ /* 0x000fcc000fffe03f */
[----:B------:R-:W-:-:S07]  /*8090*/  IMAD.U32 R20, RZ, RZ, UR7 ;  /* 0x00000007ff147e24 */ /* 0x000fce000f8e00ff */
.L_x_1098:
[----:B--234-:R-:W-:-:S04]  /*80a0*/  SHF.L.U32 R21, R11, 0x1f, RZ ;  /* 0x0000001f0b157819 */ /* 0x01cfc800000006ff */
[----:B------:R-:W1:Y:S02]  /*80b0*/  SYNCS.PHASECHK.TRANS64.TRYWAIT P1, [R16+URZ+0x26840], R21 ;  /* 0x02684015100075a7 */ /* 0x000e64000802017f */
[----:B-1----:R-:W-:Y:S05]  /*80c0*/  @!P1 BRA `(.L_x_1090) ;  /* 0x00000018009c9947 */ /* 0x002fea0003800000 */
.L_x_1115:
[----:B------:R-:W-:Y:S05]  /*80d0*/  @P0 BRA `(.L_x_1091) ;  /* 0x0000000000140947 */ /* 0x000fea0003800000 */
[----:B------:R-:W-:Y:S01]  /*80e0*/  ISETP.NE.AND P1, PT, R6, RZ, PT ;  /* 0x000000ff0600720c */ /* 0x000fe20003f25270 */
[----:B------:R-:W-:-:S04]  /*80f0*/  IMAD.MOV.U32 R3, RZ, RZ, 0x3100 ;  /* 0x00003100ff037424 */ /* 0x000fc800078e00ff */
[----:B------:R3:W-:Y:S08]  /*8100*/  SYNCS.ARRIVE.TRANS64 RZ, [R16+URZ+0x26830], R3 ;  /* 0x0268300310ff79a7 */ /* 0x0007f0000800003f */
[----:B------:R-:W-:Y:S05]  /*8110*/  @!P1 BRA `(.L_x_1091) ;  /* 0x0000000000049947 */ /* 0x000fea0003800000 */
[----:B------:R-:W-:Y:S01]  /*8120*/  BPT.TRAP 0x1 ;  /* 0x000000040000795c */ /* 0x000fe20000300000 */
.L_x_1091:
[----:B------:R-:W3:Y:S01]  /*8130*/  LDC.64 R12, c[0x0][0x728] ;  /* 0x0001ca00ff0c7b82 */ /* 0x000ee20000000a00 */
[----:B------:R-:W-:Y:S01]  /*8140*/  IMAD.SHL.U32 R18, R0, 0x40, RZ ;  /* 0x0000004000127824 */ /* 0x000fe200078e00ff */
[----:B------:R-:W-:Y:S01]  /*8150*/  R2UR UR40, R16 ;  /* 0x00000000102872ca */ /* 0x000fe200000e0000 */
[----:B------:R-:W-:Y:S01]  /*8160*/  UMOV UR30, 0x0 ;  /* 0x00000000001e7882 */ /* 0x000fe20000000000 */
[----:B------:R-:W-:Y:S01]  /*8170*/  UMOV UR31, 0x14f00000 ;  /* 0x14f00000001f7882 */ /* 0x000fe20000000000 */
[----:B------:R-:W-:Y:S01]  /*8180*/  UMOV UR18, URZ ;  /* 0x0000003f00127c82 */ /* 0x000fe20008000000 */
[C---:B------:R-:W-:Y:S01]  /*8190*/  IADD3 R2, P1, R18.reuse, UR14, RZ ;  /* 0x0000000e12027c10 */ /* 0x040fe2000ff3e0ff */
[----:B------:R-:W-:Y:S01]  /*81a0*/  UMOV UR34, 0x20 ;  /* 0x0000002000227882 */ /* 0x000fe20000000000 */
[----:B--2---:R-:W2:Y:S01]  /*81b0*/  LDC.64 R4, c[0x0][0x198] ;  /* 0x00006600ff047b82 */ /* 0x004ea20000000a00 */
[----:B------:R-:W-:Y:S01]  /*81c0*/  R2UR UR19, R18 ;  /* 0x00000000121372ca */ /* 0x000fe200000e0000 */
        /* <DEDUP_REMOVED lines=16> */
[----:B------:R-:W-:Y:S01]  /*82d0*/  LEA.HI.X.SX32 R3, R18, R14, 0x1, P1 ;  /* 0x0000000e12037211 */ /* 0x000fe200008f0eff */
[----:B------:R-:W-:Y:S01]  /*82e0*/  UMOV UR7, 0x10 ;  /* 0x0000001000077882 */ /* 0x000fe20000000000 */
[----:B--2---:R-:W-:Y:S01]  /*82f0*/  IMAD.MOV.U32 R8, RZ, RZ, R4 ;  /* 0x000000ffff087224 */ /* 0x004fe200078e0004 */
[----:B------:R-:W-:Y:S01]  /*8300*/  UMOV UR41, UR17 ;  /* 0x0000001100297c82 */ /* 0x000fe20008000000 */
[----:B------:R-:W-:Y:S01]  /*8310*/  IMAD.MOV.U32 R7, RZ, RZ, R5 ;  /* 0x000000ffff077224 */ /* 0x000fe200078e0005 */
[----:B------:R-:W-:-:S02]  /*8320*/  LEA.HI.X R2, R2, R13, R3, 0x2, P2 ;  /* 0x0000000d02027211 */ /* 0x000fc400010f1403 */
[----:B------:R-:W-:Y:S02]  /*8330*/  IADD3 R4, P1, R8, 0x1f0, RZ ;  /* 0x000001f008047810 */ /* 0x000fe40007f3e0ff */
[----:B------:R-:W-:Y:S02]  /*8340*/  R2UR UR43, R2 ;  /* 0x00000000022b72ca */ /* 0x000fe400000e0000 */
[----:B------:R-:W-:Y:S01]  /*8350*/  R2UR UR8, R4 ;  /* 0x00000000040872ca */ /* 0x000fe200000e0000 */
[----:B------:R-:W-:-:S05]  /*8360*/  IMAD.X R5, RZ, RZ, R7, P1 ;  /* 0x000000ffff057224 */ /* 0x000fca00008e0607 */
[----:B------:R-:W-:-:S13]  /*8370*/  R2UR UR9, R5 ;  /* 0x00000000050972ca */ /* 0x000fda00000e0000 */
[----:B------:R2:W-:Y:S01]  /*8380*/  UTMALDG.4D [UR16], [UR8], desc[UR30] ;  /* 0x00001e10080075b4 */ /* 0x0005e20008019000 */
[----:B------:R2:W-:Y:S01]  /*8390*/  UTMALDG.4D [UR32], [UR8], desc[UR30] ;  /* 0x00001e20080075b4 */ /* 0x0005e20008019000 */
[----:B------:R2:W-:Y:S01]  /*83a0*/  UTMALDG.4D [UR24], [UR8], desc[UR30] ;  /* 0x00001e18080075b4 */ /* 0x0005e20008019000 */
[----:B------:R2:W-:Y:S01]  /*83b0*/  UBLKCP.S.G [UR40], [UR42], UR7 ;  /* 0x000000282a0073ba */ /* 0x0005e20008000207 */
[----:B------:R-:W3:Y:S02]  /*83c0*/  SYNCS.PHASECHK.TRANS64.TRYWAIT P1, [R16+URZ+0x26828], R21 ;  /* 0x02682815100075a7 */ /* 0x000ee4000802017f */
[----:B--23--:R-:W-:Y:S05]  /*83d0*/  @!P1 BRA `(.L_x_1092) ;  /* 0x0000001400ec9947 */ /* 0x00cfea0003800000 */
.L_x_1116:
[----:B------:R-:W-:Y:S05]  /*83e0*/  @P0 BRA `(.L_x_1093) ;  /* 0x0000000000140947 */ /* 0x000fea0003800000 */
[----:B------:R-:W-:Y:S01]  /*83f0*/  ISETP.NE.AND P1, PT, R6, RZ, PT ;  /* 0x000000ff0600720c */ /* 0x000fe20003f25270 */
[----:B------:R-:W-:-:S04]  /*8400*/  IMAD.MOV.U32 R2, RZ, RZ, 0x3100 ;  /* 0x00003100ff027424 */ /* 0x000fc800078e00ff */
[----:B------:R3:W-:Y:S08]  /*8410*/  SYNCS.ARRIVE.TRANS64 RZ, [R16+URZ+0x26818], R2 ;  /* 0x0268180210ff79a7 */ /* 0x0007f0000800003f */
[----:B------:R-:W-:Y:S05]  /*8420*/  @!P1 BRA `(.L_x_1093) ;  /* 0x0000000000049947 */ /* 0x000fea0003800000 */
[----:B------:R-:W-:Y:S01]  /*8430*/  BPT.TRAP 0x1 ;  /* 0x000000040000795c */ /* 0x000fe20000300000 */
.L_x_1093:
[----:B------:R-:W-:Y:S01]  /*8440*/  VIADD R18, R18, 0x40 ;  /* 0x0000004012127836 */ /* 0x000fe20000000000 */
[----:B------:R-:W-:Y:S01]  /*8450*/  ULDC.64 UR8, c[0x0][0x700] ;  /* 0x0001c00000087ab9 */ /* 0x000fe20000000a00 */
[----:B------:R-:W-:Y:S01]  /*8460*/  R2UR UR40, R16 ;  /* 0x00000000102872ca */ /* 0x000fe200000e0000 */
[----:B------:R-:W-:Y:S01]  /*8470*/  IMAD.U32 R10, RZ, RZ, UR8 ;  /* 0x00000008ff0a7e24 */ /* 0x000fe2000f8e00ff */
[----:B------:R-:W-:Y:S01]  /*8480*/  UMOV UR30, 0x0 ;  /* 0x00000000001e7882 */ /* 0x000fe20000000000 */
[----:B---3--:R-:W-:Y:S01]  /*8490*/  IADD3 R2, P1, R18, UR22, RZ ;  /* 0x0000001612027c10 */ /* 0x008fe2000ff3e0ff */
[----:B------:R-:W-:Y:S01]  /*84a0*/  IMAD.U32 R9, RZ, RZ, UR9 ;  /* 0x00000009ff097e24 */ /* 0x000fe2000f8e00ff */
[----:B------:R-:W-:Y:S01]  /*84b0*/  SHF.R.S32.HI R17, RZ, 0x1f, R18 ;  /* 0x0000001fff117819 */ /* 0x000fe20000011412 */
[----:B------:R-:W-:Y:S01]  /*84c0*/  UMOV UR31, 0x14f00000 ;  /* 0x14f00000001f7882 */ /* 0x000fe20000000000 */
[----:B------:R-:W-:Y:S01]  /*84d0*/  LEA R3, P2, R2, R10, 0x2 ;  /* 0x0000000a02037211 */ /* 0x000fe200078410ff */
[----:B------:R-:W-:Y:S01]  /*84e0*/  UMOV UR34, URZ ;  /* 0x0000003f00227c82 */ /* 0x000fe20008000000 */
[----:B------:R-:W-:Y:S01]  /*84f0*/  R2UR UR35, R18 ;  /* 0x00000000122372ca */ /* 0x000fe200000e0000 */
[----:B------:R-:W-:Y:S01]  /*8500*/  UMOV UR36, UR20 ;  /* 0x0000001400247c82 */ /* 0x000fe20008000000 */
[----:B------:R-:W-:Y:S01]  /*8510*/  R2UR UR42, R3 ;  /* 0x00000000032a72ca */ /* 0x000fe200000e0000 */
[----:B------:R-:W-:Y:S01]  /*8520*/  IMAD.X R3, R17, 0x1, R15, P1 ;  /* 0x0000000111037824 */ /* 0x000fe200008e060f */
[----:B------:R-:W-:-:S02]  /*8530*/  UIADD3 UR33, UR40, 0x26818, URZ ;  /* 0x0002681828217890 */ /* 0x000fc4000fffe03f */
[----:B------:R-:W-:Y:S02]  /*8540*/  UIADD3 UR32, UR40, 0x15000, URZ ;  /* 0x0001500028207890 */ /* 0x000fe4000fffe03f */
[----:B------:R-:W-:Y:S01]  /*8550*/  LEA.HI.X R3, R2, R9, R3, 0x2, P2 ;  /* 0x0000000902037211 */ /* 0x000fe200010f1403 */
        /* <DEDUP_REMOVED lines=8> */
[----:B------:R-:W-:Y:S01]  /*85e0*/  UMOV UR26, 0x20 ;  /* 0x00000020001a7882 */ /* 0x000fe20000000000 */
[----:B------:R-:W-:Y:S01]  /*85f0*/  UMOV UR28, UR20 ;  /* 0x00000014001c7c82 */ /* 0x000fe20008000000 */
[----:B------:R-:W-:Y:S01]  /*8600*/  UMOV UR29, UR21 ;  /* 0x00000015001d7c82 */ /* 0x000fe20008000000 */
[----:B------:R-:W-:Y:S01]  /*8610*/  R2UR UR9, R3 ;  /* 0x00000000030972ca */ /* 0x000fe200000e0000 */
[----:B------:R-:W-:Y:S01]  /*8620*/  UMOV UR25, UR33 ;  /* 0x0000002100197c82 */ /* 0x000fe20008000000 */
[----:B------:R-:W-:Y:S01]  /*8630*/  UMOV UR27, UR35 ;  /* 0x00000023001b7c82 */ /* 0x000fe20008000000 */
[----:B------:R-:W-:Y:S01]  /*8640*/  UMOV UR18, 0x40 ;  /* 0x0000004000127882 */ /* 0x000fe20000000000 */
[----:B------:R-:W-:Y:S01]  /*8650*/  UMOV UR17, UR33 ;  /* 0x0000002100117c82 */ /* 0x000fe20008000000 */
[----:B------:R-:W-:Y:S01]  /*8660*/  UMOV UR19, UR35 ;  /* 0x0000002300137c82 */ /* 0x000fe20008000000 */
[----:B------:R-:W-:Y:S01]  /*8670*/  UMOV UR41, UR33 ;  /* 0x0000002100297c82 */ /* 0x000fe20008000000 */
[----:B------:R-:W-:-:S06]  /*8680*/  UMOV UR7, 0x10 ;  /* 0x0000001000077882 */ /* 0x000fcc0000000000 */
[----:B------:R3:W-:Y:S01]  /*8690*/  UTMALDG.4D [UR32], [UR8], desc[UR30] ;  /* 0x00001e20080075b4 */ /* 0x0007e20008019000 */
[----:B------:R3:W-:Y:S01]  /*86a0*/  UTMALDG.4D [UR24], [UR8], desc[UR30] ;  /* 0x00001e18080075b4 */ /* 0x0007e20008019000 */
[----:B------:R3:W-:Y:S01]  /*86b0*/  UTMALDG.4D [UR16], [UR8], desc[UR30] ;  /* 0x00001e10080075b4 */ /* 0x0007e20008019000 */
[----:B------:R3:W-:Y:S01]  /*86c0*/  UBLKCP.S.G [UR40], [UR42], UR7 ;  /* 0x000000282a0073ba */ /* 0x0007e20008000207 */
[----:B------:R-:W4:Y:S02]  /*86d0*/  SYNCS.PHASECHK.TRANS64.TRYWAIT P1, [R16+URZ+0x26848], R21 ;  /* 0x02684815100075a7 */ /* 0x000f24000802017f */
[----:B---34-:R-:W-:Y:S05]  /*86e0*/  @!P1 BRA `(.L_x_1094) ;  /* 0x00000014003c9947 */ /* 0x018fea0003800000 */
.L_x_1117:
[----:B------:R-:W-:Y:S05]  /*86f0*/  @P0 BRA `(.L_x_1095) ;  /* 0x0000000000140947 */ /* 0x000fea0003800000 */
[----:B------:R-:W-:Y:S01]  /*8700*/  ISETP.NE.AND P1, PT, R6, RZ, PT ;  /* 0x000000ff0600720c */ /* 0x000fe20003f25270 */
[----:B-123--:R-:W-:-:S04]  /*8710*/  IMAD.MOV.U32 R21, RZ, RZ, 0x3100 ;  /* 0x00003100ff157424 */ /* 0x00efc800078e00ff */
[----:B------:R4:W-:Y:S08]  /*8720*/  SYNCS.ARRIVE.TRANS64 RZ, [R16+URZ+0x26838], R21 ;  /* 0x0268381510ff79a7 */ /* 0x0009f0000800003f */
[----:B------:R-:W-:Y:S05]  /*8730*/  @!P1 BRA `(.L_x_1095) ;  /* 0x0000000000049947 */ /* 0x000fea0003800000 */
[----:B------:R-:W-:Y:S01]  /*8740*/  BPT.TRAP 0x1 ;  /* 0x000000040000795c */ /* 0x000fe20000300000 */
.L_x_1095:
        /* <DEDUP_REMOVED lines=8> */
[C---:B------:R-:W-:Y:S01]  /*87d0*/  LEA R12, P1, R18.reuse, R12, 0x2 ;  /* 0x0000000c120c7211 */ /* 0x040fe200078210ff */
        /* <DEDUP_REMOVED lines=27> */
[----:B------:R-:W5:Y:S02]  /*8990*/  SYNCS.PHASECHK.TRANS64.TRYWAIT P1, [R16+URZ+0x26820], R5 ;  /* 0x02682005100075a7 */ /* 0x000f64000802017f */
[----:B-1---5:R-:W-:Y:S05]  /*89a0*/  @!P1 BRA `(.L_x_1096) ;  /* 0x0000001000a09947 */ /* 0x022fea0003800000 */
.L_x_1119:
[----:B------:R-:W-:Y:S05]  /*89b0*/  @P0 BRA `(.L_x_1097) ;  /* 0x0000000000140947 */ /* 0x000fea0003800000 */
[----:B------:R-:W-:Y:S01]  /*89c0*/  ISETP.NE.AND P1, PT, R6, RZ, PT ;  /* 0x000000ff0600720c */ /* 0x000fe20003f25270 */
[----:B------:R-:W-:-:S04]  /*89d0*/  IMAD.MOV.U32 R5, RZ, RZ, 0x3100 ;  /* 0x00003100ff057424 */ /* 0x000fc800078e00ff */
[----:B------:R1:W-:Y:S08]  /*89e0*/  SYNCS.ARRIVE.TRANS64 RZ, [R16+URZ+0x26810], R5 ;  /* 0x0268100510ff79a7 */ /* 0x0003f0000800003f */
[----:B------:R-:W-:Y:S05]  /*89f0*/  @!P1 BRA `(.L_x_1097) ;  /* 0x0000000000049947 */ /* 0x000fea0003800000 */
[----:B------:R-:W-:Y:S01]  /*8a00*/  BPT.TRAP 0x1 ;  /* 0x000000040000795c */ /* 0x000fe20000300000 */
.L_x_1097:
[----:B------:R-:W-:Y:S01]  /*8a10*/  R2UR UR7, R0 ;  /* 0x00000000000772ca */ /* 0x000fe200000e0000 */
[----:B------:R-:W-:Y:S01]  /*8a20*/  VIADD R20, R20, 0xfffffffe ;  /* 0xfffffffe14147836 */ /* 0x000fe20000000000 */
[----:B------:R-:W-:Y:S01]  /*8a30*/  R2UR UR8, R15 ;  /* 0x000000000f0872ca */ /* 0x000fe200000e0000 */
[----:B------:R-:W-:Y:S01]  /*8a40*/  UMOV UR30, 0x0 ;  /* 0x00000000001e7882 */ /* 0x000fe20000000000 */
[----:B------:R-:W-:Y:S01]  /*8a50*/  R2UR UR40, R16 ;  /* 0x00000000102872ca */ /* 0x000fe200000e0000 */
[----:B------:R-:W-:Y:S01]  /*8a60*/  UMOV UR31, 0x14f00000 ;  /* 0x14f00000001f7882 */ /* 0x000fe20000000000 */
[----:B------:R-:W-:Y:S01]  /*8a70*/  UMOV UR34, URZ ;  /* 0x0000003f00227c82 */ /* 0x000fe20008000000 */
[----:B------:R-:W-:Y:S01]  /*8a80*/  UMOV UR36, UR20 ;  /* 0x0000001400247c82 */ /* 0x000fe20008000000 */
[----:B------:R-:W-:Y:S01]  /*8a90*/  UMOV UR37, UR21 ;  /* 0x0000001500257c82 */ /* 0x000fe20008000000 */
[----:B------:R-:W-:Y:S01]  /*8aa0*/  UMOV UR26, 0x20 ;  /* 0x00000020001a7882 */ /* 0x000fe20000000000 */
[----:B------:R-:W-:Y:S01]  /*8ab0*/  UMOV UR28, UR20 ;  /* 0x00000014001c7c82 */ /* 0x000fe20008000000 */
[----:B------:R-:W-:Y:S01]  /*8ac0*/  UMOV UR29, UR21 ;  /* 0x00000015001d7c82 */ /* 0x000fe20008000000 */
[----:B------:R-:W-:Y:S01]  /*8ad0*/  UMOV UR18, 0x40 ;  /* 0x0000004000127882 */ /* 0x000fe20000000000 */
[----:B------:R-:W-:Y:S01]  /*8ae0*/  UIADD3 UR7, UR7, 0x2, URZ ;  /* 0x0000000207077890 */ /* 0x000fe2000fffe03f */
[----:B------:R-:W-:-:S03]  /*8af0*/  UMOV UR10, 0x10 ;  /* 0x00000010000a7882 */ /* 0x000fc60000000000 */
[----:B------:R-:W-:Y:S02]  /*8b00*/  USHF.L.U32 UR35, UR7, 0x6, URZ ;  /* 0x0000000607237899 */ /* 0x000fe4000800063f */
[----:B------:R-:W-:Y:S02]  /*8b10*/  UIADD3 UR33, UR40, 0x26810, URZ ;  /* 0x0002681028217890 */ /* 0x000fe4000fffe03f */
[----:B------:R-:W-:Y:S02]  /*8b20*/  UIADD3 UR9, UP0, UR35, UR22, URZ ;  /* 0x0000001623097290 */ /* 0x000fe4000ff1e03f */
[----:B------:R-:W-:Y:S02]  /*8b30*/  UIADD3 UR32, UR40, 0x12000, URZ ;  /* 0x0001200028207890 */ /* 0x000fe4000fffe03f */
[----:B------:R-:W-:Y:S02]  /*8b40*/  ULEA.HI.X.SX32 UR8, UR35, UR8, 0x1, UP0 ;  /* 0x0000000823087291 */ /* 0x000fe400080f0e3f */
[----:B-1----:R-:W-:Y:S01]  /*8b50*/  IMAD.U32 R5, RZ, RZ, UR9 ;  /* 0x00000009ff057e24 */ /* 0x002fe2000f8e00ff */
[----:B------:R-:W-:-:S02]  /*8b60*/  UIADD3 UR24, UR40, 0x13000, URZ ;  /* 0x0001300028187890 */ /* 0x000fc4000fffe03f */
[----:B------:R-:W-:Y:S01]  /*8b70*/  UIADD3 UR16, UR40, 0x14000, URZ ;  /* 0x0001400028107890 */ /* 0x000fe2000fffe03f */
[----:B------:R-:W-:Y:S01]  /*8b80*/  IMAD.U32 R4, RZ, RZ, UR8 ;  /* 0x00000008ff047e24 */ /* 0x000fe2000f8e00ff */
[----:B------:R-:W-:Y:S01]  /*8b90*/  LEA R0, P1, R5, R10, 0x2 ;  /* 0x0000000a05007211 */ /* 0x000fe200078210ff */
[----:B------:R-:W-:Y:S01]  /*8ba0*/  UIADD3 UR40, UR40, 0x1e000, URZ ;  /* 0x0001e00028287890 */ /* 0x000fe2000fffe03f */
[----:B------:R-:W-:Y:S01]  /*8bb0*/  R2UR UR8, R2 ;  /* 0x00000000020872ca */ /* 0x000fe200000e0000 */
[----:B------:R-:W-:Y:S01]  /*8bc0*/  UMOV UR25, UR33 ;  /* 0x0000002100197c82 */ /* 0x000fe20008000000 */
[----:B------:R-:W-:Y:S01]  /*8bd0*/  R2UR UR42, R0 ;  /* 0x00000000002a72ca */ /* 0x000fe200000e0000 */
[----:B------:R-:W-:Y:S01]  /*8be0*/  IMAD.U32 R0, RZ, RZ, UR9 ;  /* 0x00000009ff007e24 */ /* 0x000fe2000f8e00ff */
[----:B------:R-:W-:Y:S01]  /*8bf0*/  R2UR UR9, R3 ;  /* 0x00000000030972ca */ /* 0x000fe200000e0000 */
[----:B------:R-:W-:Y:S01]  /*8c00*/  UMOV UR27, UR35 ;  /* 0x00000023001b7c82 */ /* 0x000fe20008000000 */
[----:B------:R-:W-:Y:S01]  /*8c10*/  UMOV UR17, UR33 ;  /* 0x0000002100117c82 */ /* 0x000fe20008000000 */
[----:B------:R-:W-:Y:S01]  /*8c20*/  UMOV UR19, UR35 ;  /* 0x0000002300137c82 */ /* 0x000fe20008000000 */
[----:B------:R-:W-:Y:S01]  /*8c30*/  LEA.HI.X R0, R0, R9, R4, 0x2, P1 ;  /* 0x0000000900007211 */ /* 0x000fe200008f1404 */
[----:B------:R-:W-:Y:S01]  /*8c40*/  UMOV UR41, UR33 ;  /* 0x0000002100297c82 */ /* 0x000fe20008000000 */
[----:B------:R-:W-:-:S02]  /*8c50*/  ISETP.NE.AND P1, PT, R20, RZ, PT ;  /* 0x000000ff1400720c */ /* 0x000fc40003f25270 */
[----:B------:R-:W-:Y:S01]  /*8c60*/  R2UR UR43, R0 ;  /* 0x00000000002b72ca */ /* 0x000fe200000e0000 */
[----:B------:R-:W-:-:S04]  /*8c70*/  IMAD.U32 R0, RZ, RZ, UR7 ;  /* 0x00000007ff007e24 */ /* 0x000fc8000f8e00ff */
[----:B------:R1:W-:Y:S01]  /*8c80*/  UTMALDG.4D [UR32], [UR8], desc[UR30] ;  /* 0x00001e20080075b4 */ /* 0x0003e20008019000 */
[----:B------:R1:W-:Y:S01]  /*8c90*/  UTMALDG.4D [UR24], [UR8], desc[UR30] ;  /* 0x00001e18080075b4 */ /* 0x0003e20008019000 */
[----:B------:R1:W-:Y:S06]  /*8ca0*/  UTMALDG.4D [UR16], [UR8], desc[UR30] ;  /* 0x00001e10080075b4 */ /* 0x0003ec0008019000 */
[----:B------:R1:W-:Y:S02]  /*8cb0*/  UBLKCP.S.G [UR40], [UR42], UR10 ;  /* 0x000000282a0073ba */ /* 0x0003e4000800020a */
[----:B-1----:R-:W-:Y:S05]  /*8cc0*/  @P1 BRA `(.L_x_1098) ;  /* 0xfffffff000f41947 */ /* 0x002fea000383ffff */
.L_x_1089:
[----:B------:R-:W3:Y:S02]  /*8cd0*/  LDL.LU R4, [R1+0x4] ;  /* 0x0000040001047983 */ /* 0x000ee40000300800 */
[----:B---3--:R-:W-:Y:S02]  /*8ce0*/  ISETP.NE.AND P1, PT, R4, RZ, PT ;  /* 0x000000ff0400720c */ /* 0x008fe40003f25270 */
[----:B------:R1:W5:Y:S11]  /*8cf0*/  LDL R4, [R1] ;  /* 0x0000000001047983 */ /* 0x0003760000100800 */
[----:B-1----:R-:W-:Y:S05]  /*8d00*/  @!P1 BRA `(.L_x_1088) ;  /* 0x0000000400809947 */ /* 0x002fea0003800000 */
[----:B------:R-:W-:-:S04]  /*8d10*/  SHF.L.U32 R13, R11, 0x1f, RZ ;  /* 0x0000001f0b0d7819 */ /* 0x000fc800000006ff */
[----:B------:R-:W1:Y:S02]  /*8d20*/  SYNCS.PHASECHK.TRANS64.TRYWAIT P1, [R16+URZ+0x26840], R13 ;  /* 0x0268400d100075a7 */ /* 0x000e64000802017f */
[----:B-1----:R-:W-:Y:S05]  /*8d30*/  @!P1 BRA `(.L_x_1099) ;  /* 0x0000000c00d49947 */ /* 0x002fea0003800000 */
.L_x_1120:
[----:B------:R-:W-:Y:S05]  /*8d40*/  @P0 BRA `(.L_x_1100) ;  /* 0x0000000000140947 */ /* 0x000fea0003800000 */
[----:B------:R-:W-:Y:S01]  /*8d50*/  ISETP.NE.AND P1, PT, R6, RZ, PT ;  /* 0x000000ff0600720c */ /* 0x000fe20003f25270 */
[----:B--2---:R-:W-:-:S04]  /*8d60*/  IMAD.MOV.U32 R5, RZ, RZ, 0x3100 ;  /* 0x00003100ff057424 */ /* 0x004fc800078e00ff */
[----:B------:R3:W-:Y:S08]  /*8d70*/  SYNCS.ARRIVE.TRANS64 RZ, [R16+URZ+0x26830], R5 ;  /* 0x0268300510ff79a7 */ /* 0x0007f0000800003f */
[----:B------:R-:W-:Y:S05]  /*8d80*/  @!P1 BRA `(.L_x_1100) ;  /* 0x0000000000049947 */ /* 0x000fea0003800000 */
[----:B------:R-:W-:Y:S01]  /*8d90*/  BPT.TRAP 0x1 ;  /* 0x000000040000795c */ /* 0x000fe20000300000 */
.L_x_1100:
[----:B--23-5:R-:W2:Y:S01]  /*8da0*/  LDC.64 R4, c[0x0][0x728] ;  /* 0x0001ca00ff047b82 */ /* 0x02cea20000000a00 */
[----:B------:R-:W-:Y:S01]  /*8db0*/  IMAD.SHL.U32 R17, R0, 0x40, RZ ;  /* 0x0000004000117824 */ /* 0x000fe200078e00ff */
[----:B------:R-:W-:Y:S01]  /*8dc0*/  R2UR UR16, R16 ;  /* 0x00000000101072ca */ /* 0x000fe200000e0000 */
[----:B------:R-:W-:Y:S01]  /*8dd0*/  UMOV UR30, 0x0 ;  /* 0x00000000001e7882 */ /* 0x000fe20000000000 */
[----:B------:R-:W-:Y:S01]  /*8de0*/  UMOV UR31, 0x14f00000 ;  /* 0x14f00000001f7882 */ /* 0x000fe20000000000 */
[----:B------:R-:W-:Y:S01]  /*8df0*/  UMOV UR34, URZ ;  /* 0x0000003f00227c82 */ /* 0x000fe20008000000 */
[C---:B------:R-:W-:Y:S01]  /*8e00*/  IADD3 R0, P1, R17.reuse, UR14, RZ ;  /* 0x0000000e11007c10 */ /* 0x040fe2000ff3e0ff */
[----:B------:R-:W-:Y:S01]  /*8e10*/  UMOV UR36, UR20 ;  /* 0x0000001400247c82 */ /* 0x000fe20008000000 */
[----:B------:R-:W-:Y:S01]  /*8e20*/  R2UR UR35, R17 ;  /* 0x00000000112372ca */ /* 0x000fe200000e0000 */
[----:B------:R-:W-:Y:S01]  /*8e30*/  UMOV UR37, UR21 ;  /* 0x0000001500257c82 */ /* 0x000fe20008000000 */
[----:B------:R-:W-:Y:S01]  /*8e40*/  UMOV UR26, 0x20 ;  /* 0x00000020001a7882 */ /* 0x000fe20000000000 */
[----:B------:R-:W-:Y:S01]  /*8e50*/  UMOV UR28, UR20 ;  /* 0x00000014001c7c82 */ /* 0x000fe20008000000 */
[----:B------:R-:W-:Y:S01]  /*8e60*/  UMOV UR29, UR21 ;  /* 0x00000015001d7c82 */ /* 0x000fe20008000000 */
[----:B------:R-:W-:Y:S01]  /*8e70*/  UMOV UR18, 0x40 ;  /* 0x0000004000127882 */ /* 0x000fe20000000000 */
[----:B------:R-:W-:Y:S01]  /*8e80*/  UMOV UR7, 0x10 ;  /* 0x0000001000077882 */ /* 0x000fe20000000000 */
        /* <DEDUP_REMOVED lines=12> */
[----:B------:R-:W-:-:S03]  /*8f50*/  UMOV UR43, UR33 ;  /* 0x00000021002b7c82 */ /* 0x000fc60008000000 */
[----:B------:R-:W-:Y:S02]  /*8f60*/  LEA.HI.X R5, R0, R5, R4, 0x2, P2 ;  /* 0x0000000500057211 */ /* 0x000fe400010f1404 */
        /* <DEDUP_REMOVED lines=11> */
.L_x_1121:
[----:B------:R-:W-:Y:S05]  /*9020*/  @P0 BRA `(.L_x_1102) ;  /* 0x0000000000140947 */ /* 0x000fea0003800000 */
[----:B------:R-:W-:Y:S01]  /*9030*/  ISETP.NE.AND P0, PT, R6, RZ, PT ;  /* 0x000000ff0600720c */ /* 0x000fe20003f05270 */
[----:B------:R-:W-:-:S04]  /*9040*/  IMAD.MOV.U32 R5, RZ, RZ, 0x3100 ;  /* 0x00003100ff057424 */ /* 0x000fc800078e00ff */
[----:B------:R3:W-:Y:S08]  /*9050*/  SYNCS.ARRIVE.TRANS64 RZ, [R16+URZ+0x26818], R5 ;  /* 0x0268180510ff79a7 */ /* 0x0007f0000800003f */
[----:B------:R-:W-:Y:S05]  /*9060*/  @!P0 BRA `(.L_x_1102) ;  /* 0x0000000000048947 */ /* 0x000fea0003800000 */
[----:B------:R-:W-:Y:S01]  /*9070*/  BPT.TRAP 0x1 ;  /* 0x000000040000795c */ /* 0x000fe20000300000 */
.L_x_1102:
        /* <DEDUP_REMOVED lines=13> */
[----:B------:R-:W-:-:S04]  /*9150*/  UIADD3 UR35, UR35, 0x40, URZ ;  /* 0x0000004023237890 */ /* 0x000fc8000fffe03f */
[----:B------:R-:W-:Y:S02]  /*9160*/  UIADD3 UR8, UP0, UR35, UR22, URZ ;  /* 0x0000001623087290 */ /* 0x000fe4000ff1e03f */
[----:B------:R-:W-:Y:S02]  /*9170*/  UIADD3 UR32, UR40, 0x15000, URZ ;  /* 0x0001500028207890 */ /* 0x000fe4000fffe03f */
[----:B------:R-:W-:Y:S02]  /*9180*/  ULEA.HI.X.SX32 UR7, UR35, UR7, 0x1, UP0 ;  /* 0x0000000723077291 */ /* 0x000fe400080f0e3f */
[----:B---3--:R-:W-:Y:S01]  /*9190*/  IMAD.U32 R5, RZ, RZ, UR8 ;  /* 0x00000008ff057e24 */ /* 0x008fe2000f8e00ff */
[----:B------:R-:W-:Y:S01]  /*91a0*/  UIADD3 UR33, UR40, 0x26818, URZ ;  /* 0x0002681828217890 */ /* 0x000fe2000fffe03f */
[----:B------:R-:W-:Y:S01]  /*91b0*/  IMAD.U32 R0, RZ, RZ, UR8 ;  /* 0x00000008ff007e24 */ /* 0x000fe2000f8e00ff */
[----:B------:R-:W-:Y:S01]  /*91c0*/  R2UR UR8, R2 ;  /* 0x00000000020872ca */ /* 0x000fe200000e0000 */
[----:B------:R-:W-:Y:S01]  /*91d0*/  IMAD.U32 R4, RZ, RZ, UR7 ;  /* 0x00000007ff047e24 */ /* 0x000fe2000f8e00ff */
[----:B------:R-:W-:Y:S01]  /*91e0*/  LEA R10, P0, R5, R10, 0x2 ;  /* 0x0000000a050a7211 */ /* 0x000fe200078010ff */
[----:B------:R-:W-:-:S02]  /*91f0*/  UIADD3 UR24, UR40, 0x16000, URZ ;  /* 0x0001600028187890 */ /* 0x000fc4000fffe03f */
[----:B------:R-:W-:Y:S01]  /*9200*/  UIADD3 UR16, UR40, 0x17000, URZ ;  /* 0x0001700028107890 */ /* 0x000fe2000fffe03f */
[----:B------:R-:W-:Y:S01]  /*9210*/  LEA.HI.X R9, R0, R9, R4, 0x2, P0 ;  /* 0x0000000900097211 */ /* 0x000fe200000f1404 */
[----:B------:R-:W-:Y:S01]  /*9220*/  UIADD3 UR40, UR40, 0x1e100, URZ ;  /* 0x0001e10028287890 */ /* 0x000fe2000fffe03f */
[----:B------:R3:W5:Y:S01]  /*9230*/  LDL.LU R4, [R1] ;  /* 0x0000000001047983 */ /* 0x0007620000300800 */
[----:B------:R-:W-:Y:S01]  /*9240*/  R2UR UR42, R10 ;  /* 0x000000000a2a72ca */ /* 0x000fe200000e0000 */
[----:B------:R-:W-:Y:S01]  /*9250*/  UMOV UR25, UR33 ;  /* 0x0000002100197c82 */ /* 0x000fe20008000000 */
[----:B------:R-:W-:Y:S01]  /*9260*/  R2UR UR43, R9 ;  /* 0x00000000092b72ca */ /* 0x000fe200000e0000 */
[----:B------:R-:W-:Y:S01]  /*9270*/  UMOV UR27, UR35 ;  /* 0x00000023001b7c82 */ /* 0x000fe20008000000 */
[----:B------:R3:W-:Y:S01]  /*9280*/  UTMALDG.4D [UR32], [UR8], desc[UR30] ;  /* 0x00001e20080075b4 */ /* 0x0007e20008019000 */
[----:B------:R-:W-:Y:S01]  /*9290*/  UMOV UR17, UR33 ;  /* 0x0000002100117c82 */ /* 0x000fe20008000000 */
[----:B------:R-:W-:Y:S01]  /*92a0*/  UMOV UR19, UR35 ;  /* 0x0000002300137c82 */ /* 0x000fe20008000000 */
[----:B------:R-:W-:Y:S01]  /*92b0*/  UMOV UR41, UR33 ;  /* 0x0000002100297c82 */ /* 0x000fe20008000000 */
[----:B------:R-:W-:Y:S01]  /*92c0*/  UMOV UR7, 0x10 ;  /* 0x0000001000077882 */ /* 0x000fe20000000000 */
[----:B------:R3:W-:Y:S01]  /*92d0*/  UTMALDG.4D [UR24], [UR8], desc[UR30] ;  /* 0x00001e18080075b4 */ /* 0x0007e20008019000 */
[----:B------:R3:W-:Y:S05]  /*92e0*/  UTMALDG.4D [UR16], [UR8], desc[UR30] ;  /* 0x00001e10080075b4 */ /* 0x0007ea0008019000 */
[----:B------:R3:W-:Y:S02]  /*92f0*/  UBLKCP.S.G [UR40], [UR42], UR7 ;  /* 0x000000282a0073ba */ /* 0x0007e40008000207 */
[----:B---3--:R-:W-:-:S07]  /*9300*/  IMAD.MOV.U32 R19, RZ, RZ, 0x1 ;  /* 0x00000001ff137424 */ /* 0x008fce00078e00ff */
.L_x_1088:
[----:B------:R-:W3:Y:S01]  /*9310*/  S2R R0, SR_TID.X ;  /* 0x0000000000007919 */ /* 0x000ee20000002100 */
[----:B------:R-:W-:Y:S01]  /*9320*/  IMAD R3, R19, 0x8, R16 ;  /* 0x0000000813037824 */ /* 0x000fe200078e0210 */
[----:B---3--:R-:W-:Y:S02]  /*9330*/  LOP3.LUT R2, R0, 0x7f, RZ, 0xc0, !PT ;  /* 0x0000007f00027812 */ /* 0x008fe400078ec0ff */
[----:B------:R-:W-:Y:S02]  /*9340*/  SHF.L.U32 R0, R11, 0x1f, RZ ;  /* 0x0000001f0b007819 */ /* 0x000fe400000006ff */
[----:B------:R-:W-:Y:S02]  /*9350*/  ISETP.NE.AND P1, PT, R2, RZ, PT ;  /* 0x000000ff0200720c */ /* 0x000fe40003f25270 */
[----:B------:R-:W3:Y:S02]  /*9360*/  SYNCS.PHASECHK.TRANS64.TRYWAIT P0, [R3+URZ+0x26840], R0 ;  /* 0x02684000030075a7 */ /* 0x000ee4000800017f */
[----:B---3--:R-:W-:Y:S09]  /*9370*/  @!P0 BRA `(.L_x_1103) ;  /* 0x00000008006c8947 */ /* 0x008ff20003800000 */
.L_x_1122:
[----:B------:R-:W-:Y:S05]  /*9380*/  @P1 BRA `(.L_x_1104) ;  /* 0x0000000000181947 */ /* 0x000fea0003800000 */
[----:B------:R-:W1:Y:S01]  /*9390*/  S2R R2, SR_TID.X ;  /* 0x0000000000027919 */ /* 0x000e620000002100 */
[----:B---3--:R-:W-:-:S04]  /*93a0*/  IMAD.MOV.U32 R0, RZ, RZ, 0x3100 ;  /* 0x00003100ff007424 */ /* 0x008fc800078e00ff */
[----:B------:R3:W-:Y:S01]  /*93b0*/  SYNCS.ARRIVE.TRANS64 RZ, [R3+URZ+0x26830], R0 ;  /* 0x0268300003ff79a7 */ /* 0x0007e2000800003f */
[----:B-1----:R-:W-:-:S13]  /*93c0*/  LOP3.LUT P0, RZ, R2, 0x1f, RZ, 0xc0, !PT ;  /* 0x0000001f02ff7812 */ /* 0x002fda000780c0ff */
[----:B---3--:R-:W-:Y:S05]  /*93d0*/  @!P0 BRA `(.L_x_1104) ;  /* 0x0000000000048947 */ /* 0x008fea0003800000 */
[----:B------:R-:W-:Y:S01]  /*93e0*/  BPT.TRAP 0x1 ;  /* 0x000000040000795c */ /* 0x000fe20000300000 */
.L_x_1104:
[----:B-----5:R-:W-:Y:S01]  /*93f0*/  R2UR UR35, R4 ;  /* 0x00000000042372ca */ /* 0x020fe200000e0000 */
[C-C-:B---3--:R-:W-:Y:S01]  /*9400*/  IMAD R0, R19.reuse, 0x3000, R16.reuse ;  /* 0x0000300013007824 */ /* 0x148fe200078e0210 */
[----:B------:R-:W-:Y:S01]  /*9410*/  IADD3 R8, P0, R8, 0x1f0, RZ ;  /* 0x000001f008087810 */ /* 0x000fe20007f1e0ff */
[----:B-12-4-:R-:W-:Y:S01]  /*9420*/  IMAD R16, R19, 0x100, R16 ;  /* 0x0000010013107824 */ /* 0x016fe200078e0210 */
[----:B------:R-:W-:Y:S01]  /*9430*/  R2UR UR10, R14 ;  /* 0x000000000e0a72ca */ /* 0x000fe200000e0000 */
[----:B------:R-:W-:Y:S01]  /*9440*/  ULDC.64 UR30, c[0x0][0x728] ;  /* 0x0001ca00001e7ab9 */ /* 0x000fe20000000a00 */
[----:B------:R-:W-:Y:S01]  /*9450*/  R2UR UR33, R3 ;  /* 0x00000000032172ca */ /* 0x000fe200000e0000 */
[----:B------:R-:W-:Y:S01]  /*9460*/  IMAD.X R7, RZ, RZ, R7, P0 ;  /* 0x000000ffff077224 */ /* 0x000fe200000e0607 */
[----:B------:R-:W-:Y:S01]  /*9470*/  R2UR UR16, R0 ;  /* 0x00000000001072ca */ /* 0x000fe200000e0000 */
[----:B------:R-:W-:Y:S01]  /*9480*/  UMOV UR40, 0x0 ;  /* 0x0000000000287882 */ /* 0x000fe20000000000 */
[----:B------:R-:W-:Y:S01]  /*9490*/  R2UR UR7, R16 ;  /* 0x00000000100772ca */ /* 0x000fe200000e0000 */
[----:B------:R-:W-:Y:S01]  /*94a0*/  UMOV UR41, 0x14f00000 ;  /* 0x14f0000000297882 */ /* 0x000fe20000000000 */
[----:B------:R-:W-:Y:S01]  /*94b0*/  R2UR UR8, R8 ;  /* 0x00000000080872ca */ /* 0x000fe200000e0000 */
[----:B------:R-:W-:Y:S01]  /*94c0*/  USHF.L.U32 UR35, UR35, 0x6, URZ ;  /* 0x0000000623237899 */ /* 0x000fe2000800063f */
[----:B------:R-:W-:Y:S01]  /*94d0*/  R2UR UR9, R7 ;  /* 0x00000000070972ca */ /* 0x000fe200000e0000 */
[----:B------:R-:W-:Y:S01]  /*94e0*/  UMOV UR34, URZ ;  /* 0x0000003f00227c82 */ /* 0x000fe20008000000 */
[----:B------:R-:W-:Y:S01]  /*94f0*/  UMOV UR36, UR20 ;  /* 0x0000001400247c82 */ /* 0x000fe20008000000 */
[----:B------:R-:W-:Y:S01]  /*9500*/  UIADD3 UR13, UP0, UR35, UR14, URZ ;  /* 0x0000000e230d7290 */ /* 0x000fe2000ff1e03f */
[----:B------:R-:W-:Y:S01]  /*9510*/  VIADD R0, R19, 0x1 ;  /* 0x0000000113007836 */ /* 0x000fe20000000000 */
[----:B------:R-:W-:-:S02]  /*9520*/  UIADD3 UR33, UR33, 0x26830, URZ ;  /* 0x0002683021217890 */ /* 0x000fc4000fffe03f */
[----:B------:R-:W-:Y:S02]  /*9530*/  ULEA UR30, UP1, UR13, UR30, 0x2 ;  /* 0x0000001e0d1e7291 */ /* 0x000fe4000f82103f */
[----:B------:R-:W-:Y:S01]  /*9540*/  ULEA.HI.X.SX32 UR10, UR35, UR10, 0x1, UP0 ;  /* 0x0000000a230a7291 */ /* 0x000fe200080f0e3f */
[C---:B------:R-:W-:Y:S01]  /*9550*/  ISETP.NE.AND P0, PT, R0.reuse, 0x2, PT ;  /* 0x000000020000780c */ /* 0x040fe20003f05270 */
[----:B------:R-:W-:Y:S02]  /*9560*/  UIADD3 UR32, UR16, 0x18000, URZ ;  /* 0x0001800010207890 */ /* 0x000fe4000fffe03f */
[----:B------:R-:W-:Y:S01]  /*9570*/  UIADD3 UR24, UR16, 0x19000, URZ ;  /* 0x0001900010187890 */ /* 0x000fe2000fffe03f */
[----:B------:R-:W-:Y:S01]  /*9580*/  SEL R2, RZ, 0x1, P0 ;  /* 0x00000001ff027807 */ /* 0x000fe20000000000 */
[----:B------:R-:W-:Y:S01]  /*9590*/  UIADD3 UR16, UR16, 0x1a000, URZ ;  /* 0x0001a00010107890 */ /* 0x000fe2000fffe03f */
[----:B------:R-:W-:Y:S01]  /*95a0*/  SEL R0, R0, RZ, P0 ;  /* 0x000000ff00007207 */ /* 0x000fe20000000000 */
[----:B------:R-:W-:Y:S01]  /*95b0*/  ULEA.HI.X UR31, UR13, UR31, UR10, 0x2, UP1 ;  /* 0x0000001f0d1f7291 */ /* 0x000fe200088f140a */
[----:B------:R-:W-:Y:S01]  /*95c0*/  LOP3.LUT R11, R11, R2, RZ, 0x3c, !PT ;  /* 0x000000020b0b7212 */ /* 0x000fe200078e3cff */
[----:B------:R-:W-:Y:S01]  /*95d0*/  UIADD3 UR42, UR7, 0x1e200, URZ ;  /* 0x0001e200072a7890 */ /* 0x000fe2000fffe03f */
[----:B------:R-:W-:Y:S01]  /*95e0*/  UMOV UR37, UR21 ;  /* 0x0000001500257c82 */ /* 0x000fe20008000000 */
[----:B------:R-:W-:Y:S01]  /*95f0*/  UMOV UR26, 0x20 ;  /* 0x00000020001a7882 */ /* 0x000fe20000000000 */
        /* <DEDUP_REMOVED lines=12> */
[----:B------:R1:W-:Y:S02]  /*96c0*/  UBLKCP.S.G [UR42], [UR30], UR7 ;  /* 0x0000002a1e0073ba */ /* 0x0003e40008000207 */
[----:B-1----:R-:W-:Y:S01]  /*96d0*/  NOP ;  /* 0x0000000000007918 */ /* 0x002fe20000000000 */
.L_x_1085:
[----:B------:R-:W-:Y:S05]  /*96e0*/  BSYNC B1 ;  /* 0x0000000000017941 */ /* 0x000fea0003800000 */
.L_x_1083:
[----:B------:R-:W-:-:S03]  /*96f0*/  UMOV UR7, 0xffffffff ;  /* 0xffffffff00077882 */ /* 0x000fc60000000000 */
[----:B------:R-:W-:Y:S05]  /*9700*/  BRA.DIV UR7, `(.L_x_1105) ;  /* 0x00000006079c7947 */ /* 0x000fea000b800000 */
[----:B------:R-:W-:-:S13]  /*9710*/  ELECT P6, URZ, PT ;  /* 0x00000000003f782f */ /* 0x000fda00038c0000 */
.L_x_1125:
[----:B------:R-:W-:Y:S05]  /*9720*/  @!P6 BRA `(.L_x_1060) ;  /* 0x000000000084e947 */ /* 0x000fea0003800000 */
[----:B------:R-:W-:-:S06]  /*9730*/  ULOP3.LUT UR7, UR38, 0x2, URZ, 0xfc, !UPT ;  /* 0x0000000226077892 */ /* 0x000fcc000f8efc3f */
[----:B------:R-:W-:-:S05]  /*9740*/  IMAD.U32 R2, RZ, RZ, UR7 ;  /* 0x00000007ff027e24 */ /* 0x000fca000f8e00ff */
[----:B------:R-:W-:-:S13]  /*9750*/  ISETP.NE.AND P2, PT, R2, 0x3, PT ;  /* 0x000000030200780c */ /* 0x000fda0003f45270 */
[----:B------:R-:W-:Y:S05]  /*9760*/  @!P2 BRA `(.L_x_1106) ;  /* 0x000000000004a947 */ /* 0x000fea0003800000 */
[----:B------:R-:W-:Y:S01]  /*9770*/  BPT.TRAP 0x1 ;  /* 0x000000040000795c */ /* 0x000fe20000300000 */
.L_x_1106:
        /* <DEDUP_REMOVED lines=15> */
.L_x_1126:
[----:B------:R-:W2:Y:S02]  /*9870*/  SYNCS.PHASECHK.TRANS64.TRYWAIT P0, [R3+URZ], R2 ;  /* 0x00000002030075a7 */ /* 0x000ea4000800017f */
[----:B--2---:R-:W-:Y:S05]  /*9880*/  @!P0 BRA `(.L_x_1108) ;  /* 0x0000000400708947 */ /* 0x004fea0003800000 */
.L_x_1127:
[----:B------:R-:W-:Y:S05]  /*9890*/  @!P2 BRA `(.L_x_1109) ;  /* 0x000000000004a947 */ /* 0x000fea0003800000 */
[----:B------:R-:W-:Y:S01]  /*98a0*/  BPT.TRAP 0x1 ;  /* 0x000000040000795c */ /* 0x000fe20000300000 */
.L_x_1109:
[----:B--2---:R-:W-:-:S04]  /*98b0*/  VIADD R3, R7, 0x26840 ;  /* 0x0002684007037836 */ /* 0x004fc80000000000 */
[----:B------:R-:W-:-:S04]  /*98c0*/  IMAD R0, R0, 0x8, R3 ;  /* 0x0000000800007824 */ /* 0x000fc800078e0203 */
[----:B------:R-:W2:Y:S02]  /*98d0*/  SYNCS.PHASECHK.TRANS64.TRYWAIT P0, [R0+URZ], R5 ;  /* 0x00000005000075a7 */ /* 0x000ea4000800017f */
[----:B--2---:R-:W-:Y:S05]  /*98e0*/  @!P0 BRA `(.L_x_1110) ;  /* 0x00000004006c8947 */ /* 0x004fea0003800000 */
.L_x_1128:
[----:B------:R-:W-:-:S07]  /*98f0*/  IMAD R3, R4, 0x8, R3 ;  /* 0x0000000804037824 */ /* 0x000fce00078e0203 */
.L_x_1111:
[----:B---3--:R3:W4:Y:S02]  /*9900*/  SYNCS.PHASECHK.TRANS64.TRYWAIT P0, [R3+URZ], R2 ;  /* 0x00000002030075a7 */ /* 0x008724000800017f */
[----:B----4-:R-:W-:Y:S05]  /*9910*/  @!P0 NANOSLEEP.SYNCS 0x989680 ;  /* 0x009896800000895d */ /* 0x010fea0003900000 */
[----:B------:R-:W4:Y:S02]  /*9920*/  @!P0 SYNCS.PHASECHK.TRANS64 P0, [R3+URZ], R2 ;  /* 0x00000002030085a7 */ /* 0x000f24000800007f */
[----:B----4-:R-:W-:Y:S05]  /*9930*/  @!P0 BRA `(.L_x_1111) ;  /* 0xfffffffc00f08947 */ /* 0x010fea000383ffff */
.L_x_1060:
[----:B------:R-:W-:Y:S05]  /*9940*/  BSYNC B0 ;  /* 0x0000000000007941 */ /* 0x000fea0003800000 */
.L_x_1058:
[----:B------:R-:W-:Y:S05]  /*9950*/  EXIT ;  /* 0x000000000000794d */ /* 0x000fea0003800000 */
.L_x_1028:
[----:B------:R-:W-:Y:S02]  /*9960*/  IMAD.MOV.U32 R13, RZ, RZ, R17 ;  /* 0x000000ffff0d7224 */ /* 0x000fe400078e0011 */
[----:B------:R-:W-:Y:S02]  /*9970*/  IMAD.MOV.U32 R12, RZ, RZ, RZ ;  /* 0x000000ffff0c7224 */ /* 0x000fe400078e00ff */
[----:B------:R-:W-:Y:S02]  /*9980*/  IMAD.MOV.U32 R11, RZ, RZ, 0x1f ;  /* 0x0000001fff0b7424 */ /* 0x000fe400078e00ff */
[----:B------:R-:W-:-:S07]  /*9990*/  IMAD.MOV.U32 R15, RZ, RZ, -0x1 ;  /* 0xffffffffff0f7424 */ /* 0x000fce00078e00ff */
[----:B------:R-:W-:Y:S05]  /*99a0*/  WARPSYNC.COLLECTIVE R15, `(.L_x_1112) ;  /* 0x000000000f087348 */ /* 0x000fea0003c00000 */
[----:B------:R1:W2:Y:S02]  /*99b0*/  SHFL.IDX P6, R14, R13, R12, R11 ;  /* 0x0000000c0d0e7389 */ /* 0x0002a400000c000b */
[----:B-12---:R-:W-:Y:S01]  /*99c0*/  ENDCOLLECTIVE ;  /* 0x000000000000791b */ /* 0x006fe20003800000 */
.L_x_1112:
[----:B------:R-:W-:Y:S05]  /*99d0*/  BRA `(.L_x_1113) ;  /* 0xffffff7400b47947 */ /* 0x000fea000383ffff */
.L_x_1030:
[----:B--2---:R2:W3:Y:S02]  /*99e0*/  SYNCS.PHASECHK.TRANS64.TRYWAIT P0, [R237+URZ+0x26800], R4 ;  /* 0x02680004ed0075a7 */ /* 0x0044e4000800017f */
[----:B---3--:R-:W-:Y:S05]  /*99f0*/  @!P0 NANOSLEEP.SYNCS 0x989680 ;  /* 0x009896800000895d */ /* 0x008fea0003900000 */
[----:B------:R-:W3:Y:S02]  /*9a00*/  @!P0 SYNCS.PHASECHK.TRANS64 P0, [R237+URZ+0x26800], R4 ;  /* 0x02680004ed0085a7 */ /* 0x000ee4000800007f */
[----:B---3--:R-:W-:Y:S05]  /*9a10*/  @!P0 BRA `(.L_x_1030) ;  /* 0xfffffffc00f08947 */ /* 0x008fea000383ffff */
[----:B------:R-:W-:Y:S05]  /*9a20*/  BRA `(.L_x_1029) ;  /* 0xffffff7400dc7947 */ /* 0x000fea000383ffff */
.L_x_1035:
[----:B--2---:R-:W-:-:S04]  /*9a30*/  IMAD.U32 R5, RZ, RZ, UR6 ;  /* 0x00000006ff057e24 */ /* 0x004fc8000f8e00ff */
[----:B------:R2:W3:Y:S03]  /*9a40*/  SYNCS.PHASECHK.TRANS64.TRYWAIT P0, [R5+URZ+0x26810], R120 ;  /* 0x02681078050075a7 */ /* 0x0004e6000800017f */
[----:B---3--:R-:W-:Y:S05]  /*9a50*/  @!P0 NANOSLEEP.SYNCS 0x989680 ;  /* 0x009896800000895d */ /* 0x008fea0003900000 */
[----:B------:R-:W3:Y:S02]  /*9a60*/  @!P0 SYNCS.PHASECHK.TRANS64 P0, [R5+URZ+0x26810], R120 ;  /* 0x02681078050085a7 */ /* 0x000ee4000800007f */
[----:B---3--:R-:W-:Y:S05]  /*9a70*/  @!P0 BRA `(.L_x_1035) ;  /* 0xfffffffc00ec8947 */ /* 0x008fea000383ffff */
[----:B------:R-:W-:Y:S05]  /*9a80*/  BRA `(.L_x_1034) ;  /* 0xffffff8000447947 */ /* 0x000fea000383ffff */
.L_x_1039:
[----:B------:R-:W-:-:S04]  /*9a90*/  IMAD.U32 R121, RZ, RZ, UR6 ;  /* 0x00000006ff797e24 */ /* 0x000fc8000f8e00ff */
[----:B------:R1:W1:Y:S03]  /*9aa0*/  SYNCS.PHASECHK.TRANS64.TRYWAIT P0, [R121+URZ+0x26830], R120 ;  /* 0x02683078790075a7 */ /* 0x000266000800017f */
[----:B-1----:R-:W-:Y:S05]  /*9ab0*/  @!P0 NANOSLEEP.SYNCS 0x989680 ;  /* 0x009896800000895d */ /* 0x002fea0003900000 */
[----:B------:R-:W1:Y:S02]  /*9ac0*/  @!P0 SYNCS.PHASECHK.TRANS64 P0, [R121+URZ+0x26830], R120 ;  /* 0x02683078790085a7 */ /* 0x000e64000800007f */
[----:B-1----:R-:W-:Y:S05]  /*9ad0*/  @!P0 BRA `(.L_x_1039) ;  /* 0xfffffffc00ec8947 */ /* 0x002fea000383ffff */
[----:B------:R-:W-:Y:S05]  /*9ae0*/  BRA `(.L_x_1038) ;  /* 0xffffff8800087947 */ /* 0x000fea000383ffff */
.L_x_1086:
[----:B-1----:R1:W2:Y:S02]  /*9af0*/  SYNCS.PHASECHK.TRANS64.TRYWAIT P0, [R16+URZ+0x26820], R3 ;  /* 0x02682003100075a7 */ /* 0x0022a4000800017f */
[----:B--2---:R-:W-:Y:S05]  /*9b00*/  @!P0 NANOSLEEP.SYNCS 0x989680 ;  /* 0x009896800000895d */ /* 0x004fea0003900000 */
[----:B------:R-:W2:Y:S02]  /*9b10*/  @!P0 SYNCS.PHASECHK.TRANS64 P0, [R16+URZ+0x26820], R3 ;  /* 0x02682003100085a7 */ /* 0x000ea4000800007f */
[----:B--2---:R-:W-:Y:S05]  /*9b20*/  @!P0 BRA `(.L_x_1086) ;  /* 0xfffffffc00f08947 */ /* 0x004fea000383ffff */
[----:B------:R-:W-:Y:S05]  /*9b30*/  BRA `(.L_x_1114) ;  /* 0xffffffdc001c7947 */ /* 0x000fea000383ffff */
.L_x_1090:
[----:B-1----:R1:W3:Y:S02]  /*9b40*/  SYNCS.PHASECHK.TRANS64.TRYWAIT P1, [R16+URZ+0x26840], R21 ;  /* 0x02684015100075a7 */ /* 0x0022e4000802017f */
[----:B---3--:R-:W-:Y:S05]  /*9b50*/  @!P1 NANOSLEEP.SYNCS 0x989680 ;  /* 0x009896800000995d */ /* 0x008fea0003900000 */
[----:B------:R-:W3:Y:S02]  /*9b60*/  @!P1 SYNCS.PHASECHK.TRANS64 P1, [R16+URZ+0x26840], R21 ;  /* 0x02684015100095a7 */ /* 0x000ee4000802007f */
[----:B---3--:R-:W-:Y:S05]  /*9b70*/  @!P1 BRA `(.L_x_1090) ;  /* 0xfffffffc00f09947 */ /* 0x008fea000383ffff */
[----:B------:R-:W-:Y:S05]  /*9b80*/  BRA `(.L_x_1115) ;  /* 0xffffffe400507947 */ /* 0x000fea000383ffff */
.L_x_1092:
[----:B--2---:R2:W3:Y:S02]  /*9b90*/  SYNCS.PHASECHK.TRANS64.TRYWAIT P1, [R16+URZ+0x26828], R21 ;  /* 0x02682815100075a7 */ /* 0x0044e4000802017f */
[----:B---3--:R-:W-:Y:S05]  /*9ba0*/  @!P1 NANOSLEEP.SYNCS 0x989680 ;  /* 0x009896800000995d */ /* 0x008fea0003900000 */
[----:B------:R-:W3:Y:S02]  /*9bb0*/  @!P1 SYNCS.PHASECHK.TRANS64 P1, [R16+URZ+0x26828], R21 ;  /* 0x02682815100095a7 */ /* 0x000ee4000802007f */
[----:B---3--:R-:W-:Y:S05]  /*9bc0*/  @!P1 BRA `(.L_x_1092) ;  /* 0xfffffffc00f09947 */ /* 0x008fea000383ffff */
[----:B------:R-:W-:Y:S05]  /*9bd0*/  BRA `(.L_x_1116) ;  /* 0xffffffe800007947 */ /* 0x000fea000383ffff */
.L_x_1094:
[----:B---3--:R3:W4:Y:S02]  /*9be0*/  SYNCS.PHASECHK.TRANS64.TRYWAIT P1, [R16+URZ+0x26848], R21 ;  /* 0x02684815100075a7 */ /* 0x008724000802017f */
[----:B----4-:R-:W-:Y:S05]  /*9bf0*/  @!P1 NANOSLEEP.SYNCS 0x989680 ;  /* 0x009896800000995d */ /* 0x010fea0003900000 */
[----:B------:R-:W4:Y:S02]  /*9c00*/  @!P1 SYNCS.PHASECHK.TRANS64 P1, [R16+URZ+0x26848], R21 ;  /* 0x02684815100095a7 */ /* 0x000f24000802007f */
[----:B----4-:R-:W-:Y:S05]  /*9c10*/  @!P1 BRA `(.L_x_1094) ;  /* 0xfffffffc00f09947 */ /* 0x010fea000383ffff */
[----:B------:R-:W-:Y:S05]  /*9c20*/  BRA `(.L_x_1117) ;  /* 0xffffffe800b07947 */ /* 0x000fea000383ffff */
.L_x_1096:
[----:B------:R-:W-:-:S07]  /*9c30*/  SHF.L.U32 R5, R11, 0x1f, RZ ;  /* 0x0000001f0b057819 */ /* 0x000fce00000006ff */
.L_x_1118:
[----:B------:R1:W1:Y:S02]  /*9c40*/  SYNCS.PHASECHK.TRANS64.TRYWAIT P1, [R16+URZ+0x26820], R5 ;  /* 0x02682005100075a7 */ /* 0x000264000802017f */
[----:B-1----:R-:W-:Y:S05]  /*9c50*/  @!P1 NANOSLEEP.SYNCS 0x989680 ;  /* 0x009896800000995d */ /* 0x002fea0003900000 */
[----:B------:R-:W1:Y:S02]  /*9c60*/  @!P1 SYNCS.PHASECHK.TRANS64 P1, [R16+URZ+0x26820], R5 ;  /* 0x02682005100095a7 */ /* 0x000e64000802007f */
[----:B-1----:R-:W-:Y:S05]  /*9c70*/  @!P1 BRA `(.L_x_1118) ;  /* 0xfffffffc00f09947 */ /* 0x002fea000383ffff */
[----:B------:R-:W-:Y:S05]  /*9c80*/  BRA `(.L_x_1119) ;  /* 0xffffffec00487947 */ /* 0x000fea000383ffff */
.L_x_1099:
[----:B-1----:R1:W3:Y:S02]  /*9c90*/  SYNCS.PHASECHK.TRANS64.TRYWAIT P1, [R16+URZ+0x26840], R13 ;  /* 0x0268400d100075a7 */ /* 0x0022e4000802017f */
[----:B---3--:R-:W-:Y:S05]  /*9ca0*/  @!P1 NANOSLEEP.SYNCS 0x989680 ;  /* 0x009896800000995d */ /* 0x008fea0003900000 */
[----:B------:R-:W3:Y:S02]  /*9cb0*/  @!P1 SYNCS.PHASECHK.TRANS64 P1, [R16+URZ+0x26840], R13 ;  /* 0x0268400d100095a7 */ /* 0x000ee4000802007f */
[----:B---3--:R-:W-:Y:S05]  /*9cc0*/  @!P1 BRA `(.L_x_1099) ;  /* 0xfffffffc00f09947 */ /* 0x008fea000383ffff */
[----:B------:R-:W-:Y:S05]  /*9cd0*/  BRA `(.L_x_1120) ;  /* 0xfffffff000187947 */ /* 0x000fea000383ffff */
.L_x_1101:
[----:B--2---:R2:W3:Y:S02]  /*9ce0*/  SYNCS.PHASECHK.TRANS64.TRYWAIT P1, [R16+URZ+0x26828], R13 ;  /* 0x0268280d100075a7 */ /* 0x0044e4000802017f */
[----:B---3--:R-:W-:Y:S05]  /*9cf0*/  @!P1 NANOSLEEP.SYNCS 0x989680 ;  /* 0x009896800000995d */ /* 0x008fea0003900000 */
[----:B------:R-:W3:Y:S02]  /*9d00*/  @!P1 SYNCS.PHASECHK.TRANS64 P1, [R16+URZ+0x26828], R13 ;  /* 0x0268280d100095a7 */ /* 0x000ee4000802007f */
[----:B---3--:R-:W-:Y:S05]  /*9d10*/  @!P1 BRA `(.L_x_1101) ;  /* 0xfffffffc00f09947 */ /* 0x008fea000383ffff */
[----:B------:R-:W-:Y:S05]  /*9d20*/  BRA `(.L_x_1121) ;  /* 0xfffffff000bc7947 */ /* 0x000fea000383ffff */
.L_x_1103:
[----:B---3--:R3:W1:Y:S02]  /*9d30*/  SYNCS.PHASECHK.TRANS64.TRYWAIT P0, [R3+URZ+0x26840], R0 ;  /* 0x02684000030075a7 */ /* 0x008664000800017f */
[----:B-1----:R-:W-:Y:S05]  /*9d40*/  @!P0 NANOSLEEP.SYNCS 0x989680 ;  /* 0x009896800000895d */ /* 0x002fea0003900000 */
[----:B------:R-:W1:Y:S02]  /*9d50*/  @!P0 SYNCS.PHASECHK.TRANS64 P0, [R3+URZ+0x26840], R0 ;  /* 0x02684000030085a7 */ /* 0x000e64000800007f */
[----:B-1----:R-:W-:Y:S05]  /*9d60*/  @!P0 BRA `(.L_x_1103) ;  /* 0xfffffffc00f08947 */ /* 0x002fea000383ffff */
[----:B------:R-:W-:Y:S05]  /*9d70*/  BRA `(.L_x_1122) ;  /* 0xfffffff400807947 */ /* 0x000fea000383ffff */
.L_x_1105:
[----:B------:R-:W-:Y:S01]  /*9d80*/  BSSY B1, `(.L_x_1123) ;  /* 0x0000006000017945 */ /* 0x000fe20003800000 */
[----:B------:R-:W-:-:S07]  /*9d90*/  IMAD.MOV.U32 R15, RZ, RZ, -0x1 ;  /* 0xffffffffff0f7424 */ /* 0x000fce00078e00ff */
[----:B------:R-:W-:Y:S05]  /*9da0*/  WARPSYNC.COLLECTIVE R15, `(.L_x_1124) ;  /* 0x000000000f0c7348 */ /* 0x000fea0003c00000 */
[----:B------:R-:W-:Y:S02]  /*9db0*/  ELECT P6, UR62, PT ;  /* 0x00000000003e782f */ /* 0x000fe400038c0000 */
[----:B------:R-:W-:Y:S01]  /*9dc0*/  MOV R14, UR62 ;  /* 0x0000003e000e7c02 */ /* 0x000fe20008000f00 */
[----:B------:R-:W-:Y:S10]  /*9dd0*/  ENDCOLLECTIVE ;  /* 0x000000000000791b */ /* 0x000ff40003800000 */
.L_x_1124:
[----:B------:R-:W-:Y:S05]  /*9de0*/  BSYNC B1 ;  /* 0x0000000000017941 */ /* 0x000fea0003800000 */
.L_x_1123:
[----:B------:R-:W-:Y:S05]  /*9df0*/  BRA `(.L_x_1125) ;  /* 0xfffffff800487947 */ /* 0x000fea000383ffff */
.L_x_1107:
[----:B-1----:R1:W2:Y:S02]  /*9e00*/  SYNCS.PHASECHK.TRANS64.TRYWAIT P0, [R6+URZ], R5 ;  /* 0x00000005060075a7 */ /* 0x0022a4000800017f */
[----:B--2---:R-:W-:Y:S05]  /*9e10*/  @!P0 NANOSLEEP.SYNCS 0x989680 ;  /* 0x009896800000895d */ /* 0x004fea0003900000 */
[----:B------:R-:W2:Y:S02]  /*9e20*/  @!P0 SYNCS.PHASECHK.TRANS64 P0, [R6+URZ], R5 ;  /* 0x00000005060085a7 */ /* 0x000ea4000800007f */
[----:B--2---:R-:W-:Y:S05]  /*9e30*/  @!P0 BRA `(.L_x_1107) ;  /* 0xfffffffc00f08947 */ /* 0x004fea000383ffff */
[----:B------:R-:W-:Y:S05]  /*9e40*/  BRA `(.L_x_1126) ;  /* 0xfffffff800887947 */ /* 0x000fea000383ffff */
.L_x_1108:
[----:B--2---:R2:W3:Y:S02]  /*9e50*/  SYNCS.PHASECHK.TRANS64.TRYWAIT P0, [R3+URZ], R2 ;  /* 0x00000002030075a7 */ /* 0x0044e4000800017f */
[----:B---3--:R-:W-:Y:S05]  /*9e60*/  @!P0 NANOSLEEP.SYNCS 0x989680 ;  /* 0x009896800000895d */ /* 0x008fea0003900000 */
[----:B------:R-:W3:Y:S02]  /*9e70*/  @!P0 SYNCS.PHASECHK.TRANS64 P0, [R3+URZ], R2 ;  /* 0x00000002030085a7 */ /* 0x000ee4000800007f */
[----:B---3--:R-:W-:Y:S05]  /*9e80*/  @!P0 BRA `(.L_x_1108) ;  /* 0xfffffffc00f08947 */ /* 0x008fea000383ffff */
[----:B------:R-:W-:Y:S05]  /*9e90*/  BRA `(.L_x_1127) ;  /* 0xfffffff8007c7947 */ /* 0x000fea000383ffff */
.L_x_1110:
[----:B--2---:R2:W3:Y:S02]  /*9ea0*/  SYNCS.PHASECHK.TRANS64.TRYWAIT P0, [R0+URZ], R5 ;  /* 0x00000005000075a7 */ /* 0x0044e4000800017f */
[----:B---3--:R-:W-:Y:S05]  /*9eb0*/  @!P0 NANOSLEEP.SYNCS 0x989680 ;  /* 0x009896800000895d */ /* 0x008fea0003900000 */
[----:B------:R-:W3:Y:S02]  /*9ec0*/  @!P0 SYNCS.PHASECHK.TRANS64 P0, [R0+URZ], R5 ;  /* 0x00000005000085a7 */ /* 0x000ee4000800007f */
[----:B---3--:R-:W-:Y:S05]  /*9ed0*/  @!P0 BRA `(.L_x_1110) ;  /* 0xfffffffc00f08947 */ /* 0x008fea000383ffff */
[----:B------:R-:W-:Y:S05]  /*9ee0*/  BRA `(.L_x_1128) ;  /* 0xfffffff800807947 */ /* 0x000fea000383ffff */
.L_x_1129:
        /* <DEDUP_REMOVED lines=9> */
.L_x_6559:


//--------------------- .text._ZN7cutlass13device_kernelIN5flash11enable_sm90INS1_16FlashAttnBwdSm90INS1_25CollectiveMainloopBwdSm90ILi2ELi2ELi2EN4cute5tupleIJNS5_1CILi1EEES8_S8_EEENS6_IJNS7_ILi64EEENS7_ILi128EEENS7_ILi96EEEEEENS_10bfloat16_tEfNS_4arch4Sm90ELb0ELb1ELb1ELb0ELb1ELb1ELb0ELb0ELi2ELi1ELi2ELi1ELb1EEENS1_21CollectiveEpilogueBwdISD_SE_SG_Li256ELb0ELb0ELi1EEENS1_19SingleTileSchedulerILb0ELb0ELb0ELi128EEEEEEEEEvNT_6ParamsE --------------------------
	.section	.text._ZN7cutlass13device_kernelIN5flash11enable_sm90INS1_16FlashAttnBwdSm90INS1_25CollectiveMainloopBwdSm90ILi2ELi2ELi2EN4cute5tupleIJNS5_1CILi1EEES8_S8_EEENS6_IJNS7_ILi64EEENS7_ILi128EEENS7_ILi96EEEEEENS_10bfloat16_tEfNS_4arch4Sm90ELb0ELb1ELb1ELb0ELb1ELb1ELb0ELb0ELi2ELi1ELi2ELi1ELb1EEENS1_21CollectiveEpilogueBwdISD_SE_SG_Li256ELb0ELb0ELi1EEENS1_19SingleTileSchedulerILb0ELb0ELb0ELi128EEEEEEEEEvNT_6ParamsE,"ax",@progbits
	.align	128
.text._ZN7cutlass13device_kernelIN5flash11enable_sm90INS1_16FlashAttnBwdSm90INS1_25CollectiveMainloopBwdSm90ILi2ELi2ELi2EN4cute5tupleIJNS5_1CILi1EEES8_S8_EEENS6_IJNS7_ILi64EEENS7_ILi128EEENS7_ILi96EEEEEENS_10bfloat16_tEfNS_4arch4Sm90ELb0ELb1ELb1ELb0ELb1ELb1ELb0ELb0ELi2ELi1ELi2ELi1ELb1EEENS1_21CollectiveEpilogueBwdISD_SE_SG_Li256ELb0ELb0ELi1EEENS1_19SingleTileSchedulerILb0ELb0ELb0ELi128EEEEEEEEEvNT_6ParamsE:
        .type           _ZN7cutlass13device_kernelIN5flash11enable_sm90INS1_16FlashAttnBwdSm90INS1_25CollectiveMainloopBwdSm90ILi2ELi2ELi2EN4cute5tupleIJNS5_1CILi1EEES8_S8_EEENS6_IJNS7_ILi64EEENS7_ILi128EEENS7_ILi96EEEEEENS_10bfloat16_tEfNS_4arch4Sm90ELb0ELb1ELb1ELb0ELb1ELb1ELb0ELb0ELi2ELi1ELi2ELi1ELb1EEENS1_21CollectiveEpilogueBwdISD_SE_SG_Li256ELb0ELb0ELi1EEENS1_19SingleTileSchedulerILb0ELb0ELb0ELi128EEEEEEEEEvNT_6ParamsE,@function
        .size           _ZN7cutlass13device_kernelIN5flash11enable_sm90INS1_16FlashAttnBwdSm90INS1_25CollectiveMainloopBwdSm90ILi2ELi2ELi2EN4cute5tupleIJNS5_1CILi1EEES8_S8_EEENS6_IJNS7_ILi64EEENS7_ILi128EEENS7_ILi96EEEEEENS_10bfloat16_tEfNS_4arch4Sm90ELb0ELb1ELb1ELb0ELb1ELb1ELb0ELb0ELi2ELi1ELi2ELi1ELb1EEENS1_21CollectiveEpilogueBwdISD_SE_SG_Li256ELb0ELb0ELi1EEENS1_19SingleTileSchedulerILb0ELb0ELb0ELi128EEEEEEEEEvNT_6ParamsE,(.L_x_6560 - _ZN7cutlass13device_kernelIN5flash11enable_sm90INS1_16FlashAttnBwdSm90INS1_25CollectiveMainloopBwdSm90ILi2ELi2ELi2EN4cute5tupleIJNS5_1CILi1EEES8_S8_EEENS6_IJNS7_ILi64EEENS7_ILi128EEENS7_ILi96EEEEEENS_10bfloat16_tEfNS_4arch4Sm90ELb0ELb1ELb1ELb0ELb1ELb1ELb0ELb0ELi2ELi1ELi2ELi1ELb1EEENS1_21CollectiveEpilogueBwdISD_SE_SG_Li256ELb0ELb0ELi1EEENS1_19SingleTileSchedulerILb0ELb0ELb0ELi128EEEEEEEEEvNT_6ParamsE)
        .other          _ZN7cutlass13device_kernelIN5flash11enable_sm90INS1_16FlashAttnBwdSm90INS1_25CollectiveMainloopBwdSm90ILi2ELi2ELi2EN4cute5tupleIJNS5_1CILi1EEES8_S8_EEENS6_IJNS7_ILi64EEENS7_ILi128EEENS7_ILi96EEEEEENS_10bfloat16_tEfNS_4arch4Sm90ELb0ELb1ELb1ELb0ELb1ELb1ELb0ELb0ELi2ELi1ELi2ELi1ELb1EEENS1_21CollectiveEpilogueBwdISD_SE_SG_Li256ELb0ELb0ELi1EEENS1_19SingleTileSchedulerILb0ELb0ELb0ELi128EEEEEEEEEvNT_6ParamsE,@"STO_CUDA_ENTRY STV_DEFAULT"
_ZN7cutlass13device_kernelIN5flash11enable_sm90INS1_16FlashAttnBwdSm90INS1_25CollectiveMainloopBwdSm90ILi2ELi2ELi2EN4cute5tupleIJNS5_1CILi1EEES8_S8_EEENS6_IJNS7_ILi64EEENS7_ILi128EEENS7_ILi96EEEEEENS_10bfloat16_tEfNS_4arch4Sm90ELb0ELb1ELb1ELb0ELb1ELb1ELb0ELb0ELi2ELi1ELi2ELi1ELb1EEENS1_21CollectiveEpilogueBwdISD_SE_SG_Li256ELb0ELb0ELi1EEENS1_19SingleTileSchedulerILb0ELb0ELb0ELi128EEEEEEEEEvNT_6ParamsE:
        /* <DEDUP_REMOVED lines=30> */
.L_x_1131:
[----:B------:R-:W-:Y:S05]  /*01e0*/  BSYNC B0 ;  /* 0x0000000000007941 */ /* 0x000fea0003800000 */
.L_x_1130:
        /* <DEDUP_REMOVED lines=37> */
.L_x_1132:
        /* <DEDUP_REMOVED lines=22> */
.L_x_1133:
[----:B------:R-:W-:Y:S01]  /*05a0*/  PLOP3.LUT P0, PT, PT, PT, UP0, 0x80, 0x0 ;  /* 0x000000000000781c */ /* 0x000fe20003f0f008 */
[----:B------:R-:W-:Y:S01]  /*05b0*/  NOP ;  /* 0x0000000000007918 */ /* 0x000fe20000000000 */
[----:B------:R-:W-:Y:S01]  /*05c0*/  ULDC.64 UR46, c[0x0][0x208] ;  /* 0x00008200002e7ab9 */ /* 0x000fe20000000a00 */
[----:B-12-4-:R-:W-:Y:S10]  /*05d0*/  BAR.SYNC.DEFER_BLOCKING 0x0 ;  /* 0x0000000000007b1d */ /* 0x016ff40000010000 */
[----:B------:R-:W-:Y:S05]  /*05e0*/  @!P0 BRA `(.L_x_1134) ;  /* 0x0000005c00f88947 */ /* 0x000fea0003800000 */
.L_x_1135:
        /* <DEDUP_REMOVED lines=87> */
.L_x_1136:
        /* <DEDUP_REMOVED lines=28> */
.L_x_1139:
        /* <DEDUP_REMOVED lines=15> */
.L_x_1138:
        /* <DEDUP_REMOVED lines=22> */
.L_x_1141:
        /* <DEDUP_REMOVED lines=15> */
.L_x_1140:
[----:B------:R-:W-:Y:S01]  /*1060*/  SHF.R.S32.HI R19, RZ, 0x1f, R18 ;  /* 0x0000001fff137819 */ /* 0x000fe20000011412 */
[----:B------:R-:W-:-:S03]  /*1070*/  UMOV UR4, 0xffffffff ;  /* 0xffffffff00047882 */ /* 0x000fc60000000000 */
[----:B------:R-:W-:-:S04]  /*1080*/  LEA.HI R0, R19, R18, RZ, 0x7 ;  /* 0x0000001213007211 */ /* 0x000fc800078f38ff */
[----:B------:R-:W-:Y:S01]  /*1090*/  SHF.R.S32.HI R17, RZ, 0x7, R0 ;  /* 0x00000007ff117819 */ /* 0x000fe20000011400 */
[----:B------:R-:W-:Y:S06]  /*10a0*/  BRA.DIV UR4, `(.L_x_1142) ;  /* 0x0000009604e47947 */ /* 0x000fec000b800000 */
[----:B------:R1:W2:Y:S02]  /*10b0*/  SHFL.IDX PT, R14, R17, RZ, 0x1f ;  /* 0x00001fff110e7589 */ /* 0x0002a400000e0000 */
.L_x_1256:
        /* <DEDUP_REMOVED lines=15> */
.L_x_1143:
        /* <DEDUP_REMOVED lines=19> */
.L_x_1145:
        /* <DEDUP_REMOVED lines=127> */
.L_x_1156:
[----:B------:R-:W-:-:S06]  /*1ad0*/  UISETP.NE.AND UP0, UPT, UR11, 0x3, UPT ;  /* 0x000000030b00788c */ /* 0x000fcc000bf05270 */
[----:B------:R-:W-:-:S13]  /*1ae0*/  PLOP3.LUT P6, PT, PT, PT, UP0, 0x80, 0x0 ;  /* 0x000000000000781c */ /* 0x000fda0003fcf008 */
[----:B-1----:R-:W-:Y:S05]  /*1af0*/  @!P6 BRA `(.L_x_1146) ;  /* 0x000000000004e947 */ /* 0x002fea0003800000 */
[----:B------:R-:W-:Y:S01]  /*1b00*/  BPT.TRAP 0x1 ;  /* 0x000000040000795c */ /* 0x000fe20000300000 */
.L_x_1146:
[----:B------:R-:W-:Y:S01]  /*1b10*/  R2UR UR9, R237 ;  /* 0x00000000ed0972ca */ /* 0x000fe200000e0000 */
[----:B------:R-:W-:-:S05]  /*1b20*/  IMAD.U32 R120, RZ, RZ, UR4 ;  /* 0x00000004ff787e24 */ /* 0x000fca000f8e00ff */
[----:B------:R-:W-:-:S07]  /*1b30*/  SHF.L.U32 R120, R120, 0x1f, RZ ;  /* 0x0000001f78787819 */ /* 0x000fce00000006ff */
[----:B------:R-:W-:-:S09]  /*1b40*/  ULEA UR9, UR5, UR9, 0x3 ;  /* 0x0000000905097291 */ /* 0x000fd2000f8e183f */
[----:B------:R1:W2:Y:S01]  /*1b50*/  SYNCS.PHASECHK.TRANS64.TRYWAIT P0, [UR9+0x26810], R120 ;  /* 0x02681078ff0075a7 */ /* 0x0002a20008000149 */
[----:B------:R-:W-:Y:S05]  /*1b60*/  @!P6 BRA `(.L_x_1147) ;  /* 0x000000000004e947 */ /* 0x000fea0003800000 */
[----:B------:R-:W-:Y:S01]  /*1b70*/  BPT.TRAP 0x1 ;  /* 0x000000040000795c */ /* 0x000fe20000300000 */
.L_x_1147:
[----:B--2---:R-:W-:Y:S05]  /*1b80*/  @P0 BRA `(.L_x_1148) ;  /* 0x0000000000080947 */ /* 0x004fea0003800000 */
[----:B------:R-:W2:Y:S02]  /*1b90*/  SYNCS.PHASECHK.TRANS64.TRYWAIT P0, [UR9+0x26810], R120 ;  /* 0x02681078ff0075a7 */ /* 0x000ea40008000149 */
[----:B--2---:R-:W-:Y:S05]  /*1ba0*/  @!P0 BRA `(.L_x_1149) ;  /* 0x0000008c00588947 */ /* 0x004fea0003800000 */
.L_x_1148:
        /* <DEDUP_REMOVED lines=66> */
.L_x_1150:
[----:B------:R1:W1:Y:S01]  /*1fd0*/  SYNCS.PHASECHK.TRANS64.TRYWAIT P0, [UR9+0x26830], R120 ;  /* 0x02683078ff0075a7 */ /* 0x0002620008000149 */
[----:B------:R-:W-:Y:S05]  /*1fe0*/  @!P6 BRA `(.L_x_1151) ;  /* 0x000000000004e947 */ /* 0x000fea0003800000 */
[----:B------:R-:W-:Y:S01]  /*1ff0*/  BPT.TRAP 0x1 ;  /* 0x000000040000795c */ /* 0x000fe20000300000 */
.L_x_1151:
        /* <DEDUP_REMOVED lines=50> */
.L_x_1152:
        /* <DEDUP_REMOVED lines=14> */
[----:B------:R-:W-:Y:S01]  /*2400*/  FMUL.FTZ R224, R159, UR7 ;  /* 0x000000079fe07c20 */ /* 0x000fe20008410000 */
[----:B------:R-:W-:Y:S01]  /*2410*/  IADD3 R120, R222, 0x8, -R120 ;  /* 0x00000008de787810 */ /* 0x000fe20007ffe878 */
[----:B------:R-:W5:Y:S01]  /*2420*/  MUFU.TANH R235, R235 ;  /* 0x000000eb00eb7308 */ /* 0x000f620000002400 */
[----:B------:R-:W-:-:S02]  /*2430*/  SEL R121, R121, 0x40, !P2 ;  /* 0x0000004079797807 */ /* 0x000fc40005000000 */
[----:B------:R-:W-:Y:S02]  /*2440*/  SEL R122, R120, 0x40, !P0 ;  /* 0x00000040787a7807 */ /* 0x000fe40004000000 */
[----:B------:R-:W-:Y:S02]  /*2450*/  SEL R120, R123, 0x40, P1 ;  /* 0x000000407b787807 */ /* 0x000fe40000800000 */
[C---:B------:R-:W-:Y:S01]  /*2460*/  ISETP.GE.AND P0, PT, R121.reuse, RZ, PT ;  /* 0x000000ff7900720c */ /* 0x040fe20003f06270 */
[----:B------:R-:W5:Y:S01]  /*2470*/  MUFU.TANH R234, R234 ;  /* 0x000000ea00ea7308 */ /* 0x000f620000002400 */
[----:B------:R-:W-:Y:S02]  /*2480*/  ISETP.GE.AND P1, PT, R121, 0x8, PT ;  /* 0x000000087900780c */ /* 0x000fe40003f26270 */
[----:B------:R-:W-:Y:S02]  /*2490*/  SEL R223, R223, 0x40, P3 ;  /* 0x00000040dfdf7807 */ /* 0x000fe40001800000 */
[----:B------:R-:W-:-:S02]  /*24a0*/  ISETP.GT.OR P0, PT, R120, RZ, !P0 ;  /* 0x000000ff7800720c */ /* 0x000fc40004704670 */
[----:B------:R-:W-:Y:S01]  /*24b0*/  ISETP.GT.OR P1, PT, R120, 0x8, !P1 ;  /* 0x000000087800780c */ /* 0x000fe20004f24670 */
[----:B------:R-:W-:Y:S01]  /*24c0*/  MUFU.TANH R224, R224 ;  /* 0x000000e000e07308 */ /* 0x000fe20000002400 */
[C---:B------:R-:W-:Y:S02]  /*24d0*/  ISETP.GE.AND P3, PT, R122.reuse, RZ, PT ;  /* 0x000000ff7a00720c */ /* 0x040fe40003f66270 */
[----:B------:R-:W-:Y:S02]  /*24e0*/  ISETP.GE.AND P4, PT, R121, 0x1, PT ;  /* 0x000000017900780c */ /* 0x000fe40003f86270 */
[----:B------:R-:W-:Y:S02]  /*24f0*/  ISETP.GE.AND P5, PT, R122, 0x1, PT ;  /* 0x000000017a00780c */ /* 0x000fe40003fa6270 */
[----:B------:R-:W-:Y:S02]  /*2500*/  FSEL R225, R6, -INF , !P0 ;  /* 0xff80000006e17808 */ /* 0x000fe40004000000 */
[----:B------:R-:W-:-:S02]  /*2510*/  FSEL R221, R10, -INF , !P1 ;  /* 0xff8000000add7808 */ /* 0x000fc40004800000 */
        /* <DEDUP_REMOVED lines=8> */
[----:B------:R-:W-:Y:S02]  /*25a0*/  ISETP.GT.OR P5, PT, R223, 0x1, !P5 ;  /* 0x00000001df00780c */ /* 0x000fe40006fa4670 */
[----:B------:R-:W-:-:S02]  /*25b0*/  ISETP.GE.AND P1, PT, R121, 0x11, PT ;  /* 0x000000117900780c */ /* 0x000fc40003f26270 */
        /* <DEDUP_REMOVED lines=41> */
[----:B------:R-:W-:Y:S01]  /*2850*/  FMUL.FTZ R220, R155, UR7 ;  /* 0x000000079bdc7c20 */ /* 0x000fe20008410000 */
[C---:B------:R-:W-:Y:S01]  /*2860*/  ISETP.GT.OR P0, PT, R120.reuse, 0x18, !P0 ;  /* 0x000000187800780c */ /* 0x040fe20004704670 */
[----:B------:R4:W3:Y:S01]  /*2870*/  MUFU.EX2 R155, R232 ;  /* 0x000000e8009b7308 */ /* 0x0008e20000000800 */
[----:B------:R-:W-:Y:S01]  /*2880*/  ISETP.GT.OR P1, PT, R120, 0x20, !P1 ;  /* 0x000000207800780c */ /* 0x000fe20004f24670 */
[----:B------:R-:W-:Y:S01]  /*2890*/  UMOV UR14, UR13 ;  /* 0x0000000d000e7c82 */ /* 0x000fe20008000000 */
[----:B------:R-:W-:-:S02]  /*28a0*/  ISETP.GE.AND P3, PT, R122, 0x18, PT ;  /* 0x000000187a00780c */ /* 0x000fc40003f66270 */
[----:B------:R-:W-:Y:S02]  /*28b0*/  ISETP.GE.AND P4, PT, R121, 0x19, PT ;  /* 0x000000197900780c */ /* 0x000fe40003f86270 */
[----:B------:R-:W-:Y:S01]  /*28c0*/  ISETP.GE.AND P5, PT, R122, 0x19, PT ;  /* 0x000000197a00780c */ /* 0x000fe20003fa6270 */
[----:B------:R-:W-:Y:S01]  /*28d0*/  FFMA.FTZ R227, R227, UR8, -R190 ;  /* 0x00000008e3e37c23 */ /* 0x000fe200080108be */
[----:B------:R-:W-:Y:S01]  /*28e0*/  FSEL R218, R18, -INF , !P2 ;  /* 0xff80000012da7808 */ /* 0x000fe20005000000 */
[----:B----4-:R-:W4:Y:S01]  /*28f0*/  LDL R232, [R1] ;  /* 0x0000000001e87983 */ /* 0x010f220000100800 */
[----:B------:R-:W-:Y:S01]  /*2900*/  FSEL R214, R19, -INF , !P0 ;  /* 0xff80000013d67808 */ /* 0x000fe20004000000 */
[----:B------:R-:W-:Y:S01]  /*2910*/  MUFU.EX2 R159, R231 ;  /* 0x000000e7009f7308 */ /* 0x000fe20000000800 */
[----:B------:R-:W-:Y:S02]  /*2920*/  FSEL R152, R199, -INF , !P1 ;  /* 0xff800000c7987808 */ /* 0x000fe40004800000 */
[----:B------:R-:W-:-:S02]  /*2930*/  ISETP.GE.AND P2, PT, R122, 0x20, PT ;  /* 0x000000207a00780c */ /* 0x000fc40003f46270 */
[----:B------:R-:W-:Y:S02]  /*2940*/  ISETP.GT.OR P3, PT, R223, 0x18, !P3 ;  /* 0x00000018df00780c */ /* 0x000fe40005f64670 */
[----:B------:R-:W-:Y:S01]  /*2950*/  ISETP.GE.AND P0, PT, R121, 0x21, PT ;  /* 0x000000217900780c */ /* 0x000fe20003f06270 */
[----:B------:R-:W-:Y:S01]  /*2960*/  FFMA.FTZ R219, R219, UR8, -R191 ;  /* 0x00000008dbdb7c23 */ /* 0x000fe200080108bf */
[----:B------:R-:W-:Y:S01]  /*2970*/  ISETP.GT.OR P4, PT, R120, 0x19, !P4 ;  /* 0x000000197800780c */ /* 0x000fe20006784670 */
[----:B------:R-:W3:Y:S01]  /*2980*/  MUFU.EX2 R194, R194 ;  /* 0x000000c200c27308 */ /* 0x000ee20000000800 */
[----:B------:R-:W-:Y:S02]  /*2990*/  ISETP.GT.OR P5, PT, R223, 0x19, !P5 ;  /* 0x00000019df00780c */ /* 0x000fe40006fa4670 */
[----:B------:R-:W-:Y:S02]  /*29a0*/  ISETP.GE.AND P1, PT, R121, 0x29, PT ;  /* 0x000000297900780c */ /* 0x000fe40003f26270 */
[----:B------:R-:W-:-:S02]  /*29b0*/  FSEL R217, R197, -INF , !P3 ;  /* 0xff800000c5d97808 */ /* 0x000fc40005800000 */
[----:B------:R-:W-:Y:S01]  /*29c0*/  FSEL R215, R196, -INF , !P4 ;  /* 0xff800000c4d77808 */ /* 0x000fe20006000000 */
[----:B------:R-:W-:Y:S01]  /*29d0*/  MUFU.TANH R222, R222 ;  /* 0x000000de00de7308 */ /* 0x000fe20000002400 */
[----:B------:R-:W-:Y:S02]  /*29e0*/  FSEL R216, R198, -INF , !P5 ;  /* 0xff800000c6d87808 */ /* 0x000fe40006800000 */
[----:B------:R-:W-:Y:S02]  /*29f0*/  ISETP.GT.OR P2, PT, R223, 0x20, !P2 ;  /* 0x00000020df00780c */ /* 0x000fe40005744670 */
[C---:B------:R-:W-:Y:S02]  /*2a00*/  ISETP.GT.OR P0, PT, R120.reuse, 0x21, !P0 ;  /* 0x000000217800780c */ /* 0x040fe40004704670 */
[----:B------:R-:W-:Y:S01]  /*2a10*/  ISETP.GT.OR P1, PT, R120, 0x29, !P1 ;  /* 0x000000297800780c */ /* 0x000fe20004f24670 */
[----:B------:R-:W-:Y:S01]  /*2a20*/  MUFU.TANH R220, R220 ;  /* 0x000000dc00dc7308 */ /* 0x000fe20000002400 */
[----:B------:R-:W-:-:S02]  /*2a30*/  ISETP.GE.AND P3, PT, R122, 0x21, PT ;  /* 0x000000217a00780c */ /* 0x000fc40003f66270 */
[----:B------:R-:W-:Y:S02]  /*2a40*/  ISETP.GE.AND P4, PT, R121, 0x28, PT ;  /* 0x000000287900780c */ /* 0x000fe40003f86270 */
[----:B------:R-:W-:Y:S02]  /*2a50*/  ISETP.GE.AND P5, PT, R122, 0x28, PT ;  /* 0x000000287a00780c */ /* 0x000fe40003fa6270 */
[----:B------:R-:W-:Y:S02]  /*2a60*/  FSEL R213, R201, -INF , !P2 ;  /* 0xff800000c9d57808 */ /* 0x000fe40005000000 */
[----:B------:R-:W-:Y:S02]  /*2a70*/  FSEL R154, R200, -INF , !P0 ;  /* 0xff800000c89a7808 */ /* 0x000fe40004000000 */
[----:B--2---:R-:W-:Y:S02]  /*2a80*/  FSEL R206, R204, -INF , !P1 ;  /* 0xff800000ccce7808 */ /* 0x004fe40004800000 */
[----:B------:R-:W-:-:S02]  /*2a90*/  ISETP.GE.AND P2, PT, R122, 0x29, PT ;  /* 0x000000297a00780c */ /* 0x000fc40003f46270 */
[----:B------:R-:W-:Y:S02]  /*2aa0*/  ISETP.GT.OR P3, PT, R223, 0x21, !P3 ;  /* 0x00000021df00780c */ /* 0x000fe40005f64670 */
[----:B------:R-:W-:Y:S02]  /*2ab0*/  ISETP.GE.AND P0, PT, R121, 0x30, PT ;  /* 0x000000307900780c */ /* 0x000fe40003f06270 */
[----:B------:R-:W-:Y:S02]  /*2ac0*/  ISETP.GT.OR P4, PT, R120, 0x28, !P4 ;  /* 0x000000287800780c */ /* 0x000fe40006784670 */
[----:B------:R-:W-:Y:S02]  /*2ad0*/  ISETP.GT.OR P5, PT, R223, 0x28, !P5 ;  /* 0x00000028df00780c */ /* 0x000fe40006fa4670 */
[----:B------:R-:W-:Y:S02]  /*2ae0*/  ISETP.GE.AND P1, PT, R122, 0x30, PT ;  /* 0x000000307a00780c */ /* 0x000fe40003f26270 */
[----:B------:R-:W-:-:S02]  /*2af0*/  FSEL R212, R202, -INF , !P3 ;  /* 0xff800000cad47808 */ /* 0x000fc40005800000 */
[----:B------:R-:W-:Y:S02]  /*2b00*/  FSEL R208, R203, -INF , !P4 ;  /* 0xff800000cbd07808 */ /* 0x000fe40006000000 */
[----:B------:R-:W-:Y:S02]  /*2b10*/  FSEL R211, R205, -INF , !P5 ;  /* 0xff800000cdd37808 */ /* 0x000fe40006800000 */
[C---:B------:R-:W-:Y:S02]  /*2b20*/  ISETP.GT.OR P2, PT, R223.reuse, 0x29, !P2 ;  /* 0x00000029df00780c */ /* 0x040fe40005744670 */
[----:B------:R-:W-:Y:S02]  /*2b30*/  ISETP.GT.OR P0, PT, R120, 0x30, !P0 ;  /* 0x000000307800780c */ /* 0x000fe40004704670 */
[----:B------:R-:W-:Y:S02]  /*2b40*/  ISETP.GT.OR P1, PT, R223, 0x30, !P1 ;  /* 0x00000030df00780c */ /* 0x000fe40004f24670 */
[----:B------:R-:W-:-:S02]  /*2b50*/  ISETP.GE.AND P3, PT, R121, 0x31, PT ;  /* 0x000000317900780c */ /* 0x000fc40003f66270 */
[C---:B------:R-:W-:Y:S02]  /*2b60*/  ISETP.GE.AND P4, PT, R121.reuse, 0x38, PT ;  /* 0x000000387900780c */ /* 0x040fe40003f86270 */
[----:B------:R-:W-:Y:S02]  /*2b70*/  ISETP.GE.AND P5, PT, R121, 0x39, PT ;  /* 0x000000397900780c */ /* 0x000fe40003fa6270 */
[----:B-1----:R-:W-:Y:S02]  /*2b80*/  FSEL R210, R236, -INF , !P2 ;  /* 0xff800000ecd27808 */ /* 0x002fe40005000000 */
[----:B-----5:R-:W-:Y:S02]  /*2b90*/  FSEL R207, R235, -INF , !P0 ;  /* 0xff800000ebcf7808 */ /* 0x020fe40004000000 */
[----:B------:R-:W-:Y:S02]  /*2ba0*/  FSEL R209, R234, -INF , !P1 ;  /* 0xff800000ead17808 */ /* 0x000fe40004800000 */
[----:B------:R-:W-:-:S02]  /*2bb0*/  ISETP.GE.AND P2, PT, R122, 0x31, PT ;  /* 0x000000317a00780c */ /* 0x000fc40003f46270 */
[C---:B------:R-:W-:Y:S02]  /*2bc0*/  ISETP.GE.AND P0, PT, R122.reuse, 0x38, PT ;  /* 0x000000387a00780c */ /* 0x040fe40003f06270 */
[----:B------:R-:W-:Y:S02]  /*2bd0*/  ISETP.GE.AND P1, PT, R122, 0x39, PT ;  /* 0x000000397a00780c */ /* 0x000fe40003f26270 */
[C---:B------:R-:W-:Y:S02]  /*2be0*/  ISETP.GT.OR P3, PT, R120.reuse, 0x31, !P3 ;  /* 0x000000317800780c */ /* 0x040fe40005f64670 */
[C---:B------:R-:W-:Y:S02]  /*2bf0*/  ISETP.GT.OR P4, PT, R120.reuse, 0x38, !P4 ;  /* 0x000000387800780c */ /* 0x040fe40006784670 */
[----:B------:R-:W-:Y:S02]  /*2c00*/  ISETP.GT.OR P5, PT, R120, 0x39, !P5 ;  /* 0x000000397800780c */ /* 0x000fe40006fa4670 */
[----:B------:R-:W-:Y:S01]  /*2c10*/  WARPGROUP.ARRIVE ;  /* 0x00000000000079c5 */ /* 0x000fe20000000000 */
[----:B------:R-:W-:-:S02]  /*2c20*/  ISETP.GT.OR P2, PT, R223, 0x31, !P2 ;  /* 0x00000031df00780c */ /* 0x000fc40005744670 */
[C---:B------:R-:W-:Y:S02]  /*2c30*/  ISETP.GT.OR P0, PT, R223.reuse, 0x38, !P0 ;  /* 0x00000038df00780c */ /* 0x040fe40004704670 */
[----:B------:R-:W-:Y:S01]  /*2c40*/  ISETP.GT.OR P1, PT, R223, 0x39, !P1 ;  /* 0x00000039df00780c */ /* 0x000fe20004f24670 */
[----:B------:R-:W-:Y:S01]  /*2c50*/  HGMMA.64x64x16.F32.BF16 R120, R160, gdesc[UR12], RZ, !UPT, gsb0 ;  /* 0x00e0000ca0787df0 */ /* 0x000fe2000c0018ff */
[----:B------:R-:W-:Y:S01]  /*2c60*/  UIADD3 UR14, UR13, 0x2, URZ ;  /* 0x000000020d0e7890 */ /* 0x000fe2000fffe03f */
[----:B------:R-:W-:Y:S01]  /*2c70*/  FMUL.FTZ R223, R158, UR7 ;  /* 0x000000079edf7c20 */ /* 0x000fe20008410000 */
[----:B------:R-:W-:Y:S01]  /*2c80*/  UMOV UR15, 0x80000020 ;  /* 0x80000020000f7882 */ /* 0x000fe20000000000 */
[----:B------:R-:W-:Y:S02]  /*2c90*/  WARPGROUP.DEPBAR.LE gsb0, 0x0 ;  /* 0x00008000000079c5 */ /* 0x000fe40000010000 */
[----:B------:R-:W-:Y:S01]  /*2ca0*/  WARPGROUP.ARRIVE ;  /* 0x00000000000079c5 */ /* 0x000fe20000000000 */
[----:B------:R1:W-:Y:S05]  /*2cb0*/  MUFU.EX2 R158, R230 ;  /* 0x000000e6009e7308 */ /* 0x0003ea0000000800 */
[----:B------:R-:W-:Y:S01]  /*2cc0*/  HGMMA.64x64x16.F32.BF16 R120, R172, gdesc[UR12], R120, gsb0 ;  /* 0x00e0000cac787df0 */ /* 0x000fe20008001878 */
[----:B------:R-:W-:Y:S01]  /*2cd0*/  UIADD3 UR14, UR13, 0x100, URZ ;  /* 0x000001000d0e7890 */ /* 0x000fe2000fffe03f */
[----:B------:R-:W-:Y:S01]  /*2ce0*/  UMOV UR15, 0x80000020 ;  /* 0x80000020000f7882 */ /* 0x000fe20000000000 */
        /* <DEDUP_REMOVED lines=8> */
[----:B------:R-:W-:Y:S01]  /*2d70*/  UIADD3 UR14, UR13, 0x102, URZ ;  /* 0x000001020d0e7890 */ /* 0x000fe2000fffe03f */
[----:B------:R-:W-:Y:S01]  /*2d80*/  UMOV UR15, 0x80000020 ;  /* 0x80000020000f7882 */ /* 0x000fe20000000000 */
[----:B------:R-:W-:Y:S02]  /*2d90*/  WARPGROUP.DEPBAR.LE gsb0, 0x0 ;  /* 0x00008000000079c5 */ /* 0x000fe40000010000 */
        /* <DEDUP_REMOVED lines=255> */
[----:B------:R-:W-:Y:S02]  /*3d90*/  UMOV UR19, 0x80000020 ;  /* 0x8000002000137882 */ /* 0x000fe40000000000 */
        /* <DEDUP_REMOVED lines=176> */
.L_x_1154:
[----:B------:R-:W-:Y:S01]  /*48a0*/  UIADD3 UR12, UR9, 0x26840, URZ ;  /* 0x00026840090c7890 */ /* 0x000fe2000fffe03f */
[----:B------:R-:W1:Y:S01]  /*48b0*/  S2R R5, SR_TID.X ;  /* 0x0000000000057919 */ /* 0x000e620000002100 */
[----:B------:R-:W-:Y:S02]  /*48c0*/  ULOP3.LUT UR10, UR10, 0x1000000, URZ, 0xfc, !UPT ;  /* 0x010000000a0a7892 */ /* 0x000fe4000f8efc3f */
[----:B------:R-:W-:Y:S02]  /*48d0*/  UPRMT UR12, URZ, 0x654, UR12 ;  /* 0x000006543f0c7896 */ /* 0x000fe4000800000c */
[----:B------:R-:W-:Y:S01]  /*48e0*/  UIMAD UR10, UR5, 0x300, UR10 ;  /* 0x00000300050a78a4 */ /* 0x000fe2000f8e020a */
[----:B------:R-:W-:-:S06]  /*48f0*/  UMOV UR15, 0x80000020 ;  /* 0x80000020000f7882 */ /* 0x000fcc0000000000 */
[----:B------:R-:W-:Y:S01]  /*4900*/  SYNCS.ARRIVE.TRANS64.RED.A1T0 RZ, [UR12], RZ ;  /* 0x000000ffffff79a7 */ /* 0x000fe2000810040c */
[----:B------:R-:W-:Y:S01]  /*4910*/  WARPGROUP.ARRIVE ;  /* 0x00000000000079c5 */ /* 0x000fe20000000000 */
[----:B------:R-:W-:Y:S01]  /*4920*/  UMOV UR14, UR10 ;  /* 0x0000000a000e7c82 */ /* 0x000fe20008000000 */
        /* <DEDUP_REMOVED lines=39> */
.L_x_1155:
        /* <DEDUP_REMOVED lines=62> */
.L_x_1137:
        /* <DEDUP_REMOVED lines=23> */
.L_x_1158:
        /* <DEDUP_REMOVED lines=20> */
.L_x_1159:
        /* <DEDUP_REMOVED lines=18> */
.L_x_1160:
        /* <DEDUP_REMOVED lines=18> */
.L_x_1161:
        /* <DEDUP_REMOVED lines=149> */
.L_x_1163:
[----:B------:R-:W-:Y:S05]  /*5dc0*/  BSYNC B0 ;  /* 0x0000000000007941 */ /* 0x000fea0003800000 */
.L_x_1162:
[----:B------:R-:W-:-:S04]  /*5dd0*/  DEPBAR.LE SB0, 0x0 ;  /* 0x000080000000791a */ /* 0x000fc80000000000 */
[----:B------:R-:W-:Y:S05]  /*5de0*/  EXIT ;  /* 0x000000000000794d */ /* 0x000fea0003800000 */
.L_x_1157:
[----:B------:R-:W2:Y:S01]  /*5df0*/  S2R R0, SR_TID.X ;  /* 0x0000000000007919 */ /* 0x000ea20000002100 */
[----:B------:R-:W3:Y:S01]  /*5e00*/  S2UR UR10, SR_CTAID.Y ;  /* 0x00000000000a79c3 */ /* 0x000ee20000002600 */
[----:B------:R-:W-:Y:S01]  /*5e10*/  BSSY B0, `(.L_x_1164) ;  /* 0x000003b000007945 */ /* 0x000fe20003800000 */
[----:B------:R-:W4:Y:S06]  /*5e20*/  S2R R17, SR_CTAID.X ;  /* 0x0000000000117919 */ /* 0x000f2c0000002500 */
[----:B-1----:R-:W1:Y:S08]  /*5e30*/  LDC.64 R4, c[0x0][0x820] ;  /* 0x00020800ff047b82 */ /* 0x002e700000000a00 */
[----:B------:R-:W4:Y:S08]  /*5e40*/  LDC R8, c[0x0][0x808] ;  /* 0x00020200ff087b82 */ /* 0x000f300000000800 */
[----:B------:R-:W5:Y:S01]  /*5e50*/  LDC.64 R10, c[0x0][0x850] ;  /* 0x00021400ff0a7b82 */ /* 0x000f620000000a00 */
        /* <DEDUP_REMOVED lines=9> */
[----:B------:R-:W3:Y:S02]  /*5ef0*/  LDC.64 R14, c[0x0][0x858] ;  /* 0x00021600ff0e7b82 */ /* 0x000ee40000000a00 */
[----:B------:R-:W-:Y:S02]  /*5f00*/  IMAD.SHL.U32 R6, R0, 0x8, RZ ;  /* 0x0000000800067824 */ /* 0x000fe400078e00ff */
[----:B-1----:R-:W-:Y:S01]  /*5f10*/  IMAD R0, R4, UR5, RZ ;  /* 0x0000000504007c24 */ /* 0x002fe2000f8e02ff */
[----:B--2---:R-:W-:Y:S01]  /*5f20*/  USHF.R.S32.HI UR4, URZ, 0x1f, UR7 ;  /* 0x0000001f3f047899 */ /* 0x004fe20008011407 */
[----:B------:R-:W-:Y:S01]  /*5f30*/  VIADD R16, R6, 0x20 ;  /* 0x0000002006107836 */ /* 0x000fe20000000000 */
[----:B------:R-:W-:Y:S01]  /*5f40*/  SHF.R.S32.HI R7, RZ, 0x1f, R6 ;  /* 0x0000001fff077819 */ /* 0x000fe20000011406 */
[----:B------:R-:W-:-:S02]  /*5f50*/  IMAD R3, R5, UR10, R0 ;  /* 0x0000000a05037c24 */ /* 0x000fc4000f8e0200 */
[----:B-----5:R-:W-:Y:S02]  /*5f60*/  IMAD R0, R10, UR5, RZ ;  /* 0x000000050a007c24 */ /* 0x020fe4000f8e02ff */
[----:B------:R-:W-:-:S04]  /*5f70*/  IMAD.WIDE.U32 R4, R4, UR10, R6 ;  /* 0x0000000a04047c25 */ /* 0x000fc8000f8e0006 */
[----:B------:R-:W-:Y:S02]  /*5f80*/  IMAD.IADD R5, R5, 0x1, R3 ;  /* 0x0000000105057824 */ /* 0x000fe400078e0203 */
[----:B----4-:R-:W-:Y:S02]  /*5f90*/  IMAD R3, R17, -0x80, R8 ;  /* 0xffffff8011037824 */ /* 0x010fe400078e0208 */
[----:B------:R-:W-:Y:S02]  /*5fa0*/  IMAD R11, R11, UR10, R0 ;  /* 0x0000000a0b0b7c24 */ /* 0x000fe4000f8e0200 */
[C---:B------:R-:W-:Y:S01]  /*5fb0*/  VIADD R0, R2.reuse, 0x40 ;  /* 0x0000004002007836 */ /* 0x040fe20000000000 */
[----:B------:R-:W-:Y:S01]  /*5fc0*/  ISETP.GE.AND P1, PT, R2, R3, PT ;  /* 0x000000030200720c */ /* 0x000fe20003f26270 */
[----:B------:R-:W-:-:S03]  /*5fd0*/  IMAD.WIDE.U32 R8, R10, UR10, R6 ;  /* 0x0000000a0a087c25 */ /* 0x000fc6000f8e0006 */
[----:B------:R-:W-:Y:S01]  /*5fe0*/  ISETP.GE.AND P0, PT, R0, R3, PT ;  /* 0x000000030000720c */ /* 0x000fe20003f06270 */
[----:B---3--:R-:W-:Y:S01]  /*5ff0*/  IMAD R10, R12, UR4, RZ ;  /* 0x000000040c0a7c24 */ /* 0x008fe2000f8e02ff */
[----:B------:R-:W-:Y:S01]  /*6000*/  SHF.R.S32.HI R3, RZ, 0x1f, R2 ;  /* 0x0000001fff037819 */ /* 0x000fe20000011402 */
[----:B------:R-:W-:Y:S02]  /*6010*/  IMAD.IADD R9, R9, 0x1, R11 ;  /* 0x0000000109097824 */ /* 0x000fe400078e020b */
[----:B------:R-:W-:Y:S02]  /*6020*/  IMAD R0, R14, UR4, RZ ;  /* 0x000000040e007c24 */ /* 0x000fe4000f8e02ff */
[----:B------:R-:W-:Y:S02]  /*6030*/  IMAD R11, R13, UR7, R10 ;  /* 0x000000070d0b7c24 */ /* 0x000fe4000f8e020a */
[----:B------:R-:W-:-:S04]  /*6040*/  IMAD.WIDE.U32 R4, R12, UR7, R4 ;  /* 0x000000070c047c25 */ /* 0x000fc8000f8e0004 */
[----:B------:R-:W-:Y:S02]  /*6050*/  IMAD R15, R15, UR7, R0 ;  /* 0x000000070f0f7c24 */ /* 0x000fe4000f8e0200 */
[----:B------:R-:W-:-:S04]  /*6060*/  IMAD.WIDE.U32 R12, R14, UR7, R8 ;  /* 0x000000070e0c7c25 */ /* 0x000fc8000f8e0008 */
[----:B------:R-:W-:-:S04]  /*6070*/  IMAD.WIDE R2, R17, 0x80, R2 ;  /* 0x0000008011027825 */ /* 0x000fc800078e0202 */
        /* <DEDUP_REMOVED lines=20> */
.L_x_1165:
[----:B------:R-:W-:Y:S05]  /*61c0*/  BSYNC B0 ;  /* 0x0000000000007941 */ /* 0x000fea0003800000 */
.L_x_1164:
        /* <DEDUP_REMOVED lines=20> */
.L_x_1167:
[----:B------:R-:W-:Y:S05]  /*6310*/  BSYNC B0 ;  /* 0x0000000000007941 */ /* 0x000fea0003800000 */
.L_x_1166:
        /* <DEDUP_REMOVED lines=18> */
.L_x_1169:
[----:B------:R-:W-:Y:S05]  /*6440*/  BSYNC B0 ;  /* 0x0000000000007941 */ /* 0x000fea0003800000 */
.L_x_1168:
        /* <DEDUP_REMOVED lines=8> */
[----:B------:R-:W-:Y:S01]  /*64d0*/  IMAD.MOV.U32 R3, RZ, RZ, R15 ;  /* 0x000000ffff037224 */ /* 0x000fe200078e000f */
[----:B------:R-:W-:Y:S01]  /*64e0*/  ISETP.GE.AND P2, PT, R16, UR4, PT ;  /* 0x0000000410007c0c */ /* 0x000fe2000bf46270 */
[----:B------:R-:W-:Y:S02]  /*64f0*/  IMAD R0, R0, UR6, RZ ;  /* 0x0000000600007c24 */ /* 0x000fe4000f8e02ff */
[----:B------:R-:W-:-:S04]  /*6500*/  IMAD.WIDE.U32 R2, R5, UR6, R2 ;  /* 0x0000000605027c25 */ /* 0x000fc8000f8e0002 */
        /* <DEDUP_REMOVED lines=10> */
.L_x_1171:
[----:B------:R-:W-:Y:S05]  /*65b0*/  BSYNC B0 ;  /* 0x0000000000007941 */ /* 0x000fea0003800000 */
.L_x_1170:
[----:B------:R-:W-:Y:S05]  /*65c0*/  EXIT ;  /* 0x000000000000794d */ /* 0x000fea0003800000 */
.L_x_1134:
        /* <DEDUP_REMOVED lines=14> */
[----:B------:R-:W-:Y:S02]  /*66b0*/  ULDC UR4, c[0x0][0x280] ;  /* 0x0000a00000047ab9 */ /* 0x000fe40000000800 */
[----:B------:R-:W-:-:S04]  /*66c0*/  UIADD3 UR5, UR4, 0x3f, URZ ;  /* 0x0000003f04057890 */ /* 0x000fc8000fffe03f */
[----:B------:R-:W-:Y:S01]  /*66d0*/  USHF.R.S32.HI UR6, URZ, 0x1f, UR5 ;  /* 0x0000001f3f067899 */ /* 0x000fe20008011405 */
[----:B------:R-:W2:Y:S03]  /*66e0*/  S2UR UR17, SR_CTAID.Y ;  /* 0x00000000001179c3 */ /* 0x000ea60000002600 */
[----:B------:R-:W-:-:S04]  /*66f0*/  ULEA.HI UR5, UR6, UR5, URZ, 0x6 ;  /* 0x0000000506057291 */ /* 0x000fc8000f8f303f */
[----:B------:R-:W-:Y:S01]  /*6700*/  USHF.R.S32.HI UR5, URZ, 0x6, UR5 ;  /* 0x000000063f057899 */ /* 0x000fe20008011405 */
[----:B-1----:R-:W-:Y:S01]  /*6710*/  ISETP.LE.AND P0, PT, RZ, UR23, PT ;  /* 0x00000017ff007c0c */ /* 0x002fe2000bf03270 */
[----:B--2---:R-:W-:-:S12]  /*6720*/  USHF.R.S32.HI UR18, URZ, 0x1f, UR17 ;  /* 0x0000001f3f127899 */ /* 0x004fd80008011411 */
[----:B------:R-:W-:Y:S05]  /*6730*/  @!P0 BRA `(.L_x_1175) ;  /* 0x00000000002c8947 */ /* 0x000fea0003800000 */
        /* <DEDUP_REMOVED lines=9> */
[----:B------:R-:W-:Y:S01]  /*67d0*/  USEL UR11, UR5, UR7, UP0 ;  /* 0x00000007050b7287 */ /* 0x000fe20008000000 */
[----:B------:R-:W-:Y:S11]  /*67e0*/  BRA `(.L_x_1176) ;  /* 0x0000000000047947 */ /* 0x000ff60003800000 */
.L_x_1175:
[----:B------:R-:W-:-:S05]  /*67f0*/  UMOV UR11, UR5 ;  /* 0x00000005000b7c82 */ /* 0x000fca0008000000 */
.L_x_1176:
[----:B------:R-:W-:Y:S01]  /*6800*/  ULEA UR4, UR23, UR4, 0x7 ;  /* 0x0000000417047291 */ /* 0x000fe2000f8e383f */
[----:B------:R-:W-:Y:S01]  /*6810*/  ULDC UR6, c[0x0][0x290] ;  /* 0x0000a40000067ab9 */ /* 0x000fe20000000800 */
[----:B------:R-:W-:Y:S01]  /*6820*/  ULDC UR7, c[0x0][0x74c] ;  /* 0x0001d30000077ab9 */ /* 0x000fe20000000800 */
[----:B------:R-:W-:Y:S01]  /*6830*/  ULDC.64 UR12, c[0x0][0x2e0] ;  /* 0x0000b800000c7ab9 */ /* 0x000fe20000000a00 */
[----:B------:R-:W-:Y:S01]  /*6840*/  UIADD3 UR8, -UR7, UR4, -UR6 ;  /* 0x0000000407087290 */ /* 0x000fe2000fffe906 */
[----:B------:R-:W-:Y:S02]  /*6850*/  ULDC UR15, c[0x0][0x288] ;  /* 0x0000a200000f7ab9 */ /* 0x000fe40000000800 */
[----:B------:R-:W-:Y:S01]  /*6860*/  ULDC.64 UR6, c[0x0][0x2d8] ;  /* 0x0000b60000067ab9 */ /* 0x000fe20000000a00 */
[----:B------:R-:W-:Y:S02]  /*6870*/  USHF.R.S32.HI UR9, URZ, 0x1f, UR8 ;  /* 0x0000001f3f097899 */ /* 0x000fe40008011408 */
[----:B------:R-:W-:-:S02]  /*6880*/  UIMAD UR4, UR18, UR6, URZ ;  /* 0x00000006120472a4 */ /* 0x000fc4000f8e023f */
[----:B------:R-:W-:Y:S02]  /*6890*/  ULEA.HI UR10, UR9, UR8, URZ, 0x6 ;  /* 0x00000008090a7291 */ /* 0x000fe4000f8f303f */
[----:B------:R-:W-:Y:S02]  /*68a0*/  UIMAD.WIDE.U32 UR8, UR17, UR6, URZ ;  /* 0x00000006110872a5 */ /* 0x000fe4000f8e003f */
[----:B------:R-:W-:Y:S02]  /*68b0*/  USHF.R.S32.HI UR10, URZ, 0x6, UR10 ;  /* 0x000000063f0a7899 */ /* 0x000fe4000801140a */
[----:B------:R-:W-:Y:S02]  /*68c0*/  UIMAD UR4, UR17, UR7, UR4 ;  /* 0x00000007110472a4 */ /* 0x000fe4000f8e0204 */
[----:B------:R-:W-:Y:S02]  /*68d0*/  UISETP.LT.AND UP0, UPT, URZ, UR10, UPT ;  /* 0x0000000a3f00728c */ /* 0x000fe4000bf01270 */
[----:B------:R-:W-:-:S02]  /*68e0*/  USHF.R.S32.HI UR7, URZ, 0x1f, UR16 ;  /* 0x0000001f3f077899 */ /* 0x000fc40008011410 */
[----:B------:R-:W-:Y:S02]  /*68f0*/  USEL UR6, URZ, UR10, !UP0 ;  /* 0x0000000a3f067287 */ /* 0x000fe4000c000000 */
[----:B------:R-:W-:Y:S02]  /*6900*/  UIMAD UR7, UR7, UR12, URZ ;  /* 0x0000000c070772a4 */ /* 0x000fe4000f8e023f */
[----:B------:R-:W-:Y:S02]  /*6910*/  UISETP.GT.AND UP0, UPT, UR11, UR6, UPT ;  /* 0x000000060b00728c */ /* 0x000fe4000bf04270 */
[----:B------:R-:W-:Y:S02]  /*6920*/  UIMAD UR10, UR16, UR15, URZ ;  /* 0x0000000f100a72a4 */ /* 0x000fe4000f8e023f */
[----:B------:R-:W-:Y:S02]  /*6930*/  UIMAD UR14, UR16, UR13, UR7 ;  /* 0x0000000d100e72a4 */ /* 0x000fe4000f8e0207 */
[----:B------:R-:W-:Y:S01]  /*6940*/  PLOP3.LUT P1, PT, PT, PT, UP0, 0x80, 0x0 ;  /* 0x000000000000781c */ /* 0x000fe20003f2f008 */
[----:B------:R-:W-:-:S02]  /*6950*/  UIADD3 UR9, UR9, UR4, URZ ;  /* 0x0000000409097290 */ /* 0x000fc4000fffe03f */
[----:B------:R-:W-:Y:S02]  /*6960*/  UIADD3 UR7, UP1, UR10, UR17, URZ ;  /* 0x000000110a077290 */ /* 0x000fe4000ff3e03f */
[----:B------:R-:W-:Y:S01]  /*6970*/  UIMAD.WIDE.U32 UR8, UR16, UR12, UR8 ;  /* 0x0000000c100872a5 */ /* 0x000fe2000f8e0008 */
[----:B------:R-:W-:Y:S01]  /*6980*/  ELECT P0, URZ, PT ;  /* 0x00000000003f782f */ /* 0x000fe20003800000 */
[----:B------:R-:W-:-:S06]  /*6990*/  ULEA.HI.X.SX32 UR10, UR10, UR18, 0x1, UP1 ;  /* 0x000000120a0a7291 */ /* 0x000fcc00088f0e3f */
[----:B------:R-:W-:Y:S06]  /*69a0*/  @!P1 BRA `(.L_x_1177) ;  /* 0x00000010004c9947 */ /* 0x000fec0003800000 */
[----:B------:R-:W1:Y:S01]  /*69b0*/  S2R R0, SR_TID.X ;  /* 0x0000000000007919 */ /* 0x000e620000002100 */
[----:B------:R-:W-:Y:S02]  /*69c0*/  UIADD3 UR4, -UR6, UR11, URZ ;  /* 0x0000000b06047290 */ /* 0x000fe4000fffe13f */
[----:B------:R-:W-:Y:S02]  /*69d0*/  UIADD3 UR14, UR9, UR14, URZ ;  /* 0x0000000e090e7290 */ /* 0x000fe4000fffe03f */
[----:B------:R-:W-:-:S04]  /*69e0*/  ULOP3.LUT UR4, UR4, 0x1, URZ, 0xc0, !UPT ;  /* 0x0000000104047892 */ /* 0x000fc8000f8ec03f */
[----:B------:R-:W-:-:S03]  /*69f0*/  UISETP.NE.U32.AND UP0, UPT, UR4, 0x1, UPT ;  /* 0x000000010400788c */ /* 0x000fc6000bf05070 */
[----:B------:R-:W-:Y:S02]  /*6a00*/  ULDC UR4, c[0x0][0x760] ;  /* 0x0001d80000047ab9 */ /* 0x000fe40000000800 */
[----:B------:R-:W-:Y:S01]  /*6a10*/  UIMAD UR15, UR15, UR4, URZ ;  /* 0x000000040f0f72a4 */ /* 0x000fe2000f8e023f */
[----:B------:R-:W-:Y:S02]  /*6a20*/  PLOP3.LUT P1, PT, PT, PT, UP0, 0x80, 0x0 ;  /* 0x000000000000781c */ /* 0x000fe40003f2f008 */
[----:B-1----:R-:W-:-:S11]  /*6a30*/  LOP3.LUT R9, R0, 0x1f, RZ, 0xc0, !PT ;  /* 0x0000001f00097812 */ /* 0x002fd600078ec0ff */
[----:B------:R-:W-:Y:S05]  /*6a40*/  @P1 BRA `(.L_x_1178) ;  /* 0x00000004006c1947 */ /* 0x000fea0003800000 */
        /* <DEDUP_REMOVED lines=8> */
[----:B------:R-:W-:-:S04]  /*6ad0*/  IMAD.U32 R2, RZ, RZ, UR13 ;  /* 0x0000000dff027e24 */ /* 0x000fc8000f8e00ff */
[----:B------:R-:W-:Y:S01]  /*6ae0*/  IMAD.U32 R3, RZ, RZ, UR4 ;  /* 0x00000004ff037e24 */ /* 0x000fe2000f8e00ff */
[----:B------:R-:W-:Y:S06]  /*6af0*/  @P2 BRA `(.L_x_1180) ;  /* 0x0000000000142947 */ /* 0x000fec0003800000 */
.L_x_1181:
[----:B------:R-:W2:Y:S04]  /*6b00*/  LDG.E.STRONG.GPU R0, desc[UR46][R2.64] ;  /* 0x0000002e02007981 */ /* 0x000ea8000c1ef900 */
[----:B--2---:R-:W-:Y:S01]  /*6b10*/  CCTL.IVALL ;  /* 0x00000000ff00798f */ /* 0x004fe20002000000 */
[----:B------:R-:W-:Y:S05]  /*6b20*/  YIELD ;  /* 0x0000000000007946 */ /* 0x000fea0003800000 */
[----:B------:R-:W-:-:S13]  /*6b30*/  ISETP.NE.AND P1, PT, R0, UR23, PT ;  /* 0x0000001700007c0c */ /* 0x000fda000bf25270 */
[----:B------:R-:W-:Y:S05]  /*6b40*/  @P1 BRA `(.L_x_1181) ;  /* 0xfffffffc00ec1947 */ /* 0x000fea000383ffff */
.L_x_1180:
[----:B------:R-:W-:Y:S05]  /*6b50*/  BSYNC B1 ;  /* 0x0000000000017941 */ /* 0x000fea0003800000 */
.L_x_1179:
[----:B------:R-:W-:-:S03]  /*6b60*/  UMOV UR4, 0xffffffff ;  /* 0xffffffff00047882 */ /* 0x000fc60000000000 */
[----:B------:R-:W-:Y:S05]  /*6b70*/  BRA.DIV UR4, `(.L_x_1182) ;  /* 0x0000003e04947947 */ /* 0x000fea000b800000 */
[----:B------:R-:W-:Y:S01]  /*6b80*/  NOP ;  /* 0x0000000000007918 */ /* 0x000fe20000000000 */
.L_x_1259:
        /* <DEDUP_REMOVED lines=22> */
.L_x_1184:
[----:B------:R-:W-:Y:S05]  /*6cf0*/  BSYNC B1 ;  /* 0x0000000000017941 */ /* 0x000fea0003800000 */
.L_x_1183:
        /* <DEDUP_REMOVED lines=20> */
.L_x_1186:
[----:B------:R-:W-:Y:S05]  /*6e40*/  BSYNC B1 ;  /* 0x0000000000017941 */ /* 0x000fea0003800000 */
.L_x_1185:
[----:B------:R-:W-:Y:S06]  /*6e50*/  BAR.ARV 0xa, 0xa0 ;  /* 0x0282800000007b1d */ /* 0x000fec0000002000 */
[----:B------:R-:W-:Y:S04]  /*6e60*/  BSSY B1, `(.L_x_1187) ;  /* 0x0000003000017945 */ /* 0x000fe80003800000 */
[----:B------:R-:W-:Y:S05]  /*6e70*/  @!P0 BRA `(.L_x_1188) ;  /* 0x0000000000048947 */ /* 0x000fea0003800000 */
[----:B------:R-:W-:-:S04]  /*6e80*/  DEPBAR.LE SB0, 0x0 ;  /* 0x000080000000791a */ /* 0x000fc80000000000 */
.L_x_1188:
[----:B------:R-:W-:Y:S05]  /*6e90*/  BSYNC B1 ;  /* 0x0000000000017941 */ /* 0x000fea0003800000 */
.L_x_1187:
        /* <DEDUP_REMOVED lines=19> */
.L_x_1190:
[----:B------:R-:W-:Y:S05]  /*6fd0*/  BSYNC B1 ;  /* 0x0000000000017941 */ /* 0x000fea0003800000 */
.L_x_1189:
[----:B------:R-:W-:Y:S01]  /*6fe0*/  UIADD3 UR18, UR6, 0x1, URZ ;  /* 0x0000000106127890 */ /* 0x000fe2000fffe03f */
[----:B------:R-:W-:Y:S11]  /*6ff0*/  BRA `(.L_x_1191) ;  /* 0x0000000000047947 */ /* 0x000ff60003800000 */
.L_x_1178:
[----:B------:R-:W-:-:S05]  /*7000*/  UMOV UR18, UR6 ;  /* 0x0000000600127c82 */ /* 0x000fca0008000000 */
.L_x_1191:
[----:B------:R-:W-:-:S03]  /*7010*/  UIADD3 UR4, UR6, 0x1, URZ ;  /* 0x0000000106047890 */ /* 0x000fc6000fffe03f */
[----:B------:R-:W-:Y:S01]  /*7020*/  UMOV UR6, UR18 ;  /* 0x0000001200067c82 */ /* 0x000fe20008000000 */
[----:B------:R-:W-:-:S06]  /*7030*/  UISETP.NE.AND UP0, UPT, UR11, UR4, UPT ;  /* 0x000000040b00728c */ /* 0x000fcc000bf05270 */
[----:B------:R-:W-:-:S13]  /*7040*/  PLOP3.LUT P1, PT, PT, PT, UP0, 0x80, 0x0 ;  /* 0x000000000000781c */ /* 0x000fda0003f2f008 */
[----:B------:R-:W-:Y:S05]  /*7050*/  @!P1 BRA `(.L_x_1177) ;  /* 0x0000000800a09947 */ /* 0x000fea0003800000 */
[----:B------:R-:W-:Y:S01]  /*7060*/  ULDC.64 UR20, c[0x0][0x2c0] ;  /* 0x0000b00000147ab9 */ /* 0x000fe20000000a00 */
[----:B------:R-:W-:Y:S01]  /*7070*/  UMOV UR4, URZ ;  /* 0x0000003f00047c82 */ /* 0x000fe20008000000 */
[----:B------:R-:W-:Y:S01]  /*7080*/  ULEA UR20, UP0, UR8, UR20, 0x2 ;  /* 0x0000001408147291 */ /* 0x000fe2000f80103f */
[----:B------:R-:W-:-:S03]  /*7090*/  UMOV UR6, UR18 ;  /* 0x0000001200067c82 */ /* 0x000fc60008000000 */
[----:B------:R-:W-:Y:S02]  /*70a0*/  ULEA.HI.X UR21, UR8, UR21, UR14, 0x2, UP0 ;  /* 0x0000001508157291 */ /* 0x000fe400080f140e */
[----:B------:R-:W-:-:S04]  /*70b0*/  UIADD3 UR20, UP0, UR20, 0x3000, URZ ;  /* 0x0000300014147890 */ /* 0x000fc8000ff1e03f */
[----:B------:R-:W-:-:S12]  /*70c0*/  UIADD3.X UR21, URZ, UR21, URZ, UP0, !UPT ;  /* 0x000000153f157290 */ /* 0x000fd800087fe43f */
.L_x_1216:
        /* <DEDUP_REMOVED lines=11> */
.L_x_1194:
[----:B------:R-:W2:Y:S04]  /*7180*/  LDG.E.STRONG.GPU R0, desc[UR46][R2.64] ;  /* 0x0000002e02007981 */ /* 0x000ea8000c1ef900 */
[----:B--2---:R-:W-:Y:S01]  /*7190*/  CCTL.IVALL ;  /* 0x00000000ff00798f */ /* 0x004fe20002000000 */
[----:B------:R-:W-:Y:S05]  /*71a0*/  YIELD ;  /* 0x0000000000007946 */ /* 0x000fea0003800000 */
[----:B------:R-:W-:-:S13]  /*71b0*/  ISETP.NE.AND P1, PT, R0, UR23, PT ;  /* 0x0000001700007c0c */ /* 0x000fda000bf25270 */
[----:B------:R-:W-:Y:S05]  /*71c0*/  @P1 BRA `(.L_x_1194) ;  /* 0xfffffffc00ec1947 */ /* 0x000fea000383ffff */
.L_x_1193:
[----:B------:R-:W-:Y:S05]  /*71d0*/  BSYNC B1 ;  /* 0x0000000000017941 */ /* 0x000fea0003800000 */
.L_x_1192:
[----:B------:R-:W-:-:S03]  /*71e0*/  UMOV UR16, 0xffffffff ;  /* 0xffffffff00107882 */ /* 0x000fc60000000000 */
[----:B------:R-:W-:Y:S05]  /*71f0*/  BRA.DIV UR16, `(.L_x_1195) ;  /* 0x0000003a10107947 */ /* 0x000fea000b800000 */
[----:B------:R-:W-:Y:S01]  /*7200*/  NOP ;  /* 0x0000000000007918 */ /* 0x000fe20000000000 */
.L_x_1262:
        /* <DEDUP_REMOVED lines=17> */
[----:B------:R1:W-:Y:S02]  /*7320*/  UBLKRED.G.S.ADD.F32.RN [UR16], [UR22], UR24, desc[UR26] ;  /* 0x00001a10160073bb */ /* 0x0003e400080a1418 */
[----:B-1----:R0:W-:Y:S02]  /*7330*/  UTMACMDFLUSH ;  /* 0x00000000000079b7 */ /* 0x0021e40000000000 */
.L_x_1197:
[----:B------:R-:W-:Y:S05]  /*7340*/  BSYNC B1 ;  /* 0x0000000000017941 */ /* 0x000fea0003800000 */
.L_x_1196:
[----:B------:R-:W-:Y:S01]  /*7350*/  UIMAD UR16, UR18, 0x1800, UR4 ;  /* 0x00001800121078a4 */ /* 0x000fe2000f8e0204 */
[----:B------:R-:W-:Y:S03]  /*7360*/  BAR.SYNC.DEFER_BLOCKING 0xe, 0xa0 ;  /* 0x0382800000007b1d */ /* 0x000fe60000010000 */
[----:B------:R-:W-:-:S03]  /*7370*/  UIMAD.WIDE UR16, UR16, 0x4, UR20 ;  /* 0x00000004101078a5 */ /* 0x000fc6000f8e0214 */
        /* <DEDUP_REMOVED lines=12> */
.L_x_1199:
[----:B------:R-:W-:Y:S05]  /*7440*/  BSYNC B1 ;  /* 0x0000000000017941 */ /* 0x000fea0003800000 */
.L_x_1198:
[----:B------:R-:W-:Y:S06]  /*7450*/  BAR.ARV 0xa, 0xa0 ;  /* 0x0282800000007b1d */ /* 0x000fec0000002000 */
[----:B------:R-:W-:Y:S04]  /*7460*/  BSSY B1, `(.L_x_1200) ;  /* 0x0000003000017945 */ /* 0x000fe80003800000 */
[----:B------:R-:W-:Y:S05]  /*7470*/  @!P0 BRA `(.L_x_1201) ;  /* 0x0000000000048947 */ /* 0x000fea0003800000 */
[----:B------:R-:W-:-:S04]  /*7480*/  DEPBAR.LE SB0, 0x0 ;  /* 0x000080000000791a */ /* 0x000fc80000000000 */
.L_x_1201:
[----:B------:R-:W-:Y:S05]  /*7490*/  BSYNC B1 ;  /* 0x0000000000017941 */ /* 0x000fea0003800000 */
.L_x_1200:
        /* <DEDUP_REMOVED lines=19> */
.L_x_1203:
[----:B------:R-:W-:Y:S05]  /*75d0*/  BSYNC B1 ;  /* 0x0000000000017941 */ /* 0x000fea0003800000 */
.L_x_1202:
        /* <DEDUP_REMOVED lines=9> */
.L_x_1206:
[----:B------:R-:W2:Y:S04]  /*7670*/  LDG.E.STRONG.GPU R0, desc[UR46][R2.64] ;  /* 0x0000002e02007981 */ /* 0x000ea8000c1ef900 */
[----:B--2---:R-:W-:Y:S01]  /*7680*/  CCTL.IVALL ;  /* 0x00000000ff00798f */ /* 0x004fe20002000000 */
[----:B------:R-:W-:Y:S05]  /*7690*/  YIELD ;  /* 0x0000000000007946 */ /* 0x000fea0003800000 */
[----:B------:R-:W-:-:S13]  /*76a0*/  ISETP.NE.AND P1, PT, R0, UR23, PT ;  /* 0x0000001700007c0c */ /* 0x000fda000bf25270 */
[----:B------:R-:W-:Y:S05]  /*76b0*/  @P1 BRA `(.L_x_1206) ;  /* 0xfffffffc00ec1947 */ /* 0x000fea000383ffff */
.L_x_1205:
[----:B------:R-:W-:Y:S05]  /*76c0*/  BSYNC B1 ;  /* 0x0000000000017941 */ /* 0x000fea0003800000 */
.L_x_1204:
[----:B------:R-:W-:-:S03]  /*76d0*/  UMOV UR12, 0xffffffff ;  /* 0xffffffff000c7882 */ /* 0x000fc60000000000 */
[----:B------:R-:W-:Y:S05]  /*76e0*/  BRA.DIV UR12, `(.L_x_1207) ;  /* 0x000000320cf07947 */ /* 0x000fea000b800000 */
[----:B------:R-:W-:Y:S01]  /*76f0*/  NOP ;  /* 0x0000000000007918 */ /* 0x000fe20000000000 */
.L_x_1265:
[----:B------:R-:W-:Y:S05]  /*7700*/  WARPSYNC.ALL ;  /* 0x0000000000007948 */ /* 0x000fea0003800000 */
[----:B------:R-:W-:Y:S06]  /*7710*/  BAR.SYNC.DEFER_BLOCKING 0xd, 0xa0 ;  /* 0x0342800000007b1d */ /* 0x000fec0000010000 */
[----:B------:R-:W-:Y:S04]  /*7720*/  BSSY B1, `(.L_x_1208) ;  /* 0x000000d000017945 */ /* 0x000fe80003800000 */
[----:B------:R-:W-:Y:S05]  /*7730*/  @!P0 BRA `(.L_x_1209) ;  /* 0x00000000002c8947 */ /* 0x000fea0003800000 */
[----:B------:R-:W1:Y:S01]  /*7740*/  S2UR UR13, SR_CgaCtaId ;  /* 0x00000000000d79c3 */ /* 0x000e620000008800 */
[----:B------:R-:W-:Y:S01]  /*7750*/  UMOV UR12, 0x400 ;  /* 0x00000400000c7882 */ /* 0x000fe20000000000 */
[----:B------:R-:W-:Y:S01]  /*7760*/  UIADD3 UR24, UP0, UR16, 0x3000, URZ ;  /* 0x0000300010187890 */ /* 0x000fe2000ff1e03f */
[----:B------:R-:W-:Y:S01]  /*7770*/  UMOV UR26, 0x0 ;  /* 0x00000000001a7882 */ /* 0x000fe20000000000 */
[----:B------:R-:W-:Y:S02]  /*7780*/  UMOV UR27, 0x14f00000 ;  /* 0x14f00000001b7882 */ /* 0x000fe40000000000 */
[----:B------:R-:W-:Y:S02]  /*7790*/  UIADD3.X UR25, URZ, UR17, URZ, UP0, !UPT ;  /* 0x000000113f197290 */ /* 0x000fe400087fe43f */
[----:B-1----:R-:W-:-:S03]  /*77a0*/  ULEA UR12, UR13, UR12, 0x18 ;  /* 0x0000000c0d0c7291 */ /* 0x002fc6000f8ec03f */
[----:B------:R-:W-:Y:S01]  /*77b0*/  UMOV UR13, 0x300 ;  /* 0x00000300000d7882 */ /* 0x000fe20000000000 */
[----:B------:R-:W-:-:S09]  /*77c0*/  UIADD3 UR12, UR12, 0xc000, URZ ;  /* 0x0000c0000c0c7890 */ /* 0x000fd2000fffe03f */
[----:B------:R1:W-:Y:S02]  /*77d0*/  UBLKRED.G.S.ADD.F32.RN [UR24], [UR12], UR13, desc[UR26] ;  /* 0x00001a180c0073bb */ /* 0x0003e400080a140d */
[----:B-1----:R0:W-:Y:S02]  /*77e0*/  UTMACMDFLUSH ;  /* 0x00000000000079b7 */ /* 0x0021e40000000000 */
.L_x_1209:
[----:B------:R-:W-:Y:S05]  /*77f0*/  BSYNC B1 ;  /* 0x0000000000017941 */ /* 0x000fea0003800000 */
.L_x_1208:
        /* <DEDUP_REMOVED lines=12> */
[----:B------:R1:W-:Y:S01]  /*78c0*/  UBLKRED.G.S.ADD.F32.RN [UR24], [UR12], UR13, desc[UR26] ;  /* 0x00001a180c0073bb */ /* 0x0003e200080a140d */
[----:B------:R0:W-:Y:S01]  /*78d0*/  UTMACMDFLUSH ;  /* 0x00000000000079b7 */ /* 0x0001e20000000000 */
[----:B-1----:R-:W-:-:S04]  /*78e0*/  DEPBAR.LE SB0, 0x1 ;  /* 0x000080400000791a */ /* 0x002fc80000000000 */
.L_x_1211:
[----:B------:R-:W-:Y:S05]  /*78f0*/  BSYNC B1 ;  /* 0x0000000000017941 */ /* 0x000fea0003800000 */
.L_x_1210:
[----:B------:R-:W-:Y:S06]  /*7900*/  BAR.ARV 0xa, 0xa0 ;  /* 0x0282800000007b1d */ /* 0x000fec0000002000 */
[----:B------:R-:W-:Y:S04]  /*7910*/  BSSY B1, `(.L_x_1212) ;  /* 0x0000003000017945 */ /* 0x000fe80003800000 */
[----:B------:R-:W-:Y:S05]  /*7920*/  @!P0 BRA `(.L_x_1213) ;  /* 0x0000000000048947 */ /* 0x000fea0003800000 */
[----:B------:R-:W-:-:S04]  /*7930*/  DEPBAR.LE SB0, 0x0 ;  /* 0x000080000000791a */ /* 0x000fc80000000000 */
.L_x_1213:
[----:B------:R-:W-:Y:S05]  /*7940*/  BSYNC B1 ;  /* 0x0000000000017941 */ /* 0x000fea0003800000 */
.L_x_1212:
        /* <DEDUP_REMOVED lines=19> */
.L_x_1215:
[----:B------:R-:W-:Y:S05]  /*7a80*/  BSYNC B1 ;  /* 0x0000000000017941 */ /* 0x000fea0003800000 */
.L_x_1214:
[----:B------:R-:W-:Y:S02]  /*7a90*/  UIADD3 UR6, UR6, 0x2, URZ ;  /* 0x0000000206067890 */ /* 0x000fe4000fffe03f */
[----:B------:R-:W-:Y:S02]  /*7aa0*/  UIADD3 UR4, UR4, 0x3000, URZ ;  /* 0x0000300004047890 */ /* 0x000fe4000fffe03f */
[----:B------:R-:W-:-:S06]  /*7ab0*/  UISETP.GE.AND UP0, UPT, UR6, UR11, UPT ;  /* 0x0000000b0600728c */ /* 0x000fcc000bf06270 */
[----:B------:R-:W-:-:S13]  /*7ac0*/  PLOP3.LUT P1, PT, PT, PT, UP0, 0x80, 0x0 ;  /* 0x000000000000781c */ /* 0x000fda0003f2f008 */
[----:B------:R-:W-:Y:S05]  /*7ad0*/  @!P1 BRA `(.L_x_1216) ;  /* 0xfffffff4007c9947 */ /* 0x000fea000383ffff */
.L_x_1177:
[----:B------:R-:W-:-:S06]  /*7ae0*/  UISETP.GT.AND UP0, UPT, UR5, UR6, UPT ;  /* 0x000000060500728c */ /* 0x000fcc000bf04270 */
[----:B------:R-:W-:-:S13]  /*7af0*/  PLOP3.LUT P0, PT, PT, PT, UP0, 0x80, 0x0 ;  /* 0x000000000000781c */ /* 0x000fda0003f0f008 */
[----:B------:R-:W-:Y:S05]  /*7b00*/  @!P0 BRA `(.L_x_1174) ;  /* 0x0000002c00448947 */ /* 0x000fea0003800000 */
[----:B------:R-:W2:Y:S01]  /*7b10*/  S2R R0, SR_TID.X ;  /* 0x0000000000007919 */ /* 0x000ea20000002100 */
[----:B------:R-:W-:Y:S01]  /*7b20*/  UIADD3 UR4, UR5, -UR6, URZ ;  /* 0x8000000605047290 */ /* 0x000fe2000fffe03f */
[----:B------:R-:W-:Y:S01]  /*7b30*/  ULDC UR16, c[0x0][0x288] ;  /* 0x0000a20000107ab9 */ /* 0x000fe20000000800 */
[----:B------:R-:W-:Y:S02]  /*7b40*/  ULDC UR17, c[0x0][0x760] ;  /* 0x0001d80000117ab9 */ /* 0x000fe40000000800 */
[----:B------:R-:W-:Y:S02]  /*7b50*/  ULOP3.LUT UR4, UR4, 0x1, URZ, 0xc0, !UPT ;  /* 0x0000000104047892 */ /* 0x000fe4000f8ec03f */
[----:B------:R-:W-:Y:S02]  /*7b60*/  UIMAD UR18, UR16, UR17, URZ ;  /* 0x00000011101272a4 */ /* 0x000fe4000f8e023f */
[----:B------:R-:W-:-:S06]  /*7b70*/  UISETP.NE.U32.AND UP0, UPT, UR4, 0x1, UPT ;  /* 0x000000010400788c */ /* 0x000fcc000bf05070 */
[----:B------:R-:W-:Y:S02]  /*7b80*/  PLOP3.LUT P0, PT, PT, PT, UP0, 0x80, 0x0 ;  /* 0x000000000000781c */ /* 0x000fe40003f0f008 */
[----:B--2---:R-:W-:-:S11]  /*7b90*/  LOP3.LUT R0, R0, 0x1f, RZ, 0xc0, !PT ;  /* 0x0000001f00007812 */ /* 0x004fd600078ec0ff */
[----:B------:R-:W-:Y:S05]  /*7ba0*/  @P0 BRA `(.L_x_1217) ;  /* 0x0000000000780947 */ /* 0x000fea0003800000 */
[----:B------:R-:W-:Y:S01]  /*7bb0*/  UIMAD UR4, UR18, UR6, URZ ;  /* 0x00000006120472a4 */ /* 0x000fe2000f8e023f */
[----:B------:R-:W-:Y:S01]  /*7bc0*/  ISETP.NE.AND P0, PT, R0, RZ, PT ;  /* 0x000000ff0000720c */ /* 0x000fe20003f05270 */
[----:B------:R-:W-:Y:S01]  /*7bd0*/  ULDC.64 UR12, c[0x0][0x768] ;  /* 0x0001da00000c7ab9 */ /* 0x000fe20000000a00 */
[----:B------:R-:W-:Y:S01]  /*7be0*/  BSSY B1, `(.L_x_1218) ;  /* 0x0000019000017945 */ /* 0x000fe20003800000 */
[----:B------:R-:W-:-:S04]  /*7bf0*/  UIADD3 UR8, UP0, UR4, UR7, URZ ;  /* 0x0000000704087290 */ /* 0x000fc8000ff1e03f */
[----:B------:R-:W-:Y:S02]  /*7c00*/  ULEA.HI.X.SX32 UR9, UR4, UR10, 0x1, UP0 ;  /* 0x0000000a04097291 */ /* 0x000fe400080f0e3f */
[----:B------:R-:W-:Y:S02]  /*7c10*/  ULEA UR11, UP0, UR8, UR12, 0x2 ;  /* 0x0000000c080b7291 */ /* 0x000fe4000f80103f */
[----:B------:R-:W-:Y:S02]  /*7c20*/  UIADD3 UR4, UR6, 0x1, URZ ;  /* 0x0000000106047890 */ /* 0x000fe4000fffe03f */
[----:B------:R-:W-:Y:S01]  /*7c30*/  ULEA.HI.X UR9, UR8, UR13, UR9, 0x2, UP0 ;  /* 0x0000000d08097291 */ /* 0x000fe200080f1409 */
[----:B------:R-:W-:Y:S01]  /*7c40*/  NOP ;  /* 0x0000000000007918 */ /* 0x000fe20000000000 */
[----:B------:R-:W-:Y:S10]  /*7c50*/  @P0 BRA `(.L_x_1219) ;  /* 0x0000000000440947 */ /* 0x000ff40003800000 */
        /* <DEDUP_REMOVED lines=9> */
[----:B-1----:R-:W1:Y:S01]  /*7cf0*/  S2R R2, SR_LANEID ;  /* 0x0000000000027919 */ /* 0x002e620000000000 */
[----:B------:R-:W-:Y:S01]  /*7d00*/  VOTEU.ANY UR8, UPT, PT ;  /* 0x0000000000087886 */ /* 0x000fe200038e0100 */
[----:B------:R-:W-:Y:S01]  /*7d10*/  IMAD.U32 R3, RZ, RZ, UR9 ;  /* 0x00000009ff037e24 */ /* 0x000fe2000f8e00ff */
[----:B------:R-:W-:-:S02]  /*7d20*/  UFLO.U32 UR12, UR8 ;  /* 0x00000008000c72bd */ /* 0x000fc400080e0000 */
[----:B------:R-:W2:Y:S04]  /*7d30*/  POPC R5, UR8 ;  /* 0x0000000800057d09 */ /* 0x000ea80008000000 */
[----:B-1----:R-:W-:Y:S01]  /*7d40*/  ISETP.EQ.U32.AND P0, PT, R2, UR12, PT ;  /* 0x0000000c02007c0c */ /* 0x002fe2000bf02070 */
[----:B------:R-:W-:-:S12]  /*7d50*/  IMAD.U32 R2, RZ, RZ, UR11 ;  /* 0x0000000bff027e24 */ /* 0x000fd8000f8e00ff */
[----:B--2---:R2:W-:Y:S02]  /*7d60*/  @P0 REDG.E.ADD.S32.STRONG.GPU desc[UR46][R2.64], R5 ;  /* 0x000000050200098e */ /* 0x0045e4000c10e3ae */
.L_x_1219:
[----:B------:R-:W-:Y:S05]  /*7d70*/  BSYNC B1 ;  /* 0x0000000000017941 */ /* 0x000fea0003800000 */
.L_x_1218:
[----:B------:R-:W-:Y:S05]  /*7d80*/  BRA `(.L_x_1220) ;  /* 0x0000000000047947 */ /* 0x000fea0003800000 */
.L_x_1217:
[----:B------:R-:W-:-:S05]  /*7d90*/  UMOV UR4, UR6 ;  /* 0x0000000600047c82 */ /* 0x000fca0008000000 */
.L_x_1220:
[----:B------:R-:W-:-:S04]  /*7da0*/  UIADD3 UR8, UR6, 0x1, URZ ;  /* 0x0000000106087890 */ /* 0x000fc8000fffe03f */
[----:B------:R-:W-:-:S06]  /*7db0*/  UISETP.NE.AND UP0, UPT, UR5, UR8, UPT ;  /* 0x000000080500728c */ /* 0x000fcc000bf05270 */
[----:B------:R-:W-:-:S13]  /*7dc0*/  PLOP3.LUT P0, PT, PT, PT, UP0, 0x80, 0x0 ;  /* 0x000000000000781c */ /* 0x000fda0003f0f008 */
[----:B------:R-:W-:Y:S05]  /*7dd0*/  @!P0 BRA `(.L_x_1174) ;  /* 0x0000002800908947 */ /* 0x000fea0003800000 */
[----:B------:R-:W-:Y:S01]  /*7de0*/  UIADD3 UR8, UR4, 0x1, URZ ;  /* 0x0000000104087890 */ /* 0x000fe2000fffe03f */
[----:B------:R-:W-:Y:S01]  /*7df0*/  ISETP.NE.AND P1, PT, R0, RZ, PT ;  /* 0x000000ff0000720c */ /* 0x000fe20003f25270 */
[----:B------:R-:W-:Y:S02]  /*7e00*/  UIMAD UR9, UR4, UR16, URZ ;  /* 0x00000010040972a4 */ /* 0x000fe4000f8e023f */
[----:B------:R-:W-:Y:S02]  /*7e10*/  UIADD3 UR11, -UR5, UR4, URZ ;  /* 0x00000004050b7290 */ /* 0x000fe4000fffe13f */
[----:B------:R-:W-:Y:S02]  /*7e20*/  UIMAD UR8, UR18, UR8, URZ ;  /* 0x00000008120872a4 */ /* 0x000fe4000f8e023f */
[----:B------:R-:W-:Y:S01]  /*7e30*/  UIMAD UR9, UR9, UR17, URZ ;  /* 0x00000011090972a4 */ /* 0x000fe2000f8e023f */
[----:B------:R-:W-:-:S11]  /*7e40*/  ULDC.64 UR20, c[0x0][0x768] ;  /* 0x0001da0000147ab9 */ /* 0x000fd60000000a00 */
.L_x_1225:
[----:B------:R-:W-:Y:S01]  /*7e50*/  UIADD3 UR12, UP0, UR9, UR7, URZ ;  /* 0x00000007090c7290 */ /* 0x000fe2000ff1e03f */
[----:B------:R-:W-:-:S03]  /*7e60*/  NOP ;  /* 0x0000000000007918 */ /* 0x000fc60000000000 */
[----:B------:R-:W-:Y:S01]  /*7e70*/  ULEA.HI.X.SX32 UR13, UR9, UR10, 0x1, UP0 ;  /* 0x0000000a090d7291 */ /* 0x000fe200080f0e3f */
[----:B------:R-:W-:Y:S01]  /*7e80*/  BSSY B1, `(.L_x_1221) ;  /* 0x0000015000017945 */ /* 0x000fe20003800000 */
[----:B------:R-:W-:-:S04]  /*7e90*/  ULEA UR15, UP0, UR12, UR20, 0x2 ;  /* 0x000000140c0f7291 */ /* 0x000fc8000f80103f */
[----:B------:R-:W-:Y:S01]  /*7ea0*/  ULEA.HI.X UR13, UR12, UR21, UR13, 0x2, UP0 ;  /* 0x000000150c0d7291 */ /* 0x000fe200080f140d */
[----:B---34-:R-:W-:Y:S11]  /*7eb0*/  @P1 BRA `(.L_x_1222) ;  /* 0x0000000000441947 */ /* 0x018ff60003800000 */
        /* <DEDUP_REMOVED lines=8> */
[----:B012345:R-:W-:Y:S01]  /*7f40*/  CCTL.IVALL ;  /* 0x00000000ff00798f */ /* 0x03ffe20002000000 */
[----:B------:R-:W3:Y:S01]  /*7f50*/  S2R R0, SR_LANEID ;  /* 0x0000000000007919 */ /* 0x000ee20000000000 */
[----:B------:R-:W-:Y:S01]  /*7f60*/  VOTEU.ANY UR12, UPT, PT ;  /* 0x00000000000c7886 */ /* 0x000fe200038e0100 */
[----:B-12---:R-:W-:Y:S01]  /*7f70*/  IMAD.U32 R2, RZ, RZ, UR15 ;  /* 0x0000000fff027e24 */ /* 0x006fe2000f8e00ff */
[----:B------:R-:W-:-:S02]  /*7f80*/  UFLO.U32 UR14, UR12 ;  /* 0x0000000c000e72bd */ /* 0x000fc400080e0000 */
[----:B------:R-:W1:Y:S01]  /*7f90*/  POPC R5, UR12 ;  /* 0x0000000c00057d09 */ /* 0x000e620008000000 */
[----:B------:R-:W-:-:S03]  /*7fa0*/  IMAD.U32 R3, RZ, RZ, UR13 ;  /* 0x0000000dff037e24 */ /* 0x000fc6000f8e00ff */
[----:B---3--:R-:W-:-:S13]  /*7fb0*/  ISETP.EQ.U32.AND P0, PT, R0, UR14, PT ;  /* 0x0000000e00007c0c */ /* 0x008fda000bf02070 */
[----:B-1----:R3:W-:Y:S02]  /*7fc0*/  @P0 REDG.E.ADD.S32.STRONG.GPU desc[UR46][R2.64], R5 ;  /* 0x000000050200098e */ /* 0x0027e4000c10e3ae */
.L_x_1222:
[----:B------:R-:W-:Y:S05]  /*7fd0*/  BSYNC B1 ;  /* 0x0000000000017941 */ /* 0x000fea0003800000 */
.L_x_1221:
[----:B------:R-:W-:Y:S01]  /*7fe0*/  UIADD3 UR12, UP0, UR8, UR7, URZ ;  /* 0x00000007080c7290 */ /* 0x000fe2000ff1e03f */
[----:B------:R-:W-:-:S03]  /*7ff0*/  NOP ;  /* 0x0000000000007918 */ /* 0x000fc60000000000 */
[----:B------:R-:W-:Y:S01]  /*8000*/  ULEA.HI.X.SX32 UR13, UR8, UR10, 0x1, UP0 ;  /* 0x0000000a080d7291 */ /* 0x000fe200080f0e3f */
[----:B------:R-:W-:Y:S01]  /*8010*/  BSSY B1, `(.L_x_1223) ;  /* 0x0000015000017945 */ /* 0x000fe20003800000 */
[----:B------:R-:W-:-:S04]  /*8020*/  ULEA UR15, UP0, UR12, UR20, 0x2 ;  /* 0x000000140c0f7291 */ /* 0x000fc8000f80103f */
[----:B------:R-:W-:Y:S01]  /*8030*/  ULEA.HI.X UR13, UR12, UR21, UR13, 0x2, UP0 ;  /* 0x000000150c0d7291 */ /* 0x000fe200080f140d */
[----:B------:R-:W-:Y:S11]  /*8040*/  @P1 BRA `(.L_x_1224) ;  /* 0x0000000000441947 */ /* 0x000ff60003800000 */
[----:B------:R-:W-:Y:S01]  /*8050*/  @!PT LDS RZ, [RZ] ;  /* 0x00000000fffff984 */ /* 0x000fe20000000800 */
[----:B------:R-:W-:Y:S01]  /*8060*/  @!PT LDS RZ, [RZ] ;  /* 0x00000000fffff984 */ /* 0x000fe20000000800 */
[----:B------:R-:W-:Y:S01]  /*8070*/  @!PT LDS RZ, [RZ] ;  /* 0x00000000fffff984 */ /* 0x000fe20000000800 */
[----:B------:R-:W-:Y:S01]  /*8080*/  @!PT LDS RZ, [RZ] ;  /* 0x00000000fffff984 */ /* 0x000fe20000000800 */
[----:B------:R4:W-:Y:S06]  /*8090*/  MEMBAR.ALL.CTA ;  /* 0x0000000000007992 */ /* 0x0009ec0000008000 */
[----:B----4-:R-:W-:Y:S06]  /*80a0*/  MEMBAR.ALL.GPU ;  /* 0x0000000000007992 */ /* 0x010fec000000a000 */
[----:B------:R-:W-:-:S00]  /*80b0*/  ERRBAR ;  /* 0x00000000000079ab */ /* 0x000fc00000000000 */
[----:B------:R-:W-:Y:S06]  /*80c0*/  CGAERRBAR ;  /* 0x00000000000075ab */ /* 0x000fec0000000000 */
[----:B012345:R-:W-:Y:S01]  /*80d0*/  CCTL.IVALL ;  /* 0x00000000ff00798f */ /* 0x03ffe20002000000 */
[----:B------:R-:W4:Y:S01]  /*80e0*/  S2R R0, SR_LANEID ;  /* 0x0000000000007919 */ /* 0x000f220000000000 */
[----:B------:R-:W-:Y:S01]  /*80f0*/  VOTEU.ANY UR12, UPT, PT ;  /* 0x00000000000c7886 */ /* 0x000fe200038e0100 */
[----:B-123--:R-:W-:Y:S01]  /*8100*/  IMAD.U32 R2, RZ, RZ, UR15 ;  /* 0x0000000fff027e24 */ /* 0x00efe2000f8e00ff */
[----:B------:R-:W-:-:S02]  /*8110*/  UFLO.U32 UR14, UR12 ;  /* 0x0000000c000e72bd */ /* 0x000fc400080e0000 */
[----:B------:R-:W1:Y:S01]  /*8120*/  POPC R5, UR12 ;  /* 0x0000000c00057d09 */ /* 0x000e620008000000 */
[----:B------:R-:W-:-:S03]  /*8130*/  IMAD.U32 R3, RZ, RZ, UR13 ;  /* 0x0000000dff037e24 */ /* 0x000fc6000f8e00ff */
[----:B----4-:R-:W-:-:S13]  /*8140*/  ISETP.EQ.U32.AND P0, PT, R0, UR14, PT ;  /* 0x0000000e00007c0c */ /* 0x010fda000bf02070 */
[----:B-1----:R4:W-:Y:S02]  /*8150*/  @P0 REDG.E.ADD.S32.STRONG.GPU desc[UR46][R2.64], R5 ;  /* 0x000000050200098e */ /* 0x0029e4000c10e3ae */
.L_x_1224:
[----:B------:R-:W-:Y:S05]  /*8160*/  BSYNC B1 ;  /* 0x0000000000017941 */ /* 0x000fea0003800000 */
.L_x_1223:
[----:B------:R-:W-:Y:S02]  /*8170*/  UIADD3 UR11, UR11, 0x2, URZ ;  /* 0x000000020b0b7890 */ /* 0x000fe4000fffe03f */
[----:B------:R-:W-:Y:S02]  /*8180*/  ULEA UR8, UR18, UR8, 0x1 ;  /* 0x0000000812087291 */ /* 0x000fe4000f8e083f */
[----:B------:R-:W-:Y:S02]  /*8190*/  ULEA UR9, UR18, UR9, 0x1 ;  /* 0x0000000912097291 */ /* 0x000fe4000f8e083f */
[----:B------:R-:W-:-:S13]  /*81a0*/  ISETP.NE.AND P0, PT, RZ, UR11, PT ;  /* 0x0000000bff007c0c */ /* 0x000fda000bf05270 */
[----:B------:R-:W-:Y:S05]  /*81b0*/  @!P0 BRA `(.L_x_1174) ;  /* 0x0000002400988947 */ /* 0x000fea0003800000 */
[----:B------:R-:W-:Y:S05]  /*81c0*/  BRA `(.L_x_1225) ;  /* 0xfffffffc00207947 */ /* 0x000fea000383ffff */
.L_x_1173:
        /* <DEDUP_REMOVED lines=33> */
.L_x_1227:
        /* <DEDUP_REMOVED lines=43> */
.L_x_1266:
        /* <DEDUP_REMOVED lines=15> */
.L_x_1230:
        /* <DEDUP_REMOVED lines=19> */
[----:B------:R-:W-:Y:S01]  /*88b0*/  UMOV UR13, UR21 ;  /* 0x00000015000d7c82 */ /* 0x000fe20008000000 */
        /* <DEDUP_REMOVED lines=10> */
[----:B------:R-:W-:Y:S01]  /*8960*/  UMOV UR10, UR18 ;  /* 0x00000012000a7c82 */ /* 0x000fe20008000000 */
[----:B------:R-:W-:Y:S01]  /*8970*/  R2UR UR32, R0 ;  /* 0x00000000002072ca */ /* 0x000fe200000e0000 */
[----:B------:R-:W-:Y:S01]  /*8980*/  UMOV UR34, 0x10 ;  /* 0x0000001000227882 */ /* 0x000fe20000000000 */
[----:B------:R-:W-:Y:S01]  /*8990*/  LEA.HI.X R2, R2, R9, R3, 0x2, P1 ;  /* 0x0000000902027211 */ /* 0x000fe200008f1403 */
[----:B------:R-:W-:Y:S01]  /*89a0*/  UMOV UR35, UR11 ;  /* 0x0000000b00237c82 */ /* 0x000fe20008000000 */
[----:B------:R-:W-:Y:S01]  /*89b0*/  IADD3 R0, P1, R8, 0x2f0, RZ ;  /* 0x000002f008007810 */ /* 0x000fe20007f3e0ff */
[----:B------:R-:W-:Y:S01]  /*89c0*/  UMOV UR36, UR12 ;  /* 0x0000000c00247c82 */ /* 0x000fe20008000000 */
        /* <DEDUP_REMOVED lines=26> */
[----:B------:R-:W-:Y:S01]  /*8b70*/  UMOV UR58, 0x50 ;  /* 0x00000050003a7882 */ /* 0x000fe20000000000 */
[----:B------:R-:W-:Y:S01]  /*8b80*/  UMOV UR59, UR11 ;  /* 0x0000000b003b7c82 */ /* 0x000fe20008000000 */
[----:B------:R-:W-:Y:S01]  /*8b90*/  UMOV UR60, UR12 ;  /* 0x0000000c003c7c82 */ /* 0x000fe20008000000 */
[----:B------:R-:W-:Y:S01]  /*8ba0*/  UMOV UR61, UR21 ;  /* 0x00000015003d7c82 */ /* 0x000fe20008000000 */
[----:B------:R1:W-:Y:S01]  /*8bb0*/  STL [R1], R6 ;  /* 0x0000000601007387 */ /* 0x0003e20000100800 */
[----:B------:R-:W-:Y:S01]  /*8bc0*/  ISETP.GE.AND P1, PT, R4, R6, PT ;  /* 0x000000060400720c */ /* 0x000fe20003f26270 */
[----:B------:R2:W-:Y:S01]  /*8bd0*/  UTMALDG.4D [UR16], [UR48], desc[UR50] ;  /* 0x00003210300075b4 */ /* 0x0005e20008019000 */
[----:B------:R3:W-:Y:S01]  /*8be0*/  UTMALDG.4D [UR40], [UR48], desc[UR50] ;  /* 0x00003228300075b4 */ /* 0x0007e20008019000 */
[----:B------:R-:W-:Y:S01]  /*8bf0*/  UTMALDG.4D [UR24], [UR48], desc[UR50] ;  /* 0x00003218300075b4 */ /* 0x000fe20008019000 */
[----:B------:R4:W-:Y:S01]  /*8c00*/  UBLKCP.S.G [UR56], [UR32], UR7 ;  /* 0x00000038200073ba */ /* 0x0009e20008000207 */
[----:B------:R1:W-:Y:S01]  /*8c10*/  SYNCS.ARRIVE.TRANS64 RZ, [R16+URZ+0x26800], R5 ;  /* 0x0268000510ff79a7 */ /* 0x0003e2000800003f */
[----:B--2---:R-:W-:Y:S01]  /*8c20*/  UMOV UR16, 0x0 ;  /* 0x0000000000107882 */ /* 0x004fe20000000000 */
[----:B------:R-:W-:-:S02]  /*8c30*/  UMOV UR17, 0x10000000 ;  /* 0x1000000000117882 */ /* 0x000fc40000000000 */
[----:B------:R2:W-:Y:S01]  /*8c40*/  UTMALDG.4D [UR8], [UR54], desc[UR16] ;  /* 0x00001008360075b4 */ /* 0x0005e20008019000 */
[----:B---3--:R-:W-:Y:S01]  /*8c50*/  UIADD3 UR40, UR8, 0x4000, URZ ;  /* 0x0000400008287890 */ /* 0x008fe2000fffe03f */
[----:B------:R-:W-:Y:S01]  /*8c60*/  UMOV UR42, 0x40 ;  /* 0x00000040002a7882 */ /* 0x000fe20000000000 */
[----:B------:R-:W-:Y:S01]  /*8c70*/  UMOV UR43, UR11 ;  /* 0x0000000b002b7c82 */ /* 0x000fe20008000000 */
[----:B------:R-:W-:Y:S01]  /*8c80*/  UMOV UR44, UR12 ;  /* 0x0000000c002c7c82 */ /* 0x000fe20008000000 */
[----:B------:R-:W-:Y:S01]  /*8c90*/  UMOV UR41, UR9 ;  /* 0x0000000900297c82 */ /* 0x000fe20008000000 */
[----:B----4-:R-:W-:Y:S02]  /*8ca0*/  UIADD3 UR32, UR8, 0x1000, URZ ;  /* 0x0000100008207890 */ /* 0x010fe4000fffe03f */
        /* <DEDUP_REMOVED lines=13> */
[----:B--2---:R-:W-:Y:S01]  /*8d80*/  UMOV UR10, 0x40 ;  /* 0x00000040000a7882 */ /* 0x004fe20000000000 */
[----:B------:R-:W-:Y:S01]  /*8d90*/  UTMALDG.4D [UR48], [UR54], desc[UR16] ;  /* 0x00001030360075b4 */ /* 0x000fe20008019000 */
[----:B------:R2:W-:Y:S01]  /*8da0*/  UTMALDG.4D [UR24], [UR54], desc[UR16] ;  /* 0x00001018360075b4 */ /* 0x0005e20008019000 */
[----:B------:R1:W-:Y:S01]  /*8db0*/  UTMALDG.4D [UR40], [UR54], desc[UR16] ;  /* 0x00001028360075b4 */ /* 0x0003e20008019000 */
[----:B---3--:R-:W-:Y:S01]  /*8dc0*/  UIADD3 UR32, UR8, 0x6000, URZ ;  /* 0x0000600008207890 */ /* 0x008fe2000fffe03f */
[----:B------:R-:W-:-:S02]  /*8dd0*/  UMOV UR34, UR18 ;  /* 0x0000001200227c82 */ /* 0x000fc40008000000 */
[----:B------:R1:W-:Y:S06]  /*8de0*/  UTMALDG.4D [UR56], [UR54], desc[UR16] ;  /* 0x00001038360075b4 */ /* 0x0003ec0008019000 */
[----:B------:R1:W-:Y:S01]  /*8df0*/  UTMALDG.4D [UR32], [UR30], desc[UR16] ;  /* 0x000010201e0075b4 */ /* 0x0003e20008019000 */
[----:B--2---:R-:W-:Y:S02]  /*8e00*/  UIADD3 UR24, UR8, 0x8000, URZ ;  /* 0x0000800008187890 */ /* 0x004fe4000fffe03f */
        /* <DEDUP_REMOVED lines=23> */
.L_x_1241:
[----:B--234-:R-:W-:-:S04]  /*8f80*/  SHF.L.U32 R21, R11, 0x1f, RZ ;  /* 0x0000001f0b157819 */ /* 0x01cfc800000006ff */
[----:B------:R-:W1:Y:S02]  /*8f90*/  SYNCS.PHASECHK.TRANS64.TRYWAIT P1, [R16+URZ+0x26840], R21 ;  /* 0x02684015100075a7 */ /* 0x000e64000802017f */
[----:B-1----:R-:W-:Y:S05]  /*8fa0*/  @!P1 BRA `(.L_x_1233) ;  /* 0x0000001800f09947 */ /* 0x002fea0003800000 */
.L_x_1267:
[----:B------:R-:W-:Y:S05]  /*8fb0*/  @P0 BRA `(.L_x_1234) ;  /* 0x0000000000140947 */ /* 0x000fea0003800000 */
[----:B------:R-:W-:Y:S01]  /*8fc0*/  ISETP.NE.AND P1, PT, R6, RZ, PT ;  /* 0x000000ff0600720c */ /* 0x000fe20003f25270 */
[----:B------:R-:W-:-:S04]  /*8fd0*/  IMAD.MOV.U32 R3, RZ, RZ, 0x3100 ;  /* 0x00003100ff037424 */ /* 0x000fc800078e00ff */
[----:B------:R3:W-:Y:S08]  /*8fe0*/  SYNCS.ARRIVE.TRANS64 RZ, [R16+URZ+0x26830], R3 ;  /* 0x0268300310ff79a7 */ /* 0x0007f0000800003f */
[----:B------:R-:W-:Y:S05]  /*8ff0*/  @!P1 BRA `(.L_x_1234) ;  /* 0x0000000000049947 */ /* 0x000fea0003800000 */
[----:B------:R-:W-:Y:S01]  /*9000*/  BPT.TRAP 0x1 ;  /* 0x000000040000795c */ /* 0x000fe20000300000 */
.L_x_1234:
        /* <DEDUP_REMOVED lines=43> */
.L_x_1268:
[----:B------:R-:W-:Y:S05]  /*92c0*/  @P0 BRA `(.L_x_1236) ;  /* 0x0000000000140947 */ /* 0x000fea0003800000 */
[----:B------:R-:W-:Y:S01]  /*92d0*/  ISETP.NE.AND P1, PT, R6, RZ, PT ;  /* 0x000000ff0600720c */ /* 0x000fe20003f25270 */
[----:B------:R-:W-:-:S04]  /*92e0*/  IMAD.MOV.U32 R2, RZ, RZ, 0x3100 ;  /* 0x00003100ff027424 */ /* 0x000fc800078e00ff */
[----:B------:R3:W-:Y:S08]  /*92f0*/  SYNCS.ARRIVE.TRANS64 RZ, [R16+URZ+0x26818], R2 ;  /* 0x0268180210ff79a7 */ /* 0x0007f0000800003f */
[----:B------:R-:W-:Y:S05]  /*9300*/  @!P1 BRA `(.L_x_1236) ;  /* 0x0000000000049947 */ /* 0x000fea0003800000 */
[----:B------:R-:W-:Y:S01]  /*9310*/  BPT.TRAP 0x1 ;  /* 0x000000040000795c */ /* 0x000fe20000300000 */
.L_x_1236:
        /* <DEDUP_REMOVED lines=43> */
.L_x_1269:
[----:B------:R-:W-:Y:S05]  /*95d0*/  @P0 BRA `(.L_x_1238) ;  /* 0x0000000000140947 */ /* 0x000fea0003800000 */
[----:B------:R-:W-:Y:S01]  /*95e0*/  ISETP.NE.AND P1, PT, R6, RZ, PT ;  /* 0x000000ff0600720c */ /* 0x000fe20003f25270 */
[----:B-123--:R-:W-:-:S04]  /*95f0*/  IMAD.MOV.U32 R21, RZ, RZ, 0x3100 ;  /* 0x00003100ff157424 */ /* 0x00efc800078e00ff */
[----:B------:R4:W-:Y:S08]  /*9600*/  SYNCS.ARRIVE.TRANS64 RZ, [R16+URZ+0x26838], R21 ;  /* 0x0268381510ff79a7 */ /* 0x0009f0000800003f */
[----:B------:R-:W-:Y:S05]  /*9610*/  @!P1 BRA `(.L_x_1238) ;  /* 0x0000000000049947 */ /* 0x000fea0003800000 */
[----:B------:R-:W-:Y:S01]  /*9620*/  BPT.TRAP 0x1 ;  /* 0x000000040000795c */ /* 0x000fe20000300000 */
.L_x_1238:
        /* <DEDUP_REMOVED lines=38> */
.L_x_1271:
[----:B------:R-:W-:Y:S05]  /*9890*/  @P0 BRA `(.L_x_1240) ;  /* 0x0000000000140947 */ /* 0x000fea0003800000 */
[----:B------:R-:W-:Y:S01]  /*98a0*/  ISETP.NE.AND P1, PT, R6, RZ, PT ;  /* 0x000000ff0600720c */ /* 0x000fe20003f25270 */
[----:B------:R-:W-:-:S04]  /*98b0*/  IMAD.MOV.U32 R5, RZ, RZ, 0x3100 ;  /* 0x00003100ff057424 */ /* 0x000fc800078e00ff */
[----:B------:R1:W-:Y:S08]  /*98c0*/  SYNCS.ARRIVE.TRANS64 RZ, [R16+URZ+0x26810], R5 ;  /* 0x0268100510ff79a7 */ /* 0x0003f0000800003f */
[----:B------:R-:W-:Y:S05]  /*98d0*/  @!P1 BRA `(.L_x_1240) ;  /* 0x0000000000049947 */ /* 0x000fea0003800000 */
[----:B------:R-:W-:Y:S01]  /*98e0*/  BPT.TRAP 0x1 ;  /* 0x000000040000795c */ /* 0x000fe20000300000 */
.L_x_1240:
        /* <DEDUP_REMOVED lines=44> */
.L_x_1232:
[----:B------:R-:W3:Y:S02]  /*9bb0*/  LDL.LU R4, [R1+0x4] ;  /* 0x0000040001047983 */ /* 0x000ee40000300800 */
[----:B---3--:R-:W-:Y:S02]  /*9bc0*/  ISETP.NE.AND P1, PT, R4, RZ, PT ;  /* 0x000000ff0400720c */ /* 0x008fe40003f25270 */
[----:B------:R1:W5:Y:S11]  /*9bd0*/  LDL R4, [R1] ;  /* 0x0000000001047983 */ /* 0x0003760000100800 */
[----:B-1----:R-:W-:Y:S05]  /*9be0*/  @!P1 BRA `(.L_x_1231) ;  /* 0x0000000400809947 */ /* 0x002fea0003800000 */
[----:B------:R-:W-:-:S04]  /*9bf0*/  SHF.L.U32 R13, R11, 0x1f, RZ ;  /* 0x0000001f0b0d7819 */ /* 0x000fc800000006ff */
[----:B------:R-:W1:Y:S02]  /*9c00*/  SYNCS.PHASECHK.TRANS64.TRYWAIT P1, [R16+URZ+0x26840], R13 ;  /* 0x0268400d100075a7 */ /* 0x000e64000802017f */
[----:B-1----:R-:W-:Y:S05]  /*9c10*/  @!P1 BRA `(.L_x_1242) ;  /* 0x0000001000289947 */ /* 0x002fea0003800000 */
.L_x_1272:
[----:B------:R-:W-:Y:S05]  /*9c20*/  @P0 BRA `(.L_x_1243) ;  /* 0x0000000000140947 */ /* 0x000fea0003800000 */
[----:B------:R-:W-:Y:S01]  /*9c30*/  ISETP.NE.AND P1, PT, R6, RZ, PT ;  /* 0x000000ff0600720c */ /* 0x000fe20003f25270 */
[----:B--2---:R-:W-:-:S04]  /*9c40*/  IMAD.MOV.U32 R5, RZ, RZ, 0x3100 ;  /* 0x00003100ff057424 */ /* 0x004fc800078e00ff */
[----:B------:R3:W-:Y:S08]  /*9c50*/  SYNCS.ARRIVE.TRANS64 RZ, [R16+URZ+0x26830], R5 ;  /* 0x0268300510ff79a7 */ /* 0x0007f0000800003f */
[----:B------:R-:W-:Y:S05]  /*9c60*/  @!P1 BRA `(.L_x_1243) ;  /* 0x0000000000049947 */ /* 0x000fea0003800000 */
[----:B------:R-:W-:Y:S01]  /*9c70*/  BPT.TRAP 0x1 ;  /* 0x000000040000795c */ /* 0x000fe20000300000 */
.L_x_1243:
        /* <DEDUP_REMOVED lines=40> */
.L_x_1273:
[----:B------:R-:W-:Y:S05]  /*9f00*/  @P0 BRA `(.L_x_1245) ;  /* 0x0000000000140947 */ /* 0x000fea0003800000 */
[----:B------:R-:W-:Y:S01]  /*9f10*/  ISETP.NE.AND P0, PT, R6, RZ, PT ;  /* 0x000000ff0600720c */ /* 0x000fe20003f05270 */
[----:B------:R-:W-:-:S04]  /*9f20*/  IMAD.MOV.U32 R5, RZ, RZ, 0x3100 ;  /* 0x00003100ff057424 */ /* 0x000fc800078e00ff */
[----:B------:R3:W-:Y:S08]  /*9f30*/  SYNCS.ARRIVE.TRANS64 RZ, [R16+URZ+0x26818], R5 ;  /* 0x0268180510ff79a7 */ /* 0x0007f0000800003f */
[----:B------:R-:W-:Y:S05]  /*9f40*/  @!P0 BRA `(.L_x_1245) ;  /* 0x0000000000048947 */ /* 0x000fea0003800000 */
[----:B------:R-:W-:Y:S01]  /*9f50*/  BPT.TRAP 0x1 ;  /* 0x000000040000795c */ /* 0x000fe20000300000 */
.L_x_1245:
        /* <DEDUP_REMOVED lines=41> */
.L_x_1231:
[----:B------:R-:W3:Y:S01]  /*a1f0*/  S2R R0, SR_TID.X ;  /* 0x0000000000007919 */ /* 0x000ee20000002100 */
[----:B------:R-:W-:Y:S01]  /*a200*/  IMAD R3, R19, 0x8, R16 ;  /* 0x0000000813037824 */ /* 0x000fe200078e0210 */
[----:B---3--:R-:W-:Y:S02]  /*a210*/  LOP3.LUT R2, R0, 0x7f, RZ, 0xc0, !PT ;  /* 0x0000007f00027812 */ /* 0x008fe400078ec0ff */
[----:B------:R-:W-:Y:S02]  /*a220*/  SHF.L.U32 R0, R11, 0x1f, RZ ;  /* 0x0000001f0b007819 */ /* 0x000fe400000006ff */
[----:B------:R-:W-:Y:S02]  /*a230*/  ISETP.NE.AND P1, PT, R2, RZ, PT ;  /* 0x000000ff0200720c */ /* 0x000fe40003f25270 */
[----:B------:R-:W3:Y:S02]  /*a240*/  SYNCS.PHASECHK.TRANS64.TRYWAIT P0, [R3+URZ+0x26840], R0 ;  /* 0x02684000030075a7 */ /* 0x000ee4000800017f */
[----:B---3--:R-:W-:Y:S09]  /*a250*/  @!P0 BRA `(.L_x_1246) ;  /* 0x0000000800c08947 */ /* 0x008ff20003800000 */
.L_x_1274:
[----:B------:R-:W-:Y:S05]  /*a260*/  @P1 BRA `(.L_x_1247) ;  /* 0x0000000000181947 */ /* 0x000fea0003800000 */
[----:B------:R-:W1:Y:S01]  /*a270*/  S2R R2, SR_TID.X ;  /* 0x0000000000027919 */ /* 0x000e620000002100 */
[----:B---3--:R-:W-:-:S04]  /*a280*/  IMAD.MOV.U32 R0, RZ, RZ, 0x3100 ;  /* 0x00003100ff007424 */ /* 0x008fc800078e00ff */
[----:B------:R3:W-:Y:S01]  /*a290*/  SYNCS.ARRIVE.TRANS64 RZ, [R3+URZ+0x26830], R0 ;  /* 0x0268300003ff79a7 */ /* 0x0007e2000800003f */
[----:B-1----:R-:W-:-:S13]  /*a2a0*/  LOP3.LUT P0, RZ, R2, 0x1f, RZ, 0xc0, !PT ;  /* 0x0000001f02ff7812 */ /* 0x002fda000780c0ff */
[----:B---3--:R-:W-:Y:S05]  /*a2b0*/  @!P0 BRA `(.L_x_1247) ;  /* 0x0000000000048947 */ /* 0x008fea0003800000 */
[----:B------:R-:W-:Y:S01]  /*a2c0*/  BPT.TRAP 0x1 ;  /* 0x000000040000795c */ /* 0x000fe20000300000 */
.L_x_1247:
        /* <DEDUP_REMOVED lines=47> */
.L_x_1228:
[----:B------:R-:W-:Y:S05]  /*a5c0*/  BSYNC B1 ;  /* 0x0000000000017941 */ /* 0x000fea0003800000 */
.L_x_1226:
[----:B------:R-:W-:-:S03]  /*a5d0*/  UMOV UR7, 0xffffffff ;  /* 0xffffffff00077882 */ /* 0x000fc60000000000 */
[----:B------:R-:W-:Y:S05]  /*a5e0*/  BRA.DIV UR7, `(.L_x_1248) ;  /* 0x0000000607f07947 */ /* 0x000fea000b800000 */
[----:B------:R-:W-:-:S13]  /*a5f0*/  ELECT P6, URZ, PT ;  /* 0x00000000003f782f */ /* 0x000fda00038c0000 */
.L_x_1277:
[----:B------:R-:W-:Y:S05]  /*a600*/  @!P6 BRA `(.L_x_1174) ;  /* 0x000000000084e947 */ /* 0x000fea0003800000 */
[----:B------:R-:W-:-:S06]  /*a610*/  ULOP3.LUT UR7, UR38, 0x2, URZ, 0xfc, !UPT ;  /* 0x0000000226077892 */ /* 0x000fcc000f8efc3f */
[----:B------:R-:W-:-:S05]  /*a620*/  IMAD.U32 R2, RZ, RZ, UR7 ;  /* 0x00000007ff027e24 */ /* 0x000fca000f8e00ff */
[----:B------:R-:W-:-:S13]  /*a630*/  ISETP.NE.AND P2, PT, R2, 0x3, PT ;  /* 0x000000030200780c */ /* 0x000fda0003f45270 */
[----:B------:R-:W-:Y:S05]  /*a640*/  @!P2 BRA `(.L_x_1249) ;  /* 0x000000000004a947 */ /* 0x000fea0003800000 */
[----:B------:R-:W-:Y:S01]  /*a650*/  BPT.TRAP 0x1 ;  /* 0x000000040000795c */ /* 0x000fe20000300000 */
.L_x_1249:
        /* <DEDUP_REMOVED lines=15> */
.L_x_1278:
[----:B------:R-:W2:Y:S02]  /*a750*/  SYNCS.PHASECHK.TRANS64.TRYWAIT P0, [R3+URZ], R2 ;  /* 0x00000002030075a7 */ /* 0x000ea4000800017f */
[----:B--2---:R-:W-:Y:S05]  /*a760*/  @!P0 BRA `(.L_x_1251) ;  /* 0x0000000400c48947 */ /* 0x004fea0003800000 */
.L_x_1279:
[----:B------:R-:W-:Y:S05]  /*a770*/  @!P2 BRA `(.L_x_1252) ;  /* 0x000000000004a947 */ /* 0x000fea0003800000 */
[----:B------:R-:W-:Y:S01]  /*a780*/  BPT.TRAP 0x1 ;  /* 0x000000040000795c */ /* 0x000fe20000300000 */
.L_x_1252:
[----:B--2---:R-:W-:-:S04]  /*a790*/  VIADD R3, R7, 0x26840 ;  /* 0x0002684007037836 */ /* 0x004fc80000000000 */
[----:B------:R-:W-:-:S04]  /*a7a0*/  IMAD R0, R0, 0x8, R3 ;  /* 0x0000000800007824 */ /* 0x000fc800078e0203 */
[----:B------:R-:W2:Y:S02]  /*a7b0*/  SYNCS.PHASECHK.TRANS64.TRYWAIT P0, [R0+URZ], R5 ;  /* 0x00000005000075a7 */ /* 0x000ea4000800017f */
[----:B--2---:R-:W-:Y:S05]  /*a7c0*/  @!P0 BRA `(.L_x_1253) ;  /* 0x0000000400c08947 */ /* 0x004fea0003800000 */
.L_x_1280:
[----:B------:R-:W-:-:S07]  /*a7d0*/  IMAD R3, R4, 0x8, R3 ;  /* 0x0000000804037824 */ /* 0x000fce00078e0203 */
.L_x_1254:
[----:B---3--:R3:W4:Y:S02]  /*a7e0*/  SYNCS.PHASECHK.TRANS64.TRYWAIT P0, [R3+URZ], R2 ;  /* 0x00000002030075a7 */ /* 0x008724000800017f */
[----:B----4-:R-:W-:Y:S05]  /*a7f0*/  @!P0 NANOSLEEP.SYNCS 0x989680 ;  /* 0x009896800000895d */ /* 0x010fea0003900000 */
[----:B------:R-:W4:Y:S02]  /*a800*/  @!P0 SYNCS.PHASECHK.TRANS64 P0, [R3+URZ], R2 ;  /* 0x00000002030085a7 */ /* 0x000f24000800007f */
[----:B----4-:R-:W-:Y:S05]  /*a810*/  @!P0 BRA `(.L_x_1254) ;  /* 0xfffffffc00f08947 */ /* 0x010fea000383ffff */
.L_x_1174:
[----:B------:R-:W-:Y:S05]  /*a820*/  BSYNC B0 ;  /* 0x0000000000007941 */ /* 0x000fea0003800000 */
.L_x_1172:
[----:B------:R-:W-:Y:S05]  /*a830*/  EXIT ;  /* 0x000000000000794d */ /* 0x000fea0003800000 */
.L_x_1142:
[----:B------:R-:W-:Y:S02]  /*a840*/  IMAD.MOV.U32 R13, RZ, RZ, R17 ;  /* 0x000000ffff0d7224 */ /* 0x000fe400078e0011 */
[----:B------:R-:W-:Y:S02]  /*a850*/  IMAD.MOV.U32 R12, RZ, RZ, RZ ;  /* 0x000000ffff0c7224 */ /* 0x000fe400078e00ff */
[----:B------:R-:W-:Y:S02]  /*a860*/  IMAD.MOV.U32 R11, RZ, RZ, 0x1f ;  /* 0x0000001fff0b7424 */ /* 0x000fe400078e00ff */
[----:B------:R-:W-:-:S07]  /*a870*/  IMAD.MOV.U32 R15, RZ, RZ, -0x1 ;  /* 0xffffffffff0f7424 */ /* 0x000fce00078e00ff */
[----:B------:R-:W-:Y:S05]  /*a880*/  WARPSYNC.COLLECTIVE R15, `(.L_x_1255) ;  /* 0x000000000f087348 */ /* 0x000fea0003c00000 */
[----:B------:R1:W2:Y:S02]  /*a890*/  SHFL.IDX P6, R14, R13, R12, R11 ;  /* 0x0000000c0d0e7389 */ /* 0x0002a400000c000b */
[----:B-12---:R-:W-:Y:S01]  /*a8a0*/  ENDCOLLECTIVE ;  /* 0x000000000000791b */ /* 0x006fe20003800000 */
.L_x_1255:
[----:B------:R-:W-:Y:S05]  /*a8b0*/  BRA `(.L_x_1256) ;  /* 0xffffff6800007947 */ /* 0x000fea000383ffff */
.L_x_1144:
[----:B--2---:R2:W3:Y:S02]  /*a8c0*/  SYNCS.PHASECHK.TRANS64.TRYWAIT P0, [R237+URZ+0x26800], R4 ;  /* 0x02680004ed0075a7 */ /* 0x0044e4000800017f */
[----:B---3--:R-:W-:Y:S05]  /*a8d0*/  @!P0 NANOSLEEP.SYNCS 0x989680 ;  /* 0x009896800000895d */ /* 0x008fea0003900000 */
[----:B------:R-:W3:Y:S02]  /*a8e0*/  @!P0 SYNCS.PHASECHK.TRANS64 P0, [R237+URZ+0x26800], R4 ;  /* 0x02680004ed0085a7 */ /* 0x000ee4000800007f */
[----:B---3--:R-:W-:Y:S05]  /*a8f0*/  @!P0 BRA `(.L_x_1144) ;  /* 0xfffffffc00f08947 */ /* 0x008fea000383ffff */
[----:B------:R-:W-:Y:S05]  /*a900*/  BRA `(.L_x_1143) ;  /* 0xffffff6800287947 */ /* 0x000fea000383ffff */
.L_x_1149:
[----:B--2---:R-:W-:-:S04]  /*a910*/  IMAD.U32 R5, RZ, RZ, UR9 ;  /* 0x00000009ff057e24 */ /* 0x004fc8000f8e00ff */
[----:B------:R2:W3:Y:S03]  /*a920*/  SYNCS.PHASECHK.TRANS64.TRYWAIT P0, [R5+URZ+0x26810], R120 ;  /* 0x02681078050075a7 */ /* 0x0004e6000800017f */
[----:B---3--:R-:W-:Y:S05]  /*a930*/  @!P0 NANOSLEEP.SYNCS 0x989680 ;  /* 0x009896800000895d */ /* 0x008fea0003900000 */
[----:B------:R-:W3:Y:S02]  /*a940*/  @!P0 SYNCS.PHASECHK.TRANS64 P0, [R5+URZ+0x26810], R120 ;  /* 0x02681078050085a7 */ /* 0x000ee4000800007f */
[----:B---3--:R-:W-:Y:S05]  /*a950*/  @!P0 BRA `(.L_x_1149) ;  /* 0xfffffffc00ec8947 */ /* 0x008fea000383ffff */
[----:B------:R-:W-:Y:S05]  /*a960*/  BRA `(.L_x_1148) ;  /* 0xffffff7000907947 */ /* 0x000fea000383ffff */
.L_x_1153:
[----:B------:R-:W-:-:S04]  /*a970*/  IMAD.U32 R121, RZ, RZ, UR9 ;  /* 0x00000009ff797e24 */ /* 0x000fc8000f8e00ff */
[----:B------:R1:W1:Y:S03]  /*a980*/  SYNCS.PHASECHK.TRANS64.TRYWAIT P0, [R121+URZ+0x26830], R120 ;  /* 0x02683078790075a7 */ /* 0x000266000800017f */
[----:B-1----:R-:W-:Y:S05]  /*a990*/  @!P0 NANOSLEEP.SYNCS 0x989680 ;  /* 0x009896800000895d */ /* 0x002fea0003900000 */
[----:B------:R-:W1:Y:S02]  /*a9a0*/  @!P0 SYNCS.PHASECHK.TRANS64 P0, [R121+URZ+0x26830], R120 ;  /* 0x02683078790085a7 */ /* 0x000e64000800007f */
[----:B-1----:R-:W-:Y:S05]  /*a9b0*/  @!P0 BRA `(.L_x_1153) ;  /* 0xfffffffc00ec8947 */ /* 0x002fea000383ffff */
[----:B------:R-:W-:Y:S05]  /*a9c0*/  BRA `(.L_x_1152) ;  /* 0xffffff7800547947 */ /* 0x000fea000383ffff */
.L_x_1182:
[----:B------:R-:W-:Y:S01]  /*a9d0*/  BSSY B1, `(.L_x_1257) ;  /* 0x0000005000017945 */ /* 0x000fe20003800000 */
[----:B------:R-:W-:-:S07]  /*a9e0*/  IMAD.MOV.U32 R15, RZ, RZ, -0x1 ;  /* 0xffffffffff0f7424 */ /* 0x000fce00078e00ff */
[----:B------:R-:W-:Y:S05]  /*a9f0*/  WARPSYNC.COLLECTIVE R15, `(.L_x_1258) ;  /* 0x000000000f087348 */ /* 0x000fea0003c00000 */
[----:B------:R-:W-:Y:S01]  /*aa00*/  NOP ;  /* 0x0000000000007918 */ /* 0x000fe20000000000 */
[----:B------:R-:W-:Y:S01]  /*aa10*/  ENDCOLLECTIVE ;  /* 0x000000000000791b */ /* 0x000fe20003800000 */
.L_x_1258:
[----:B------:R-:W-:Y:S05]  /*aa20*/  BSYNC B1 ;  /* 0x0000000000017941 */ /* 0x000fea0003800000 */
.L_x_1257:
[----:B------:R-:W-:Y:S05]  /*aa30*/  BRA `(.L_x_1259) ;  /* 0xffffffc000547947 */ /* 0x000fea000383ffff */
.L_x_1195:
[----:B------:R-:W-:Y:S01]  /*aa40*/  BSSY B1, `(.L_x_1260) ;  /* 0x0000005000017945 */ /* 0x000fe20003800000 */
[----:B------:R-:W-:-:S07]  /*aa50*/  IMAD.MOV.U32 R15, RZ, RZ, -0x1 ;  /* 0xffffffffff0f7424 */ /* 0x000fce00078e00ff */
[----:B------:R-:W-:Y:S05]  /*aa60*/  WARPSYNC.COLLECTIVE R15, `(.L_x_1261) ;  /* 0x000000000f087348 */ /* 0x000fea0003c00000 */
[----:B------:R-:W-:Y:S01]  /*aa70*/  NOP ;  /* 0x0000000000007918 */ /* 0x000fe20000000000 */
[----:B------:R-:W-:Y:S01]  /*aa80*/  ENDCOLLECTIVE ;  /* 0x000000000000791b */ /* 0x000fe20003800000 */
.L_x_1261:
[----:B------:R-:W-:Y:S05]  /*aa90*/  BSYNC B1 ;  /* 0x0000000000017941 */ /* 0x000fea0003800000 */
.L_x_1260:
[----:B------:R-:W-:Y:S05]  /*aaa0*/  BRA `(.L_x_1262) ;  /* 0xffffffc400d87947 */ /* 0x000fea000383ffff */
.L_x_1207:
[----:B------:R-:W-:Y:S01]  /*aab0*/  BSSY B1, `(.L_x_1263) ;  /* 0x0000005000017945 */ /* 0x000fe20003800000 */
[----:B------:R-:W-:-:S07]  /*aac0*/  IMAD.MOV.U32 R15, RZ, RZ, -0x1 ;  /* 0xffffffffff0f7424 */ /* 0x000fce00078e00ff */
[----:B------:R-:W-:Y:S05]  /*aad0*/  WARPSYNC.COLLECTIVE R15, `(.L_x_1264) ;  /* 0x000000000f087348 */ /* 0x000fea0003c00000 */
[----:B------:R-:W-:Y:S01]  /*aae0*/  NOP ;  /* 0x0000000000007918 */ /* 0x000fe20000000000 */
[----:B------:R-:W-:Y:S01]  /*aaf0*/  ENDCOLLECTIVE ;  /* 0x000000000000791b */ /* 0x000fe20003800000 */
.L_x_1264:
[----:B------:R-:W-:Y:S05]  /*ab00*/  BSYNC B1 ;  /* 0x0000000000017941 */ /* 0x000fea0003800000 */
.L_x_1263:
[----:B------:R-:W-:Y:S05]  /*ab10*/  BRA `(.L_x_1265) ;  /* 0xffffffc800f87947 */ /* 0x000fea000383ffff */
.L_x_1229:
[----:B-1----:R1:W2:Y:S02]  /*ab20*/  SYNCS.PHASECHK.TRANS64.TRYWAIT P0, [R16+URZ+0x26820], R3 ;  /* 0x02682003100075a7 */ /* 0x0022a4000800017f */
[----:B--2---:R-:W-:Y:S05]  /*ab30*/  @!P0 NANOSLEEP.SYNCS 0x989680 ;  /* 0x009896800000895d */ /* 0x004fea0003900000 */
[----:B------:R-:W2:Y:S02]  /*ab40*/  @!P0 SYNCS.PHASECHK.TRANS64 P0, [R16+URZ+0x26820], R3 ;  /* 0x02682003100085a7 */ /* 0x000ea4000800007f */
[----:B--2---:R-:W-:Y:S05]  /*ab50*/  @!P0 BRA `(.L_x_1229) ;  /* 0xfffffffc00f08947 */ /* 0x004fea000383ffff */
[----:B------:R-:W-:Y:S05]  /*ab60*/  BRA `(.L_x_1266) ;  /* 0xffffffd800c87947 */ /* 0x000fea000383ffff */
.L_x_1233:
[----:B-1----:R1:W3:Y:S02]  /*ab70*/  SYNCS.PHASECHK.TRANS64.TRYWAIT P1, [R16+URZ+0x26840], R21 ;  /* 0x02684015100075a7 */ /* 0x0022e4000802017f */
[----:B---3--:R-:W-:Y:S05]  /*ab80*/  @!P1 NANOSLEEP.SYNCS 0x989680 ;  /* 0x009896800000995d */ /* 0x008fea0003900000 */
[----:B------:R-:W3:Y:S02]  /*ab90*/  @!P1 SYNCS.PHASECHK.TRANS64 P1, [R16+URZ+0x26840], R21 ;  /* 0x02684015100095a7 */ /* 0x000ee4000802007f */
[----:B---3--:R-:W-:Y:S05]  /*aba0*/  @!P1 BRA `(.L_x_1233) ;  /* 0xfffffffc00f09947 */ /* 0x008fea000383ffff */
[----:B------:R-:W-:Y:S05]  /*abb0*/  BRA `(.L_x_1267) ;  /* 0xffffffe000fc7947 */ /* 0x000fea000383ffff */
.L_x_1235:
[----:B--2---:R2:W3:Y:S02]  /*abc0*/  SYNCS.PHASECHK.TRANS64.TRYWAIT P1, [R16+URZ+0x26828], R21 ;  /* 0x02682815100075a7 */ /* 0x0044e4000802017f */
[----:B---3--:R-:W-:Y:S05]  /*abd0*/  @!P1 NANOSLEEP.SYNCS 0x989680 ;  /* 0x009896800000995d */ /* 0x008fea0003900000 */
[----:B------:R-:W3:Y:S02]  /*abe0*/  @!P1 SYNCS.PHASECHK.TRANS64 P1, [R16+URZ+0x26828], R21 ;  /* 0x02682815100095a7 */ /* 0x000ee4000802007f */
[----:B---3--:R-:W-:Y:S05]  /*abf0*/  @!P1 BRA `(.L_x_1235) ;  /* 0xfffffffc00f09947 */ /* 0x008fea000383ffff */
[----:B------:R-:W-:Y:S05]  /*ac00*/  BRA `(.L_x_1268) ;  /* 0xffffffe400ac7947 */ /* 0x000fea000383ffff */
.L_x_1237:
[----:B---3--:R3:W4:Y:S02]  /*ac10*/  SYNCS.PHASECHK.TRANS64.TRYWAIT P1, [R16+URZ+0x26848], R21 ;  /* 0x02684815100075a7 */ /* 0x008724000802017f */
[----:B----4-:R-:W-:Y:S05]  /*ac20*/  @!P1 NANOSLEEP.SYNCS 0x989680 ;  /* 0x009896800000995d */ /* 0x010fea0003900000 */
[----:B------:R-:W4:Y:S02]  /*ac30*/  @!P1 SYNCS.PHASECHK.TRANS64 P1, [R16+URZ+0x26848], R21 ;  /* 0x02684815100095a7 */ /* 0x000f24000802007f */
[----:B----4-:R-:W-:Y:S05]  /*ac40*/  @!P1 BRA `(.L_x_1237) ;  /* 0xfffffffc00f09947 */ /* 0x010fea000383ffff */
[----:B------:R-:W-:Y:S05]  /*ac50*/  BRA `(.L_x_1269) ;  /* 0xffffffe8005c7947 */ /* 0x000fea000383ffff */
.L_x_1239:
[----:B------:R-:W-:-:S07]  /*ac60*/  SHF.L.U32 R5, R11, 0x1f, RZ ;  /* 0x0000001f0b057819 */ /* 0x000fce00000006ff */
.L_x_1270:
[----:B------:R1:W1:Y:S02]  /*ac70*/  SYNCS.PHASECHK.TRANS64.TRYWAIT P1, [R16+URZ+0x26820], R5 ;  /* 0x02682005100075a7 */ /* 0x000264000802017f */
[----:B-1----:R-:W-:Y:S05]  /*ac80*/  @!P1 NANOSLEEP.SYNCS 0x989680 ;  /* 0x009896800000995d */ /* 0x002fea0003900000 */
[----:B------:R-:W1:Y:S02]  /*ac90*/  @!P1 SYNCS.PHASECHK.TRANS64 P1, [R16+URZ+0x26820], R5 ;  /* 0x02682005100095a7 */ /* 0x000e64000802007f */
[----:B-1----:R-:W-:Y:S05]  /*aca0*/  @!P1 BRA `(.L_x_1270) ;  /* 0xfffffffc00f09947 */ /* 0x002fea000383ffff */
[----:B------:R-:W-:Y:S05]  /*acb0*/  BRA `(.L_x_1271) ;  /* 0xffffffe800f47947 */ /* 0x000fea000383ffff */
.L_x_1242:
[----:B-1----:R1:W3:Y:S02]  /*acc0*/  SYNCS.PHASECHK.TRANS64.TRYWAIT P1, [R16+URZ+0x26840], R13 ;  /* 0x0268400d100075a7 */ /* 0x0022e4000802017f */
[----:B---3--:R-:W-:Y:S05]  /*acd0*/  @!P1 NANOSLEEP.SYNCS 0x989680 ;  /* 0x009896800000995d */ /* 0x008fea0003900000 */
[----:B------:R-:W3:Y:S02]  /*ace0*/  @!P1 SYNCS.PHASECHK.TRANS64 P1, [R16+URZ+0x26840], R13 ;  /* 0x0268400d100095a7 */ /* 0x000ee4000802007f */
[----:B---3--:R-:W-:Y:S05]  /*acf0*/  @!P1 BRA `(.L_x_1242) ;  /* 0xfffffffc00f09947 */ /* 0x008fea000383ffff */
[----:B------:R-:W-:Y:S05]  /*ad00*/  BRA `(.L_x_1272) ;  /* 0xffffffec00c47947 */ /* 0x000fea000383ffff */
.L_x_1244:
[----:B--2---:R2:W3:Y:S02]  /*ad10*/  SYNCS.PHASECHK.TRANS64.TRYWAIT P1, [R16+URZ+0x26828], R13 ;  /* 0x0268280d100075a7 */ /* 0x0044e4000802017f */
[----:B---3--:R-:W-:Y:S05]  /*ad20*/  @!P1 NANOSLEEP.SYNCS 0x989680 ;  /* 0x009896800000995d */ /* 0x008fea0003900000 */
[----:B------:R-:W3:Y:S02]  /*ad30*/  @!P1 SYNCS.PHASECHK.TRANS64 P1, [R16+URZ+0x26828], R13 ;  /* 0x0268280d100095a7 */ /* 0x000ee4000802007f */
[----:B---3--:R-:W-:Y:S05]  /*ad40*/  @!P1 BRA `(.L_x_1244) ;  /* 0xfffffffc00f09947 */ /* 0x008fea000383ffff */
[----:B------:R-:W-:Y:S05]  /*ad50*/  BRA `(.L_x_1273) ;  /* 0xfffffff000687947 */ /* 0x000fea000383ffff */
.L_x_1246:
[----:B---3--:R3:W1:Y:S02]  /*ad60*/  SYNCS.PHASECHK.TRANS64.TRYWAIT P0, [R3+URZ+0x26840], R0 ;  /* 0x02684000030075a7 */ /* 0x008664000800017f */
[----:B-1----:R-:W-:Y:S05]  /*ad70*/  @!P0 NANOSLEEP.SYNCS 0x989680 ;  /* 0x009896800000895d */ /* 0x002fea0003900000 */
[----:B------:R-:W1:Y:S02]  /*ad80*/  @!P0 SYNCS.PHASECHK.TRANS64 P0, [R3+URZ+0x26840], R0 ;  /* 0x02684000030085a7 */ /* 0x000e64000800007f */
[----:B-1----:R-:W-:Y:S05]  /*ad90*/  @!P0 BRA `(.L_x_1246) ;  /* 0xfffffffc00f08947 */ /* 0x002fea000383ffff */
[----:B------:R-:W-:Y:S05]  /*ada0*/  BRA `(.L_x_1274) ;  /* 0xfffffff4002c7947 */ /* 0x000fea000383ffff */
.L_x_1248:
[----:B------:R-:W-:Y:S01]  /*adb0*/  BSSY B1, `(.L_x_1275) ;  /* 0x0000006000017945 */ /* 0x000fe20003800000 */
[----:B------:R-:W-:-:S07]  /*adc0*/  IMAD.MOV.U32 R15, RZ, RZ, -0x1 ;  /* 0xffffffffff0f7424 */ /* 0x000fce00078e00ff */
[----:B------:R-:W-:Y:S05]  /*add0*/  WARPSYNC.COLLECTIVE R15, `(.L_x_1276) ;  /* 0x000000000f0c7348 */ /* 0x000fea0003c00000 */
[----:B------:R-:W-:Y:S02]  /*ade0*/  ELECT P6, UR62, PT ;  /* 0x00000000003e782f */ /* 0x000fe400038c0000 */
[----:B------:R-:W-:Y:S01]  /*adf0*/  MOV R14, UR62 ;  /* 0x0000003e000e7c02 */ /* 0x000fe20008000f00 */
[----:B------:R-:W-:Y:S10]  /*ae00*/  ENDCOLLECTIVE ;  /* 0x000000000000791b */ /* 0x000ff40003800000 */
.L_x_1276:
[----:B------:R-:W-:Y:S05]  /*ae10*/  BSYNC B1 ;  /* 0x0000000000017941 */ /* 0x000fea0003800000 */
.L_x_1275:
[----:B------:R-:W-:Y:S05]  /*ae20*/  BRA `(.L_x_1277) ;  /* 0xfffffff400f47947 */ /* 0x000fea000383ffff */
.L_x_1250:
[----:B-1----:R1:W2:Y:S02]  /*ae30*/  SYNCS.PHASECHK.TRANS64.TRYWAIT P0, [R6+URZ], R5 ;  /* 0x00000005060075a7 */ /* 0x0022a4000800017f */
[----:B--2---:R-:W-:Y:S05]  /*ae40*/  @!P0 NANOSLEEP.SYNCS 0x989680 ;  /* 0x009896800000895d */ /* 0x004fea0003900000 */
[----:B------:R-:W2:Y:S02]  /*ae50*/  @!P0 SYNCS.PHASECHK.TRANS64 P0, [R6+URZ], R5 ;  /* 0x00000005060085a7 */ /* 0x000ea4000800007f */
[----:B--2---:R-:W-:Y:S05]  /*ae60*/  @!P0 BRA `(.L_x_1250) ;  /* 0xfffffffc00f08947 */ /* 0x004fea000383ffff */
[----:B------:R-:W-:Y:S05]  /*ae70*/  BRA `(.L_x_1278) ;  /* 0xfffffff800347947 */ /* 0x000fea000383ffff */
.L_x_1251:
[----:B--2---:R2:W3:Y:S02]  /*ae80*/  SYNCS.PHASECHK.TRANS64.TRYWAIT P0, [R3+URZ], R2 ;  /* 0x00000002030075a7 */ /* 0x0044e4000800017f */
[----:B---3--:R-:W-:Y:S05]  /*ae90*/  @!P0 NANOSLEEP.SYNCS 0x989680 ;  /* 0x009896800000895d */ /* 0x008fea0003900000 */
[----:B------:R-:W3:Y:S02]  /*aea0*/  @!P0 SYNCS.PHASECHK.TRANS64 P0, [R3+URZ], R2 ;  /* 0x00000002030085a7 */ /* 0x000ee4000800007f */
[----:B---3--:R-:W-:Y:S05]  /*aeb0*/  @!P0 BRA `(.L_x_1251) ;  /* 0xfffffffc00f08947 */ /* 0x008fea000383ffff */
[----:B------:R-:W-:Y:S05]  /*aec0*/  BRA `(.L_x_1279) ;  /* 0xfffffff800287947 */ /* 0x000fea000383ffff */
.L_x_1253:
[----:B--2---:R2:W3:Y:S02]  /*aed0*/  SYNCS.PHASECHK.TRANS64.TRYWAIT P0, [R0+URZ], R5 ;  /* 0x00000005000075a7 */ /* 0x0044e4000800017f */
[----:B---3--:R-:W-:Y:S05]  /*aee0*/  @!P0 NANOSLEEP.SYNCS 0x989680 ;  /* 0x009896800000895d */ /* 0x008fea0003900000 */
[----:B------:R-:W3:Y:S02]  /*aef0*/  @!P0 SYNCS.PHASECHK.TRANS64 P0, [R0+URZ], R5 ;  /* 0x00000005000085a7 */ /* 0x000ee4000800007f */
[----:B---3--:R-:W-:Y:S05]  /*af00*/  @!P0 BRA `(.L_x_1253) ;  /* 0xfffffffc00f08947 */ /* 0x008fea000383ffff */
[----:B------:R-:W-:Y:S05]  /*af10*/  BRA `(.L_x_1280) ;  /* 0xfffffff8002c7947 */ /* 0x000fea000383ffff */
.L_x_1281:
        /* <DEDUP_REMOVED lines=14> */
.L_x_6560:


//--------------------- .text._ZN7cutlass13device_kernelIN5flash11enable_sm90INS1_16FlashAttnBwdSm90INS1_25CollectiveMainloopBwdSm90ILi2ELi2ELi2EN4cute5tupleIJNS5_1CILi1EEES8_S8_EEENS6_IJNS7_ILi64EEENS7_ILi128EEENS7_ILi96EEEEEENS_10bfloat16_tEfNS_4arch4Sm90ELb0ELb1ELb1ELb0ELb0ELb1ELb0ELb0ELi2ELi1ELi2ELi1ELb1EEENS1_24CollectiveEpilogueBwdGQAISD_fSG_Li256ELb0ELb0EEENS1_19SingleTileSchedulerILb0ELb0ELb0ELi128EEEEEEEEEvNT_6ParamsE --------------------------
	.section	.text._ZN7cutlass13device_kernelIN5flash11enable_sm90INS1_16FlashAttnBwdSm90INS1_25CollectiveMainloopBwdSm90ILi2ELi2ELi2EN4cute5tupleIJNS5_1CILi1EEES8_S8_EEENS6_IJNS7_ILi64EEENS7_ILi128EEENS7_ILi96EEEEEENS_10bfloat16_tEfNS_4arch4Sm90ELb0ELb1ELb1ELb0ELb0ELb1ELb0ELb0ELi2ELi1ELi2ELi1ELb1EEENS1_24CollectiveEpilogueBwdGQAISD_fSG_Li256ELb0ELb0EEENS1_19SingleTileSchedulerILb0ELb0ELb0ELi128EEEEEEEEEvNT_6ParamsE,"ax",@progbits
	.align	128
.text._ZN7cutlass13device_kernelIN5flash11enable_sm90INS1_16FlashAttnBwdSm90INS1_25CollectiveMainloopBwdSm90ILi2ELi2ELi2EN4cute5tupleIJNS5_1CILi1EEES8_S8_EEENS6_IJNS7_ILi64EEENS7_ILi128EEENS7_ILi96EEEEEENS_10bfloat16_tEfNS_4arch4Sm90ELb0ELb1ELb1ELb0ELb0ELb1ELb0ELb0ELi2ELi1ELi2ELi1ELb1EEENS1_24CollectiveEpilogueBwdGQAISD_fSG_Li256ELb0ELb0EEENS1_19SingleTileSchedulerILb0ELb0ELb0ELi128EEEEEEEEEvNT_6ParamsE:
        .type           _ZN7cutlass13device_kernelIN5flash11enable_sm90INS1_16FlashAttnBwdSm90INS1_25CollectiveMainloopBwdSm90ILi2ELi2ELi2EN4cute5tupleIJNS5_1CILi1EEES8_S8_EEENS6_IJNS7_ILi64EEENS7_ILi128EEENS7_ILi96EEEEEENS_10bfloat16_tEfNS_4arch4Sm90ELb0ELb1ELb1ELb0ELb0ELb1ELb0ELb0ELi2ELi1ELi2ELi1ELb1EEENS1_24CollectiveEpilogueBwdGQAISD_fSG_Li256ELb0ELb0EEENS1_19SingleTileSchedulerILb0ELb0ELb0ELi128EEEEEEEEEvNT_6ParamsE,@function
        .size           _ZN7cutlass13device_kernelIN5flash11enable_sm90INS1_16FlashAttnBwdSm90INS1_25CollectiveMainloopBwdSm90ILi2ELi2ELi2EN4cute5tupleIJNS5_1CILi1EEES8_S8_EEENS6_IJNS7_ILi64EEENS7_ILi128EEENS7_ILi96EEEEEENS_10bfloat16_tEfNS_4arch4Sm90ELb0ELb1ELb1ELb0ELb0ELb1ELb0ELb0ELi2ELi1ELi2ELi1ELb1EEENS1_24CollectiveEpilogueBwdGQAISD_fSG_Li256ELb0ELb0EEENS1_19SingleTileSchedulerILb0ELb0ELb0ELi128EEEEEEEEEvNT_6ParamsE,(.L_x_6561 - _ZN7cutlass13device_kernelIN5flash11enable_sm90INS1_16FlashAttnBwdSm90INS1_25CollectiveMainloopBwdSm90ILi2ELi2ELi2EN4cute5tupleIJNS5_1CILi1EEES8_S8_EEENS6_IJNS7_ILi64EEENS7_ILi128EEENS7_ILi96EEEEEENS_10bfloat16_tEfNS_4arch4Sm90ELb0ELb1ELb1ELb0ELb0ELb1ELb0ELb0ELi2ELi1ELi2ELi1ELb1EEENS1_24CollectiveEpilogueBwdGQAISD_fSG_Li256ELb0ELb0EEENS1_19SingleTileSchedulerILb0ELb0ELb0ELi128EEEEEEEEEvNT_6ParamsE)
        .other          _ZN7cutlass13device_kernelIN5flash11enable_sm90INS1_16FlashAttnBwdSm90INS1_25CollectiveMainloopBwdSm90ILi2ELi2ELi2EN4cute5tupleIJNS5_1CILi1EEES8_S8_EEENS6_IJNS7_ILi64EEENS7_ILi128EEENS7_ILi96EEEEEENS_10bfloat16_tEfNS_4arch4Sm90ELb0ELb1ELb1ELb0ELb0ELb1ELb0ELb0ELi2ELi1ELi2ELi1ELb1EEENS1_24CollectiveEpilogueBwdGQAISD_fSG_Li256ELb0ELb0EEENS1_19SingleTileSchedulerILb0ELb0ELb0ELi128EEEEEEEEEvNT_6ParamsE,@"STO_CUDA_ENTRY STV_DEFAULT"
_ZN7cutlass13device_kernelIN5flash11enable_sm90INS1_16FlashAttnBwdSm90INS1_25CollectiveMainloopBwdSm90ILi2ELi2ELi2EN4cute5tupleIJNS5_1CILi1EEES8_S8_EEENS6_IJNS7_ILi64EEENS7_ILi128EEENS7_ILi96EEEEEENS_10bfloat16_tEfNS_4arch4Sm90ELb0ELb1ELb1ELb0ELb0ELb1ELb0ELb0ELi2ELi1ELi2ELi1ELb1EEENS1_24CollectiveEpilogueBwdGQAISD_fSG_Li256ELb0ELb0EEENS1_19SingleTileSchedulerILb0ELb0ELb0ELi128EEEEEEEEEvNT_6ParamsE:
        /* <DEDUP_REMOVED lines=24> */
.L_x_1283:
[----:B------:R-:W-:Y:S05]  /*0180*/  BSYNC B0 ;  /* 0x0000000000007941 */ /* 0x000fea0003800000 */
.L_x_1282:
        /* <DEDUP_REMOVED lines=37> */
.L_x_1284:
        /* <DEDUP_REMOVED lines=22> */
.L_x_1285:
[----:B------:R-:W-:Y:S01]  /*0540*/  PLOP3.LUT P0, PT, PT, PT, UP0, 0x80, 0x0 ;  /* 0x000000000000781c */ /* 0x000fe20003f0f008 */
[----:B------:R-:W-:Y:S01]  /*0550*/  NOP ;  /* 0x0000000000007918 */ /* 0x000fe20000000000 */
[----:B------:R-:W-:Y:S01]  /*0560*/  BSSY B6, `(.L_x_1286) ;  /* 0x000084e000067945 */ /* 0x000fe20003800000 */
[----:B-12-4-:R-:W-:Y:S10]  /*0570*/  BAR.SYNC.DEFER_BLOCKING 0x0 ;  /* 0x0000000000007b1d */ /* 0x016ff40000010000 */
[----:B------:R-:W-:Y:S05]  /*0580*/  @!P0 BRA `(.L_x_1287) ;  /* 0x0000005000608947 */ /* 0x000fea0003800000 */
.L_x_1288:
        /* <DEDUP_REMOVED lines=13> */
[----:B----4-:R-:W-:Y:S05]  /*0660*/  @!P0 BRA `(.L_x_1289) ;  /* 0x0000008000f48947 */ /* 0x010fea0003800000 */
        /* <DEDUP_REMOVED lines=73> */
.L_x_1290:
        /* <DEDUP_REMOVED lines=28> */
.L_x_1293:
        /* <DEDUP_REMOVED lines=15> */
.L_x_1292:
        /* <DEDUP_REMOVED lines=22> */
.L_x_1295:
        /* <DEDUP_REMOVED lines=15> */
.L_x_1294:
[----:B------:R-:W-:Y:S01]  /*1000*/  SHF.R.S32.HI R19, RZ, 0x1f, R18 ;  /* 0x0000001fff137819 */ /* 0x000fe20000011412 */
[----:B------:R-:W-:-:S03]  /*1010*/  UMOV UR4, 0xffffffff ;  /* 0xffffffff00047882 */ /* 0x000fc60000000000 */
[----:B------:R-:W-:-:S04]  /*1020*/  LEA.HI R0, R19, R18, RZ, 0x7 ;  /* 0x0000001213007211 */ /* 0x000fc800078f38ff */
[----:B------:R-:W-:Y:S01]  /*1030*/  SHF.R.S32.HI R17, RZ, 0x7, R0 ;  /* 0x00000007ff117819 */ /* 0x000fe20000011400 */
[----:B------:R-:W-:Y:S06]  /*1040*/  BRA.DIV UR4, `(.L_x_1296) ;  /* 0x0000007a04847947 */ /* 0x000fec000b800000 */
[----:B------:R1:W2:Y:S02]  /*1050*/  SHFL.IDX PT, R14, R17, RZ, 0x1f ;  /* 0x00001fff110e7589 */ /* 0x0002a400000e0000 */
.L_x_1368:
        /* <DEDUP_REMOVED lines=15> */
.L_x_1297:
        /* <DEDUP_REMOVED lines=19> */
.L_x_1299:
        /* <DEDUP_REMOVED lines=127> */
.L_x_1310:
[----:B------:R-:W-:-:S06]  /*1a70*/  UISETP.NE.AND UP0, UPT, UR16, 0x3, UPT ;  /* 0x000000031000788c */ /* 0x000fcc000bf05270 */
[----:B------:R-:W-:-:S13]  /*1a80*/  PLOP3.LUT P6, PT, PT, PT, UP0, 0x80, 0x0 ;  /* 0x000000000000781c */ /* 0x000fda0003fcf008 */
[----:B-1----:R-:W-:Y:S05]  /*1a90*/  @!P6 BRA `(.L_x_1300) ;  /* 0x000000000004e947 */ /* 0x002fea0003800000 */
[----:B------:R-:W-:Y:S01]  /*1aa0*/  BPT.TRAP 0x1 ;  /* 0x000000040000795c */ /* 0x000fe20000300000 */
.L_x_1300:
[----:B------:R-:W-:Y:S01]  /*1ab0*/  R2UR UR6, R237 ;  /* 0x00000000ed0672ca */ /* 0x000fe200000e0000 */
[----:B------:R-:W-:-:S05]  /*1ac0*/  IMAD.U32 R120, RZ, RZ, UR4 ;  /* 0x00000004ff787e24 */ /* 0x000fca000f8e00ff */
[----:B------:R-:W-:-:S07]  /*1ad0*/  SHF.L.U32 R120, R120, 0x1f, RZ ;  /* 0x0000001f78787819 */ /* 0x000fce00000006ff */
[----:B------:R-:W-:-:S09]  /*1ae0*/  ULEA UR6, UR5, UR6, 0x3 ;  /* 0x0000000605067291 */ /* 0x000fd2000f8e183f */
[----:B------:R1:W2:Y:S01]  /*1af0*/  SYNCS.PHASECHK.TRANS64.TRYWAIT P0, [UR6+0x26810], R120 ;  /* 0x02681078ff0075a7 */ /* 0x0002a20008000146 */
[----:B------:R-:W-:Y:S05]  /*1b00*/  @!P6 BRA `(.L_x_1301) ;  /* 0x000000000004e947 */ /* 0x000fea0003800000 */
[----:B------:R-:W-:Y:S01]  /*1b10*/  BPT.TRAP 0x1 ;  /* 0x000000040000795c */ /* 0x000fe20000300000 */
.L_x_1301:
[----:B--2---:R-:W-:Y:S05]  /*1b20*/  @P0 BRA `(.L_x_1302) ;  /* 0x0000000000080947 */ /* 0x004fea0003800000 */
[----:B------:R-:W2:Y:S02]  /*1b30*/  SYNCS.PHASECHK.TRANS64.TRYWAIT P0, [UR6+0x26810], R120 ;  /* 0x02681078ff0075a7 */ /* 0x000ea40008000146 */
[----:B--2---:R-:W-:Y:S05]  /*1b40*/  @!P0 BRA `(.L_x_1303) ;  /* 0x0000006c00f88947 */ /* 0x004fea0003800000 */
.L_x_1302:
        /* <DEDUP_REMOVED lines=66> */
.L_x_1304:
[----:B------:R1:W1:Y:S01]  /*1f70*/  SYNCS.PHASECHK.TRANS64.TRYWAIT P0, [UR6+0x26830], R120 ;  /* 0x02683078ff0075a7 */ /* 0x0002620008000146 */
[----:B------:R-:W-:Y:S05]  /*1f80*/  @!P6 BRA `(.L_x_1305) ;  /* 0x000000000004e947 */ /* 0x000fea0003800000 */
[----:B------:R-:W-:Y:S01]  /*1f90*/  BPT.TRAP 0x1 ;  /* 0x000000040000795c */ /* 0x000fe20000300000 */
.L_x_1305:
        /* <DEDUP_REMOVED lines=50> */
.L_x_1306:
        /* <DEDUP_REMOVED lines=604> */
.L_x_1308:
        /* <DEDUP_REMOVED lines=46> */
.L_x_1309:
        /* <DEDUP_REMOVED lines=62> */
.L_x_1291:
[----:B------:R-:W-:Y:S05]  /*4f40*/  @P0 BRA `(.L_x_1289) ;  /* 0x0000003800bc0947 */ /* 0x000fea0003800000 */
[----:B-1----:R-:W1:Y:S01]  /*4f50*/  S2R R4, SR_TID.X ;  /* 0x0000000000047919 */ /* 0x002e620000002100 */
[----:B------:R-:W2:Y:S01]  /*4f60*/  S2UR UR5, SR_CTAID.Y ;  /* 0x00000000000579c3 */ /* 0x000ea20000002600 */
[----:B------:R-:W-:Y:S01]  /*4f70*/  ULDC UR4, c[0x0][0x850] ;  /* 0x0002140000047ab9 */ /* 0x000fe20000000800 */
[----:B------:R-:W-:Y:S01]  /*4f80*/  ULDC.64 UR12, c[0x0][0x818] ;  /* 0x00020600000c7ab9 */ /* 0x000fe20000000a00 */
[----:B------:R-:W-:Y:S01]  /*4f90*/  UISETP.NE.AND UP0, UPT, UR4, 0x1, UPT ;  /* 0x000000010400788c */ /* 0x000fe2000bf05270 */
[----:B------:R-:W-:Y:S01]  /*4fa0*/  BSSY B0, `(.L_x_1311) ;  /* 0x0000052000007945 */ /* 0x000fe20003800000 */
[----:B------:R-:W-:Y:S01]  /*4fb0*/  ULDC.64 UR14, c[0x0][0x820] ;  /* 0x00020800000e7ab9 */ /* 0x000fe20000000a00 */
[----:B------:R-:W-:Y:S01]  /*4fc0*/  UMOV UR4, 0x400 ;  /* 0x0000040000047882 */ /* 0x000fe20000000000 */
[----:B------:R-:W-:Y:S01]  /*4fd0*/  ULDC.64 UR16, c[0x0][0x848] ;  /* 0x0002120000107ab9 */ /* 0x000fe20000000a00 */
[----:B------:R-:W3:Y:S06]  /*4fe0*/  S2UR UR9, SR_CgaCtaId ;  /* 0x00000000000979c3 */ /* 0x000eec0000008800 */
[----:B------:R-:W-:-:S02]  /*4ff0*/  @UP0 ULDC UR6, c[0x0][0x854] ;  /* 0x0002150000060ab9 */ /* 0x000fc40000000800 */
[----:B------:R-:W4:Y:S01]  /*5000*/  S2UR UR8, SR_CTAID.X ;  /* 0x00000000000879c3 */ /* 0x000f220000002500 */
[----:B--2---:R-:W-:-:S07]  /*5010*/  UIMAD.WIDE.U32 UR6, UR5, UR6, URZ ;  /* 0x00000006050672a5 */ /* 0x004fce000f8e003f */
[----:B------:R-:W2:Y:S01]  /*5020*/  S2UR UR18, SR_CTAID.Z ;  /* 0x00000000001279c3 */ /* 0x000ea20000002700 */
[----:B-1----:R-:W-:Y:S01]  /*5030*/  VIADD R3, R4, 0xffffff80 ;  /* 0xffffff8004037836 */ /* 0x002fe20000000000 */
[----:B---3--:R-:W-:-:S03]  /*5040*/  ULEA UR4, UR9, UR4, 0x18 ;  /* 0x0000000409047291 */ /* 0x008fc6000f8ec03f */
[----:B------:R-:W-:Y:S01]  /*5050*/  @UP0 ULDC UR9, c[0x0][0x858] ;  /* 0x0002160000090ab9 */ /* 0x000fe20000000800 */
[----:B------:R-:W-:Y:S01]  /*5060*/  SHF.R.S32.HI R0, RZ, 0x1f, R3 ;  /* 0x0000001fff007819 */ /* 0x000fe20000011403 */
[----:B------:R-:W-:Y:S01]  /*5070*/  @UP0 USHF.R.U32.HI UR5, URZ, UR9, UR7 ;  /* 0x000000093f050299 */ /* 0x000fe20008011607 */
[----:B------:R-:W-:Y:S01]  /*5080*/  BAR.SYNC.DEFER_BLOCKING 0x1, 0x100 ;  /* 0x0044000000007b1d */ /* 0x000fe20000010000 */
[----:B------:R-:W-:Y:S01]  /*5090*/  ISETP.NE.AND P0, PT, R3, RZ, PT ;  /* 0x000000ff0300720c */ /* 0x000fe20003f05270 */
[----:B----4-:R-:W-:Y:S01]  /*50a0*/  UIMAD UR8, UR8, 0x3000, URZ ;  /* 0x00003000080878a4 */ /* 0x010fe2000f8e023f */
[----:B------:R-:W-:Y:S01]  /*50b0*/  LEA.HI R2, R0, R3, RZ, 0x7 ;  /* 0x0000000300027211 */ /* 0x000fe200078f38ff */
[----:B------:R-:W-:Y:S02]  /*50c0*/  USHF.R.S32.HI UR10, URZ, 0x1f, UR5 ;  /* 0x0000001f3f0a7899 */ /* 0x000fe40008011405 */
[----:B------:R-:W-:Y:S01]  /*50d0*/  USHF.R.S32.HI UR9, URZ, 0x1f, UR8 ;  /* 0x0000001f3f097899 */ /* 0x000fe20008011408 */
[----:B------:R-:W-:Y:S01]  /*50e0*/  LOP3.LUT R0, R2, 0x3fffff80, RZ, 0xc0, !PT ;  /* 0x3fffff8002007812 */ /* 0x000fe200078ec0ff */
[----:B------:R-:W-:Y:S01]  /*50f0*/  UIMAD UR11, UR10, UR12, URZ ;  /* 0x0000000c0a0b72a4 */ /* 0x000fe2000f8e023f */
[----:B------:R-:W-:Y:S01]  /*5100*/  SHF.R.S32.HI R5, RZ, 0x7, R2 ;  /* 0x00000007ff057819 */ /* 0x000fe20000011402 */
[----:B------:R-:W-:-:S02]  /*5110*/  UIMAD.WIDE.U32 UR6, UR5, UR12, UR8 ;  /* 0x0000000c050672a5 */ /* 0x000fc4000f8e0008 */
[----:B------:R-:W-:Y:S01]  /*5120*/  IMAD.IADD R0, R3, 0x1, -R0 ;  /* 0x0000000103007824 */ /* 0x000fe200078e0a00 */
[----:B------:R-:W-:-:S03]  /*5130*/  UIMAD UR11, UR5, UR13, UR11 ;  /* 0x0000000d050b72a4 */ /* 0x000fc6000f8e020b */
[----:B------:R-:W-:Y:S01]  /*5140*/  IMAD R0, R5, 0x600, R0 ;  /* 0x0000060005007824 */ /* 0x000fe200078e0200 */
[----:B------:R-:W-:Y:S01]  /*5150*/  ULDC.64 UR12, c[0x0][0x840] ;  /* 0x00021000000c7ab9 */ /* 0x000fe20000000a00 */
[----:B------:R-:W-:Y:S02]  /*5160*/  UIADD3 UR7, UR7, UR11, URZ ;  /* 0x0000000b07077290 */ /* 0x000fe4000fffe03f */
[----:B------:R-:W-:Y:S01]  /*5170*/  IMAD.SHL.U32 R0, R0, 0x4, RZ ;  /* 0x0000000400007824 */ /* 0x000fe200078e00ff */
[----:B------:R-:W-:Y:S02]  /*5180*/  UIMAD UR10, UR10, UR12, URZ ;  /* 0x0000000c0a0a72a4 */ /* 0x000fe4000f8e023f */
[----:B------:R-:W-:Y:S02]  /*5190*/  UIMAD.WIDE.U32 UR8, UR5, UR12, UR8 ;  /* 0x0000000c050872a5 */ /* 0x000fe4000f8e0008 */
[----:B------:R-:W-:Y:S01]  /*51a0*/  LEA R0, R0, UR4, 0x2 ;  /* 0x0000000400007c11 */ /* 0x000fe2000f8e10ff */
[----:B------:R-:W-:-:S02]  /*51b0*/  UIMAD UR12, UR5, UR13, UR10 ;  /* 0x0000000d050c72a4 */ /* 0x000fc4000f8e020a */
[----:B--2---:R-:W-:Y:S02]  /*51c0*/  USHF.R.S32.HI UR5, URZ, 0x1f, UR18 ;  /* 0x0000001f3f057899 */ /* 0x004fe40008011412 */
[----:B------:R1:W-:Y:S01]  /*51d0*/  STS.128 [R0], R24 ;  /* 0x0000001800007388 */ /* 0x0003e20000000c00 */
[----:B------:R-:W-:Y:S02]  /*51e0*/  UIADD3 UR9, UR9, UR12, URZ ;  /* 0x0000000c09097290 */ /* 0x000fe4000fffe03f */
[----:B------:R-:W-:Y:S01]  /*51f0*/  UIMAD UR10, UR5, UR14, URZ ;  /* 0x0000000e050a72a4 */ /* 0x000fe2000f8e023f */
[----:B------:R1:W-:Y:S01]  /*5200*/  STS.128 [R0+0x800], R28 ;  /* 0x0008001c00007388 */ /* 0x0003e20000000c00 */
[----:B------:R-:W-:Y:S02]  /*5210*/  UIMAD UR5, UR5, UR16, URZ ;  /* 0x00000010050572a4 */ /* 0x000fe4000f8e023f */
[----:B------:R-:W-:Y:S01]  /*5220*/  UIMAD UR10, UR18, UR15, UR10 ;  /* 0x0000000f120a72a4 */ /* 0x000fe2000f8e020a */
[----:B------:R1:W-:Y:S01]  /*5230*/  STS.128 [R0+0x1000], R32 ;  /* 0x0010002000007388 */ /* 0x0003e20000000c00 */
[----:B------:R-:W-:-:S02]  /*5240*/  UIMAD.WIDE.U32 UR6, UR18, UR14, UR6 ;  /* 0x0000000e120672a5 */ /* 0x000fc4000f8e0006 */
[----:B------:R-:W-:Y:S01]  /*5250*/  UIMAD UR5, UR18, UR17, UR5 ;  /* 0x00000011120572a4 */ /* 0x000fe2000f8e0205 */
[----:B------:R1:W-:Y:S01]  /*5260*/  STS.128 [R0+0x1800], R36 ;  /* 0x0018002400007388 */ /* 0x0003e20000000c00 */
[----:B------:R-:W-:Y:S01]  /*5270*/  UIMAD.WIDE.U32 UR8, UR18, UR16, UR8 ;  /* 0x00000010120872a5 */ /* 0x000fe2000f8e0008 */
[----:B------:R-:W-:Y:S02]  /*5280*/  ULDC.64 UR12, c[0x0][0x800] ;  /* 0x00020000000c7ab9 */ /* 0x000fe40000000a00 */
[----:B------:R1:W-:Y:S01]  /*5290*/  STS.128 [R0+0x2000], R40 ;  /* 0x0020002800007388 */ /* 0x0003e20000000c00 */
[----:B------:R-:W-:Y:S01]  /*52a0*/  ULDC.64 UR14, c[0x0][0x828] ;  /* 0x00020a00000e7ab9 */ /* 0x000fe20000000a00 */
[----:B------:R-:W-:Y:S02]  /*52b0*/  UIADD3 UR7, UR7, UR10, URZ ;  /* 0x0000000a07077290 */ /* 0x000fe4000fffe03f */
[----:B------:R1:W-:Y:S01]  /*52c0*/  STS.128 [R0+0x2800], R44 ;  /* 0x0028002c00007388 */ /* 0x0003e20000000c00 */
[----:B------:R-:W-:-:S02]  /*52d0*/  ULEA UR12, UP0, UR6, UR12, 0x2 ;  /* 0x0000000c060c7291 */ /* 0x000fc4000f80103f */
[----:B------:R-:W-:Y:S01]  /*52e0*/  UIADD3 UR5, UR9, UR5, URZ ;  /* 0x0000000509057290 */ /* 0x000fe2000fffe03f */
[----:B------:R1:W-:Y:S01]  /*52f0*/  STS.128 [R0+0x3000], R48 ;  /* 0x0030003000007388 */ /* 0x0003e20000000c00 */
[----:B------:R-:W-:Y:S02]  /*5300*/  ULEA UR14, UP1, UR8, UR14, 0x2 ;  /* 0x0000000e080e7291 */ /* 0x000fe4000f82103f */
[----:B------:R-:W-:Y:S01]  /*5310*/  ULEA.HI.X UR13, UR6, UR13, UR7, 0x2, UP0 ;  /* 0x0000000d060d7291 */ /* 0x000fe200080f1407 */
[----:B------:R1:W-:Y:S01]  /*5320*/  STS.128 [R0+0x3800], R52 ;  /* 0x0038003400007388 */ /* 0x0003e20000000c00 */
[----:B------:R-:W-:-:S03]  /*5330*/  ULEA.HI.X UR7, UR8, UR15, UR5, 0x2, UP1 ;  /* 0x0000000f08077291 */ /* 0x000fc600088f1405 */
        /* <DEDUP_REMOVED lines=10> */
[----:B--2---:R-:W-:Y:S06]  /*53e0*/  BAR.SYNC.DEFER_BLOCKING 0x1, 0x100 ;  /* 0x0044000000007b1d */ /* 0x004fec0000010000 */
[----:B------:R-:W-:Y:S05]  /*53f0*/  @P0 BRA `(.L_x_1312) ;  /* 0x0000000000300947 */ /* 0x000fea0003800000 */
[----:B------:R-:W-:Y:S01]  /*5400*/  PLOP3.LUT P0, PT, PT, PT, PT, 0x80, 0x0 ;  /* 0x000000000000781c */ /* 0x000fe20003f0f070 */
[----:B------:R-:W-:Y:S01]  /*5410*/  UMOV UR5, 0xc00 ;  /* 0x00000c0000057882 */ /* 0x000fe20000000000 */
[----:B------:R-:W-:Y:S01]  /*5420*/  UMOV UR8, 0x0 ;  /* 0x0000000000087882 */ /* 0x000fe20000000000 */
[----:B------:R-:W-:Y:S01]  /*5430*/  UMOV UR9, 0x14f00000 ;  /* 0x14f0000000097882 */ /* 0x000fe20000000000 */
[----:B------:R-:W-:-:S09]  /*5440*/  UMOV UR6, UR14 ;  /* 0x0000000e00067c82 */ /* 0x000fd20008000000 */
.L_x_1313:
[----:B------:R-:W-:Y:S01]  /*5450*/  @P0 ELECT P1, URZ, PT ;  /* 0x00000000003f082f */ /* 0x000fe20003820000 */
[----:B------:R2:W-:-:S12]  /*5460*/  UBLKRED.G.S.ADD.F32.RN [UR6], [UR4], UR5, desc[UR8] ;  /* 0x00000806040073bb */ /* 0x0005d800080a1405 */
[----:B------:R-:W-:Y:S02]  /*5470*/  @P1 PLOP3.LUT P0, PT, P1, PT, PT, 0x8, 0x0 ;  /* 0x000000000000181c */ /* 0x000fe40000f0e170 */
[----:B------:R-:W-:-:S11]  /*5480*/  PLOP3.LUT P1, PT, PT, PT, PT, 0x8, 0x0 ;  /* 0x000000000000781c */ /* 0x000fd60003f2e170 */
[----:B--2---:R-:W-:Y:S05]  /*5490*/  @P0 BRA.U.ANY `(.L_x_1313) ;  /* 0xfffffffd00ec0947 */ /* 0x004fea000393ffff */
[----:B------:R0:W-:Y:S01]  /*54a0*/  UTMACMDFLUSH ;  /* 0x00000000000079b7 */ /* 0x0001e20000000000 */
[----:B------:R-:W-:-:S04]  /*54b0*/  DEPBAR.LE SB0, 0x0 ;  /* 0x000080000000791a */ /* 0x000fc80000000000 */
.L_x_1312:
[----:B------:R-:W-:Y:S05]  /*54c0*/  BSYNC B0 ;  /* 0x0000000000007941 */ /* 0x000fea0003800000 */
.L_x_1311:
        /* <DEDUP_REMOVED lines=28> */
.L_x_1314:
[----:B------:R-:W-:Y:S01]  /*5690*/  @P0 ELECT P1, URZ, PT ;  /* 0x00000000003f082f */ /* 0x000fe20003820000 */
[----:B------:R2:W-:-:S12]  /*56a0*/  UBLKRED.G.S.ADD.F32.RN [UR6], [UR4], UR5, desc[UR8] ;  /* 0x00000806040073bb */ /* 0x0005d800080a1405 */
[----:B------:R-:W-:Y:S02]  /*56b0*/  @P1 PLOP3.LUT P0, PT, P1, PT, PT, 0x8, 0x0 ;  /* 0x000000000000181c */ /* 0x000fe40000f0e170 */
[----:B------:R-:W-:-:S11]  /*56c0*/  PLOP3.LUT P1, PT, PT, PT, PT, 0x8, 0x0 ;  /* 0x000000000000781c */ /* 0x000fd60003f2e170 */
[----:B--2---:R-:W-:Y:S05]  /*56d0*/  @P0 BRA.U.ANY `(.L_x_1314) ;  /* 0xfffffffd00ec0947 */ /* 0x004fea000393ffff */
[----:B------:R0:W-:Y:S01]  /*56e0*/  UTMACMDFLUSH ;  /* 0x00000000000079b7 */ /* 0x0001e20000000000 */
[----:B------:R-:W-:-:S04]  /*56f0*/  DEPBAR.LE SB0, 0x0 ;  /* 0x000080000000791a */ /* 0x000fc80000000000 */
[----:B------:R-:W-:Y:S05]  /*5700*/  BRA `(.L_x_1289) ;  /* 0x0000003000cc7947 */ /* 0x000fea0003800000 */
.L_x_1287:
        /* <DEDUP_REMOVED lines=40> */
.L_x_1316:
[----:B------:R-:W-:Y:S02]  /*5990*/  UISETP.GT.AND UP0, UPT, UR8, UR5, UPT ;  /* 0x000000050800728c */ /* 0x000fe4000bf04270 */
[----:B------:R-:W-:Y:S02]  /*59a0*/  USHF.R.S32.HI UR14, URZ, 0x1f, UR12 ;  /* 0x0000001f3f0e7899 */ /* 0x000fe4000801140c */
[----:B------:R-:W-:Y:S02]  /*59b0*/  USHF.R.S32.HI UR4, URZ, 0x1f, UR13 ;  /* 0x0000001f3f047899 */ /* 0x000fe4000801140d */
[----:B------:R-:W-:-:S13]  /*59c0*/  PLOP3.LUT P0, PT, PT, PT, UP0, 0x80, 0x0 ;  /* 0x000000000000781c */ /* 0x000fda0003f0f008 */
[----:B------:R-:W-:Y:S05]  /*59d0*/  @!P0 BRA `(.L_x_1289) ;  /* 0x0000003000188947 */ /* 0x000fea0003800000 */
[----:B------:R-:W-:Y:S01]  /*59e0*/  ULDC.64 UR10, c[0x0][0x2d8] ;  /* 0x0000b600000a7ab9 */ /* 0x000fe20000000a00 */
[----:B------:R-:W-:Y:S01]  /*59f0*/  ELECT P0, URZ, PT ;  /* 0x00000000003f782f */ /* 0x000fe20003800000 */
[----:B------:R-:W-:Y:S02]  /*5a00*/  UIMAD UR9, UR4, UR10, URZ ;  /* 0x0000000a040972a4 */ /* 0x000fe4000f8e023f */
[----:B------:R-:W-:Y:S02]  /*5a10*/  UIADD3 UR4, -UR5, UR8, URZ ;  /* 0x0000000805047290 */ /* 0x000fe4000fffe13f */
[----:B------:R-:W-:Y:S02]  /*5a20*/  UIMAD.WIDE.U32 UR6, UR13, UR10, URZ ;  /* 0x0000000a0d0672a5 */ /* 0x000fe4000f8e003f */
[----:B------:R-:W-:Y:S02]  /*5a30*/  ULOP3.LUT UR4, UR4, 0x1, URZ, 0xc0, !UPT ;  /* 0x0000000104047892 */ /* 0x000fe4000f8ec03f */
[----:B------:R-:W-:-:S02]  /*5a40*/  UIMAD UR9, UR13, UR11, UR9 ;  /* 0x0000000b0d0972a4 */ /* 0x000fc4000f8e0209 */
[----:B------:R-:W-:Y:S01]  /*5a50*/  UISETP.NE.U32.AND UP0, UPT, UR4, 0x1, UPT ;  /* 0x000000010400788c */ /* 0x000fe2000bf05070 */
[----:B------:R-:W-:Y:S01]  /*5a60*/  ULDC.64 UR10, c[0x0][0x2e0] ;  /* 0x0000b800000a7ab9 */ /* 0x000fe20000000a00 */
[----:B------:R-:W-:Y:S02]  /*5a70*/  UIADD3 UR7, UR7, UR9, URZ ;  /* 0x0000000907077290 */ /* 0x000fe4000fffe03f */
[----:B------:R-:W-:Y:S02]  /*5a80*/  UIMAD UR9, UR14, UR10, URZ ;  /* 0x0000000a0e0972a4 */ /* 0x000fe4000f8e023f */
[----:B------:R-:W-:Y:S01]  /*5a90*/  PLOP3.LUT P1, PT, PT, PT, UP0, 0x80, 0x0 ;  /* 0x000000000000781c */ /* 0x000fe20003f2f008 */
[----:B------:R-:W-:Y:S02]  /*5aa0*/  UIMAD.WIDE.U32 UR6, UR12, UR10, UR6 ;  /* 0x0000000a0c0672a5 */ /* 0x000fe4000f8e0006 */
[----:B------:R-:W-:-:S04]  /*5ab0*/  UIMAD UR9, UR12, UR11, UR9 ;  /* 0x0000000b0c0972a4 */ /* 0x000fc8000f8e0209 */
[----:B------:R-:W-:-:S06]  /*5ac0*/  UIADD3 UR9, UR7, UR9, URZ ;  /* 0x0000000907097290 */ /* 0x000fcc000fffe03f */
[----:B------:R-:W-:Y:S06]  /*5ad0*/  @P1 BRA `(.L_x_1317) ;  /* 0x0000000000bc1947 */ /* 0x000fec0003800000 */
        /* <DEDUP_REMOVED lines=18> */
.L_x_1319:
[----:B------:R-:W-:Y:S05]  /*5c00*/  BSYNC B0 ;  /* 0x0000000000007941 */ /* 0x000fea0003800000 */
.L_x_1318:
        /* <DEDUP_REMOVED lines=19> */
.L_x_1321:
[----:B------:R-:W-:Y:S05]  /*5d40*/  BSYNC B0 ;  /* 0x0000000000007941 */ /* 0x000fea0003800000 */
.L_x_1320:
[----:B------:R-:W-:Y:S06]  /*5d50*/  BAR.ARV 0xa, 0xa0 ;  /* 0x0282800000007b1d */ /* 0x000fec0000002000 */
[----:B------:R-:W-:Y:S04]  /*5d60*/  BSSY B0, `(.L_x_1322) ;  /* 0x0000003000007945 */ /* 0x000fe80003800000 */
[----:B------:R-:W-:Y:S05]  /*5d70*/  @!P0 BRA `(.L_x_1323) ;  /* 0x0000000000048947 */ /* 0x000fea0003800000 */
[----:B------:R-:W-:-:S04]  /*5d80*/  DEPBAR.LE SB0, 0x0 ;  /* 0x000080000000791a */ /* 0x000fc80000000000 */
.L_x_1323:
[----:B------:R-:W-:Y:S05]  /*5d90*/  BSYNC B0 ;  /* 0x0000000000007941 */ /* 0x000fea0003800000 */
.L_x_1322:
[----:B------:R-:W-:Y:S06]  /*5da0*/  BAR.ARV 0xb, 0xa0 ;  /* 0x02c2800000007b1d */ /* 0x000fec0000002000 */
[----:B------:R-:W-:Y:S01]  /*5db0*/  UIADD3 UR12, UR5, 0x1, URZ ;  /* 0x00000001050c7890 */ /* 0x000fe2000fffe03f */
[----:B------:R-:W-:Y:S11]  /*5dc0*/  BRA `(.L_x_1324) ;  /* 0x0000000000047947 */ /* 0x000ff60003800000 */
.L_x_1317:
[----:B------:R-:W-:-:S05]  /*5dd0*/  UMOV UR12, UR5 ;  /* 0x00000005000c7c82 */ /* 0x000fca0008000000 */
.L_x_1324:
        /* <DEDUP_REMOVED lines=17> */
.L_x_1337:
        /* <DEDUP_REMOVED lines=20> */
.L_x_1326:
[----:B------:R-:W-:Y:S05]  /*6030*/  BSYNC B0 ;  /* 0x0000000000007941 */ /* 0x000fea0003800000 */
.L_x_1325:
        /* <DEDUP_REMOVED lines=13> */
.L_x_1328:
[----:B------:R-:W-:Y:S05]  /*6110*/  BSYNC B0 ;  /* 0x0000000000007941 */ /* 0x000fea0003800000 */
.L_x_1327:
[----:B------:R-:W-:Y:S06]  /*6120*/  BAR.ARV 0xa, 0xa0 ;  /* 0x0282800000007b1d */ /* 0x000fec0000002000 */
[----:B------:R-:W-:Y:S04]  /*6130*/  BSSY B0, `(.L_x_1329) ;  /* 0x0000003000007945 */ /* 0x000fe80003800000 */
[----:B------:R-:W-:Y:S05]  /*6140*/  @!P0 BRA `(.L_x_1330) ;  /* 0x0000000000048947 */ /* 0x000fea0003800000 */
[----:B------:R-:W-:-:S04]  /*6150*/  DEPBAR.LE SB0, 0x0 ;  /* 0x000080000000791a */ /* 0x000fc80000000000 */
.L_x_1330:
[----:B------:R-:W-:Y:S05]  /*6160*/  BSYNC B0 ;  /* 0x0000000000007941 */ /* 0x000fea0003800000 */
.L_x_1329:
        /* <DEDUP_REMOVED lines=13> */
.L_x_1332:
[----:B------:R-:W-:Y:S05]  /*6240*/  BSYNC B0 ;  /* 0x0000000000007941 */ /* 0x000fea0003800000 */
.L_x_1331:
        /* <DEDUP_REMOVED lines=13> */
.L_x_1334:
[----:B------:R-:W-:Y:S05]  /*6320*/  BSYNC B0 ;  /* 0x0000000000007941 */ /* 0x000fea0003800000 */
.L_x_1333:
[----:B------:R-:W-:Y:S01]  /*6330*/  UIADD3 UR12, UR12, 0x2, URZ ;  /* 0x000000020c0c7890 */ /* 0x000fe2000fffe03f */
[----:B------:R-:W-:Y:S06]  /*6340*/  BAR.ARV 0xa, 0xa0 ;  /* 0x0282800000007b1d */ /* 0x000fec0000002000 */
[----:B------:R-:W-:Y:S01]  /*6350*/  UISETP.GE.AND UP0, UPT, UR12, UR8, UPT ;  /* 0x000000080c00728c */ /* 0x000fe2000bf06270 */
[----:B------:R-:W-:Y:S04]  /*6360*/  BSSY B0, `(.L_x_1335) ;  /* 0x0000003000007945 */ /* 0x000fe80003800000 */
[----:B------:R-:W-:Y:S06]  /*6370*/  @!P0 BRA `(.L_x_1336) ;  /* 0x0000000000048947 */ /* 0x000fec0003800000 */
[----:B------:R-:W-:-:S04]  /*6380*/  DEPBAR.LE SB0, 0x0 ;  /* 0x000080000000791a */ /* 0x000fc80000000000 */
.L_x_1336:
[----:B------:R-:W-:Y:S05]  /*6390*/  BSYNC B0 ;  /* 0x0000000000007941 */ /* 0x000fea0003800000 */
.L_x_1335:
[----:B------:R-:W-:Y:S06]  /*63a0*/  BAR.ARV 0xb, 0xa0 ;  /* 0x02c2800000007b1d */ /* 0x000fec0000002000 */
[----:B------:R-:W-:Y:S01]  /*63b0*/  PLOP3.LUT P1, PT, PT, PT, UP0, 0x80, 0x0 ;  /* 0x000000000000781c */ /* 0x000fe20003f2f008 */
[----:B------:R-:W-:Y:S02]  /*63c0*/  UIADD3 UR20, UR20, 0x3000, URZ ;  /* 0x0000300014147890 */ /* 0x000fe4000fffe03f */
[----:B------:R-:W-:-:S10]  /*63d0*/  UIADD3 UR4, UR4, 0x3000, URZ ;  /* 0x0000300004047890 */ /* 0x000fd4000fffe03f */
[----:B------:R-:W-:Y:S05]  /*63e0*/  @!P1 BRA `(.L_x_1337) ;  /* 0xfffffff800c09947 */ /* 0x000fea000383ffff */
[----:B------:R-:W-:Y:S05]  /*63f0*/  BRA `(.L_x_1289) ;  /* 0x0000002400907947 */ /* 0x000fea0003800000 */
.L_x_1315:
        /* <DEDUP_REMOVED lines=33> */
.L_x_1339:
        /* <DEDUP_REMOVED lines=43> */
.L_x_1369:
        /* <DEDUP_REMOVED lines=15> */
.L_x_1342:
        /* <DEDUP_REMOVED lines=63> */
[----:B------:R-:W-:Y:S01]  /*6da0*/  UIADD3 UR56, UR8, 0x3000, URZ ;  /* 0x0000300008387890 */ /* 0x000fe2000fffe03f */
[----:B------:R-:W-:Y:S01]  /*6db0*/  UMOV UR58, 0x30 ;  /* 0x00000030003a7882 */ /* 0x000fe20000000000 */
[----:B------:R-:W-:-:S02]  /*6dc0*/  UMOV UR59, UR11 ;  /* 0x0000000b003b7c82 */ /* 0x000fc40008000000 */
[----:B------:R1:W-:Y:S01]  /*6dd0*/  STL [R1], R6 ;  /* 0x0000000601007387 */ /* 0x0003e20000100800 */
[----:B------:R-:W-:Y:S01]  /*6de0*/  ISETP.GE.AND P1, PT, R4, R6, PT ;  /* 0x000000060400720c */ /* 0x000fe20003f26270 */
[----:B------:R-:W-:Y:S01]  /*6df0*/  UMOV UR60, UR12 ;  /* 0x0000000c003c7c82 */ /* 0x000fe20008000000 */
[----:B------:R-:W-:Y:S01]  /*6e00*/  UMOV UR61, UR21 ;  /* 0x00000015003d7c82 */ /* 0x000fe20008000000 */
[----:B------:R-:W-:Y:S01]  /*6e10*/  UTMALDG.4D [UR16], [UR48], desc[UR50] ;  /* 0x00003210300075b4 */ /* 0x000fe20008019000 */
[----:B------:R-:W-:Y:S01]  /*6e20*/  UMOV UR57, UR9 ;  /* 0x0000000900397c82 */ /* 0x000fe20008000000 */
        /* <DEDUP_REMOVED lines=11> */
[----:B------:R-:W-:Y:S01]  /*6ee0*/  UIADD3 UR32, UR8, 0x2000, URZ ;  /* 0x0000200008207890 */ /* 0x000fe2000fffe03f */
[----:B------:R-:W-:Y:S01]  /*6ef0*/  UMOV UR25, UR9 ;  /* 0x0000000900197c82 */ /* 0x000fe20008000000 */
[----:B------:R-:W-:Y:S01]  /*6f00*/  UMOV UR34, 0x20 ;  /* 0x0000002000227882 */ /* 0x000fe20000000000 */
[----:B------:R-:W-:Y:S01]  /*6f10*/  UMOV UR35, UR11 ;  /* 0x0000000b00237c82 */ /* 0x000fe20008000000 */
[----:B------:R-:W-:Y:S01]  /*6f20*/  UMOV UR36, UR12 ;  /* 0x0000000c00247c82 */ /* 0x000fe20008000000 */
[----:B------:R-:W-:Y:S01]  /*6f30*/  UMOV UR33, UR9 ;  /* 0x0000000900217c82 */ /* 0x000fe20008000000 */
[----:B------:R-:W-:Y:S01]  /*6f40*/  UIADD3 UR48, UR8, 0x4000, URZ ;  /* 0x0000400008307890 */ /* 0x000fe2000fffe03f */
[----:B------:R2:W-:Y:S01]  /*6f50*/  UTMALDG.4D [UR24], [UR46], desc[UR54] ;  /* 0x000036182e0075b4 */ /* 0x0005e20008019000 */
[----:B------:R-:W-:Y:S01]  /*6f60*/  UMOV UR50, 0x40 ;  /* 0x0000004000327882 */ /* 0x000fe20000000000 */
[----:B------:R-:W-:Y:S01]  /*6f70*/  UMOV UR51, UR11 ;  /* 0x0000000b00337c82 */ /* 0x000fe20008000000 */
[----:B------:R-:W-:Y:S01]  /*6f80*/  UMOV UR52, UR12 ;  /* 0x0000000c00347c82 */ /* 0x000fe20008000000 */
[----:B------:R-:W-:Y:S01]  /*6f90*/  UMOV UR53, UR21 ;  /* 0x0000001500357c82 */ /* 0x000fe20008000000 */
[----:B------:R-:W-:Y:S01]  /*6fa0*/  UMOV UR49, UR9 ;  /* 0x0000000900317c82 */ /* 0x000fe20008000000 */
[----:B------:R3:W-:Y:S01]  /*6fb0*/  UTMALDG.4D [UR32], [UR46], desc[UR54] ;  /* 0x000036202e0075b4 */ /* 0x0007e20008019000 */
[----:B----4-:R-:W-:Y:S01]  /*6fc0*/  UMOV UR10, 0x40 ;  /* 0x00000040000a7882 */ /* 0x010fe20000000000 */
[----:B------:R1:W-:Y:S01]  /*6fd0*/  UTMALDG.4D [UR56], [UR46], desc[UR54] ;  /* 0x000036382e0075b4 */ /* 0x0003e20008019000 */
[----:B------:R1:W-:Y:S01]  /*6fe0*/  UTMALDG.4D [UR48], [UR46], desc[UR54] ;  /* 0x000036302e0075b4 */ /* 0x0003e20008019000 */
[----:B--2---:R-:W-:Y:S01]  /*6ff0*/  UIADD3 UR24, UR8, 0x6000, URZ ;  /* 0x0000600008187890 */ /* 0x004fe2000fffe03f */
[----:B------:R-:W-:Y:S01]  /*7000*/  UMOV UR26, UR18 ;  /* 0x00000012001a7c82 */ /* 0x000fe20008000000 */
[----:B------:R1:W-:Y:S01]  /*7010*/  UTMALDG.4D [UR40], [UR46], desc[UR54] ;  /* 0x000036282e0075b4 */ /* 0x0003e20008019000 */
[----:B---3--:R-:W-:-:S02]  /*7020*/  UIADD3 UR32, UR8, 0x8000, URZ ;  /* 0x0000800008207890 */ /* 0x008fc4000fffe03f */
[----:B------:R-:W-:-:S04]  /*7030*/  UIADD3 UR8, UR8, 0xa000, URZ ;  /* 0x0000a00008087890 */ /* 0x000fc8000fffe03f */
[----:B------:R1:W-:Y:S03]  /*7040*/  UTMALDG.4D [UR24], [UR30], desc[UR54] ;  /* 0x000036181e0075b4 */ /* 0x0003e60008019000 */
        /* <DEDUP_REMOVED lines=21> */
.L_x_1353:
[----:B--234-:R-:W-:-:S04]  /*71a0*/  SHF.L.U32 R21, R11, 0x1f, RZ ;  /* 0x0000001f0b157819 */ /* 0x01cfc800000006ff */
[----:B------:R-:W1:Y:S02]  /*71b0*/  SYNCS.PHASECHK.TRANS64.TRYWAIT P1, [R16+URZ+0x26840], R21 ;  /* 0x02684015100075a7 */ /* 0x000e64000802017f */
[----:B-1----:R-:W-:Y:S05]  /*71c0*/  @!P1 BRA `(.L_x_1345) ;  /* 0x00000018009c9947 */ /* 0x002fea0003800000 */
.L_x_1370:
[----:B------:R-:W-:Y:S05]  /*71d0*/  @P0 BRA `(.L_x_1346) ;  /* 0x0000000000140947 */ /* 0x000fea0003800000 */
[----:B------:R-:W-:Y:S01]  /*71e0*/  ISETP.NE.AND P1, PT, R6, RZ, PT ;  /* 0x000000ff0600720c */ /* 0x000fe20003f25270 */
[----:B------:R-:W-:-:S04]  /*71f0*/  IMAD.MOV.U32 R3, RZ, RZ, 0x3100 ;  /* 0x00003100ff037424 */ /* 0x000fc800078e00ff */
[----:B------:R3:W-:Y:S08]  /*7200*/  SYNCS.ARRIVE.TRANS64 RZ, [R16+URZ+0x26830], R3 ;  /* 0x0268300310ff79a7 */ /* 0x0007f0000800003f */
[----:B------:R-:W-:Y:S05]  /*7210*/  @!P1 BRA `(.L_x_1346) ;  /* 0x0000000000049947 */ /* 0x000fea0003800000 */
[----:B------:R-:W-:Y:S01]  /*7220*/  BPT.TRAP 0x1 ;  /* 0x000000040000795c */ /* 0x000fe20000300000 */
.L_x_1346:
        /* <DEDUP_REMOVED lines=43> */
.L_x_1371:
[----:B------:R-:W-:Y:S05]  /*74e0*/  @P0 BRA `(.L_x_1348) ;  /* 0x0000000000140947 */ /* 0x000fea0003800000 */
[----:B------:R-:W-:Y:S01]  /*74f0*/  ISETP.NE.AND P1, PT, R6, RZ, PT ;  /* 0x000000ff0600720c */ /* 0x000fe20003f25270 */
[----:B------:R-:W-:-:S04]  /*7500*/  IMAD.MOV.U32 R2, RZ, RZ, 0x3100 ;  /* 0x00003100ff027424 */ /* 0x000fc800078e00ff */
[----:B------:R3:W-:Y:S08]  /*7510*/  SYNCS.ARRIVE.TRANS64 RZ, [R16+URZ+0x26818], R2 ;  /* 0x0268180210ff79a7 */ /* 0x0007f0000800003f */
[----:B------:R-:W-:Y:S05]  /*7520*/  @!P1 BRA `(.L_x_1348) ;  /* 0x0000000000049947 */ /* 0x000fea0003800000 */
[----:B------:R-:W-:Y:S01]  /*7530*/  BPT.TRAP 0x1 ;  /* 0x000000040000795c */ /* 0x000fe20000300000 */
.L_x_1348:
        /* <DEDUP_REMOVED lines=43> */
.L_x_1372:
[----:B------:R-:W-:Y:S05]  /*77f0*/  @P0 BRA `(.L_x_1350) ;  /* 0x0000000000140947 */ /* 0x000fea0003800000 */
[----:B------:R-:W-:Y:S01]  /*7800*/  ISETP.NE.AND P1, PT, R6, RZ, PT ;  /* 0x000000ff0600720c */ /* 0x000fe20003f25270 */
[----:B-123--:R-:W-:-:S04]  /*7810*/  IMAD.MOV.U32 R21, RZ, RZ, 0x3100 ;  /* 0x00003100ff157424 */ /* 0x00efc800078e00ff */
[----:B------:R4:W-:Y:S08]  /*7820*/  SYNCS.ARRIVE.TRANS64 RZ, [R16+URZ+0x26838], R21 ;  /* 0x0268381510ff79a7 */ /* 0x0009f0000800003f */
[----:B------:R-:W-:Y:S05]  /*7830*/  @!P1 BRA `(.L_x_1350) ;  /* 0x0000000000049947 */ /* 0x000fea0003800000 */
[----:B------:R-:W-:Y:S01]  /*7840*/  BPT.TRAP 0x1 ;  /* 0x000000040000795c */ /* 0x000fe20000300000 */
.L_x_1350:
        /* <DEDUP_REMOVED lines=38> */
.L_x_1374:
[----:B------:R-:W-:Y:S05]  /*7ab0*/  @P0 BRA `(.L_x_1352) ;  /* 0x0000000000140947 */ /* 0x000fea0003800000 */
[----:B------:R-:W-:Y:S01]  /*7ac0*/  ISETP.NE.AND P1, PT, R6, RZ, PT ;  /* 0x000000ff0600720c */ /* 0x000fe20003f25270 */
[----:B------:R-:W-:-:S04]  /*7ad0*/  IMAD.MOV.U32 R5, RZ, RZ, 0x3100 ;  /* 0x00003100ff057424 */ /* 0x000fc800078e00ff */
[----:B------:R1:W-:Y:S08]  /*7ae0*/  SYNCS.ARRIVE.TRANS64 RZ, [R16+URZ+0x26810], R5 ;  /* 0x0268100510ff79a7 */ /* 0x0003f0000800003f */
[----:B------:R-:W-:Y:S05]  /*7af0*/  @!P1 BRA `(.L_x_1352) ;  /* 0x0000000000049947 */ /* 0x000fea0003800000 */
[----:B------:R-:W-:Y:S01]  /*7b00*/  BPT.TRAP 0x1 ;  /* 0x000000040000795c */ /* 0x000fe20000300000 */
.L_x_1352:
        /* <DEDUP_REMOVED lines=44> */
.L_x_1344:
[----:B------:R-:W3:Y:S02]  /*7dd0*/  LDL.LU R4, [R1+0x4] ;  /* 0x0000040001047983 */ /* 0x000ee40000300800 */
[----:B---3--:R-:W-:Y:S02]  /*7de0*/  ISETP.NE.AND P1, PT, R4, RZ, PT ;  /* 0x000000ff0400720c */ /* 0x008fe40003f25270 */
[----:B------:R1:W5:Y:S11]  /*7df0*/  LDL R4, [R1] ;  /* 0x0000000001047983 */ /* 0x0003760000100800 */
[----:B-1----:R-:W-:Y:S05]  /*7e00*/  @!P1 BRA `(.L_x_1343) ;  /* 0x0000000400809947 */ /* 0x002fea0003800000 */
[----:B------:R-:W-:-:S04]  /*7e10*/  SHF.L.U32 R13, R11, 0x1f, RZ ;  /* 0x0000001f0b0d7819 */ /* 0x000fc800000006ff */
[----:B------:R-:W1:Y:S02]  /*7e20*/  SYNCS.PHASECHK.TRANS64.TRYWAIT P1, [R16+URZ+0x26840], R13 ;  /* 0x0268400d100075a7 */ /* 0x000e64000802017f */
[----:B-1----:R-:W-:Y:S05]  /*7e30*/  @!P1 BRA `(.L_x_1354) ;  /* 0x0000000c00d49947 */ /* 0x002fea0003800000 */
.L_x_1375:
[----:B------:R-:W-:Y:S05]  /*7e40*/  @P0 BRA `(.L_x_1355) ;  /* 0x0000000000140947 */ /* 0x000fea0003800000 */
[----:B------:R-:W-:Y:S01]  /*7e50*/  ISETP.NE.AND P1, PT, R6, RZ, PT ;  /* 0x000000ff0600720c */ /* 0x000fe20003f25270 */
[----:B--2---:R-:W-:-:S04]  /*7e60*/  IMAD.MOV.U32 R5, RZ, RZ, 0x3100 ;  /* 0x00003100ff057424 */ /* 0x004fc800078e00ff */
[----:B------:R3:W-:Y:S08]  /*7e70*/  SYNCS.ARRIVE.TRANS64 RZ, [R16+URZ+0x26830], R5 ;  /* 0x0268300510ff79a7 */ /* 0x0007f0000800003f */
[----:B------:R-:W-:Y:S05]  /*7e80*/  @!P1 BRA `(.L_x_1355) ;  /* 0x0000000000049947 */ /* 0x000fea0003800000 */
[----:B------:R-:W-:Y:S01]  /*7e90*/  BPT.TRAP 0x1 ;  /* 0x000000040000795c */ /* 0x000fe20000300000 */
.L_x_1355:
        /* <DEDUP_REMOVED lines=40> */
.L_x_1376:
[----:B------:R-:W-:Y:S05]  /*8120*/  @P0 BRA `(.L_x_1357) ;  /* 0x0000000000140947 */ /* 0x000fea0003800000 */
[----:B------:R-:W-:Y:S01]  /*8130*/  ISETP.NE.AND P0, PT, R6, RZ, PT ;  /* 0x000000ff0600720c */ /* 0x000fe20003f05270 */
[----:B------:R-:W-:-:S04]  /*8140*/  IMAD.MOV.U32 R5, RZ, RZ, 0x3100 ;  /* 0x00003100ff057424 */ /* 0x000fc800078e00ff */
[----:B------:R3:W-:Y:S08]  /*8150*/  SYNCS.ARRIVE.TRANS64 RZ, [R16+URZ+0x26818], R5 ;  /* 0x0268180510ff79a7 */ /* 0x0007f0000800003f */
[----:B------:R-:W-:Y:S05]  /*8160*/  @!P0 BRA `(.L_x_1357) ;  /* 0x0000000000048947 */ /* 0x000fea0003800000 */
[----:B------:R-:W-:Y:S01]  /*8170*/  BPT.TRAP 0x1 ;  /* 0x000000040000795c */ /* 0x000fe20000300000 */
.L_x_1357:
        /* <DEDUP_REMOVED lines=41> */
.L_x_1343:
[----:B------:R-:W3:Y:S01]  /*8410*/  S2R R0, SR_TID.X ;  /* 0x0000000000007919 */ /* 0x000ee20000002100 */
[----:B------:R-:W-:Y:S01]  /*8420*/  IMAD R3, R19, 0x8, R16 ;  /* 0x0000000813037824 */ /* 0x000fe200078e0210 */
[----:B---3--:R-:W-:Y:S02]  /*8430*/  LOP3.LUT R2, R0, 0x7f, RZ, 0xc0, !PT ;  /* 0x0000007f00027812 */ /* 0x008fe400078ec0ff */
[----:B------:R-:W-:Y:S02]  /*8440*/  SHF.L.U32 R0, R11, 0x1f, RZ ;  /* 0x0000001f0b007819 */ /* 0x000fe400000006ff */
[----:B------:R-:W-:Y:S02]  /*8450*/  ISETP.NE.AND P1, PT, R2, RZ, PT ;  /* 0x000000ff0200720c */ /* 0x000fe40003f25270 */
[----:B------:R-:W3:Y:S02]  /*8460*/  SYNCS.PHASECHK.TRANS64.TRYWAIT P0, [R3+URZ+0x26840], R0 ;  /* 0x02684000030075a7 */ /* 0x000ee4000800017f */
[----:B---3--:R-:W-:Y:S09]  /*8470*/  @!P0 BRA `(.L_x_1358) ;  /* 0x00000008006c8947 */ /* 0x008ff20003800000 */
.L_x_1377:
[----:B------:R-:W-:Y:S05]  /*8480*/  @P1 BRA `(.L_x_1359) ;  /* 0x0000000000181947 */ /* 0x000fea0003800000 */
[----:B------:R-:W1:Y:S01]  /*8490*/  S2R R2, SR_TID.X ;  /* 0x0000000000027919 */ /* 0x000e620000002100 */
[----:B---3--:R-:W-:-:S04]  /*84a0*/  IMAD.MOV.U32 R0, RZ, RZ, 0x3100 ;  /* 0x00003100ff007424 */ /* 0x008fc800078e00ff */
[----:B------:R3:W-:Y:S01]  /*84b0*/  SYNCS.ARRIVE.TRANS64 RZ, [R3+URZ+0x26830], R0 ;  /* 0x0268300003ff79a7 */ /* 0x0007e2000800003f */
[----:B-1----:R-:W-:-:S13]  /*84c0*/  LOP3.LUT P0, RZ, R2, 0x1f, RZ, 0xc0, !PT ;  /* 0x0000001f02ff7812 */ /* 0x002fda000780c0ff */
[----:B---3--:R-:W-:Y:S05]  /*84d0*/  @!P0 BRA `(.L_x_1359) ;  /* 0x0000000000048947 */ /* 0x008fea0003800000 */
[----:B------:R-:W-:Y:S01]  /*84e0*/  BPT.TRAP 0x1 ;  /* 0x000000040000795c */ /* 0x000fe20000300000 */
.L_x_1359:
        /* <DEDUP_REMOVED lines=47> */
.L_x_1340:
[----:B------:R-:W-:Y:S05]  /*87e0*/  BSYNC B0 ;  /* 0x0000000000007941 */ /* 0x000fea0003800000 */
.L_x_1338:
[----:B------:R-:W-:-:S03]  /*87f0*/  UMOV UR7, 0xffffffff ;  /* 0xffffffff00077882 */ /* 0x000fc60000000000 */
[----:B------:R-:W-:Y:S05]  /*8800*/  BRA.DIV UR7, `(.L_x_1360) ;  /* 0x00000006079c7947 */ /* 0x000fea000b800000 */
[----:B------:R-:W-:-:S13]  /*8810*/  ELECT P6, URZ, PT ;  /* 0x00000000003f782f */ /* 0x000fda00038c0000 */
.L_x_1380:
[----:B------:R-:W-:Y:S05]  /*8820*/  @!P6 BRA `(.L_x_1289) ;  /* 0x000000000084e947 */ /* 0x000fea0003800000 */
[----:B------:R-:W-:-:S06]  /*8830*/  ULOP3.LUT UR7, UR38, 0x2, URZ, 0xfc, !UPT ;  /* 0x0000000226077892 */ /* 0x000fcc000f8efc3f */
[----:B------:R-:W-:-:S05]  /*8840*/  IMAD.U32 R2, RZ, RZ, UR7 ;  /* 0x00000007ff027e24 */ /* 0x000fca000f8e00ff */
[----:B------:R-:W-:-:S13]  /*8850*/  ISETP.NE.AND P2, PT, R2, 0x3, PT ;  /* 0x000000030200780c */ /* 0x000fda0003f45270 */
[----:B------:R-:W-:Y:S05]  /*8860*/  @!P2 BRA `(.L_x_1361) ;  /* 0x000000000004a947 */ /* 0x000fea0003800000 */
[----:B------:R-:W-:Y:S01]  /*8870*/  BPT.TRAP 0x1 ;  /* 0x000000040000795c */ /* 0x000fe20000300000 */
.L_x_1361:
        /* <DEDUP_REMOVED lines=15> */
.L_x_1381:
[----:B------:R-:W2:Y:S02]  /*8970*/  SYNCS.PHASECHK.TRANS64.TRYWAIT P0, [R3+URZ], R2 ;  /* 0x00000002030075a7 */ /* 0x000ea4000800017f */
[----:B--2---:R-:W-:Y:S05]  /*8980*/  @!P0 BRA `(.L_x_1363) ;  /* 0x0000000400708947 */ /* 0x004fea0003800000 */
.L_x_1382:
[----:B------:R-:W-:Y:S05]  /*8990*/  @!P2 BRA `(.L_x_1364) ;  /* 0x000000000004a947 */ /* 0x000fea0003800000 */
[----:B------:R-:W-:Y:S01]  /*89a0*/  BPT.TRAP 0x1 ;  /* 0x000000040000795c */ /* 0x000fe20000300000 */
.L_x_1364:
[----:B--2---:R-:W-:-:S04]  /*89b0*/  VIADD R3, R7, 0x26840 ;  /* 0x0002684007037836 */ /* 0x004fc80000000000 */
[----:B------:R-:W-:-:S04]  /*89c0*/  IMAD R0, R0, 0x8, R3 ;  /* 0x0000000800007824 */ /* 0x000fc800078e0203 */
[----:B------:R-:W2:Y:S02]  /*89d0*/  SYNCS.PHASECHK.TRANS64.TRYWAIT P0, [R0+URZ], R5 ;  /* 0x00000005000075a7 */ /* 0x000ea4000800017f */
[----:B--2---:R-:W-:Y:S05]  /*89e0*/  @!P0 BRA `(.L_x_1365) ;  /* 0x00000004006c8947 */ /* 0x004fea0003800000 */
.L_x_1383:
[----:B------:R-:W-:-:S07]  /*89f0*/  IMAD R3, R4, 0x8, R3 ;  /* 0x0000000804037824 */ /* 0x000fce00078e0203 */
.L_x_1366:
[----:B---3--:R3:W4:Y:S02]  /*8a00*/  SYNCS.PHASECHK.TRANS64.TRYWAIT P0, [R3+URZ], R2 ;  /* 0x00000002030075a7 */ /* 0x008724000800017f */
[----:B----4-:R-:W-:Y:S05]  /*8a10*/  @!P0 NANOSLEEP.SYNCS 0x989680 ;  /* 0x009896800000895d */ /* 0x010fea0003900000 */
[----:B------:R-:W4:Y:S02]  /*8a20*/  @!P0 SYNCS.PHASECHK.TRANS64 P0, [R3+URZ], R2 ;  /* 0x00000002030085a7 */ /* 0x000f24000800007f */
[----:B----4-:R-:W-:Y:S05]  /*8a30*/  @!P0 BRA `(.L_x_1366) ;  /* 0xfffffffc00f08947 */ /* 0x010fea000383ffff */
.L_x_1289:
[----:B------:R-:W-:Y:S05]  /*8a40*/  BSYNC B6 ;  /* 0x0000000000067941 */ /* 0x000fea0003800000 */
.L_x_1286:
[----:B------:R-:W-:Y:S05]  /*8a50*/  EXIT ;  /* 0x000000000000794d */ /* 0x000fea0003800000 */
.L_x_1296:
[----:B------:R-:W-:Y:S02]  /*8a60*/  IMAD.MOV.U32 R13, RZ, RZ, R17 ;  /* 0x000000ffff0d7224 */ /* 0x000fe400078e0011 */
[----:B------:R-:W-:Y:S02]  /*8a70*/  IMAD.MOV.U32 R12, RZ, RZ, RZ ;  /* 0x000000ffff0c7224 */ /* 0x000fe400078e00ff */
[----:B------:R-:W-:Y:S02]  /*8a80*/  IMAD.MOV.U32 R11, RZ, RZ, 0x1f ;  /* 0x0000001fff0b7424 */ /* 0x000fe400078e00ff */
[----:B------:R-:W-:-:S07]  /*8a90*/  IMAD.MOV.U32 R15, RZ, RZ, -0x1 ;  /* 0xffffffffff0f7424 */ /* 0x000fce00078e00ff */
[----:B------:R-:W-:Y:S05]  /*8aa0*/  WARPSYNC.COLLECTIVE R15, `(.L_x_1367) ;  /* 0x000000000f087348 */ /* 0x000fea0003c00000 */
[----:B------:R1:W2:Y:S02]  /*8ab0*/  SHFL.IDX P6, R14, R13, R12, R11 ;  /* 0x0000000c0d0e7389 */ /* 0x0002a400000c000b */
[----:B-12---:R-:W-:Y:S01]  /*8ac0*/  ENDCOLLECTIVE ;  /* 0x000000000000791b */ /* 0x006fe20003800000 */
.L_x_1367:
[----:B------:R-:W-:Y:S05]  /*8ad0*/  BRA `(.L_x_1368) ;  /* 0xffffff8400607947 */ /* 0x000fea000383ffff */
.L_x_1298:
[----:B--2---:R2:W3:Y:S02]  /*8ae0*/  SYNCS.PHASECHK.TRANS64.TRYWAIT P0, [R237+URZ+0x26800], R4 ;  /* 0x02680004ed0075a7 */ /* 0x0044e4000800017f */
[----:B---3--:R-:W-:Y:S05]  /*8af0*/  @!P0 NANOSLEEP.SYNCS 0x989680 ;  /* 0x009896800000895d */ /* 0x008fea0003900000 */
[----:B------:R-:W3:Y:S02]  /*8b00*/  @!P0 SYNCS.PHASECHK.TRANS64 P0, [R237+URZ+0x26800], R4 ;  /* 0x02680004ed0085a7 */ /* 0x000ee4000800007f */
[----:B---3--:R-:W-:Y:S05]  /*8b10*/  @!P0 BRA `(.L_x_1298) ;  /* 0xfffffffc00f08947 */ /* 0x008fea000383ffff */
[----:B------:R-:W-:Y:S05]  /*8b20*/  BRA `(.L_x_1297) ;  /* 0xffffff8400887947 */ /* 0x000fea000383ffff */
.L_x_1303:
[----:B--2---:R-:W-:-:S04]  /*8b30*/  IMAD.U32 R5, RZ, RZ, UR6 ;  /* 0x00000006ff057e24 */ /* 0x004fc8000f8e00ff */
[----:B------:R2:W3:Y:S03]  /*8b40*/  SYNCS.PHASECHK.TRANS64.TRYWAIT P0, [R5+URZ+0x26810], R120 ;  /* 0x02681078050075a7 */ /* 0x0004e6000800017f */
[----:B---3--:R-:W-:Y:S05]  /*8b50*/  @!P0 NANOSLEEP.SYNCS 0x989680 ;  /* 0x009896800000895d */ /* 0x008fea0003900000 */
[----:B------:R-:W3:Y:S02]  /*8b60*/  @!P0 SYNCS.PHASECHK.TRANS64 P0, [R5+URZ+0x26810], R120 ;  /* 0x02681078050085a7 */ /* 0x000ee4000800007f */
[----:B---3--:R-:W-:Y:S05]  /*8b70*/  @!P0 BRA `(.L_x_1303) ;  /* 0xfffffffc00ec8947 */ /* 0x008fea000383ffff */
[----:B------:R-:W-:Y:S05]  /*8b80*/  BRA `(.L_x_1302) ;  /* 0xffffff8c00f07947 */ /* 0x000fea000383ffff */
.L_x_1307:
[----:B------:R-:W-:-:S04]  /*8b90*/  IMAD.U32 R121, RZ, RZ, UR6 ;  /* 0x00000006ff797e24 */ /* 0x000fc8000f8e00ff */
[----:B------:R1:W1:Y:S03]  /*8ba0*/  SYNCS.PHASECHK.TRANS64.TRYWAIT P0, [R121+URZ+0x26830], R120 ;  /* 0x02683078790075a7 */ /* 0x000266000800017f */
[----:B-1----:R-:W-:Y:S05]  /*8bb0*/  @!P0 NANOSLEEP.SYNCS 0x989680 ;  /* 0x009896800000895d */ /* 0x002fea0003900000 */
[----:B------:R-:W1:Y:S02]  /*8bc0*/  @!P0 SYNCS.PHASECHK.TRANS64 P0, [R121+URZ+0x26830], R120 ;  /* 0x02683078790085a7 */ /* 0x000e64000800007f */
[----:B-1----:R-:W-:Y:S05]  /*8bd0*/  @!P0 BRA `(.L_x_1307) ;  /* 0xfffffffc00ec8947 */ /* 0x002fea000383ffff */
[----:B------:R-:W-:Y:S05]  /*8be0*/  BRA `(.L_x_1306) ;  /* 0xffffff9400b47947 */ /* 0x000fea000383ffff */
.L_x_1341:
[----:B-1----:R1:W2:Y:S02]  /*8bf0*/  SYNCS.PHASECHK.TRANS64.TRYWAIT P0, [R16+URZ+0x26820], R3 ;  /* 0x02682003100075a7 */ /* 0x0022a4000800017f */
[----:B--2---:R-:W-:Y:S05]  /*8c00*/  @!P0 NANOSLEEP.SYNCS 0x989680 ;  /* 0x009896800000895d */ /* 0x004fea0003900000 */
[----:B------:R-:W2:Y:S02]  /*8c10*/  @!P0 SYNCS.PHASECHK.TRANS64 P0, [R16+URZ+0x26820], R3 ;  /* 0x02682003100085a7 */ /* 0x000ea4000800007f */
[----:B--2---:R-:W-:Y:S05]  /*8c20*/  @!P0 BRA `(.L_x_1341) ;  /* 0xfffffffc00f08947 */ /* 0x004fea000383ffff */
[----:B------:R-:W-:Y:S05]  /*8c30*/  BRA `(.L_x_1369) ;  /* 0xffffffdc00207947 */ /* 0x000fea000383ffff */
.L_x_1345:
[----:B-1----:R1:W3:Y:S02]  /*8c40*/  SYNCS.PHASECHK.TRANS64.TRYWAIT P1, [R16+URZ+0x26840], R21 ;  /* 0x02684015100075a7 */ /* 0x0022e4000802017f */
[----:B---3--:R-:W-:Y:S05]  /*8c50*/  @!P1 NANOSLEEP.SYNCS 0x989680 ;  /* 0x009896800000995d */ /* 0x008fea0003900000 */
[----:B------:R-:W3:Y:S02]  /*8c60*/  @!P1 SYNCS.PHASECHK.TRANS64 P1, [R16+URZ+0x26840], R21 ;  /* 0x02684015100095a7 */ /* 0x000ee4000802007f */
[----:B---3--:R-:W-:Y:S05]  /*8c70*/  @!P1 BRA `(.L_x_1345) ;  /* 0xfffffffc00f09947 */ /* 0x008fea000383ffff */
[----:B------:R-:W-:Y:S05]  /*8c80*/  BRA `(.L_x_1370) ;  /* 0xffffffe400507947 */ /* 0x000fea000383ffff */
.L_x_1347:
[----:B--2---:R2:W3:Y:S02]  /*8c90*/  SYNCS.PHASECHK.TRANS64.TRYWAIT P1, [R16+URZ+0x26828], R21 ;  /* 0x02682815100075a7 */ /* 0x0044e4000802017f */
[----:B---3--:R-:W-:Y:S05]  /*8ca0*/  @!P1 NANOSLEEP.SYNCS 0x989680 ;  /* 0x009896800000995d */ /* 0x008fea0003900000 */
[----:B------:R-:W3:Y:S02]  /*8cb0*/  @!P1 SYNCS.PHASECHK.TRANS64 P1, [R16+URZ+0x26828], R21 ;  /* 0x02682815100095a7 */ /* 0x000ee4000802007f */
[----:B---3--:R-:W-:Y:S05]  /*8cc0*/  @!P1 BRA `(.L_x_1347) ;  /* 0xfffffffc00f09947 */ /* 0x008fea000383ffff */
[----:B------:R-:W-:Y:S05]  /*8cd0*/  BRA `(.L_x_1371) ;  /* 0xffffffe800007947 */ /* 0x000fea000383ffff */
.L_x_1349:
[----:B---3--:R3:W4:Y:S02]  /*8ce0*/  SYNCS.PHASECHK.TRANS64.TRYWAIT P1, [R16+URZ+0x26848], R21 ;  /* 0x02684815100075a7 */ /* 0x008724000802017f */
[----:B----4-:R-:W-:Y:S05]  /*8cf0*/  @!P1 NANOSLEEP.SYNCS 0x989680 ;  /* 0x009896800000995d */ /* 0x010fea0003900000 */
[----:B------:R-:W4:Y:S02]  /*8d00*/  @!P1 SYNCS.PHASECHK.TRANS64 P1, [R16+URZ+0x26848], R21 ;  /* 0x02684815100095a7 */ /* 0x000f24000802007f */
[----:B----4-:R-:W-:Y:S05]  /*8d10*/  @!P1 BRA `(.L_x_1349) ;  /* 0xfffffffc00f09947 */ /* 0x010fea000383ffff */
[----:B------:R-:W-:Y:S05]  /*8d20*/  BRA `(.L_x_1372) ;  /* 0xffffffe800b07947 */ /* 0x000fea000383ffff */
.L_x_1351:
[----:B------:R-:W-:-:S07]  /*8d30*/  SHF.L.U32 R5, R11, 0x1f, RZ ;  /* 0x0000001f0b057819 */ /* 0x000fce00000006ff */
.L_x_1373:
[----:B------:R1:W1:Y:S02]  /*8d40*/  SYNCS.PHASECHK.TRANS64.TRYWAIT P1, [R16+URZ+0x26820], R5 ;  /* 0x02682005100075a7 */ /* 0x000264000802017f */
[----:B-1----:R-:W-:Y:S05]  /*8d50*/  @!P1 NANOSLEEP.SYNCS 0x989680 ;  /* 0x009896800000995d */ /* 0x002fea0003900000 */
[----:B------:R-:W1:Y:S02]  /*8d60*/  @!P1 SYNCS.PHASECHK.TRANS64 P1, [R16+URZ+0x26820], R5 ;  /* 0x02682005100095a7 */ /* 0x000e64000802007f */
[----:B-1----:R-:W-:Y:S05]  /*8d70*/  @!P1 BRA `(.L_x_1373) ;  /* 0xfffffffc00f09947 */ /* 0x002fea000383ffff */
[----:B------:R-:W-:Y:S05]  /*8d80*/  BRA `(.L_x_1374) ;  /* 0xffffffec00487947 */ /* 0x000fea000383ffff */
.L_x_1354:
[----:B-1----:R1:W3:Y:S02]  /*8d90*/  SYNCS.PHASECHK.TRANS64.TRYWAIT P1, [R16+URZ+0x26840], R13 ;  /* 0x0268400d100075a7 */ /* 0x0022e4000802017f */
[----:B---3--:R-:W-:Y:S05]  /*8da0*/  @!P1 NANOSLEEP.SYNCS 0x989680 ;  /* 0x009896800000995d */ /* 0x008fea0003900000 */
[----:B------:R-:W3:Y:S02]  /*8db0*/  @!P1 SYNCS.PHASECHK.TRANS64 P1, [R16+URZ+0x26840], R13 ;  /* 0x0268400d100095a7 */ /* 0x000ee4000802007f */
[----:B---3--:R-:W-:Y:S05]  /*8dc0*/  @!P1 BRA `(.L_x_1354) ;  /* 0xfffffffc00f09947 */ /* 0x008fea000383ffff */
[----:B------:R-:W-:Y:S05]  /*8dd0*/  BRA `(.L_x_1375) ;  /* 0xfffffff000187947 */ /* 0x000fea000383ffff */
.L_x_1356:
[----:B--2---:R2:W3:Y:S02]  /*8de0*/  SYNCS.PHASECHK.TRANS64.TRYWAIT P1, [R16+URZ+0x26828], R13 ;  /* 0x0268280d100075a7 */ /* 0x0044e4000802017f */
[----:B---3--:R-:W-:Y:S05]  /*8df0*/  @!P1 NANOSLEEP.SYNCS 0x989680 ;  /* 0x009896800000995d */ /* 0x008fea0003900000 */
[----:B------:R-:W3:Y:S02]  /*8e00*/  @!P1 SYNCS.PHASECHK.TRANS64 P1, [R16+URZ+0x26828], R13 ;  /* 0x0268280d100095a7 */ /* 0x000ee4000802007f */
[----:B---3--:R-:W-:Y:S05]  /*8e10*/  @!P1 BRA `(.L_x_1356) ;  /* 0xfffffffc00f09947 */ /* 0x008fea000383ffff */
[----:B------:R-:W-:Y:S05]  /*8e20*/  BRA `(.L_x_1376) ;  /* 0xfffffff000bc7947 */ /* 0x000fea000383ffff */
.L_x_1358:
[----:B---3--:R3:W1:Y:S02]  /*8e30*/  SYNCS.PHASECHK.TRANS64.TRYWAIT P0, [R3+URZ+0x26840], R0 ;  /* 0x02684000030075a7 */ /* 0x008664000800017f */
[----:B-1----:R-:W-:Y:S05]  /*8e40*/  @!P0 NANOSLEEP.SYNCS 0x989680 ;  /* 0x009896800000895d */ /* 0x002fea0003900000 */
[----:B------:R-:W1:Y:S02]  /*8e50*/  @!P0 SYNCS.PHASECHK.TRANS64 P0, [R3+URZ+0x26840], R0 ;  /* 0x02684000030085a7 */ /* 0x000e64000800007f */
[----:B-1----:R-:W-:Y:S05]  /*8e60*/  @!P0 BRA `(.L_x_1358) ;  /* 0xfffffffc00f08947 */ /* 0x002fea000383ffff */
[----:B------:R-:W-:Y:S05]  /*8e70*/  BRA `(.L_x_1377) ;  /* 0xfffffff400807947 */ /* 0x000fea000383ffff */
.L_x_1360:
[----:B------:R-:W-:Y:S01]  /*8e80*/  BSSY B0, `(.L_x_1378) ;  /* 0x0000006000007945 */ /* 0x000fe20003800000 */
[----:B------:R-:W-:-:S07]  /*8e90*/  IMAD.MOV.U32 R15, RZ, RZ, -0x1 ;  /* 0xffffffffff0f7424 */ /* 0x000fce00078e00ff */
[----:B------:R-:W-:Y:S05]  /*8ea0*/  WARPSYNC.COLLECTIVE R15, `(.L_x_1379) ;  /* 0x000000000f0c7348 */ /* 0x000fea0003c00000 */
[----:B------:R-:W-:Y:S02]  /*8eb0*/  ELECT P6, UR62, PT ;  /* 0x00000000003e782f */ /* 0x000fe400038c0000 */
[----:B------:R-:W-:Y:S01]  /*8ec0*/  MOV R14, UR62 ;  /* 0x0000003e000e7c02 */ /* 0x000fe20008000f00 */
[----:B------:R-:W-:Y:S10]  /*8ed0*/  ENDCOLLECTIVE ;  /* 0x000000000000791b */ /* 0x000ff40003800000 */
.L_x_1379:
[----:B------:R-:W-:Y:S05]  /*8ee0*/  BSYNC B0 ;  /* 0x0000000000007941 */ /* 0x000fea0003800000 */
.L_x_1378:
[----:B------:R-:W-:Y:S05]  /*8ef0*/  BRA `(.L_x_1380) ;  /* 0xfffffff800487947 */ /* 0x000fea000383ffff */
.L_x_1362:
[----:B-1----:R1:W2:Y:S02]  /*8f00*/  SYNCS.PHASECHK.TRANS64.TRYWAIT P0, [R6+URZ], R5 ;  /* 0x00000005060075a7 */ /* 0x0022a4000800017f */
[----:B--2---:R-:W-:Y:S05]  /*8f10*/  @!P0 NANOSLEEP.SYNCS 0x989680 ;  /* 0x009896800000895d */ /* 0x004fea0003900000 */
[----:B------:R-:W2:Y:S02]  /*8f20*/  @!P0 SYNCS.PHASECHK.TRANS64 P0, [R6+URZ], R5 ;  /* 0x00000005060085a7 */ /* 0x000ea4000800007f */
[----:B--2---:R-:W-:Y:S05]  /*8f30*/  @!P0 BRA `(.L_x_1362) ;  /* 0xfffffffc00f08947 */ /* 0x004fea000383ffff */
[----:B------:R-:W-:Y:S05]  /*8f40*/  BRA `(.L_x_1381) ;  /* 0xfffffff800887947 */ /* 0x000fea000383ffff */
.L_x_1363:
[----:B--2---:R2:W3:Y:S02]  /*8f50*/  SYNCS.PHASECHK.TRANS64.TRYWAIT P0, [R3+URZ], R2 ;  /* 0x00000002030075a7 */ /* 0x0044e4000800017f */
[----:B---3--:R-:W-:Y:S05]  /*8f60*/  @!P0 NANOSLEEP.SYNCS 0x989680 ;  /* 0x009896800000895d */ /* 0x008fea0003900000 */
[----:B------:R-:W3:Y:S02]  /*8f70*/  @!P0 SYNCS.PHASECHK.TRANS64 P0, [R3+URZ], R2 ;  /* 0x00000002030085a7 */ /* 0x000ee4000800007f */
[----:B---3--:R-:W-:Y:S05]  /*8f80*/  @!P0 BRA `(.L_x_1363) ;  /* 0xfffffffc00f08947 */ /* 0x008fea000383ffff */
[----:B------:R-:W-:Y:S05]  /*8f90*/  BRA `(.L_x_1382) ;  /* 0xfffffff8007c7947 */ /* 0x000fea000383ffff */
.L_x_1365:
[----:B--2---:R2:W3:Y:S02]  /*8fa0*/  SYNCS.PHASECHK.TRANS64.TRYWAIT P0, [R0+URZ], R5 ;  /* 0x00000005000075a7 */ /* 0x0044e4000800017f */
[----:B---3--:R-:W-:Y:S05]  /*8fb0*/  @!P0 NANOSLEEP.SYNCS 0x989680 ;  /* 0x009896800000895d */ /* 0x008fea0003900000 */
[----:B------:R-:W3:Y:S02]  /*8fc0*/  @!P0 SYNCS.PHASECHK.TRANS64 P0, [R0+URZ], R5 ;  /* 0x00000005000085a7 */ /* 0x000ee4000800007f */
[----:B---3--:R-:W-:Y:S05]  /*8fd0*/  @!P0 BRA `(.L_x_1365) ;  /* 0xfffffffc00f08947 */ /* 0x008fea000383ffff */
[----:B------:R-:W-:Y:S05]  /*8fe0*/  BRA `(.L_x_1383) ;  /* 0xfffffff800807947 */ /* 0x000fea000383ffff */
.L_x_1384:
        /* <DEDUP_REMOVED lines=9> */
.L_x_6561:


//--------------------- .text._ZN7cutlass13device_kernelIN5flash11enable_sm90INS1_16FlashAttnBwdSm90INS1_25CollectiveMainloopBwdSm90ILi2ELi2ELi2EN4cute5tupleIJNS5_1CILi1EEES8_S8_EEENS6_IJNS7_ILi64EEENS7_ILi128EEENS7_ILi96EEEEEENS_10bfloat16_tEfNS_4arch4Sm90ELb0ELb1ELb1ELb0ELb1ELb1ELb0ELb0ELi2ELi1ELi2ELi1ELb1EEENS1_24CollectiveEpilogueBwdGQAISD_fSG_Li256ELb0ELb1EEENS1_19SingleTileSchedulerILb0ELb0ELb0ELi128EEEEEEEEEvNT_6ParamsE --------------------------
	.section	.text._ZN7cutlass13device_kernelIN5flash11enable_sm90INS1_16FlashAttnBwdSm90INS1_25CollectiveMainloopBwdSm90ILi2ELi2ELi2EN4cute5tupleIJNS5_1CILi1EEES8_S8_EEENS6_IJNS7_ILi64EEENS7_ILi128EEENS7_ILi96EEEEEENS_10bfloat16_tEfNS_4arch4Sm90ELb0ELb1ELb1ELb0ELb1ELb1ELb0ELb0ELi2ELi1ELi2ELi1ELb1EEENS1_24CollectiveEpilogueBwdGQAISD_fSG_Li256ELb0ELb1EEENS1_19SingleTileSchedulerILb0ELb0ELb0ELi128EEEEEEEEEvNT_6ParamsE,"ax",@progbits
	.align	128
.text._ZN7cutlass13device_kernelIN5flash11enable_sm90INS1_16FlashAttnBwdSm90INS1_25CollectiveMainloopBwdSm90ILi2ELi2ELi2EN4cute5tupleIJNS5_1CILi1EEES8_S8_EEENS6_IJNS7_ILi64EEENS7_ILi128EEENS7_ILi96EEEEEENS_10bfloat16_tEfNS_4arch4Sm90ELb0ELb1ELb1ELb0ELb1ELb1ELb0ELb0ELi2ELi1ELi2ELi1ELb1EEENS1_24CollectiveEpilogueBwdGQAISD_fSG_Li256ELb0ELb1EEENS1_19SingleTileSchedulerILb0ELb0ELb0ELi128EEEEEEEEEvNT_6ParamsE:
        .type           _ZN7cutlass13device_kernelIN5flash11enable_sm90INS1_16FlashAttnBwdSm90INS1_25CollectiveMainloopBwdSm90ILi2ELi2ELi2EN4cute5tupleIJNS5_1CILi1EEES8_S8_EEENS6_IJNS7_ILi64EEENS7_ILi128EEENS7_ILi96EEEEEENS_10bfloat16_tEfNS_4arch4Sm90ELb0ELb1ELb1ELb0ELb1ELb1ELb0ELb0ELi2ELi1ELi2ELi1ELb1EEENS1_24CollectiveEpilogueBwdGQAISD_fSG_Li256ELb0ELb1EEENS1_19SingleTileSchedulerILb0ELb0ELb0ELi128EEEEEEEEEvNT_6ParamsE,@function
        .size           _ZN7cutlass13device_kernelIN5flash11enable_sm90INS1_16FlashAttnBwdSm90INS1_25CollectiveMainloopBwdSm90ILi2ELi2ELi2EN4cute5tupleIJNS5_1CILi1EEES8_S8_EEENS6_IJNS7_ILi64EEENS7_ILi128EEENS7_ILi96EEEEEENS_10bfloat16_tEfNS_4arch4Sm90ELb0ELb1ELb1ELb0ELb1ELb1ELb0ELb0ELi2ELi1ELi2ELi1ELb1EEENS1_24CollectiveEpilogueBwdGQAISD_fSG_Li256ELb0ELb1EEENS1_19SingleTileSchedulerILb0ELb0ELb0ELi128EEEEEEEEEvNT_6ParamsE,(.L_x_6562 - _ZN7cutlass13device_kernelIN5flash11enable_sm90INS1_16FlashAttnBwdSm90INS1_25CollectiveMainloopBwdSm90ILi2ELi2ELi2EN4cute5tupleIJNS5_1CILi1EEES8_S8_EEENS6_IJNS7_ILi64EEENS7_ILi128EEENS7_ILi96EEEEEENS_10bfloat16_tEfNS_4arch4Sm90ELb0ELb1ELb1ELb0ELb1ELb1ELb0ELb0ELi2ELi1ELi2ELi1ELb1EEENS1_24CollectiveEpilogueBwdGQAISD_fSG_Li256ELb0ELb1EEENS1_19SingleTileSchedulerILb0ELb0ELb0ELi128EEEEEEEEEvNT_6ParamsE)
        .other          _ZN7cutlass13device_kernelIN5flash11enable_sm90INS1_16FlashAttnBwdSm90INS1_25CollectiveMainloopBwdSm90ILi2ELi2ELi2EN4cute5tupleIJNS5_1CILi1EEES8_S8_EEENS6_IJNS7_ILi64EEENS7_ILi128EEENS7_ILi96EEEEEENS_10bfloat16_tEfNS_4arch4Sm90ELb0ELb1ELb1ELb0ELb1ELb1ELb0ELb0ELi2ELi1ELi2ELi1ELb1EEENS1_24CollectiveEpilogueBwdGQAISD_fSG_Li256ELb0ELb1EEENS1_19SingleTileSchedulerILb0ELb0ELb0ELi128EEEEEEEEEvNT_6ParamsE,@"STO_CUDA_ENTRY STV_DEFAULT"
_ZN7cutlass13device_kernelIN5flash11enable_sm90INS1_16FlashAttnBwdSm90INS1_25CollectiveMainloopBwdSm90ILi2ELi2ELi2EN4cute5tupleIJNS5_1CILi1EEES8_S8_EEENS6_IJNS7_ILi64EEENS7_ILi128EEENS7_ILi96EEEEEENS_10bfloat16_tEfNS_4arch4Sm90ELb0ELb1ELb1ELb0ELb1ELb1ELb0ELb0ELi2ELi1ELi2ELi1ELb1EEENS1_24CollectiveEpilogueBwdGQAISD_fSG_Li256ELb0ELb1EEENS1_19SingleTileSchedulerILb0ELb0ELb0ELi128EEEEEEEEEvNT_6ParamsE:
        /* <DEDUP_REMOVED lines=24> */
.L_x_1386:
[----:B------:R-:W-:Y:S05]  /*0180*/  BSYNC B0 ;  /* 0x0000000000007941 */ /* 0x000fea0003800000 */
.L_x_1385:
        /* <DEDUP_REMOVED lines=37> */
.L_x_1387:
        /* <DEDUP_REMOVED lines=22> */
.L_x_1388:
[----:B------:R-:W-:Y:S01]  /*0540*/  PLOP3.LUT P0, PT, PT, PT, UP0, 0x80, 0x0 ;  /* 0x000000000000781c */ /* 0x000fe20003f0f008 */
[----:B------:R-:W-:Y:S01]  /*0550*/  NOP ;  /* 0x0000000000007918 */ /* 0x000fe20000000000 */
[----:B------:R-:W-:Y:S01]  /*0560*/  ULDC.64 UR46, c[0x0][0x208] ;  /* 0x00008200002e7ab9 */ /* 0x000fe20000000a00 */
[----:B------:R-:W-:Y:S01]  /*0570*/  BSSY B6, `(.L_x_1389) ;  /* 0x000098a000067945 */ /* 0x000fe20003800000 */
[----:B-12-4-:R-:W-:Y:S09]  /*0580*/  BAR.SYNC.DEFER_BLOCKING 0x0 ;  /* 0x0000000000007b1d */ /* 0x016ff20000010000 */
[----:B------:R-:W-:Y:S05]  /*0590*/  @!P0 BRA `(.L_x_1390) ;  /* 0x0000005400908947 */ /* 0x000fea0003800000 */
.L_x_1391:
        /* <DEDUP_REMOVED lines=13> */
[----:B-1----:R-:W-:Y:S05]  /*0670*/  @!P0 BRA `(.L_x_1392) ;  /* 0x0000009400e48947 */ /* 0x002fea0003800000 */
        /* <DEDUP_REMOVED lines=73> */
.L_x_1393:
        /* <DEDUP_REMOVED lines=28> */
.L_x_1396:
        /* <DEDUP_REMOVED lines=15> */
.L_x_1395:
        /* <DEDUP_REMOVED lines=22> */
.L_x_1398:
        /* <DEDUP_REMOVED lines=15> */
.L_x_1397:
[----:B------:R-:W-:Y:S01]  /*1010*/  SHF.R.S32.HI R19, RZ, 0x1f, R18 ;  /* 0x0000001fff137819 */ /* 0x000fe20000011412 */
[----:B------:R-:W-:-:S03]  /*1020*/  UMOV UR4, 0xffffffff ;  /* 0xffffffff00047882 */ /* 0x000fc60000000000 */
[----:B------:R-:W-:-:S04]  /*1030*/  LEA.HI R0, R19, R18, RZ, 0x7 ;  /* 0x0000001213007211 */ /* 0x000fc800078f38ff */
[----:B------:R-:W-:Y:S01]  /*1040*/  SHF.R.S32.HI R17, RZ, 0x7, R0 ;  /* 0x00000007ff117819 */ /* 0x000fe20000011400 */
[----:B------:R-:W-:Y:S06]  /*1050*/  BRA.DIV UR4, `(.L_x_1399) ;  /* 0x0000008e04747947 */ /* 0x000fec000b800000 */
[----:B------:R1:W2:Y:S02]  /*1060*/  SHFL.IDX PT, R14, R17, RZ, 0x1f ;  /* 0x00001fff110e7589 */ /* 0x0002a400000e0000 */
.L_x_1512:
        /* <DEDUP_REMOVED lines=15> */
.L_x_1400:
        /* <DEDUP_REMOVED lines=19> */
.L_x_1402:
        /* <DEDUP_REMOVED lines=127> */
.L_x_1413:
[----:B------:R-:W-:-:S06]  /*1a80*/  UISETP.NE.AND UP0, UPT, UR11, 0x3, UPT ;  /* 0x000000030b00788c */ /* 0x000fcc000bf05270 */
[----:B------:R-:W-:-:S13]  /*1a90*/  PLOP3.LUT P6, PT, PT, PT, UP0, 0x80, 0x0 ;  /* 0x000000000000781c */ /* 0x000fda0003fcf008 */
[----:B-1----:R-:W-:Y:S05]  /*1aa0*/  @!P6 BRA `(.L_x_1403) ;  /* 0x000000000004e947 */ /* 0x002fea0003800000 */
[----:B------:R-:W-:Y:S01]  /*1ab0*/  BPT.TRAP 0x1 ;  /* 0x000000040000795c */ /* 0x000fe20000300000 */
.L_x_1403:
[----:B------:R-:W-:Y:S01]  /*1ac0*/  R2UR UR9, R237 ;  /* 0x00000000ed0972ca */ /* 0x000fe200000e0000 */
[----:B------:R-:W-:-:S05]  /*1ad0*/  IMAD.U32 R120, RZ, RZ, UR4 ;  /* 0x00000004ff787e24 */ /* 0x000fca000f8e00ff */
[----:B------:R-:W-:-:S07]  /*1ae0*/  SHF.L.U32 R120, R120, 0x1f, RZ ;  /* 0x0000001f78787819 */ /* 0x000fce00000006ff */
[----:B------:R-:W-:-:S09]  /*1af0*/  ULEA UR9, UR5, UR9, 0x3 ;  /* 0x0000000905097291 */ /* 0x000fd2000f8e183f */
[----:B------:R1:W2:Y:S01]  /*1b00*/  SYNCS.PHASECHK.TRANS64.TRYWAIT P0, [UR9+0x26810], R120 ;  /* 0x02681078ff0075a7 */ /* 0x0002a20008000149 */
[----:B------:R-:W-:Y:S05]  /*1b10*/  @!P6 BRA `(.L_x_1404) ;  /* 0x000000000004e947 */ /* 0x000fea0003800000 */
[----:B------:R-:W-:Y:S01]  /*1b20*/  BPT.TRAP 0x1 ;  /* 0x000000040000795c */ /* 0x000fe20000300000 */
.L_x_1404:
[----:B--2---:R-:W-:Y:S05]  /*1b30*/  @P0 BRA `(.L_x_1405) ;  /* 0x0000000000080947 */ /* 0x004fea0003800000 */
[----:B------:R-:W2:Y:S02]  /*1b40*/  SYNCS.PHASECHK.TRANS64.TRYWAIT P0, [UR9+0x26810], R120 ;  /* 0x02681078ff0075a7 */ /* 0x000ea40008000149 */
[----:B--2---:R-:W-:Y:S05]  /*1b50*/  @!P0 BRA `(.L_x_1406) ;  /* 0x0000008000e88947 */ /* 0x004fea0003800000 */
.L_x_1405:
        /* <DEDUP_REMOVED lines=66> */
.L_x_1407:
[----:B------:R1:W1:Y:S01]  /*1f80*/  SYNCS.PHASECHK.TRANS64.TRYWAIT P0, [UR9+0x26830], R120 ;  /* 0x02683078ff0075a7 */ /* 0x0002620008000149 */
[----:B------:R-:W-:Y:S05]  /*1f90*/  @!P6 BRA `(.L_x_1408) ;  /* 0x000000000004e947 */ /* 0x000fea0003800000 */
[----:B------:R-:W-:Y:S01]  /*1fa0*/  BPT.TRAP 0x1 ;  /* 0x000000040000795c */ /* 0x000fe20000300000 */
.L_x_1408:
        /* <DEDUP_REMOVED lines=50> */
.L_x_1409:
        /* <DEDUP_REMOVED lines=600> */
.L_x_1411:
        /* <DEDUP_REMOVED lines=48> */
.L_x_1412:
        /* <DEDUP_REMOVED lines=62> */
.L_x_1394:
[----:B------:R-:W-:Y:S05]  /*4f30*/  @P0 BRA `(.L_x_1392) ;  /* 0x0000004c00b40947 */ /* 0x000fea0003800000 */
[----:B-1----:R-:W1:Y:S01]  /*4f40*/  S2R R4, SR_TID.X ;  /* 0x0000000000047919 */ /* 0x002e620000002100 */
[----:B------:R-:W2:Y:S01]  /*4f50*/  S2UR UR8, SR_CTAID.Y ;  /* 0x00000000000879c3 */ /* 0x000ea20000002600 */
[----:B------:R-:W-:Y:S01]  /*4f60*/  ULDC UR9, c[0x0][0x850] ;  /* 0x0002140000097ab9 */ /* 0x000fe20000000800 */
[----:B------:R-:W-:Y:S01]  /*4f70*/  ULDC.64 UR12, c[0x0][0x818] ;  /* 0x00020600000c7ab9 */ /* 0x000fe20000000a00 */
[----:B------:R-:W-:Y:S01]  /*4f80*/  UISETP.NE.AND UP0, UPT, UR9, 0x1, UPT ;  /* 0x000000010900788c */ /* 0x000fe2000bf05270 */
[----:B------:R-:W-:Y:S01]  /*4f90*/  BSSY B0, `(.L_x_1414) ;  /* 0x0000058000007945 */ /* 0x000fe20003800000 */
[----:B------:R-:W-:Y:S01]  /*4fa0*/  ULDC UR18, c[0x0][0x80c] ;  /* 0x0002030000127ab9 */ /* 0x000fe20000000800 */
[----:B------:R-:W-:Y:S01]  /*4fb0*/  UMOV UR20, 0x400 ;  /* 0x0000040000147882 */ /* 0x000fe20000000000 */
[----:B------:R-:W-:Y:S01]  /*4fc0*/  ULDC.64 UR16, c[0x0][0x840] ;  /* 0x0002100000107ab9 */ /* 0x000fe20000000a00 */
[----:B------:R-:W3:Y:S01]  /*4fd0*/  S2UR UR15, SR_CTAID.X ;  /* 0x00000000000f79c3 */ /* 0x000ee20000002500 */
[----:B------:R-:W-:-:S05]  /*4fe0*/  ULDC.64 UR24, c[0x0][0x848] ;  /* 0x0002120000187ab9 */ /* 0x000fca0000000a00 */
[----:B------:R-:W-:Y:S01]  /*4ff0*/  @UP0 ULDC UR4, c[0x0][0x854] ;  /* 0x0002150000040ab9 */ /* 0x000fe20000000800 */
[----:B------:R-:W-:Y:S01]  /*5000*/  @UP0 ULDC UR7, c[0x0][0x858] ;  /* 0x0002160000070ab9 */ /* 0x000fe20000000800 */
[----:B------:R-:W4:Y:S01]  /*5010*/  S2UR UR14, SR_CTAID.Z ;  /* 0x00000000000e79c3 */ /* 0x000f220000002700 */
[----:B--2---:R-:W-:-:S07]  /*5020*/  UIMAD.WIDE.U32 UR4, UR8, UR4, URZ ;  /* 0x00000004080472a5 */ /* 0x004fce000f8e003f */
[----:B------:R-:W2:Y:S01]  /*5030*/  S2UR UR21, SR_CgaCtaId ;  /* 0x00000000001579c3 */ /* 0x000ea20000008800 */
[----:B------:R-:W-:Y:S01]  /*5040*/  UMOV UR11, UR8 ;  /* 0x00000008000b7c82 */ /* 0x000fe20008000000 */
[----:B------:R-:W-:Y:S01]  /*5050*/  @UP0 USHF.R.U32.HI UR11, URZ, UR7, UR5 ;  /* 0x000000073f0b0299 */ /* 0x000fe20008011605 */
[----:B-1----:R-:W-:-:S03]  /*5060*/  VIADD R3, R4, 0xffffff80 ;  /* 0xffffff8004037836 */ /* 0x002fc60000000000 */
[----:B------:R-:W-:Y:S02]  /*5070*/  USHF.R.S32.HI UR19, URZ, 0x1f, UR11 ;  /* 0x0000001f3f137899 */ /* 0x000fe4000801140b */
[----:B------:R-:W-:Y:S01]  /*5080*/  BAR.SYNC.DEFER_BLOCKING 0x1, 0x100 ;  /* 0x0044000000007b1d */ /* 0x000fe20000010000 */
[----:B---3--:R-:W-:Y:S01]  /*5090*/  UIMAD UR6, UR15, 0x3000, URZ ;  /* 0x000030000f0678a4 */ /* 0x008fe2000f8e023f */
[----:B------:R-:W-:Y:S01]  /*50a0*/  ISETP.NE.AND P1, PT, R4, 0x80, PT ;  /* 0x000000800400780c */ /* 0x000fe20003f25270 */
[----:B------:R-:W-:Y:S01]  /*50b0*/  UIMAD UR10, UR19, UR12, URZ ;  /* 0x0000000c130a72a4 */ /* 0x000fe2000f8e023f */
[----:B------:R-:W-:Y:S01]  /*50c0*/  SHF.R.S32.HI R0, RZ, 0x1f, R3 ;  /* 0x0000001fff007819 */ /* 0x000fe20000011403 */
[----:B------:R-:W-:Y:S01]  /*50d0*/  USHF.R.S32.HI UR7, URZ, 0x1f, UR6 ;  /* 0x0000001f3f077899 */ /* 0x000fe20008011406 */
[----:B------:R-:W-:Y:S01]  /*50e0*/  ISETP.NE.AND P0, PT, R3, RZ, PT ;  /* 0x000000ff0300720c */ /* 0x000fe20003f05270 */
[----:B------:R-:W-:Y:S01]  /*50f0*/  UIMAD UR22, UR11, UR13, UR10 ;  /* 0x0000000d0b1672a4 */ /* 0x000fe2000f8e020a */
[----:B------:R-:W-:Y:S01]  /*5100*/  LEA.HI R2, R0, R3, RZ, 0x7 ;  /* 0x0000000300027211 */ /* 0x000fe200078f38ff */
[----:B------:R-:W-:Y:S01]  /*5110*/  UIMAD.WIDE.U32 UR4, UR11, UR12, UR6 ;  /* 0x0000000c0b0472a5 */ /* 0x000fe2000f8e0006 */
[----:B------:R-:W-:-:S02]  /*5120*/  ULDC UR10, c[0x0][0x870] ;  /* 0x00021c00000a7ab9 */ /* 0x000fc40000000800 */
[----:B------:R-:W-:Y:S01]  /*5130*/  LOP3.LUT R0, R2, 0x3fffff80, RZ, 0xc0, !PT ;  /* 0x3fffff8002007812 */ /* 0x000fe200078ec0ff */
[----:B------:R-:W-:Y:S01]  /*5140*/  UIMAD UR10, UR15, UR10, URZ ;  /* 0x0000000a0f0a72a4 */ /* 0x000fe2000f8e023f */
[----:B------:R-:W-:Y:S01]  /*5150*/  SHF.R.S32.HI R5, RZ, 0x7, R2 ;  /* 0x00000007ff057819 */ /* 0x000fe20000011402 */
[----:B----4-:R-:W-:Y:S02]  /*5160*/  UIMAD UR15, UR14, UR18, URZ ;  /* 0x000000120e0f72a4 */ /* 0x010fe4000f8e023f */
[----:B------:R-:W-:Y:S01]  /*5170*/  IMAD.IADD R0, R3, 0x1, -R0 ;  /* 0x0000000103007824 */ /* 0x000fe200078e0a00 */
[----:B------:R-:W-:Y:S02]  /*5180*/  UIMAD UR18, UR10, UR18, URZ ;  /* 0x000000120a1272a4 */ /* 0x000fe4000f8e023f */
[----:B--2---:R-:W-:Y:S01]  /*5190*/  ULEA UR10, UR21, UR20, 0x18 ;  /* 0x00000014150a7291 */ /* 0x004fe2000f8ec03f */
[----:B------:R-:W-:Y:S01]  /*51a0*/  IMAD R0, R5, 0x600, R0 ;  /* 0x0000060005007824 */ /* 0x000fe200078e0200 */
[----:B------:R-:W-:-:S02]  /*51b0*/  USHF.R.S32.HI UR21, URZ, 0x1f, UR18 ;  /* 0x0000001f3f157899 */ /* 0x000fc40008011412 */
[----:B------:R-:W-:Y:S01]  /*51c0*/  USHF.R.S32.HI UR20, URZ, 0x1f, UR15 ;  /* 0x0000001f3f147899 */ /* 0x000fe2000801140f */
[----:B------:R-:W-:Y:S01]  /*51d0*/  IMAD.SHL.U32 R0, R0, 0x4, RZ ;  /* 0x0000000400007824 */ /* 0x000fe200078e00ff */
[----:B------:R-:W-:Y:S02]  /*51e0*/  UIADD3 UR18, UP0, UP1, UR18, UR15, UR11 ;  /* 0x0000000f12127290 */ /* 0x000fe4000f91e00b */
[----:B------:R-:W-:Y:S02]  /*51f0*/  UIMAD.WIDE.U32 UR6, UR11, UR16, UR6 ;  /* 0x000000100b0672a5 */ /* 0x000fe4000f8e0006 */
[----:B------:R-:W-:Y:S01]  /*5200*/  UIMAD UR23, UR19, UR16, URZ ;  /* 0x00000010131772a4 */ /* 0x000fe2000f8e023f */
[----:B------:R-:W-:Y:S01]  /*5210*/  LEA R0, R0, UR10, 0x2 ;  /* 0x0000000a00007c11 */ /* 0x000fe2000f8e10ff */
[----:B------:R-:W-:Y:S02]  /*5220*/  UIADD3.X UR16, UR21, UR20, UR19, UP0, UP1 ;  /* 0x0000001415107290 */ /* 0x000fe400087e2413 */
[----:B------:R-:W-:Y:S01]  /*5230*/  USHF.L.U32 UR15, UR18, 0x2, URZ ;  /* 0x00000002120f7899 */ /* 0x000fe2000800063f */
[----:B------:R-:W-:Y:S01]  /*5240*/  ULDC.64 UR12, c[0x0][0x868] ;  /* 0x00021a00000c7ab9 */ /* 0x000fe20000000a00 */
[----:B------:R-:W-:Y:S01]  /*5250*/  USHF.L.U64.HI UR16, UR18, 0x2, UR16 ;  /* 0x0000000212107899 */ /* 0x000fe20008010210 */
[----:B------:R1:W-:Y:S01]  /*5260*/  STS.128 [R0], R24 ;  /* 0x0000001800007388 */ /* 0x0003e20000000c00 */
[----:B------:R-:W-:-:S02]  /*5270*/  UIADD3 UR18, UP0, UR15, UR12, URZ ;  /* 0x0000000c0f127290 */ /* 0x000fc4000ff1e03f */
[----:B------:R-:W-:Y:S01]  /*5280*/  USHF.R.S32.HI UR12, URZ, 0x1f, UR14 ;  /* 0x0000001f3f0c7899 */ /* 0x000fe2000801140e */
[----:B------:R1:W-:Y:S01]  /*5290*/  STS.128 [R0+0x800], R28 ;  /* 0x0008001c00007388 */ /* 0x0003e20000000c00 */
[----:B------:R-:W-:Y:S01]  /*52a0*/  UIMAD UR17, UR11, UR17, UR23 ;  /* 0x000000110b1172a4 */ /* 0x000fe2000f8e0217 */
[----:B------:R-:W-:Y:S02]  /*52b0*/  ULDC.64 UR20, c[0x0][0x820] ;  /* 0x0002080000147ab9 */ /* 0x000fe40000000a00 */
[----:B------:R1:W-:Y:S01]  /*52c0*/  STS.128 [R0+0x1000], R32 ;  /* 0x0010002000007388 */ /* 0x0003e20000000c00 */
[----:B------:R-:W-:Y:S01]  /*52d0*/  UIADD3.X UR19, UR16, UR13, URZ, UP0, !UPT ;  /* 0x0000000d10137290 */ /* 0x000fe200087fe43f */
[----:B------:R-:W-:Y:S01]  /*52e0*/  IMAD.U32 R2, RZ, RZ, UR18 ;  /* 0x00000012ff027e24 */ /* 0x000fe2000f8e00ff */
[----:B------:R-:W-:Y:S01]  /*52f0*/  UIMAD UR13, UR12, UR20, URZ ;  /* 0x000000140c0d72a4 */ /* 0x000fe2000f8e023f */
[----:B------:R1:W-:Y:S01]  /*5300*/  STS.128 [R0+0x1800], R36 ;  /* 0x0018002400007388 */ /* 0x0003e20000000c00 */
[----:B------:R-:W-:-:S02]  /*5310*/  UIADD3 UR5, UR5, UR22, URZ ;  /* 0x0000001605057290 */ /* 0x000fc4000fffe03f */
[----:B------:R-:W-:Y:S01]  /*5320*/  UIMAD UR12, UR12, UR24, URZ ;  /* 0x000000180c0c72a4 */ /* 0x000fe2000f8e023f */
[----:B------:R1:W-:Y:S01]  /*5330*/  STS.128 [R0+0x2000], R40 ;  /* 0x0020002800007388 */ /* 0x0003e20000000c00 */
[----:B------:R-:W-:Y:S01]  /*5340*/  UIADD3 UR7, UR7, UR17, URZ ;  /* 0x0000001107077290 */ /* 0x000fe2000fffe03f */
[----:B------:R-:W-:Y:S01]  /*5350*/  IMAD.U32 R3, RZ, RZ, UR19 ;  /* 0x00000013ff037e24 */ /* 0x000fe2000f8e00ff */
        /* <DEDUP_REMOVED lines=12> */
[----:B------:R-:W-:Y:S01]  /*5420*/  ULEA UR20, UP0, UR4, UR20, 0x2 ;  /* 0x0000001404147291 */ /* 0x000fe2000f80103f */
[----:B------:R1:W-:Y:S01]  /*5430*/  STS.128 [R0+0x4800], R60 ;  /* 0x0048003c00007388 */ /* 0x0003e20000000c00 */
[----:B------:R-:W-:Y:S02]  /*5440*/  UIADD3 UR5, UR7, UR12, URZ ;  /* 0x0000000c07057290 */ /* 0x000fe4000fffe03f */
[----:B------:R-:W-:Y:S01]  /*5450*/  ULEA UR22, UP1, UR6, UR22, 0x2 ;  /* 0x0000001606167291 */ /* 0x000fe2000f82103f */
[----:B------:R1:W-:Y:S01]  /*5460*/  STS.128 [R0+0x5000], R64 ;  /* 0x0050004000007388 */ /* 0x0003e20000000c00 */
[----:B------:R-:W-:-:S02]  /*5470*/  ULEA.HI.X UR21, UR4, UR21, UR11, 0x2, UP0 ;  /* 0x0000001504157291 */ /* 0x000fc400080f140b */
[----:B------:R-:W-:Y:S01]  /*5480*/  ULEA.HI.X UR5, UR6, UR23, UR5, 0x2, UP1 ;  /* 0x0000001706057291 */ /* 0x000fe200088f1405 */
[----:B------:R1:W-:Y:S01]  /*5490*/  STS.128 [R0+0x5800], R68 ;  /* 0x0058004400007388 */ /* 0x0003e20000000c00 */
[----:B------:R-:W-:Y:S01]  /*54a0*/  UIMAD UR14, UR9, UR14, UR8 ;  /* 0x0000000e090e72a4 */ /* 0x000fe2000f8e0208 */
[----:B------:R-:W-:Y:S11]  /*54b0*/  @P0 BRA `(.L_x_1415) ;  /* 0x0000000000140947 */ /* 0x000ff60003800000 */
.L_x_1416:
[----:B------:R-:W2:Y:S04]  /*54c0*/  LDG.E.STRONG.GPU R4, desc[UR46][R2.64] ;  /* 0x0000002e02047981 */ /* 0x000ea8000c1ef900 */
[----:B--2---:R-:W-:Y:S01]  /*54d0*/  CCTL.IVALL ;  /* 0x00000000ff00798f */ /* 0x004fe20002000000 */
[----:B------:R-:W-:Y:S05]  /*54e0*/  YIELD ;  /* 0x0000000000007946 */ /* 0x000fea0003800000 */
[----:B------:R-:W-:-:S13]  /*54f0*/  ISETP.NE.AND P0, PT, R4, UR14, PT ;  /* 0x0000000e04007c0c */ /* 0x000fda000bf05270 */
[----:B------:R-:W-:Y:S05]  /*5500*/  @P0 BRA `(.L_x_1416) ;  /* 0xfffffffc00ec0947 */ /* 0x000fea000383ffff */
.L_x_1415:
[----:B------:R-:W-:Y:S05]  /*5510*/  BSYNC B0 ;  /* 0x0000000000007941 */ /* 0x000fea0003800000 */
.L_x_1414:
[----:B------:R-:W-:-:S03]  /*5520*/  UMOV UR4, 0xffffffff ;  /* 0xffffffff00047882 */ /* 0x000fc60000000000 */
[----:B------:R-:W-:Y:S05]  /*5530*/  BRA.DIV UR4, `(.L_x_1417) ;  /* 0x0000004a04a07947 */ /* 0x000fea000b800000 */
[----:B------:R-:W-:Y:S01]  /*5540*/  NOP ;  /* 0x0000000000007918 */ /* 0x000fe20000000000 */
.L_x_1515:
        /* <DEDUP_REMOVED lines=14> */
[----:B------:R-:W-:-:S09]  /*5630*/  UMOV UR4, UR22 ;  /* 0x0000001600047c82 */ /* 0x000fd20008000000 */
.L_x_1420:
[----:B------:R-:W-:Y:S01]  /*5640*/  @P0 ELECT P2, URZ, PT ;  /* 0x00000000003f082f */ /* 0x000fe20003840000 */
[----:B------:R2:W-:-:S12]  /*5650*/  UBLKRED.G.S.ADD.F32.RN [UR4], [UR10], UR6, desc[UR8] ;  /* 0x000008040a0073bb */ /* 0x0005d800080a1406 */
[----:B------:R-:W-:Y:S02]  /*5660*/  @P2 PLOP3.LUT P0, PT, P2, PT, PT, 0x8, 0x0 ;  /* 0x000000000000281c */ /* 0x000fe4000170e170 */
[----:B------:R-:W-:-:S11]  /*5670*/  PLOP3.LUT P2, PT, PT, PT, PT, 0x8, 0x0 ;  /* 0x000000000000781c */ /* 0x000fd60003f4e170 */
[----:B--2---:R-:W-:Y:S05]  /*5680*/  @P0 BRA.U.ANY `(.L_x_1420) ;  /* 0xfffffffd00ec0947 */ /* 0x004fea000393ffff */
[----:B------:R0:W-:Y:S01]  /*5690*/  UTMACMDFLUSH ;  /* 0x00000000000079b7 */ /* 0x0001e20000000000 */
[----:B------:R-:W-:-:S04]  /*56a0*/  DEPBAR.LE SB0, 0x0 ;  /* 0x000080000000791a */ /* 0x000fc80000000000 */
.L_x_1419:
[----:B------:R-:W-:Y:S05]  /*56b0*/  BSYNC B0 ;  /* 0x0000000000007941 */ /* 0x000fea0003800000 */
.L_x_1418:
        /* <DEDUP_REMOVED lines=14> */
.L_x_1422:
[----:B------:R-:W-:Y:S05]  /*57a0*/  BSYNC B0 ;  /* 0x0000000000007941 */ /* 0x000fea0003800000 */
.L_x_1421:
        /* <DEDUP_REMOVED lines=20> */
.L_x_1425:
[----:B-12---:R-:W2:Y:S04]  /*58f0*/  LDG.E.STRONG.GPU R0, desc[UR46][R2.64] ;  /* 0x0000002e02007981 */ /* 0x006ea8000c1ef900 */
[----:B--2---:R-:W-:Y:S01]  /*5900*/  CCTL.IVALL ;  /* 0x00000000ff00798f */ /* 0x004fe20002000000 */
[----:B------:R-:W-:Y:S05]  /*5910*/  YIELD ;  /* 0x0000000000007946 */ /* 0x000fea0003800000 */
[----:B------:R-:W-:-:S13]  /*5920*/  ISETP.NE.AND P0, PT, R0, UR14, PT ;  /* 0x0000000e00007c0c */ /* 0x000fda000bf05270 */
[----:B------:R-:W-:Y:S05]  /*5930*/  @P0 BRA `(.L_x_1425) ;  /* 0xfffffffc00ec0947 */ /* 0x000fea000383ffff */
.L_x_1424:
[----:B------:R-:W-:Y:S05]  /*5940*/  BSYNC B0 ;  /* 0x0000000000007941 */ /* 0x000fea0003800000 */
.L_x_1423:
[----:B------:R-:W-:-:S03]  /*5950*/  UMOV UR4, 0xffffffff ;  /* 0xffffffff00047882 */ /* 0x000fc60000000000 */
[----:B------:R-:W-:Y:S05]  /*5960*/  BRA.DIV UR4, `(.L_x_1426) ;  /* 0x0000004604b07947 */ /* 0x000fea000b800000 */
[----:B------:R-:W-:Y:S01]  /*5970*/  NOP ;  /* 0x0000000000007918 */ /* 0x000fe20000000000 */
.L_x_1518:
        /* <DEDUP_REMOVED lines=16> */
.L_x_1429:
[----:B------:R-:W-:Y:S01]  /*5a80*/  @P0 ELECT P2, URZ, PT ;  /* 0x00000000003f082f */ /* 0x000fe20003840000 */
[----:B------:R3:W-:-:S12]  /*5a90*/  UBLKRED.G.S.ADD.F32.RN [UR4], [UR10], UR6, desc[UR8] ;  /* 0x000008040a0073bb */ /* 0x0007d800080a1406 */
[----:B------:R-:W-:Y:S02]  /*5aa0*/  @P2 PLOP3.LUT P0, PT, P2, PT, PT, 0x8, 0x0 ;  /* 0x000000000000281c */ /* 0x000fe4000170e170 */
[----:B------:R-:W-:-:S11]  /*5ab0*/  PLOP3.LUT P2, PT, PT, PT, PT, 0x8, 0x0 ;  /* 0x000000000000781c */ /* 0x000fd60003f4e170 */
[----:B---3--:R-:W-:Y:S05]  /*5ac0*/  @P0 BRA.U.ANY `(.L_x_1429) ;  /* 0xfffffffd00ec0947 */ /* 0x008fea000393ffff */
[----:B------:R0:W-:Y:S01]  /*5ad0*/  UTMACMDFLUSH ;  /* 0x00000000000079b7 */ /* 0x0001e20000000000 */
[----:B------:R-:W-:-:S04]  /*5ae0*/  DEPBAR.LE SB0, 0x0 ;  /* 0x000080000000791a */ /* 0x000fc80000000000 */
.L_x_1428:
[----:B------:R-:W-:Y:S05]  /*5af0*/  BSYNC B0 ;  /* 0x0000000000007941 */ /* 0x000fea0003800000 */
.L_x_1427:
        /* <DEDUP_REMOVED lines=14> */
.L_x_1390:
        /* <DEDUP_REMOVED lines=33> */
.L_x_1431:
[----:B------:R-:W-:-:S05]  /*5df0*/  UMOV UR11, UR5 ;  /* 0x00000005000b7c82 */ /* 0x000fca0008000000 */
.L_x_1432:
[----:B------:R-:W-:Y:S01]  /*5e00*/  ULEA UR6, UR23, UR6, 0x7 ;  /* 0x0000000617067291 */ /* 0x000fe2000f8e383f */
[----:B------:R-:W-:Y:S01]  /*5e10*/  ULDC UR7, c[0x0][0x290] ;  /* 0x0000a40000077ab9 */ /* 0x000fe20000000800 */
[----:B------:R-:W-:Y:S01]  /*5e20*/  ULDC UR8, c[0x0][0x74c] ;  /* 0x0001d30000087ab9 */ /* 0x000fe20000000800 */
[----:B------:R-:W-:Y:S01]  /*5e30*/  ULDC.64 UR12, c[0x0][0x2d8] ;  /* 0x0000b600000c7ab9 */ /* 0x000fe20000000a00 */
[----:B------:R-:W-:Y:S02]  /*5e40*/  UIADD3 UR7, -UR8, UR6, -UR7 ;  /* 0x0000000608077290 */ /* 0x000fe4000fffe907 */
[----:B------:R-:W-:Y:S02]  /*5e50*/  UIMAD UR6, UR4, UR12, URZ ;  /* 0x0000000c040672a4 */ /* 0x000fe4000f8e023f */
[----:B------:R-:W-:Y:S02]  /*5e60*/  USHF.R.S32.HI UR8, URZ, 0x1f, UR7 ;  /* 0x0000001f3f087899 */ /* 0x000fe40008011407 */
[----:B------:R-:W-:-:S02]  /*5e70*/  UIMAD UR6, UR17, UR13, UR6 ;  /* 0x0000000d110672a4 */ /* 0x000fc4000f8e0206 */
[----:B------:R-:W-:Y:S02]  /*5e80*/  ULEA.HI UR7, UR8, UR7, URZ, 0x6 ;  /* 0x0000000708077291 */ /* 0x000fe4000f8f303f */
[----:B------:R-:W-:Y:S02]  /*5e90*/  UIMAD.WIDE.U32 UR8, UR17, UR12, URZ ;  /* 0x0000000c110872a5 */ /* 0x000fe4000f8e003f */
[----:B------:R-:W-:Y:S02]  /*5ea0*/  USHF.R.S32.HI UR10, URZ, 0x6, UR7 ;  /* 0x000000063f0a7899 */ /* 0x000fe40008011407 */
[----:B------:R-:W-:Y:S02]  /*5eb0*/  UIADD3 UR9, UR9, UR6, URZ ;  /* 0x0000000609097290 */ /* 0x000fe4000fffe03f */
[----:B------:R-:W-:Y:S02]  /*5ec0*/  UISETP.LT.AND UP0, UPT, URZ, UR10, UPT ;  /* 0x0000000a3f00728c */ /* 0x000fe4000bf01270 */
[----:B------:R-:W-:-:S02]  /*5ed0*/  USHF.R.S32.HI UR7, URZ, 0x1f, UR16 ;  /* 0x0000001f3f077899 */ /* 0x000fc40008011410 */
[----:B------:R-:W-:Y:S01]  /*5ee0*/  USEL UR6, URZ, UR10, !UP0 ;  /* 0x0000000a3f067287 */ /* 0x000fe2000c000000 */
[----:B------:R-:W-:Y:S01]  /*5ef0*/  ULDC.64 UR12, c[0x0][0x2e0] ;  /* 0x0000b800000c7ab9 */ /* 0x000fe20000000a00 */
[----:B------:R-:W-:Y:S02]  /*5f00*/  ULDC UR15, c[0x0][0x288] ;  /* 0x0000a200000f7ab9 */ /* 0x000fe40000000800 */
[----:B------:R-:W-:Y:S02]  /*5f10*/  UISETP.GT.AND UP0, UPT, UR11, UR6, UPT ;  /* 0x000000060b00728c */ /* 0x000fe4000bf04270 */
[----:B------:R-:W-:Y:S02]  /*5f20*/  UIMAD UR7, UR7, UR12, URZ ;  /* 0x0000000c070772a4 */ /* 0x000fe4000f8e023f */
[----:B------:R-:W-:Y:S02]  /*5f30*/  UIMAD UR10, UR16, UR15, URZ ;  /* 0x0000000f100a72a4 */ /* 0x000fe4000f8e023f */
[----:B------:R-:W-:Y:S01]  /*5f40*/  PLOP3.LUT P1, PT, PT, PT, UP0, 0x80, 0x0 ;  /* 0x000000000000781c */ /* 0x000fe20003f2f008 */
[----:B------:R-:W-:-:S02]  /*5f50*/  UIMAD UR14, UR16, UR13, UR7 ;  /* 0x0000000d100e72a4 */ /* 0x000fc4000f8e0207 */
        /* <DEDUP_REMOVED lines=26> */
.L_x_1437:
[----:B------:R-:W2:Y:S04]  /*6100*/  LDG.E.STRONG.GPU R0, desc[UR46][R2.64] ;  /* 0x0000002e02007981 */ /* 0x000ea8000c1ef900 */
[----:B--2---:R-:W-:Y:S01]  /*6110*/  CCTL.IVALL ;  /* 0x00000000ff00798f */ /* 0x004fe20002000000 */
[----:B------:R-:W-:Y:S05]  /*6120*/  YIELD ;  /* 0x0000000000007946 */ /* 0x000fea0003800000 */
[----:B------:R-:W-:-:S13]  /*6130*/  ISETP.NE.AND P1, PT, R0, UR23, PT ;  /* 0x0000001700007c0c */ /* 0x000fda000bf25270 */
[----:B------:R-:W-:Y:S05]  /*6140*/  @P1 BRA `(.L_x_1437) ;  /* 0xfffffffc00ec1947 */ /* 0x000fea000383ffff */
.L_x_1436:
[----:B------:R-:W-:Y:S05]  /*6150*/  BSYNC B0 ;  /* 0x0000000000007941 */ /* 0x000fea0003800000 */
.L_x_1435:
[----:B------:R-:W-:-:S03]  /*6160*/  UMOV UR4, 0xffffffff ;  /* 0xffffffff00047882 */ /* 0x000fc60000000000 */
[----:B------:R-:W-:Y:S05]  /*6170*/  BRA.DIV UR4, `(.L_x_1438) ;  /* 0x0000003e04c87947 */ /* 0x000fea000b800000 */
[----:B------:R-:W-:Y:S01]  /*6180*/  NOP ;  /* 0x0000000000007918 */ /* 0x000fe20000000000 */
.L_x_1521:
        /* <DEDUP_REMOVED lines=22> */
.L_x_1440:
[----:B------:R-:W-:Y:S05]  /*62f0*/  BSYNC B0 ;  /* 0x0000000000007941 */ /* 0x000fea0003800000 */
.L_x_1439:
        /* <DEDUP_REMOVED lines=20> */
.L_x_1442:
[----:B------:R-:W-:Y:S05]  /*6440*/  BSYNC B0 ;  /* 0x0000000000007941 */ /* 0x000fea0003800000 */
.L_x_1441:
[----:B------:R-:W-:Y:S06]  /*6450*/  BAR.ARV 0xa, 0xa0 ;  /* 0x0282800000007b1d */ /* 0x000fec0000002000 */
[----:B------:R-:W-:Y:S04]  /*6460*/  BSSY B0, `(.L_x_1443) ;  /* 0x0000003000007945 */ /* 0x000fe80003800000 */
[----:B------:R-:W-:Y:S05]  /*6470*/  @!P0 BRA `(.L_x_1444) ;  /* 0x0000000000048947 */ /* 0x000fea0003800000 */
[----:B------:R-:W-:-:S04]  /*6480*/  DEPBAR.LE SB0, 0x0 ;  /* 0x000080000000791a */ /* 0x000fc80000000000 */
.L_x_1444:
[----:B------:R-:W-:Y:S05]  /*6490*/  BSYNC B0 ;  /* 0x0000000000007941 */ /* 0x000fea0003800000 */
.L_x_1443:
        /* <DEDUP_REMOVED lines=19> */
.L_x_1446:
[----:B------:R-:W-:Y:S05]  /*65d0*/  BSYNC B0 ;  /* 0x0000000000007941 */ /* 0x000fea0003800000 */
.L_x_1445:
[----:B------:R-:W-:Y:S01]  /*65e0*/  UIADD3 UR18, UR6, 0x1, URZ ;  /* 0x0000000106127890 */ /* 0x000fe2000fffe03f */
[----:B------:R-:W-:Y:S11]  /*65f0*/  BRA `(.L_x_1447) ;  /* 0x0000000000047947 */ /* 0x000ff60003800000 */
.L_x_1434:
[----:B------:R-:W-:-:S05]  /*6600*/  UMOV UR18, UR6 ;  /* 0x0000000600127c82 */ /* 0x000fca0008000000 */
.L_x_1447:
        /* <DEDUP_REMOVED lines=12> */
.L_x_1472:
        /* <DEDUP_REMOVED lines=11> */
.L_x_1450:
[----:B------:R-:W2:Y:S04]  /*6780*/  LDG.E.STRONG.GPU R0, desc[UR46][R2.64] ;  /* 0x0000002e02007981 */ /* 0x000ea8000c1ef900 */
[----:B--2---:R-:W-:Y:S01]  /*6790*/  CCTL.IVALL ;  /* 0x00000000ff00798f */ /* 0x004fe20002000000 */
[----:B------:R-:W-:Y:S05]  /*67a0*/  YIELD ;  /* 0x0000000000007946 */ /* 0x000fea0003800000 */
[----:B------:R-:W-:-:S13]  /*67b0*/  ISETP.NE.AND P1, PT, R0, UR23, PT ;  /* 0x0000001700007c0c */ /* 0x000fda000bf25270 */
[----:B------:R-:W-:Y:S05]  /*67c0*/  @P1 BRA `(.L_x_1450) ;  /* 0xfffffffc00ec1947 */ /* 0x000fea000383ffff */
.L_x_1449:
[----:B------:R-:W-:Y:S05]  /*67d0*/  BSYNC B0 ;  /* 0x0000000000007941 */ /* 0x000fea0003800000 */
.L_x_1448:
[----:B------:R-:W-:-:S03]  /*67e0*/  UMOV UR16, 0xffffffff ;  /* 0xffffffff00107882 */ /* 0x000fc60000000000 */
[----:B------:R-:W-:Y:S05]  /*67f0*/  BRA.DIV UR16, `(.L_x_1451) ;  /* 0x0000003a10447947 */ /* 0x000fea000b800000 */
[----:B------:R-:W-:Y:S01]  /*6800*/  NOP ;  /* 0x0000000000007918 */ /* 0x000fe20000000000 */
.L_x_1524:
        /* <DEDUP_REMOVED lines=19> */
.L_x_1453:
[----:B------:R-:W-:Y:S05]  /*6940*/  BSYNC B0 ;  /* 0x0000000000007941 */ /* 0x000fea0003800000 */
.L_x_1452:
        /* <DEDUP_REMOVED lines=15> */
.L_x_1455:
[----:B------:R-:W-:Y:S05]  /*6a40*/  BSYNC B0 ;  /* 0x0000000000007941 */ /* 0x000fea0003800000 */
.L_x_1454:
[----:B------:R-:W-:Y:S06]  /*6a50*/  BAR.ARV 0xa, 0xa0 ;  /* 0x0282800000007b1d */ /* 0x000fec0000002000 */
[----:B------:R-:W-:Y:S04]  /*6a60*/  BSSY B0, `(.L_x_1456) ;  /* 0x0000003000007945 */ /* 0x000fe80003800000 */
[----:B------:R-:W-:Y:S05]  /*6a70*/  @!P0 BRA `(.L_x_1457) ;  /* 0x0000000000048947 */ /* 0x000fea0003800000 */
[----:B------:R-:W-:-:S04]  /*6a80*/  DEPBAR.LE SB0, 0x0 ;  /* 0x000080000000791a */ /* 0x000fc80000000000 */
.L_x_1457:
[----:B------:R-:W-:Y:S05]  /*6a90*/  BSYNC B0 ;  /* 0x0000000000007941 */ /* 0x000fea0003800000 */
.L_x_1456:
        /* <DEDUP_REMOVED lines=19> */
.L_x_1459:
[----:B------:R-:W-:Y:S05]  /*6bd0*/  BSYNC B0 ;  /* 0x0000000000007941 */ /* 0x000fea0003800000 */
.L_x_1458:
        /* <DEDUP_REMOVED lines=9> */
.L_x_1462:
[----:B------:R-:W2:Y:S04]  /*6c70*/  LDG.E.STRONG.GPU R0, desc[UR46][R2.64] ;  /* 0x0000002e02007981 */ /* 0x000ea8000c1ef900 */
[----:B--2---:R-:W-:Y:S01]  /*6c80*/  CCTL.IVALL ;  /* 0x00000000ff00798f */ /* 0x004fe20002000000 */
[----:B------:R-:W-:Y:S05]  /*6c90*/  YIELD ;  /* 0x0000000000007946 */ /* 0x000fea0003800000 */
[----:B------:R-:W-:-:S13]  /*6ca0*/  ISETP.NE.AND P1, PT, R0, UR23, PT ;  /* 0x0000001700007c0c */ /* 0x000fda000bf25270 */
[----:B------:R-:W-:Y:S05]  /*6cb0*/  @P1 BRA `(.L_x_1462) ;  /* 0xfffffffc00ec1947 */ /* 0x000fea000383ffff */
.L_x_1461:
[----:B------:R-:W-:Y:S05]  /*6cc0*/  BSYNC B0 ;  /* 0x0000000000007941 */ /* 0x000fea0003800000 */
.L_x_1460:
[----:B------:R-:W-:-:S03]  /*6cd0*/  UMOV UR12, 0xffffffff ;  /* 0xffffffff000c7882 */ /* 0x000fc60000000000 */
[----:B------:R-:W-:Y:S05]  /*6ce0*/  BRA.DIV UR12, `(.L_x_1463) ;  /* 0x000000360c247947 */ /* 0x000fea000b800000 */
[----:B------:R-:W-:Y:S01]  /*6cf0*/  NOP ;  /* 0x0000000000007918 */ /* 0x000fe20000000000 */
.L_x_1527:
        /* <DEDUP_REMOVED lines=15> */
.L_x_1465:
[----:B------:R-:W-:Y:S05]  /*6df0*/  BSYNC B0 ;  /* 0x0000000000007941 */ /* 0x000fea0003800000 */
.L_x_1464:
        /* <DEDUP_REMOVED lines=15> */
.L_x_1467:
[----:B------:R-:W-:Y:S05]  /*6ef0*/  BSYNC B0 ;  /* 0x0000000000007941 */ /* 0x000fea0003800000 */
.L_x_1466:
[----:B------:R-:W-:Y:S06]  /*6f00*/  BAR.ARV 0xa, 0xa0 ;  /* 0x0282800000007b1d */ /* 0x000fec0000002000 */
[----:B------:R-:W-:Y:S04]  /*6f10*/  BSSY B0, `(.L_x_1468) ;  /* 0x0000003000007945 */ /* 0x000fe80003800000 */
[----:B------:R-:W-:Y:S05]  /*6f20*/  @!P0 BRA `(.L_x_1469) ;  /* 0x0000000000048947 */ /* 0x000fea0003800000 */
[----:B------:R-:W-:-:S04]  /*6f30*/  DEPBAR.LE SB0, 0x0 ;  /* 0x000080000000791a */ /* 0x000fc80000000000 */
.L_x_1469:
[----:B------:R-:W-:Y:S05]  /*6f40*/  BSYNC B0 ;  /* 0x0000000000007941 */ /* 0x000fea0003800000 */
.L_x_1468:
        /* <DEDUP_REMOVED lines=19> */
.L_x_1471:
[----:B------:R-:W-:Y:S05]  /*7080*/  BSYNC B0 ;  /* 0x0000000000007941 */ /* 0x000fea0003800000 */
.L_x_1470:
[----:B------:R-:W-:Y:S02]  /*7090*/  UIADD3 UR6, UR6, 0x2, URZ ;  /* 0x0000000206067890 */ /* 0x000fe4000fffe03f */
[----:B------:R-:W-:Y:S02]  /*70a0*/  UIADD3 UR4, UR4, 0x3000, URZ ;  /* 0x0000300004047890 */ /* 0x000fe4000fffe03f */
[----:B------:R-:W-:-:S06]  /*70b0*/  UISETP.GE.AND UP0, UPT, UR6, UR11, UPT ;  /* 0x0000000b0600728c */ /* 0x000fcc000bf06270 */
[----:B------:R-:W-:-:S13]  /*70c0*/  PLOP3.LUT P1, PT, PT, PT, UP0, 0x80, 0x0 ;  /* 0x000000000000781c */ /* 0x000fda0003f2f008 */
[----:B------:R-:W-:Y:S05]  /*70d0*/  @!P1 BRA `(.L_x_1472) ;  /* 0xfffffff4007c9947 */ /* 0x000fea000383ffff */
.L_x_1433:
        /* <DEDUP_REMOVED lines=41> */
.L_x_1475:
[----:B------:R-:W-:Y:S05]  /*7370*/  BSYNC B0 ;  /* 0x0000000000007941 */ /* 0x000fea0003800000 */
.L_x_1474:
[----:B------:R-:W-:Y:S05]  /*7380*/  BRA `(.L_x_1476) ;  /* 0x0000000000047947 */ /* 0x000fea0003800000 */
.L_x_1473:
[----:B------:R-:W-:-:S05]  /*7390*/  UMOV UR4, UR6 ;  /* 0x0000000600047c82 */ /* 0x000fca0008000000 */
.L_x_1476:
        /* <DEDUP_REMOVED lines=11> */
.L_x_1481:
        /* <DEDUP_REMOVED lines=24> */
.L_x_1478:
[----:B------:R-:W-:Y:S05]  /*75d0*/  BSYNC B0 ;  /* 0x0000000000007941 */ /* 0x000fea0003800000 */
.L_x_1477:
        /* <DEDUP_REMOVED lines=24> */
.L_x_1480:
[----:B------:R-:W-:Y:S05]  /*7760*/  BSYNC B0 ;  /* 0x0000000000007941 */ /* 0x000fea0003800000 */
.L_x_1479:
[----:B------:R-:W-:Y:S02]  /*7770*/  UIADD3 UR11, UR11, 0x2, URZ ;  /* 0x000000020b0b7890 */ /* 0x000fe4000fffe03f */
[----:B------:R-:W-:Y:S02]  /*7780*/  ULEA UR8, UR18, UR8, 0x1 ;  /* 0x0000000812087291 */ /* 0x000fe4000f8e083f */
[----:B------:R-:W-:Y:S02]  /*7790*/  ULEA UR9, UR18, UR9, 0x1 ;  /* 0x0000000912097291 */ /* 0x000fe4000f8e083f */
[----:B------:R-:W-:-:S13]  /*77a0*/  ISETP.NE.AND P0, PT, RZ, UR11, PT ;  /* 0x0000000bff007c0c */ /* 0x000fda000bf05270 */
[----:B------:R-:W-:Y:S05]  /*77b0*/  @!P0 BRA `(.L_x_1392) ;  /* 0x0000002400948947 */ /* 0x000fea0003800000 */
[----:B------:R-:W-:Y:S05]  /*77c0*/  BRA `(.L_x_1481) ;  /* 0xfffffffc00207947 */ /* 0x000fea000383ffff */
.L_x_1430:
        /* <DEDUP_REMOVED lines=33> */
.L_x_1483:
        /* <DEDUP_REMOVED lines=43> */
.L_x_1528:
        /* <DEDUP_REMOVED lines=15> */
.L_x_1486:
        /* <DEDUP_REMOVED lines=60> */
[----:B------:R-:W-:-:S02]  /*8140*/  UIADD3 UR56, UR8, 0x3000, URZ ;  /* 0x0000300008387890 */ /* 0x000fc4000fffe03f */
[----:B------:R-:W-:Y:S01]  /*8150*/  VIADD R6, R0, 0xffffffff ;  /* 0xffffffff00067836 */ /* 0x000fe20000000000 */
[----:B------:R-:W-:Y:S01]  /*8160*/  UMOV UR58, 0x30 ;  /* 0x00000030003a7882 */ /* 0x000fe20000000000 */
[----:B------:R-:W-:Y:S01]  /*8170*/  UMOV UR59, UR11 ;  /* 0x0000000b003b7c82 */ /* 0x000fe20008000000 */
[----:B------:R-:W-:Y:S01]  /*8180*/  UMOV UR60, UR12 ;  /* 0x0000000c003c7c82 */ /* 0x000fe20008000000 */
[----:B------:R-:W-:Y:S01]  /*8190*/  UMOV UR61, UR21 ;  /* 0x00000015003d7c82 */ /* 0x000fe20008000000 */
[----:B------:R1:W-:Y:S01]  /*81a0*/  STL [R1], R6 ;  /* 0x0000000601007387 */ /* 0x0003e20000100800 */
[----:B------:R-:W-:Y:S01]  /*81b0*/  ISETP.GE.AND P1, PT, R4, R6, PT ;  /* 0x000000060400720c */ /* 0x000fe20003f26270 */
[----:B------:R-:W-:Y:S01]  /*81c0*/  UMOV UR57, UR9 ;  /* 0x0000000900397c82 */ /* 0x000fe20008000000 */
        /* <DEDUP_REMOVED lines=28> */
[----:B--2---:R-:W-:Y:S01]  /*8390*/  UMOV UR10, 0x40 ;  /* 0x00000040000a7882 */ /* 0x004fe20000000000 */
[----:B------:R1:W-:Y:S01]  /*83a0*/  UTMALDG.4D [UR56], [UR54], desc[UR16] ;  /* 0x00001038360075b4 */ /* 0x0003e20008019000 */
[----:B------:R1:W-:Y:S01]  /*83b0*/  UTMALDG.4D [UR48], [UR54], desc[UR16] ;  /* 0x00001030360075b4 */ /* 0x0003e20008019000 */
[----:B---3--:R-:W-:Y:S01]  /*83c0*/  UIADD3 UR24, UR8, 0x6000, URZ ;  /* 0x0000600008187890 */ /* 0x008fe2000fffe03f */
[----:B------:R-:W-:Y:S01]  /*83d0*/  UMOV UR26, UR18 ;  /* 0x00000012001a7c82 */ /* 0x000fe20008000000 */
[----:B------:R1:W-:Y:S01]  /*83e0*/  UTMALDG.4D [UR40], [UR54], desc[UR16] ;  /* 0x00001028360075b4 */ /* 0x0003e20008019000 */
[----:B----4-:R-:W-:-:S02]  /*83f0*/  UIADD3 UR32, UR8, 0x8000, URZ ;  /* 0x0000800008207890 */ /* 0x010fc4000fffe03f */
        /* <DEDUP_REMOVED lines=23> */
.L_x_1497:
[----:B--234-:R-:W-:-:S04]  /*8570*/  SHF.L.U32 R21, R11, 0x1f, RZ ;  /* 0x0000001f0b157819 */ /* 0x01cfc800000006ff */
[----:B------:R-:W1:Y:S02]  /*8580*/  SYNCS.PHASECHK.TRANS64.TRYWAIT P1, [R16+URZ+0x26840], R21 ;  /* 0x02684015100075a7 */ /* 0x000e64000802017f */
[----:B-1----:R-:W-:Y:S05]  /*8590*/  @!P1 BRA `(.L_x_1489) ;  /* 0x0000001c00289947 */ /* 0x002fea0003800000 */
.L_x_1529:
[----:B------:R-:W-:Y:S05]  /*85a0*/  @P0 BRA `(.L_x_1490) ;  /* 0x0000000000140947 */ /* 0x000fea0003800000 */
[----:B------:R-:W-:Y:S01]  /*85b0*/  ISETP.NE.AND P1, PT, R6, RZ, PT ;  /* 0x000000ff0600720c */ /* 0x000fe20003f25270 */
[----:B------:R-:W-:-:S04]  /*85c0*/  IMAD.MOV.U32 R3, RZ, RZ, 0x3100 ;  /* 0x00003100ff037424 */ /* 0x000fc800078e00ff */
[----:B------:R3:W-:Y:S08]  /*85d0*/  SYNCS.ARRIVE.TRANS64 RZ, [R16+URZ+0x26830], R3 ;  /* 0x0268300310ff79a7 */ /* 0x0007f0000800003f */
[----:B------:R-:W-:Y:S05]  /*85e0*/  @!P1 BRA `(.L_x_1490) ;  /* 0x0000000000049947 */ /* 0x000fea0003800000 */
[----:B------:R-:W-:Y:S01]  /*85f0*/  BPT.TRAP 0x1 ;  /* 0x000000040000795c */ /* 0x000fe20000300000 */
.L_x_1490:
        /* <DEDUP_REMOVED lines=43> */
.L_x_1530:
[----:B------:R-:W-:Y:S05]  /*88b0*/  @P0 BRA `(.L_x_1492) ;  /* 0x0000000000140947 */ /* 0x000fea0003800000 */
[----:B------:R-:W-:Y:S01]  /*88c0*/  ISETP.NE.AND P1, PT, R6, RZ, PT ;  /* 0x000000ff0600720c */ /* 0x000fe20003f25270 */
[----:B------:R-:W-:-:S04]  /*88d0*/  IMAD.MOV.U32 R2, RZ, RZ, 0x3100 ;  /* 0x00003100ff027424 */ /* 0x000fc800078e00ff */
[----:B------:R3:W-:Y:S08]  /*88e0*/  SYNCS.ARRIVE.TRANS64 RZ, [R16+URZ+0x26818], R2 ;  /* 0x0268180210ff79a7 */ /* 0x0007f0000800003f */
[----:B------:R-:W-:Y:S05]  /*88f0*/  @!P1 BRA `(.L_x_1492) ;  /* 0x0000000000049947 */ /* 0x000fea0003800000 */
[----:B------:R-:W-:Y:S01]  /*8900*/  BPT.TRAP 0x1 ;  /* 0x000000040000795c */ /* 0x000fe20000300000 */
.L_x_1492:
        /* <DEDUP_REMOVED lines=43> */
.L_x_1531:
[----:B------:R-:W-:Y:S05]  /*8bc0*/  @P0 BRA `(.L_x_1494) ;  /* 0x0000000000140947 */ /* 0x000fea0003800000 */
[----:B------:R-:W-:Y:S01]  /*8bd0*/  ISETP.NE.AND P1, PT, R6, RZ, PT ;  /* 0x000000ff0600720c */ /* 0x000fe20003f25270 */
[----:B-123--:R-:W-:-:S04]  /*8be0*/  IMAD.MOV.U32 R21, RZ, RZ, 0x3100 ;  /* 0x00003100ff157424 */ /* 0x00efc800078e00ff */
[----:B------:R4:W-:Y:S08]  /*8bf0*/  SYNCS.ARRIVE.TRANS64 RZ, [R16+URZ+0x26838], R21 ;  /* 0x0268381510ff79a7 */ /* 0x0009f0000800003f */
[----:B------:R-:W-:Y:S05]  /*8c00*/  @!P1 BRA `(.L_x_1494) ;  /* 0x0000000000049947 */ /* 0x000fea0003800000 */
[----:B------:R-:W-:Y:S01]  /*8c10*/  BPT.TRAP 0x1 ;  /* 0x000000040000795c */ /* 0x000fe20000300000 */
.L_x_1494:
        /* <DEDUP_REMOVED lines=38> */
.L_x_1533:
[----:B------:R-:W-:Y:S05]  /*8e80*/  @P0 BRA `(.L_x_1496) ;  /* 0x0000000000140947 */ /* 0x000fea0003800000 */
[----:B------:R-:W-:Y:S01]  /*8e90*/  ISETP.NE.AND P1, PT, R6, RZ, PT ;  /* 0x000000ff0600720c */ /* 0x000fe20003f25270 */
[----:B------:R-:W-:-:S04]  /*8ea0*/  IMAD.MOV.U32 R5, RZ, RZ, 0x3100 ;  /* 0x00003100ff057424 */ /* 0x000fc800078e00ff */
[----:B------:R1:W-:Y:S08]  /*8eb0*/  SYNCS.ARRIVE.TRANS64 RZ, [R16+URZ+0x26810], R5 ;  /* 0x0268100510ff79a7 */ /* 0x0003f0000800003f */
[----:B------:R-:W-:Y:S05]  /*8ec0*/  @!P1 BRA `(.L_x_1496) ;  /* 0x0000000000049947 */ /* 0x000fea0003800000 */
[----:B------:R-:W-:Y:S01]  /*8ed0*/  BPT.TRAP 0x1 ;  /* 0x000000040000795c */ /* 0x000fe20000300000 */
.L_x_1496:
        /* <DEDUP_REMOVED lines=44> */
.L_x_1488:
[----:B------:R-:W3:Y:S02]  /*91a0*/  LDL.LU R4, [R1+0x4] ;  /* 0x0000040001047983 */ /* 0x000ee40000300800 */
[----:B---3--:R-:W-:Y:S02]  /*91b0*/  ISETP.NE.AND P1, PT, R4, RZ, PT ;  /* 0x000000ff0400720c */ /* 0x008fe40003f25270 */
[----:B------:R1:W5:Y:S11]  /*91c0*/  LDL R4, [R1] ;  /* 0x0000000001047983 */ /* 0x0003760000100800 */
[----:B-1----:R-:W-:Y:S05]  /*91d0*/  @!P1 BRA `(.L_x_1487) ;  /* 0x0000000400809947 */ /* 0x002fea0003800000 */
[----:B------:R-:W-:-:S04]  /*91e0*/  SHF.L.U32 R13, R11, 0x1f, RZ ;  /* 0x0000001f0b0d7819 */ /* 0x000fc800000006ff */
[----:B------:R-:W1:Y:S02]  /*91f0*/  SYNCS.PHASECHK.TRANS64.TRYWAIT P1, [R16+URZ+0x26840], R13 ;  /* 0x0268400d100075a7 */ /* 0x000e64000802017f */
[----:B-1----:R-:W-:Y:S05]  /*9200*/  @!P1 BRA `(.L_x_1498) ;  /* 0x0000001000609947 */ /* 0x002fea0003800000 */
.L_x_1534:
[----:B------:R-:W-:Y:S05]  /*9210*/  @P0 BRA `(.L_x_1499) ;  /* 0x0000000000140947 */ /* 0x000fea0003800000 */
[----:B------:R-:W-:Y:S01]  /*9220*/  ISETP.NE.AND P1, PT, R6, RZ, PT ;  /* 0x000000ff0600720c */ /* 0x000fe20003f25270 */
[----:B--2---:R-:W-:-:S04]  /*9230*/  IMAD.MOV.U32 R5, RZ, RZ, 0x3100 ;  /* 0x00003100ff057424 */ /* 0x004fc800078e00ff */
[----:B------:R3:W-:Y:S08]  /*9240*/  SYNCS.ARRIVE.TRANS64 RZ, [R16+URZ+0x26830], R5 ;  /* 0x0268300510ff79a7 */ /* 0x0007f0000800003f */
[----:B------:R-:W-:Y:S05]  /*9250*/  @!P1 BRA `(.L_x_1499) ;  /* 0x0000000000049947 */ /* 0x000fea0003800000 */
[----:B------:R-:W-:Y:S01]  /*9260*/  BPT.TRAP 0x1 ;  /* 0x000000040000795c */ /* 0x000fe20000300000 */
.L_x_1499:
        /* <DEDUP_REMOVED lines=40> */
.L_x_1535:
[----:B------:R-:W-:Y:S05]  /*94f0*/  @P0 BRA `(.L_x_1501) ;  /* 0x0000000000140947 */ /* 0x000fea0003800000 */
[----:B------:R-:W-:Y:S01]  /*9500*/  ISETP.NE.AND P0, PT, R6, RZ, PT ;  /* 0x000000ff0600720c */ /* 0x000fe20003f05270 */
[----:B------:R-:W-:-:S04]  /*9510*/  IMAD.MOV.U32 R5, RZ, RZ, 0x3100 ;  /* 0x00003100ff057424 */ /* 0x000fc800078e00ff */
[----:B------:R3:W-:Y:S08]  /*9520*/  SYNCS.ARRIVE.TRANS64 RZ, [R16+URZ+0x26818], R5 ;  /* 0x0268180510ff79a7 */ /* 0x0007f0000800003f */
[----:B------:R-:W-:Y:S05]  /*9530*/  @!P0 BRA `(.L_x_1501) ;  /* 0x0000000000048947 */ /* 0x000fea0003800000 */
[----:B------:R-:W-:Y:S01]  /*9540*/  BPT.TRAP 0x1 ;  /* 0x000000040000795c */ /* 0x000fe20000300000 */
.L_x_1501:
        /* <DEDUP_REMOVED lines=41> */
.L_x_1487:
[----:B------:R-:W3:Y:S01]  /*97e0*/  S2R R0, SR_TID.X ;  /* 0x0000000000007919 */ /* 0x000ee20000002100 */
[----:B------:R-:W-:Y:S01]  /*97f0*/  IMAD R3, R19, 0x8, R16 ;  /* 0x0000000813037824 */ /* 0x000fe200078e0210 */
[----:B---3--:R-:W-:Y:S02]  /*9800*/  LOP3.LUT R2, R0, 0x7f, RZ, 0xc0, !PT ;  /* 0x0000007f00027812 */ /* 0x008fe400078ec0ff */
[----:B------:R-:W-:Y:S02]  /*9810*/  SHF.L.U32 R0, R11, 0x1f, RZ ;  /* 0x0000001f0b007819 */ /* 0x000fe400000006ff */
[----:B------:R-:W-:Y:S02]  /*9820*/  ISETP.NE.AND P1, PT, R2, RZ, PT ;  /* 0x000000ff0200720c */ /* 0x000fe40003f25270 */
[----:B------:R-:W3:Y:S02]  /*9830*/  SYNCS.PHASECHK.TRANS64.TRYWAIT P0, [R3+URZ+0x26840], R0 ;  /* 0x02684000030075a7 */ /* 0x000ee4000800017f */
[----:B---3--:R-:W-:Y:S09]  /*9840*/  @!P0 BRA `(.L_x_1502) ;  /* 0x0000000800f88947 */ /* 0x008ff20003800000 */
.L_x_1536:
[----:B------:R-:W-:Y:S05]  /*9850*/  @P1 BRA `(.L_x_1503) ;  /* 0x0000000000181947 */ /* 0x000fea0003800000 */
[----:B------:R-:W1:Y:S01]  /*9860*/  S2R R2, SR_TID.X ;  /* 0x0000000000027919 */ /* 0x000e620000002100 */
[----:B---3--:R-:W-:-:S04]  /*9870*/  IMAD.MOV.U32 R0, RZ, RZ, 0x3100 ;  /* 0x00003100ff007424 */ /* 0x008fc800078e00ff */
[----:B------:R3:W-:Y:S01]  /*9880*/  SYNCS.ARRIVE.TRANS64 RZ, [R3+URZ+0x26830], R0 ;  /* 0x0268300003ff79a7 */ /* 0x0007e2000800003f */
[----:B-1----:R-:W-:-:S13]  /*9890*/  LOP3.LUT P0, RZ, R2, 0x1f, RZ, 0xc0, !PT ;  /* 0x0000001f02ff7812 */ /* 0x002fda000780c0ff */
[----:B---3--:R-:W-:Y:S05]  /*98a0*/  @!P0 BRA `(.L_x_1503) ;  /* 0x0000000000048947 */ /* 0x008fea0003800000 */
[----:B------:R-:W-:Y:S01]  /*98b0*/  BPT.TRAP 0x1 ;  /* 0x000000040000795c */ /* 0x000fe20000300000 */
.L_x_1503:
        /* <DEDUP_REMOVED lines=47> */
.L_x_1484:
[----:B------:R-:W-:Y:S05]  /*9bb0*/  BSYNC B0 ;  /* 0x0000000000007941 */ /* 0x000fea0003800000 */
.L_x_1482:
[----:B------:R-:W-:-:S03]  /*9bc0*/  UMOV UR7, 0xffffffff ;  /* 0xffffffff00077882 */ /* 0x000fc60000000000 */
[----:B------:R-:W-:Y:S05]  /*9bd0*/  BRA.DIV UR7, `(.L_x_1504) ;  /* 0x0000000a07287947 */ /* 0x000fea000b800000 */
[----:B------:R-:W-:-:S13]  /*9be0*/  ELECT P6, URZ, PT ;  /* 0x00000000003f782f */ /* 0x000fda00038c0000 */
.L_x_1539:
[----:B------:R-:W-:Y:S05]  /*9bf0*/  @!P6 BRA `(.L_x_1392) ;  /* 0x000000000084e947 */ /* 0x000fea0003800000 */
[----:B------:R-:W-:-:S06]  /*9c00*/  ULOP3.LUT UR7, UR38, 0x2, URZ, 0xfc, !UPT ;  /* 0x0000000226077892 */ /* 0x000fcc000f8efc3f */
[----:B------:R-:W-:-:S05]  /*9c10*/  IMAD.U32 R2, RZ, RZ, UR7 ;  /* 0x00000007ff027e24 */ /* 0x000fca000f8e00ff */
[----:B------:R-:W-:-:S13]  /*9c20*/  ISETP.NE.AND P2, PT, R2, 0x3, PT ;  /* 0x000000030200780c */ /* 0x000fda0003f45270 */
[----:B------:R-:W-:Y:S05]  /*9c30*/  @!P2 BRA `(.L_x_1505) ;  /* 0x000000000004a947 */ /* 0x000fea0003800000 */
[----:B------:R-:W-:Y:S01]  /*9c40*/  BPT.TRAP 0x1 ;  /* 0x000000040000795c */ /* 0x000fe20000300000 */
.L_x_1505:
        /* <DEDUP_REMOVED lines=15> */
.L_x_1540:
[----:B------:R-:W2:Y:S02]  /*9d40*/  SYNCS.PHASECHK.TRANS64.TRYWAIT P0, [R3+URZ], R2 ;  /* 0x00000002030075a7 */ /* 0x000ea4000800017f */
[----:B--2---:R-:W-:Y:S05]  /*9d50*/  @!P0 BRA `(.L_x_1507) ;  /* 0x0000000400fc8947 */ /* 0x004fea0003800000 */
.L_x_1541:
[----:B------:R-:W-:Y:S05]  /*9d60*/  @!P2 BRA `(.L_x_1508) ;  /* 0x000000000004a947 */ /* 0x000fea0003800000 */
[----:B------:R-:W-:Y:S01]  /*9d70*/  BPT.TRAP 0x1 ;  /* 0x000000040000795c */ /* 0x000fe20000300000 */
.L_x_1508:
[----:B--2---:R-:W-:-:S04]  /*9d80*/  VIADD R3, R7, 0x26840 ;  /* 0x0002684007037836 */ /* 0x004fc80000000000 */
[----:B------:R-:W-:-:S04]  /*9d90*/  IMAD R0, R0, 0x8, R3 ;  /* 0x0000000800007824 */ /* 0x000fc800078e0203 */
[----:B------:R-:W2:Y:S02]  /*9da0*/  SYNCS.PHASECHK.TRANS64.TRYWAIT P0, [R0+URZ], R5 ;  /* 0x00000005000075a7 */ /* 0x000ea4000800017f */
[----:B--2---:R-:W-:Y:S05]  /*9db0*/  @!P0 BRA `(.L_x_1509) ;  /* 0x0000000400f88947 */ /* 0x004fea0003800000 */
.L_x_1542:
[----:B------:R-:W-:-:S07]  /*9dc0*/  IMAD R3, R4, 0x8, R3 ;  /* 0x0000000804037824 */ /* 0x000fce00078e0203 */
.L_x_1510:
[----:B---3--:R3:W4:Y:S02]  /*9dd0*/  SYNCS.PHASECHK.TRANS64.TRYWAIT P0, [R3+URZ], R2 ;  /* 0x00000002030075a7 */ /* 0x008724000800017f */
[----:B----4-:R-:W-:Y:S05]  /*9de0*/  @!P0 NANOSLEEP.SYNCS 0x989680 ;  /* 0x009896800000895d */ /* 0x010fea0003900000 */
[----:B------:R-:W4:Y:S02]  /*9df0*/  @!P0 SYNCS.PHASECHK.TRANS64 P0, [R3+URZ], R2 ;  /* 0x00000002030085a7 */ /* 0x000f24000800007f */
[----:B----4-:R-:W-:Y:S05]  /*9e00*/  @!P0 BRA `(.L_x_1510) ;  /* 0xfffffffc00f08947 */ /* 0x010fea000383ffff */
.L_x_1392:
[----:B------:R-:W-:Y:S05]  /*9e10*/  BSYNC B6 ;  /* 0x0000000000067941 */ /* 0x000fea0003800000 */
.L_x_1389:
[----:B------:R-:W-:Y:S05]  /*9e20*/  EXIT ;  /* 0x000000000000794d */ /* 0x000fea0003800000 */
.L_x_1399:
[----:B------:R-:W-:Y:S02]  /*9e30*/  IMAD.MOV.U32 R13, RZ, RZ, R17 ;  /* 0x000000ffff0d7224 */ /* 0x000fe400078e0011 */
[----:B------:R-:W-:Y:S02]  /*9e40*/  IMAD.MOV.U32 R12, RZ, RZ, RZ ;  /* 0x000000ffff0c7224 */ /* 0x000fe400078e00ff */
[----:B------:R-:W-:Y:S02]  /*9e50*/  IMAD.MOV.U32 R11, RZ, RZ, 0x1f ;  /* 0x0000001fff0b7424 */ /* 0x000fe400078e00ff */
[----:B------:R-:W-:-:S07]  /*9e60*/  IMAD.MOV.U32 R15, RZ, RZ, -0x1 ;  /* 0xffffffffff0f7424 */ /* 0x000fce00078e00ff */
[----:B------:R-:W-:Y:S05]  /*9e70*/  WARPSYNC.COLLECTIVE R15, `(.L_x_1511) ;  /* 0x000000000f087348 */ /* 0x000fea0003c00000 */
[----:B------:R1:W2:Y:S02]  /*9e80*/  SHFL.IDX P6, R14, R13, R12, R11 ;  /* 0x0000000c0d0e7389 */ /* 0x0002a400000c000b */
[----:B-12---:R-:W-:Y:S01]  /*9e90*/  ENDCOLLECTIVE ;  /* 0x000000000000791b */ /* 0x006fe20003800000 */
.L_x_1511:
[----:B------:R-:W-:Y:S05]  /*9ea0*/  BRA `(.L_x_1512) ;  /* 0xffffff7000707947 */ /* 0x000fea000383ffff */
.L_x_1401:
[----:B--2---:R2:W3:Y:S02]  /*9eb0*/  SYNCS.PHASECHK.TRANS64.TRYWAIT P0, [R237+URZ+0x26800], R4 ;  /* 0x02680004ed0075a7 */ /* 0x0044e4000800017f */
[----:B---3--:R-:W-:Y:S05]  /*9ec0*/  @!P0 NANOSLEEP.SYNCS 0x989680 ;  /* 0x009896800000895d */ /* 0x008fea0003900000 */
[----:B------:R-:W3:Y:S02]  /*9ed0*/  @!P0 SYNCS.PHASECHK.TRANS64 P0, [R237+URZ+0x26800], R4 ;  /* 0x02680004ed0085a7 */ /* 0x000ee4000800007f */
[----:B---3--:R-:W-:Y:S05]  /*9ee0*/  @!P0 BRA `(.L_x_1401) ;  /* 0xfffffffc00f08947 */ /* 0x008fea000383ffff */
[----:B------:R-:W-:Y:S05]  /*9ef0*/  BRA `(.L_x_1400) ;  /* 0xffffff7000987947 */ /* 0x000fea000383ffff */
.L_x_1406:
[----:B--2---:R-:W-:-:S04]  /*9f00*/  IMAD.U32 R5, RZ, RZ, UR9 ;  /* 0x00000009ff057e24 */ /* 0x004fc8000f8e00ff */
[----:B------:R2:W3:Y:S03]  /*9f10*/  SYNCS.PHASECHK.TRANS64.TRYWAIT P0, [R5+URZ+0x26810], R120 ;  /* 0x02681078050075a7 */ /* 0x0004e6000800017f */
[----:B---3--:R-:W-:Y:S05]  /*9f20*/  @!P0 NANOSLEEP.SYNCS 0x989680 ;  /* 0x009896800000895d */ /* 0x008fea0003900000 */
[----:B------:R-:W3:Y:S02]  /*9f30*/  @!P0 SYNCS.PHASECHK.TRANS64 P0, [R5+URZ+0x26810], R120 ;  /* 0x02681078050085a7 */ /* 0x000ee4000800007f */
[----:B---3--:R-:W-:Y:S05]  /*9f40*/  @!P0 BRA `(.L_x_1406) ;  /* 0xfffffffc00ec8947 */ /* 0x008fea000383ffff */
[----:B------:R-:W-:Y:S05]  /*9f50*/  BRA `(.L_x_1405) ;  /* 0xffffff7c00007947 */ /* 0x000fea000383ffff */
.L_x_1410:
[----:B------:R-:W-:-:S04]  /*9f60*/  IMAD.U32 R121, RZ, RZ, UR9 ;  /* 0x00000009ff797e24 */ /* 0x000fc8000f8e00ff */
[----:B------:R1:W1:Y:S03]  /*9f70*/  SYNCS.PHASECHK.TRANS64.TRYWAIT P0, [R121+URZ+0x26830], R120 ;  /* 0x02683078790075a7 */ /* 0x000266000800017f */
[----:B-1----:R-:W-:Y:S05]  /*9f80*/  @!P0 NANOSLEEP.SYNCS 0x989680 ;  /* 0x009896800000895d */ /* 0x002fea0003900000 */
[----:B------:R-:W1:Y:S02]  /*9f90*/  @!P0 SYNCS.PHASECHK.TRANS64 P0, [R121+URZ+0x26830], R120 ;  /* 0x02683078790085a7 */ /* 0x000e64000800007f */
[----:B-1----:R-:W-:Y:S05]  /*9fa0*/  @!P0 BRA `(.L_x_1410) ;  /* 0xfffffffc00ec8947 */ /* 0x002fea000383ffff */
[----:B------:R-:W-:Y:S05]  /*9fb0*/  BRA `(.L_x_1409) ;  /* 0xffffff8000c47947 */ /* 0x000fea000383ffff */
.L_x_1417:
[----:B------:R-:W-:Y:S01]  /*9fc0*/  BSSY B0, `(.L_x_1513) ;  /* 0x0000005000007945 */ /* 0x000fe20003800000 */
[----:B------:R-:W-:-:S07]  /*9fd0*/  IMAD.MOV.U32 R15, RZ, RZ, -0x1 ;  /* 0xffffffffff0f7424 */ /* 0x000fce00078e00ff */
[----:B-1----:R-:W-:Y:S05]  /*9fe0*/  WARPSYNC.COLLECTIVE R15, `(.L_x_1514) ;  /* 0x000000000f087348 */ /* 0x002fea0003c00000 */
[----:B------:R-:W-:Y:S01]  /*9ff0*/  NOP ;  /* 0x0000000000007918 */ /* 0x000fe20000000000 */
[----:B-1----:R-:W-:Y:S01]  /*a000*/  ENDCOLLECTIVE ;  /* 0x000000000000791b */ /* 0x002fe20003800000 */
.L_x_1514:
[----:B------:R-:W-:Y:S05]  /*a010*/  BSYNC B0 ;  /* 0x0000000000007941 */ /* 0x000fea0003800000 */
.L_x_1513:
[----:B------:R-:W-:Y:S05]  /*a020*/  BRA `(.L_x_1515) ;  /* 0xffffffb400487947 */ /* 0x000fea000383ffff */
.L_x_1426:
[----:B------:R-:W-:Y:S01]  /*a030*/  BSSY B0, `(.L_x_1516) ;  /* 0x0000005000007945 */ /* 0x000fe20003800000 */
[----:B------:R-:W-:-:S07]  /*a040*/  IMAD.MOV.U32 R15, RZ, RZ, -0x1 ;  /* 0xffffffffff0f7424 */ /* 0x000fce00078e00ff */
[----:B-12---:R-:W-:Y:S05]  /*a050*/  WARPSYNC.COLLECTIVE R15, `(.L_x_1517) ;  /* 0x000000000f087348 */ /* 0x006fea0003c00000 */
[----:B------:R-:W-:Y:S01]  /*a060*/  NOP ;  /* 0x0000000000007918 */ /* 0x000fe20000000000 */
[----:B-12---:R-:W-:Y:S01]  /*a070*/  ENDCOLLECTIVE ;  /* 0x000000000000791b */ /* 0x006fe20003800000 */
.L_x_1517:
[----:B------:R-:W-:Y:S05]  /*a080*/  BSYNC B0 ;  /* 0x0000000000007941 */ /* 0x000fea0003800000 */
.L_x_1516:
[----:B------:R-:W-:Y:S05]  /*a090*/  BRA `(.L_x_1518) ;  /* 0xffffffb800387947 */ /* 0x000fea000383ffff */
.L_x_1438:
[----:B------:R-:W-:Y:S01]  /*a0a0*/  BSSY B0, `(.L_x_1519) ;  /* 0x0000005000007945 */ /* 0x000fe20003800000 */
[----:B------:R-:W-:-:S07]  /*a0b0*/  IMAD.MOV.U32 R15, RZ, RZ, -0x1 ;  /* 0xffffffffff0f7424 */ /* 0x000fce00078e00ff */
[----:B------:R-:W-:Y:S05]  /*a0c0*/  WARPSYNC.COLLECTIVE R15, `(.L_x_1520) ;  /* 0x000000000f087348 */ /* 0x000fea0003c00000 */
[----:B------:R-:W-:Y:S01]  /*a0d0*/  NOP ;  /* 0x0000000000007918 */ /* 0x000fe20000000000 */
[----:B------:R-:W-:Y:S01]  /*a0e0*/  ENDCOLLECTIVE ;  /* 0x000000000000791b */ /* 0x000fe20003800000 */
.L_x_1520:
[----:B------:R-:W-:Y:S05]  /*a0f0*/  BSYNC B0 ;  /* 0x0000000000007941 */ /* 0x000fea0003800000 */
.L_x_1519:
[----:B------:R-:W-:Y:S05]  /*a100*/  BRA `(.L_x_1521) ;  /* 0xffffffc000207947 */ /* 0x000fea000383ffff */
.L_x_1451:
[----:B------:R-:W-:Y:S01]  /*a110*/  BSSY B0, `(.L_x_1522) ;  /* 0x0000005000007945 */ /* 0x000fe20003800000 */
[----:B------:R-:W-:-:S07]  /*a120*/  IMAD.MOV.U32 R15, RZ, RZ, -0x1 ;  /* 0xffffffffff0f7424 */ /* 0x000fce00078e00ff */
[----:B------:R-:W-:Y:S05]  /*a130*/  WARPSYNC.COLLECTIVE R15, `(.L_x_1523) ;  /* 0x000000000f087348 */ /* 0x000fea0003c00000 */
[----:B------:R-:W-:Y:S01]  /*a140*/  NOP ;  /* 0x0000000000007918 */ /* 0x000fe20000000000 */
[----:B------:R-:W-:Y:S01]  /*a150*/  ENDCOLLECTIVE ;  /* 0x000000000000791b */ /* 0x000fe20003800000 */
.L_x_1523:
[----:B------:R-:W-:Y:S05]  /*a160*/  BSYNC B0 ;  /* 0x0000000000007941 */ /* 0x000fea0003800000 */
.L_x_1522:
[----:B------:R-:W-:Y:S05]  /*a170*/  BRA `(.L_x_1524) ;  /* 0xffffffc400a47947 */ /* 0x000fea000383ffff */
.L_x_1463:
[----:B------:R-:W-:Y:S01]  /*a180*/  BSSY B0, `(.L_x_1525) ;  /* 0x0000005000007945 */ /* 0x000fe20003800000 */
[----:B------:R-:W-:-:S07]  /*a190*/  IMAD.MOV.U32 R15, RZ, RZ, -0x1 ;  /* 0xffffffffff0f7424 */ /* 0x000fce00078e00ff */
[----:B------:R-:W-:Y:S05]  /*a1a0*/  WARPSYNC.COLLECTIVE R15, `(.L_x_1526) ;  /* 0x000000000f087348 */ /* 0x000fea0003c00000 */
[----:B------:R-:W-:Y:S01]  /*a1b0*/  NOP ;  /* 0x0000000000007918 */ /* 0x000fe20000000000 */
[----:B------:R-:W-:Y:S01]  /*a1c0*/  ENDCOLLECTIVE ;  /* 0x000000000000791b */ /* 0x000fe20003800000 */
.L_x_1526:
[----:B------:R-:W-:Y:S05]  /*a1d0*/  BSYNC B0 ;  /* 0x0000000000007941 */ /* 0x000fea0003800000 */
.L_x_1525:
[----:B------:R-:W-:Y:S05]  /*a1e0*/  BRA `(.L_x_1527) ;  /* 0xffffffc800c47947 */ /* 0x000fea000383ffff */
.L_x_1485:
[----:B-1----:R1:W2:Y:S02]  /*a1f0*/  SYNCS.PHASECHK.TRANS64.TRYWAIT P0, [R16+URZ+0x26820], R3 ;  /* 0x02682003100075a7 */ /* 0x0022a4000800017f */
[----:B--2---:R-:W-:Y:S05]  /*a200*/  @!P0 NANOSLEEP.SYNCS 0x989680 ;  /* 0x009896800000895d */ /* 0x004fea0003900000 */
[----:B------:R-:W2:Y:S02]  /*a210*/  @!P0 SYNCS.PHASECHK.TRANS64 P0, [R16+URZ+0x26820], R3 ;  /* 0x02682003100085a7 */ /* 0x000ea4000800007f */
[----:B--2---:R-:W-:Y:S05]  /*a220*/  @!P0 BRA `(.L_x_1485) ;  /* 0xfffffffc00f08947 */ /* 0x004fea000383ffff */
[----:B------:R-:W-:Y:S05]  /*a230*/  BRA `(.L_x_1528) ;  /* 0xffffffd800947947 */ /* 0x000fea000383ffff */
.L_x_1489:
[----:B-1----:R1:W3:Y:S02]  /*a240*/  SYNCS.PHASECHK.TRANS64.TRYWAIT P1, [R16+URZ+0x26840], R21 ;  /* 0x02684015100075a7 */ /* 0x0022e4000802017f */
[----:B---3--:R-:W-:Y:S05]  /*a250*/  @!P1 NANOSLEEP.SYNCS 0x989680 ;  /* 0x009896800000995d */ /* 0x008fea0003900000 */
[----:B------:R-:W3:Y:S02]  /*a260*/  @!P1 SYNCS.PHASECHK.TRANS64 P1, [R16+URZ+0x26840], R21 ;  /* 0x02684015100095a7 */ /* 0x000ee4000802007f */
[----:B---3--:R-:W-:Y:S05]  /*a270*/  @!P1 BRA `(.L_x_1489) ;  /* 0xfffffffc00f09947 */ /* 0x008fea000383ffff */
[----:B------:R-:W-:Y:S05]  /*a280*/  BRA `(.L_x_1529) ;  /* 0xffffffe000c47947 */ /* 0x000fea000383ffff */
.L_x_1491:
[----:B--2---:R2:W3:Y:S02]  /*a290*/  SYNCS.PHASECHK.TRANS64.TRYWAIT P1, [R16+URZ+0x26828], R21 ;  /* 0x02682815100075a7 */ /* 0x0044e4000802017f */
[----:B---3--:R-:W-:Y:S05]  /*a2a0*/  @!P1 NANOSLEEP.SYNCS 0x989680 ;  /* 0x009896800000995d */ /* 0x008fea0003900000 */
[----:B------:R-:W3:Y:S02]  /*a2b0*/  @!P1 SYNCS.PHASECHK.TRANS64 P1, [R16+URZ+0x26828], R21 ;  /* 0x02682815100095a7 */ /* 0x000ee4000802007f */
[----:B---3--:R-:W-:Y:S05]  /*a2c0*/  @!P1 BRA `(.L_x_1491) ;  /* 0xfffffffc00f09947 */ /* 0x008fea000383ffff */
[----:B------:R-:W-:Y:S05]  /*a2d0*/  BRA `(.L_x_1530) ;  /* 0xffffffe400747947 */ /* 0x000fea000383ffff */
.L_x_1493:
[----:B---3--:R3:W4:Y:S02]  /*a2e0*/  SYNCS.PHASECHK.TRANS64.TRYWAIT P1, [R16+URZ+0x26848], R21 ;  /* 0x02684815100075a7 */ /* 0x008724000802017f */
[----:B----4-:R-:W-:Y:S05]  /*a2f0*/  @!P1 NANOSLEEP.SYNCS 0x989680 ;  /* 0x009896800000995d */ /* 0x010fea0003900000 */
[----:B------:R-:W4:Y:S02]  /*a300*/  @!P1 SYNCS.PHASECHK.TRANS64 P1, [R16+URZ+0x26848], R21 ;  /* 0x02684815100095a7 */ /* 0x000f24000802007f */
[----:B----4-:R-:W-:Y:S05]  /*a310*/  @!P1 BRA `(.L_x_1493) ;  /* 0xfffffffc00f09947 */ /* 0x010fea000383ffff */
[----:B------:R-:W-:Y:S05]  /*a320*/  BRA `(.L_x_1531) ;  /* 0xffffffe800247947 */ /* 0x000fea000383ffff */
.L_x_1495:
[----:B------:R-:W-:-:S07]  /*a330*/  SHF.L.U32 R5, R11, 0x1f, RZ ;  /* 0x0000001f0b057819 */ /* 0x000fce00000006ff */
.L_x_1532:
[----:B------:R1:W1:Y:S02]  /*a340*/  SYNCS.PHASECHK.TRANS64.TRYWAIT P1, [R16+URZ+0x26820], R5 ;  /* 0x02682005100075a7 */ /* 0x000264000802017f */
[----:B-1----:R-:W-:Y:S05]  /*a350*/  @!P1 NANOSLEEP.SYNCS 0x989680 ;  /* 0x009896800000995d */ /* 0x002fea0003900000 */
[----:B------:R-:W1:Y:S02]  /*a360*/  @!P1 SYNCS.PHASECHK.TRANS64 P1, [R16+URZ+0x26820], R5 ;  /* 0x02682005100095a7 */ /* 0x000e64000802007f */
[----:B-1----:R-:W-:Y:S05]  /*a370*/  @!P1 BRA `(.L_x_1532) ;  /* 0xfffffffc00f09947 */ /* 0x002fea000383ffff */
[----:B------:R-:W-:Y:S05]  /*a380*/  BRA `(.L_x_1533) ;  /* 0xffffffe800bc7947 */ /* 0x000fea000383ffff */
.L_x_1498:
[----:B-1----:R1:W3:Y:S02]  /*a390*/  SYNCS.PHASECHK.TRANS64.TRYWAIT P1, [R16+URZ+0x26840], R13 ;  /* 0x0268400d100075a7 */ /* 0x0022e4000802017f */
[----:B---3--:R-:W-:Y:S05]  /*a3a0*/  @!P1 NANOSLEEP.SYNCS 0x989680 ;  /* 0x009896800000995d */ /* 0x008fea0003900000 */
[----:B------:R-:W3:Y:S02]  /*a3b0*/  @!P1 SYNCS.PHASECHK.TRANS64 P1, [R16+URZ+0x26840], R13 ;  /* 0x0268400d100095a7 */ /* 0x000ee4000802007f */
[----:B---3--:R-:W-:Y:S05]  /*a3c0*/  @!P1 BRA `(.L_x_1498) ;  /* 0xfffffffc00f09947 */ /* 0x008fea000383ffff */
[----:B------:R-:W-:Y:S05]  /*a3d0*/  BRA `(.L_x_1534) ;  /* 0xffffffec008c7947 */ /* 0x000fea000383ffff */
.L_x_1500:
[----:B--2---:R2:W3:Y:S02]  /*a3e0*/  SYNCS.PHASECHK.TRANS64.TRYWAIT P1, [R16+URZ+0x26828], R13 ;  /* 0x0268280d100075a7 */ /* 0x0044e4000802017f */
[----:B---3--:R-:W-:Y:S05]  /*a3f0*/  @!P1 NANOSLEEP.SYNCS 0x989680 ;  /* 0x009896800000995d */ /* 0x008fea0003900000 */
[----:B------:R-:W3:Y:S02]  /*a400*/  @!P1 SYNCS.PHASECHK.TRANS64 P1, [R16+URZ+0x26828], R13 ;  /* 0x0268280d100095a7 */ /* 0x000ee4000802007f */
[----:B---3--:R-:W-:Y:S05]  /*a410*/  @!P1 BRA `(.L_x_1500) ;  /* 0xfffffffc00f09947 */ /* 0x008fea000383ffff */
[----:B------:R-:W-:Y:S05]  /*a420*/  BRA `(.L_x_1535) ;  /* 0xfffffff000307947 */ /* 0x000fea000383ffff */
.L_x_1502:
[----:B---3--:R3:W1:Y:S02]  /*a430*/  SYNCS.PHASECHK.TRANS64.TRYWAIT P0, [R3+URZ+0x26840], R0 ;  /* 0x02684000030075a7 */ /* 0x008664000800017f */
[----:B-1----:R-:W-:Y:S05]  /*a440*/  @!P0 NANOSLEEP.SYNCS 0x989680 ;  /* 0x009896800000895d */ /* 0x002fea0003900000 */
[----:B------:R-:W1:Y:S02]  /*a450*/  @!P0 SYNCS.PHASECHK.TRANS64 P0, [R3+URZ+0x26840], R0 ;  /* 0x02684000030085a7 */ /* 0x000e64000800007f */
[----:B-1----:R-:W-:Y:S05]  /*a460*/  @!P0 BRA `(.L_x_1502) ;  /* 0xfffffffc00f08947 */ /* 0x002fea000383ffff */
[----:B------:R-:W-:Y:S05]  /*a470*/  BRA `(.L_x_1536) ;  /* 0xfffffff000f47947 */ /* 0x000fea000383ffff */
.L_x_1504:
[----:B------:R-:W-:Y:S01]  /*a480*/  BSSY B0, `(.L_x_1537) ;  /* 0x0000006000007945 */ /* 0x000fe20003800000 */
[----:B------:R-:W-:-:S07]  /*a490*/  IMAD.MOV.U32 R15, RZ, RZ, -0x1 ;  /* 0xffffffffff0f7424 */ /* 0x000fce00078e00ff */
[----:B------:R-:W-:Y:S05]  /*a4a0*/  WARPSYNC.COLLECTIVE R15, `(.L_x_1538) ;  /* 0x000000000f0c7348 */ /* 0x000fea0003c00000 */
[----:B------:R-:W-:Y:S02]  /*a4b0*/  ELECT P6, UR62, PT ;  /* 0x00000000003e782f */ /* 0x000fe400038c0000 */
[----:B------:R-:W-:Y:S01]  /*a4c0*/  MOV R14, UR62 ;  /* 0x0000003e000e7c02 */ /* 0x000fe20008000f00 */
[----:B------:R-:W-:Y:S10]  /*a4d0*/  ENDCOLLECTIVE ;  /* 0x000000000000791b */ /* 0x000ff40003800000 */
.L_x_1538:
[----:B------:R-:W-:Y:S05]  /*a4e0*/  BSYNC B0 ;  /* 0x0000000000007941 */ /* 0x000fea0003800000 */
.L_x_1537:
[----:B------:R-:W-:Y:S05]  /*a4f0*/  BRA `(.L_x_1539) ;  /* 0xfffffff400bc7947 */ /* 0x000fea000383ffff */
.L_x_1506:
[----:B-1----:R1:W2:Y:S02]  /*a500*/  SYNCS.PHASECHK.TRANS64.TRYWAIT P0, [R6+URZ], R5 ;  /* 0x00000005060075a7 */ /* 0x0022a4000800017f */
[----:B--2---:R-:W-:Y:S05]  /*a510*/  @!P0 NANOSLEEP.SYNCS 0x989680 ;  /* 0x009896800000895d */ /* 0x004fea0003900000 */
[----:B------:R-:W2:Y:S02]  /*a520*/  @!P0 SYNCS.PHASECHK.TRANS64 P0, [R6+URZ], R5 ;  /* 0x00000005060085a7 */ /* 0x000ea4000800007f */
[----:B--2---:R-:W-:Y:S05]  /*a530*/  @!P0 BRA `(.L_x_1506) ;  /* 0xfffffffc00f08947 */ /* 0x004fea000383ffff */
[----:B------:R-:W-:Y:S05]  /*a540*/  BRA `(.L_x_1540) ;  /* 0xfffffff400fc7947 */ /* 0x000fea000383ffff */
.L_x_1507:
[----:B--2---:R2:W3:Y:S02]  /*a550*/  SYNCS.PHASECHK.TRANS64.TRYWAIT P0, [R3+URZ], R2 ;  /* 0x00000002030075a7 */ /* 0x0044e4000800017f */
[----:B---3--:R-:W-:Y:S05]  /*a560*/  @!P0 NANOSLEEP.SYNCS 0x989680 ;  /* 0x009896800000895d */ /* 0x008fea0003900000 */
[----:B------:R-:W3:Y:S02]  /*a570*/  @!P0 SYNCS.PHASECHK.TRANS64 P0, [R3+URZ], R2 ;  /* 0x00000002030085a7 */ /* 0x000ee4000800007f */
[----:B---3--:R-:W-:Y:S05]  /*a580*/  @!P0 BRA `(.L_x_1507) ;  /* 0xfffffffc00f08947 */ /* 0x008fea000383ffff */
[----:B------:R-:W-:Y:S05]  /*a590*/  BRA `(.L_x_1541) ;  /* 0xfffffff400f07947 */ /* 0x000fea000383ffff */
.L_x_1509:
[----:B--2---:R2:W3:Y:S02]  /*a5a0*/  SYNCS.PHASECHK.TRANS64.TRYWAIT P0, [R0+URZ], R5 ;  /* 0x00000005000075a7 */ /* 0x0044e4000800017f */
[----:B---3--:R-:W-:Y:S05]  /*a5b0*/  @!P0 NANOSLEEP.SYNCS 0x989680 ;  /* 0x009896800000895d */ /* 0x008fea0003900000 */
[----:B------:R-:W3:Y:S02]  /*a5c0*/  @!P0 SYNCS.PHASECHK.TRANS64 P0, [R0+URZ], R5 ;  /* 0x00000005000085a7 */ /* 0x000ee4000800007f */
[----:B---3--:R-:W-:Y:S05]  /*a5d0*/  @!P0 BRA `(.L_x_1509) ;  /* 0xfffffffc00f08947 */ /* 0x008fea000383ffff */
[----:B------:R-:W-:Y:S05]  /*a5e0*/  BRA `(.L_x_1542) ;  /* 0xfffffff400f47947 */ /* 0x000fea000383ffff */
.L_x_1543:
        /* <DEDUP_REMOVED lines=9> */
.L_x_6562:


//--------------------- .text._ZN7cutlass13device_kernelIN5flash11enable_sm90INS1_16FlashAttnBwdSm90INS1_25CollectiveMainloopBwdSm90ILi2ELi2ELi2EN4cute5tupleIJNS5_1CILi1EEES8_S8_EEENS6_IJNS7_ILi64EEENS7_ILi128EEENS7_ILi96EEEEEENS_10bfloat16_tEfNS_4arch4Sm90ELb0ELb1ELb1ELb1ELb0ELb1ELb0ELb0ELi2ELi1ELi2ELi1ELb1EEENS1_21CollectiveEpilogueBwdISD_SE_SG_Li256ELb1ELb0ELi1EEENS1_19SingleTileSchedulerILb1ELb0ELb0ELi128EEEEEEEEEvNT_6ParamsE --------------------------
	.section	.text._ZN7cutlass13device_kernelIN5flash11enable_sm90INS1_16FlashAttnBwdSm90INS1_25CollectiveMainloopBwdSm90ILi2ELi2ELi2EN4cute5tupleIJNS5_1CILi1EEES8_S8_EEENS6_IJNS7_ILi64EEENS7_ILi128EEENS7_ILi96EEEEEENS_10bfloat16_tEfNS_4arch4Sm90ELb0ELb1ELb1ELb1ELb0ELb1ELb0ELb0ELi2ELi1ELi2ELi1ELb1EEENS1_21CollectiveEpilogueBwdISD_SE_SG_Li256ELb1ELb0ELi1EEENS1_19SingleTileSchedulerILb1ELb0ELb0ELi128EEEEEEEEEvNT_6ParamsE,"ax",@progbits
	.align	128
.text._ZN7cutlass13device_kernelIN5flash11enable_sm90INS1_16FlashAttnBwdSm90INS1_25CollectiveMainloopBwdSm90ILi2ELi2ELi2EN4cute5tupleIJNS5_1CILi1EEES8_S8_EEENS6_IJNS7_ILi64EEENS7_ILi128EEENS7_ILi96EEEEEENS_10bfloat16_tEfNS_4arch4Sm90ELb0ELb1ELb1ELb1ELb0ELb1ELb0ELb0ELi2ELi1ELi2ELi1ELb1EEENS1_21CollectiveEpilogueBwdISD_SE_SG_Li256ELb1ELb0ELi1EEENS1_19SingleTileSchedulerILb1ELb0ELb0ELi128EEEEEEEEEvNT_6ParamsE:
        .type           _ZN7cutlass13device_kernelIN5flash11enable_sm90INS1_16FlashAttnBwdSm90INS1_25CollectiveMainloopBwdSm90ILi2ELi2ELi2EN4cute5tupleIJNS5_1CILi1EEES8_S8_EEENS6_IJNS7_ILi64EEENS7_ILi128EEENS7_ILi96EEEEEENS_10bfloat16_tEfNS_4arch4Sm90ELb0ELb1ELb1ELb1ELb0ELb1ELb0ELb0ELi2ELi1ELi2ELi1ELb1EEENS1_21CollectiveEpilogueBwdISD_SE_SG_Li256ELb1ELb0ELi1EEENS1_19SingleTileSchedulerILb1ELb0ELb0ELi128EEEEEEEEEvNT_6ParamsE,@function
        .size           _ZN7cutlass13device_kernelIN5flash11enable_sm90INS1_16FlashAttnBwdSm90INS1_25CollectiveMainloopBwdSm90ILi2ELi2ELi2EN4cute5tupleIJNS5_1CILi1EEES8_S8_EEENS6_IJNS7_ILi64EEENS7_ILi128EEENS7_ILi96EEEEEENS_10bfloat16_tEfNS_4arch4Sm90ELb0ELb1ELb1ELb1ELb0ELb1ELb0ELb0ELi2ELi1ELi2ELi1ELb1EEENS1_21CollectiveEpilogueBwdISD_SE_SG_Li256ELb1ELb0ELi1EEENS1_19SingleTileSchedulerILb1ELb0ELb0ELi128EEEEEEEEEvNT_6ParamsE,(.L_x_6563 - _ZN7cutlass13device_kernelIN5flash11enable_sm90INS1_16FlashAttnBwdSm90INS1_25CollectiveMainloopBwdSm90ILi2ELi2ELi2EN4cute5tupleIJNS5_1CILi1EEES8_S8_EEENS6_IJNS7_ILi64EEENS7_ILi128EEENS7_ILi96EEEEEENS_10bfloat16_tEfNS_4arch4Sm90ELb0ELb1ELb1ELb1ELb0ELb1ELb0ELb0ELi2ELi1ELi2ELi1ELb1EEENS1_21CollectiveEpilogueBwdISD_SE_SG_Li256ELb1ELb0ELi1EEENS1_19SingleTileSchedulerILb1ELb0ELb0ELi128EEEEEEEEEvNT_6ParamsE)
        .other          _ZN7cutlass13device_kernelIN5flash11enable_sm90INS1_16FlashAttnBwdSm90INS1_25CollectiveMainloopBwdSm90ILi2ELi2ELi2EN4cute5tupleIJNS5_1CILi1EEES8_S8_EEENS6_IJNS7_ILi64EEENS7_ILi128EEENS7_ILi96EEEEEENS_10bfloat16_tEfNS_4arch4Sm90ELb0ELb1ELb1ELb1ELb0ELb1ELb0ELb0ELi2ELi1ELi2ELi1ELb1EEENS1_21CollectiveEpilogueBwdISD_SE_SG_Li256ELb1ELb0ELi1EEENS1_19SingleTileSchedulerILb1ELb0ELb0ELi128EEEEEEEEEvNT_6ParamsE,@"STO_CUDA_ENTRY STV_DEFAULT"
_ZN7cutlass13device_kernelIN5flash11enable_sm90INS1_16FlashAttnBwdSm90INS1_25CollectiveMainloopBwdSm90ILi2ELi2ELi2EN4cute5tupleIJNS5_1CILi1EEES8_S8_EEENS6_IJNS7_ILi64EEENS7_ILi128EEENS7_ILi96EEEEEENS_10bfloat16_tEfNS_4arch4Sm90ELb0ELb1ELb1ELb1ELb0ELb1ELb0ELb0ELi2ELi1ELi2ELi1ELb1EEENS1_21CollectiveEpilogueBwdISD_SE_SG_Li256ELb1ELb0ELi1EEENS1_19SingleTileSchedulerILb1ELb0ELb0ELi128EEEEEEEEEvNT_6ParamsE:
        /* <DEDUP_REMOVED lines=24> */
.L_x_1545:
[----:B------:R-:W-:Y:S05]  /*0180*/  BSYNC B0 ;  /* 0x0000000000007941 */ /* 0x000fea0003800000 */
.L_x_1544:
        /* <DEDUP_REMOVED lines=37> */
.L_x_1546:
        /* <DEDUP_REMOVED lines=22> */
.L_x_1547:
[----:B------:R-:W-:Y:S01]  /*0540*/  PLOP3.LUT P0, PT, PT, PT, UP0, 0x80, 0x0 ;  /* 0x000000000000781c */ /* 0x000fe20003f0f008 */
[----:B------:R-:W-:Y:S01]  /*0550*/  NOP ;  /* 0x0000000000007918 */ /* 0x000fe20000000000 */
[----:B------:R-:W-:Y:S01]  /*0560*/  ULDC.64 UR46, c[0x0][0x208] ;  /* 0x00008200002e7ab9 */ /* 0x000fe20000000a00 */
[----:B------:R-:W-:Y:S01]  /*0570*/  BSSY B6, `(.L_x_1548) ;  /* 0x0000aa2000067945 */ /* 0x000fe20003800000 */
[----:B-12-4-:R-:W-:Y:S09]  /*0580*/  BAR.SYNC.DEFER_BLOCKING 0x0 ;  /* 0x0000000000007b1d */ /* 0x016ff20000010000 */
[----:B------:R-:W-:Y:S05]  /*0590*/  @!P0 BRA `(.L_x_1549) ;  /* 0x0000006800688947 */ /* 0x000fea0003800000 */
.L_x_1550:
[----:B------:R-:W-:-:S08]  /*05a0*/  NOP ;  /* 0x0000000000007918 */ /* 0x000fd00000000000 */
[----:B------:R-:W1:Y:S02]  /*05b0*/  USETMAXREG.TRY_ALLOC.CTAPOOL UP0, 0xf0 ;  /* 0x000000f0000079c8 */ /* 0x000e640008000600 */
[----:B-1----:R-:W-:-:S13]  /*05c0*/  PLOP3.LUT P0, PT, PT, PT, UP0, 0x80, 0x0 ;  /* 0x000000000000781c */ /* 0x002fda0003f0f008 */
[----:B------:R-:W-:Y:S05]  /*05d0*/  @!P0 BRA `(.L_x_1550) ;  /* 0xfffffffc00f08947 */ /* 0x000fea000383ffff */
[----:B------:R-:W-:Y:S01]  /*05e0*/  LOP3.LUT R0, R0, 0x3, RZ, 0xc0, !PT ;  /* 0x0000000300007812 */ /* 0x000fe200078ec0ff */
[----:B------:R-:W1:Y:S01]  /*05f0*/  S2R R2, SR_TID.X ;  /* 0x0000000000027919 */ /* 0x000e620000002100 */
[----:B------:R-:W-:Y:S01]  /*0600*/  ULDC.64 UR4, c[0x0][0x8d8] ;  /* 0x0002360000047ab9 */ /* 0x000fe20000000a00 */
[----:B------:R-:W2:Y:S03]  /*0610*/  S2UR UR6, SR_CTAID.X ;  /* 0x00000000000679c3 */ /* 0x000ea60000002500 */
[----:B------:R-:W3:Y:S05]  /*0620*/  SHFL.IDX PT, R0, R0, RZ, 0x1f ;  /* 0x00001fff00007589 */ /* 0x000eea00000e0000 */
[----:B------:R-:W4:Y:S01]  /*0630*/  S2UR UR36, SR_CTAID.Z ;  /* 0x00000000002479c3 */ /* 0x000f220000002700 */
[----:B---3--:R-:W-:-:S02]  /*0640*/  ISETP.NE.AND P0, PT, R0, RZ, PT ;  /* 0x000000ff0000720c */ /* 0x008fc40003f05270 */
[----:B-1----:R-:W-:-:S11]  /*0650*/  SHF.R.U32.HI R2, RZ, 0x7, R2 ;  /* 0x00000007ff027819 */ /* 0x002fd60000011602 */
[----:B------:R-:W-:-:S05]  /*0660*/  @!P0 VIADD R2, R2, 0x9 ;  /* 0x0000000902028836 */ /* 0x000fca0000000000 */
[----:B------:R1:W-:Y:S06]  /*0670*/  @!P0 BAR.ARV R2, 0xa0 ;  /* 0x000280020000851d */ /* 0x0003ec0000002000 */
[----:B------:R-:W-:-:S04]  /*0680*/  ISETP.NE.U32.AND P0, PT, RZ, UR4, PT ;  /* 0x00000004ff007c0c */ /* 0x000fc8000bf05070 */
[----:B------:R-:W-:-:S13]  /*0690*/  ISETP.NE.AND.EX P0, PT, RZ, UR5, PT, P0 ;  /* 0x00000005ff007c0c */ /* 0x000fda000bf05300 */
[----:B-12-4-:R-:W-:Y:S05]  /*06a0*/  @!P0 BRA `(.L_x_1551) ;  /* 0x00000000001c8947 */ /* 0x016fea0003800000 */
[----:B------:R-:W-:Y:S02]  /*06b0*/  ULDC.64 UR4, c[0x0][0x8d8] ;  /* 0x0002360000047ab9 */ /* 0x000fe40000000a00 */
[----:B------:R-:W-:-:S06]  /*06c0*/  UIMAD.WIDE UR4, UR36, 0x4, UR4 ;  /* 0x00000004240478a5 */ /* 0x000fcc000f8e0204 */
[----:B------:R-:W-:Y:S02]  /*06d0*/  IMAD.U32 R2, RZ, RZ, UR4 ;  /* 0x00000004ff027e24 */ /* 0x000fe4000f8e00ff */
[----:B------:R-:W-:-:S05]  /*06e0*/  IMAD.U32 R3, RZ, RZ, UR5 ;  /* 0x00000005ff037e24 */ /* 0x000fca000f8e00ff */
[----:B------:R-:W2:Y:S02]  /*06f0*/  LDG.E R2, desc[UR46][R2.64] ;  /* 0x0000002e02027981 */ /* 0x000ea4000c1e1900 */
[----:B--2---:R-:W-:Y:S01]  /*0700*/  R2UR UR4, R2 ;  /* 0x00000000020472ca */ /* 0x004fe200000e0000 */
[----:B------:R-:W-:-:S14]  /*0710*/  BRA `(.L_x_1552) ;  /* 0x00000000003c7947 */ /* 0x000fdc0003800000 */
.L_x_1551:
        /* <DEDUP_REMOVED lines=14> */
.L_x_1553:
[----:B------:R-:W-:-:S05]  /*0800*/  ULDC UR4, c[0x0][0x8bc] ;  /* 0x00022f0000047ab9 */ /* 0x000fca0000000800 */
.L_x_1552:
[----:B------:R-:W-:-:S04]  /*0810*/  USHF.L.U32 UR42, UR6, 0x7, URZ ;  /* 0x00000007062a7899 */ /* 0x000fc8000800063f */
[----:B------:R-:W-:-:S04]  /*0820*/  UISETP.GE.AND UP0, UPT, UR42, UR4, UPT ;  /* 0x000000042a00728c */ /* 0x000fc8000bf06270 */
[----:B------:R-:W-:-:S06]  /*0830*/  USEL UR36, UR36, 0xffffffff, !UP0 ;  /* 0xffffffff24247887 */ /* 0x000fcc000c000000 */
[----:B------:R-:W-:-:S13]  /*0840*/  ISETP.LE.AND P0, PT, RZ, UR36, PT ;  /* 0x00000024ff007c0c */ /* 0x000fda000bf03270 */
[----:B------:R-:W-:Y:S05]  /*0850*/  @!P0 BRA `(.L_x_1554) ;  /* 0x000000a400cc8947 */ /* 0x000fea0003800000 */
[----:B------:R-:W1:Y:S01]  /*0860*/  S2R R0, SR_TID.X ;  /* 0x0000000000007919 */ /* 0x000e620000002100 */
[----:B------:R-:W-:Y:S01]  /*0870*/  ULDC.64 UR4, c[0x0][0x780] ;  /* 0x0001e00000047ab9 */ /* 0x000fe20000000a00 */
[----:B------:R-:W-:Y:S01]  /*0880*/  ULDC UR41, c[0x0][0x290] ;  /* 0x0000a40000297ab9 */ /* 0x000fe20000000800 */
[----:B------:R-:W-:-:S04]  /*0890*/  ISETP.NE.U32.AND P0, PT, RZ, UR4, PT ;  /* 0x00000004ff007c0c */ /* 0x000fc8000bf05070 */
        /* <DEDUP_REMOVED lines=10> */
.L_x_1555:
        /* <DEDUP_REMOVED lines=14> */
.L_x_1556:
        /* <DEDUP_REMOVED lines=11> */
.L_x_1557:
        /* <DEDUP_REMOVED lines=13> */
.L_x_1558:
[----:B------:R-:W-:Y:S01]  /*0ba0*/  UIADD3 UR5, UR42, UR37, -UR41 ;  /* 0x000000252a057290 */ /* 0x000fe2000fffe829 */
[----:B------:R-:W-:Y:S01]  /*0bb0*/  ISETP.LE.AND P1, PT, RZ, UR6, PT ;  /* 0x00000006ff007c0c */ /* 0x000fe2000bf23270 */
[----:B------:R-:W-:Y:S01]  /*0bc0*/  ULDC UR6, c[0x0][0x74c] ;  /* 0x0001d30000067ab9 */ /* 0x000fe20000000800 */
[----:B------:R-:W-:Y:S01]  /*0bd0*/  UIADD3 UR4, UR37, 0x3f, URZ ;  /* 0x0000003f25047890 */ /* 0x000fe2000fffe03f */
[----:B------:R-:W-:Y:S01]  /*0be0*/  PLOP3.LUT P0, PT, PT, PT, PT, 0x80, 0x0 ;  /* 0x000000000000781c */ /* 0x000fe20003f0f070 */
[----:B------:R-:W-:Y:S01]  /*0bf0*/  UIADD3 UR5, UR5, -UR6, URZ ;  /* 0x8000000605057290 */ /* 0x000fe2000fffe03f */
[----:B------:R-:W-:Y:S02]  /*0c00*/  CS2R R70, SRZ ;  /* 0x0000000000467805 */ /* 0x000fe4000001ff00 */
[----:B------:R-:W-:Y:S02]  /*0c10*/  CS2R R68, SRZ ;  /* 0x0000000000447805 */ /* 0x000fe4000001ff00 */
[----:B------:R-:W-:Y:S01]  /*0c20*/  CS2R R66, SRZ ;  /* 0x0000000000427805 */ /* 0x000fe2000001ff00 */
[----:B------:R-:W-:Y:S01]  /*0c30*/  USHF.R.S32.HI UR6, URZ, 0x1f, UR5 ;  /* 0x0000001f3f067899 */ /* 0x000fe20008011405 */
[----:B------:R-:W-:-:S02]  /*0c40*/  CS2R R64, SRZ ;  /* 0x0000000000407805 */ /* 0x000fc4000001ff00 */
[----:B------:R-:W-:Y:S02]  /*0c50*/  CS2R R62, SRZ ;  /* 0x00000000003e7805 */ /* 0x000fe4000001ff00 */
[----:B------:R-:W-:Y:S01]  /*0c60*/  CS2R R60, SRZ ;  /* 0x00000000003c7805 */ /* 0x000fe2000001ff00 */
[----:B------:R-:W-:Y:S01]  /*0c70*/  ULEA.HI UR6, UR6, UR5, URZ, 0x6 ;  /* 0x0000000506067291 */ /* 0x000fe2000f8f303f */
[----:B------:R-:W-:Y:S01]  /*0c80*/  CS2R R58, SRZ ;  /* 0x00000000003a7805 */ /* 0x000fe2000001ff00 */
[----:B------:R-:W-:Y:S01]  /*0c90*/  USHF.R.S32.HI UR5, URZ, 0x1f, UR4 ;  /* 0x0000001f3f057899 */ /* 0x000fe20008011404 */
[----:B------:R-:W-:Y:S01]  /*0ca0*/  CS2R R56, SRZ ;  /* 0x0000000000387805 */ /* 0x000fe2000001ff00 */
[----:B------:R-:W-:Y:S01]  /*0cb0*/  USHF.R.S32.HI UR6, URZ, 0x6, UR6 ;  /* 0x000000063f067899 */ /* 0x000fe20008011406 */
[----:B------:R-:W-:Y:S01]  /*0cc0*/  CS2R R54, SRZ ;  /* 0x0000000000367805 */ /* 0x000fe2000001ff00 */
[----:B------:R-:W-:Y:S01]  /*0cd0*/  ULEA.HI UR5, UR5, UR4, URZ, 0x6 ;  /* 0x0000000405057291 */ /* 0x000fe2000f8f303f */
[----:B------:R-:W-:Y:S01]  /*0ce0*/  CS2R R52, SRZ ;  /* 0x0000000000347805 */ /* 0x000fe2000001ff00 */
[----:B------:R-:W-:Y:S01]  /*0cf0*/  UISETP.LT.AND UP0, UPT, URZ, UR6, UPT ;  /* 0x000000063f00728c */ /* 0x000fe2000bf01270 */
[----:B------:R-:W-:Y:S01]  /*0d00*/  CS2R R50, SRZ ;  /* 0x0000000000327805 */ /* 0x000fe2000001ff00 */
[----:B------:R-:W-:Y:S01]  /*0d10*/  USHF.R.S32.HI UR39, URZ, 0x6, UR5 ;  /* 0x000000063f277899 */ /* 0x000fe20008011405 */
[----:B------:R-:W-:Y:S01]  /*0d20*/  CS2R R48, SRZ ;  /* 0x0000000000307805 */ /* 0x000fe2000001ff00 */
[----:B------:R-:W-:Y:S01]  /*0d30*/  USEL UR40, URZ, UR6, !UP0 ;  /* 0x000000063f287287 */ /* 0x000fe2000c000000 */
        /* <DEDUP_REMOVED lines=29> */
[----:B------:R-:W-:Y:S01]  /*0f10*/  CS2R R84, SRZ ;  /* 0x0000000000547805 */ /* 0x000fe2000001ff00 */
[----:B------:R-:W-:Y:S01]  /*0f20*/  IMAD.MOV.U32 R83, RZ, RZ, RZ ;  /* 0x000000ffff537224 */ /* 0x000fe200078e00ff */
[----:B------:R-:W-:Y:S06]  /*0f30*/  @!P1 BRA `(.L_x_1559) ;  /* 0x0000000000209947 */ /* 0x000fec0003800000 */
[----:B------:R-:W-:Y:S01]  /*0f40*/  UIADD3 UR4, -UR41, 0xbf, UR37 ;  /* 0x000000bf29047890 */ /* 0x000fe2000fffe125 */
[----:B------:R-:W-:-:S03]  /*0f50*/  ULDC UR5, c[0x0][0x748] ;  /* 0x0001d20000057ab9 */ /* 0x000fc60000000800 */
[----:B------:R-:W-:-:S04]  /*0f60*/  UIADD3 UR4, UR4, UR5, UR42 ;  /* 0x0000000504047290 */ /* 0x000fc8000fffe02a */
[----:B------:R-:W-:-:S04]  /*0f70*/  USHF.R.S32.HI UR5, URZ, 0x1f, UR4 ;  /* 0x0000001f3f057899 */ /* 0x000fc80008011404 */
[----:B------:R-:W-:-:S04]  /*0f80*/  ULEA.HI UR5, UR5, UR4, URZ, 0x6 ;  /* 0x0000000405057291 */ /* 0x000fc8000f8f303f */
[----:B------:R-:W-:-:S04]  /*0f90*/  USHF.R.S32.HI UR5, URZ, 0x6, UR5 ;  /* 0x000000063f057899 */ /* 0x000fc80008011405 */
[----:B------:R-:W-:-:S04]  /*0fa0*/  UISETP.LT.AND UP0, UPT, UR39, UR5, UPT ;  /* 0x000000052700728c */ /* 0x000fc8000bf01270 */
[----:B------:R-:W-:-:S12]  /*0fb0*/  USEL UR39, UR39, UR5, UP0 ;  /* 0x0000000527277287 */ /* 0x000fd80008000000 */
.L_x_1559:
        /* <DEDUP_REMOVED lines=28> */
.L_x_1562:
        /* <DEDUP_REMOVED lines=15> */
.L_x_1561:
        /* <DEDUP_REMOVED lines=22> */
.L_x_1564:
        /* <DEDUP_REMOVED lines=15> */
.L_x_1563:
[----:B------:R-:W-:Y:S01]  /*14c0*/  SHF.R.S32.HI R19, RZ, 0x1f, R18 ;  /* 0x0000001fff137819 */ /* 0x000fe20000011412 */
[----:B------:R-:W-:-:S03]  /*14d0*/  UMOV UR4, 0xffffffff ;  /* 0xffffffff00047882 */ /* 0x000fc60000000000 */
[----:B------:R-:W-:-:S04]  /*14e0*/  LEA.HI R0, R19, R18, RZ, 0x7 ;  /* 0x0000001213007211 */ /* 0x000fc800078f38ff */
[----:B------:R-:W-:Y:S01]  /*14f0*/  SHF.R.S32.HI R17, RZ, 0x7, R0 ;  /* 0x00000007ff117819 */ /* 0x000fe20000011400 */
[----:B------:R-:W-:Y:S06]  /*1500*/  BRA.DIV UR4, `(.L_x_1565) ;  /* 0x0000009a04a87947 */ /* 0x000fec000b800000 */
[----:B------:R1:W2:Y:S02]  /*1510*/  SHFL.IDX PT, R14, R17, RZ, 0x1f ;  /* 0x00001fff110e7589 */ /* 0x0002a400000e0000 */
.L_x_1660:
        /* <DEDUP_REMOVED lines=15> */
.L_x_1566:
        /* <DEDUP_REMOVED lines=19> */
.L_x_1568:
        /* <DEDUP_REMOVED lines=44> */
[----:B------:R-:W-:Y:S01]  /*1a00*/  IMAD.U32 R5, RZ, RZ, UR42 ;  /* 0x0000002aff057e24 */ /* 0x000fe2000f8e00ff */
[----:B------:R-:W-:Y:S01]  /*1a10*/  LOP3.LUT R24, R24, 0xfffffff8, RZ, 0xc0, !PT ;  /* 0xfffffff818187812 */ /* 0x000fe200078ec0ff */
[----:B------:R-:W4:Y:S01]  /*1a20*/  LDSM.16.M88.4 R168, [R6+0xa000] ;  /* 0x00a0000006a8783b */ /* 0x000f220000000200 */
[----:B------:R-:W-:-:S02]  /*1a30*/  LOP3.LUT R7, R7, 0x8, R18, 0xf8, !PT ;  /* 0x0000000807077812 */ /* 0x000fc400078ef812 */
[----:B------:R-:W-:Y:S02]  /*1a40*/  CS2R R70, SRZ ;  /* 0x0000000000467805 */ /* 0x000fe4000001ff00 */
[----:B------:R-:W-:Y:S01]  /*1a50*/  SHF.R.U32.HI R8, RZ, 0x3, R0 ;  /* 0x00000003ff087819 */ /* 0x000fe20000011600 */
[----:B------:R-:W-:Y:S01]  /*1a60*/  IMAD.IADD R24, R3, 0x1, -R24 ;  /* 0x0000000103187824 */ /* 0x000fe200078e0a18 */
[----:B------:R-:W-:Y:S02]  /*1a70*/  LEA.HI R3, R17, R17, RZ, 0x1 ;  /* 0x0000001111037211 */ /* 0x000fe400078f08ff */
[----:B------:R-:W-:Y:S02]  /*1a80*/  CS2R R68, SRZ ;  /* 0x0000000000447805 */ /* 0x000fe4000001ff00 */
[----:B------:R-:W-:Y:S02]  /*1a90*/  LOP3.LUT R7, R7, R8, RZ, 0x3c, !PT ;  /* 0x0000000807077212 */ /* 0x000fe400078e3cff */
[----:B------:R-:W-:-:S02]  /*1aa0*/  CS2R R66, SRZ ;  /* 0x0000000000427805 */ /* 0x000fc4000001ff00 */
        /* <DEDUP_REMOVED lines=48> */
[----:B------:R-:W-:-:S02]  /*1db0*/  CS2R R96, SRZ ;  /* 0x0000000000607805 */ /* 0x000fc4000001ff00 */
[----:B-----5:R-:W-:Y:S02]  /*1dc0*/  IADD3 R3, -R0, UR41, -R5 ;  /* 0x0000002900037c10 */ /* 0x020fe4000fffe905 */
        /* <DEDUP_REMOVED lines=12> */
[----:B------:R-:W-:Y:S01]  /*1e90*/  IMAD R4, R4, 0x4, R237 ;  /* 0x0000000404047824 */ /* 0x000fe200078e02ed */
[----:B------:R-:W-:Y:S01]  /*1ea0*/  IADD3 R0, RZ, -UR42, -R0 ;  /* 0x8000002aff007c10 */ /* 0x000fe2000fffe800 */
[----:B------:R-:W-:Y:S01]  /*1eb0*/  ULOP3.LUT UR11, UR38, 0x1, URZ, 0xfc, !UPT ;  /* 0x00000001260b7892 */ /* 0x000fe2000f8efc3f */
[----:B------:R-:W-:Y:S01]  /*1ec0*/  UMOV UR9, URZ ;  /* 0x0000003f00097c82 */ /* 0x000fe20008000000 */
[----:B------:R-:W-:Y:S01]  /*1ed0*/  UMOV UR4, URZ ;  /* 0x0000003f00047c82 */ /* 0x000fe20008000000 */
[----:B------:R-:W-:Y:S01]  /*1ee0*/  ULDC UR5, c[0x0][0x75c] ;  /* 0x0001d70000057ab9 */ /* 0x000fe20000000800 */
[----:B-1234-:R-:W-:-:S08]  /*1ef0*/  ULDC UR6, c[0x0][0x744] ;  /* 0x0001d10000067ab9 */ /* 0x01efd00000000800 */
.L_x_1579:
[----:B------:R-:W-:-:S06]  /*1f00*/  UISETP.NE.AND UP0, UPT, UR11, 0x3, UPT ;  /* 0x000000030b00788c */ /* 0x000fcc000bf05270 */
[----:B------:R-:W-:-:S13]  /*1f10*/  PLOP3.LUT P6, PT, PT, PT, UP0, 0x80, 0x0 ;  /* 0x000000000000781c */ /* 0x000fda0003fcf008 */
[----:B-1----:R-:W-:Y:S05]  /*1f20*/  @!P6 BRA `(.L_x_1569) ;  /* 0x000000000004e947 */ /* 0x002fea0003800000 */
[----:B------:R-:W-:Y:S01]  /*1f30*/  BPT.TRAP 0x1 ;  /* 0x000000040000795c */ /* 0x000fe20000300000 */
.L_x_1569:
[----:B------:R-:W-:Y:S01]  /*1f40*/  R2UR UR7, R237 ;  /* 0x00000000ed0772ca */ /* 0x000fe200000e0000 */
[----:B------:R-:W-:-:S05]  /*1f50*/  IMAD.U32 R120, RZ, RZ, UR9 ;  /* 0x00000009ff787e24 */ /* 0x000fca000f8e00ff */
[----:B------:R-:W-:-:S07]  /*1f60*/  SHF.L.U32 R120, R120, 0x1f, RZ ;  /* 0x0000001f78787819 */ /* 0x000fce00000006ff */
[----:B------:R-:W-:-:S09]  /*1f70*/  ULEA UR7, UR4, UR7, 0x3 ;  /* 0x0000000704077291 */ /* 0x000fd2000f8e183f */
[----:B------:R1:W2:Y:S01]  /*1f80*/  SYNCS.PHASECHK.TRANS64.TRYWAIT P0, [UR7+0x26810], R120 ;  /* 0x02681078ff0075a7 */ /* 0x0002a20008000147 */
[----:B------:R-:W-:Y:S05]  /*1f90*/  @!P6 BRA `(.L_x_1570) ;  /* 0x000000000004e947 */ /* 0x000fea0003800000 */
[----:B------:R-:W-:Y:S01]  /*1fa0*/  BPT.TRAP 0x1 ;  /* 0x000000040000795c */ /* 0x000fe20000300000 */
.L_x_1570:
[----:B--2---:R-:W-:Y:S05]  /*1fb0*/  @P0 BRA `(.L_x_1571) ;  /* 0x0000000000080947 */ /* 0x004fea0003800000 */
[----:B------:R-:W2:Y:S02]  /*1fc0*/  SYNCS.PHASECHK.TRANS64.TRYWAIT P0, [UR7+0x26810], R120 ;  /* 0x02681078ff0075a7 */ /* 0x000ea40008000147 */
[----:B--2---:R-:W-:Y:S05]  /*1fd0*/  @!P0 BRA `(.L_x_1572) ;  /* 0x0000009000288947 */ /* 0x004fea0003800000 */
.L_x_1571:
        /* <DEDUP_REMOVED lines=66> */
.L_x_1573:
[----:B------:R1:W1:Y:S01]  /*2400*/  SYNCS.PHASECHK.TRANS64.TRYWAIT P0, [UR7+0x26830], R120 ;  /* 0x02683078ff0075a7 */ /* 0x0002620008000147 */
[----:B------:R-:W-:Y:S05]  /*2410*/  @!P6 BRA `(.L_x_1574) ;  /* 0x000000000004e947 */ /* 0x000fea0003800000 */
[----:B------:R-:W-:Y:S01]  /*2420*/  BPT.TRAP 0x1 ;  /* 0x000000040000795c */ /* 0x000fe20000300000 */
.L_x_1574:
        /* <DEDUP_REMOVED lines=50> */
.L_x_1575:
[----:B------:R-:W-:Y:S01]  /*2750*/  ULEA UR12, UR40, -UR37, 0x6 ;  /* 0x80000025280c7291 */ /* 0x000fe2000f8e303f */
[C---:B------:R-:W-:Y:S01]  /*2760*/  ISETP.GT.AND P2, PT, R0.reuse, RZ, PT ;  /* 0x000000ff0000720c */ /* 0x040fe20003f44270 */
[----:B------:R-:W-:Y:S01]  /*2770*/  FMUL.FTZ R236, R151, UR5 ;  /* 0x0000000597ec7c20 */ /* 0x000fe20008410000 */
[----:B------:R-:W-:Y:S01]  /*2780*/  ISETP.GT.AND P0, PT, R0, 0x8, PT ;  /* 0x000000080000780c */ /* 0x000fe20003f04270 */
[----:B------:R-:W-:Y:S01]  /*2790*/  FMUL.FTZ R235, R152, UR5 ;  /* 0x0000000598eb7c20 */ /* 0x000fe20008410000 */
[C---:B------:R-:W-:Y:S01]  /*27a0*/  ISETP.GT.AND P1, PT, R3.reuse, RZ, PT ;  /* 0x000000ff0300720c */ /* 0x040fe20003f24270 */
        /* <DEDUP_REMOVED lines=403> */
[----:B------:R-:W-:-:S05]  /*40e0*/  VIADD R129, R237, 0x1e800 ;  /* 0x0001e800ed817836 */ /* 0x000fca0000000000 */
[----:B------:R-:W-:Y:S02]  /*40f0*/  R2UR UR12, R129 ;  /* 0x00000000810c72ca */ /* 0x000fe400000e0000 */
[----:B------:R-:W-:Y:S02]  /*4100*/  F2FP.BF16.F32.PACK_AB R130, R134, R131 ;  /* 0x000000838682723e */ /* 0x000fe400000010ff */
[----:B------:R-:W-:Y:S02]  /*4110*/  F2FP.BF16.F32.PACK_AB R128, R128, R19 ;  /* 0x000000138080723e */ /* 0x000fe400000010ff */
[----:B------:R-:W-:-:S07]  /*4120*/  F2FP.BF16.F32.PACK_AB R129, R21, R20 ;  /* 0x000000141581723e */ /* 0x000fce00000010ff */
[----:B------:R-:W-:Y:S01]  /*4130*/  USHF.R.U32.HI UR12, URZ, 0x4, UR12 ;  /* 0x000000043f0c7899 */ /* 0x000fe2000801160c */
[----:B------:R-:W-:Y:S02]  /*4140*/  WARPGROUP.DEPBAR.LE gsb0, 0x0 ;  /* 0x00008000000079c5 */ /* 0x000fe40000010000 */
[----:B------:R-:W-:Y:S02]  /*4150*/  F2FP.BF16.F32.PACK_AB R120, R127, R126 ;  /* 0x0000007e7f78723e */ /* 0x000fe400000010ff */
[----:B------:R-:W-:Y:S02]  /*4160*/  F2FP.BF16.F32.PACK_AB R121, R152, R13 ;  /* 0x0000000d9879723e */ /* 0x000fe400000010ff */
[----:B------:R-:W-:Y:S02]  /*4170*/  F2FP.BF16.F32.PACK_AB R122, R23, R22 ;  /* 0x00000016177a723e */ /* 0x000fe400000010ff */
[----:B------:R-:W-:-:S04]  /*4180*/  F2FP.BF16.F32.PACK_AB R123, R18, R17 ;  /* 0x00000011127b723e */ /* 0x000fc800000010ff */
[----:B------:R-:W-:-:S06]  /*4190*/  WARPGROUP.ARRIVE ;  /* 0x00000000000079c5 */ /* 0x000fcc0000000000 */
[----:B------:R-:W-:Y:S01]  /*41a0*/  HGMMA.64x96x16.F32.BF16 R72, R120, gdesc[UR12].tnspB, R72, gsb0 ;  /* 0x4160000c78487df0 */ /* 0x000fe20008001848 */
[----:B------:R-:W-:Y:S01]  /*41b0*/  ULOP3.LUT UR12, UR12, 0x3fff, URZ, 0xc0, !UPT ;  /* 0x00003fff0c0c7892 */ /* 0x000fe2000f8ec03f */
[----:B------:R-:W-:Y:S01]  /*41c0*/  F2FP.BF16.F32.PACK_AB R131, R11, R154 ;  /* 0x0000009a0b83723e */ /* 0x000fe200000010ff */
[----:B------:R-:W-:Y:S02]  /*41d0*/  UIADD3 UR14, UR10, 0xc0, URZ ;  /* 0x000000c00a0e7890 */ /* 0x000fe4000fffe03f */
[----:B------:R-:W-:-:S04]  /*41e0*/  ULOP3.LUT UR15, UR12, 0x10000, URZ, 0xfc, !UPT ;  /* 0x000100000c0f7892 */ /* 0x000fc8000f8efc3f */
[----:B------:R-:W-:-:S03]  /*41f0*/  ULEA UR10, UR4, UR15, 0xa ;  /* 0x0000000f040a7291 */ /* 0x000fc6000f8e503f */
[----:B------:R-:W-:Y:S01]  /*4200*/  UMOV UR15, 0x80000020 ;  /* 0x80000020000f7882 */ /* 0x000fe20000000000 */
[----:B------:R-:W-:Y:S02]  /*4210*/  WARPGROUP.DEPBAR.LE gsb0, 0x0 ;  /* 0x00008000000079c5 */ /* 0x000fe40000010000 */
[----:B------:R-:W-:-:S06]  /*4220*/  WARPGROUP.ARRIVE ;  /* 0x00000000000079c5 */ /* 0x000fcc0000000000 */
[----:B------:R-:W-:Y:S01]  /*4230*/  HGMMA.64x96x16.F32.BF16 R72, R128, gdesc[UR12].tnspB, R72, gsb0 ;  /* 0x4160000c80487df0 */ /* 0x000fe20008001848 */
[----:B------:R-:W-:-:S05]  /*4240*/  IMAD R5, R16, 0x1000, R237 ;  /* 0x0000100010057824 */ /* 0x000fca00078e02ed */
[----:B------:R-:W-:Y:S01]  /*4250*/  R2UR UR13, R5 ;  /* 0x00000000050d72ca */ /* 0x000fe200000e0000 */
[----:B------:R-:W-:Y:S01]  /*4260*/  UMOV UR19, 0xc0000010 ;  /* 0xc000001000137882 */ /* 0x000fe20000000000 */
[----:B------:R-:W-:-:S11]  /*4270*/  UMOV UR16, UR10 ;  /* 0x0000000a00107c82 */ /* 0x000fd60008000000 */
[----:B------:R-:W-:-:S04]  /*4280*/  USHF.R.U32.HI UR13, URZ, 0x4, UR13 ;  /* 0x000000043f0d7899 */ /* 0x000fc8000801160d */
[----:B------:R-:W-:Y:S01]  /*4290*/  ULOP3.LUT UR12, UR13, 0x3fff, URZ, 0xc0, !UPT ;  /* 0x00003fff0d0c7892 */ /* 0x000fe2000f8ec03f */
[----:B------:R-:W-:-:S06]  /*42a0*/  UMOV UR17, 0x40000040 ;  /* 0x4000004000117882 */ /* 0x000fcc0000000000 */
[----:B------:R-:W-:Y:S01]  /*42b0*/  UMOV UR18, UR12 ;  /* 0x0000000c00127c82 */ /* 0x000fe20008000000 */
        /* <DEDUP_REMOVED lines=11> */
[----:B------:R-:W-:-:S06]  /*4370*/  UMOV UR19, 0xc0000010 ;  /* 0xc000001000137882 */ /* 0x000fcc0000000000 */
[----:B------:R-:W-:Y:S01]  /*4380*/  UMOV UR18, UR13 ;  /* 0x0000000d00127c82 */ /* 0x000fe20008000000 */
[----:B------:R-:W-:Y:S02]  /*4390*/  WARPGROUP.DEPBAR.LE gsb0, 0x0 ;  /* 0x00008000000079c5 */ /* 0x000fe40000010000 */
        /* <DEDUP_REMOVED lines=145> */
.L_x_1577:
        /* <DEDUP_REMOVED lines=48> */
.L_x_1578:
        /* <DEDUP_REMOVED lines=62> */
.L_x_1560:
        /* <DEDUP_REMOVED lines=33> */
[----:B------:R-:W-:Y:S02]  /*55a0*/  SHF.R.S32.HI R11, RZ, 0x5, R7 ;  /* 0x00000005ff0b7819 */ /* 0x000fe40000011407 */
[----:B------:R-:W-:Y:S01]  /*55b0*/  SHF.R.U32.HI R0, RZ, 0x1, R0 ;  /* 0x00000001ff007819 */ /* 0x000fe20000011600 */
[----:B------:R-:W-:Y:S01]  /*55c0*/  IMAD.IADD R3, R8, 0x1, -R3 ;  /* 0x0000000108037824 */ /* 0x000fe200078e0a03 */
[----:B------:R-:W-:Y:S02]  /*55d0*/  F2FP.BF16.F32.PACK_AB R105, R107, R106 ;  /* 0x0000006a6b69723e */ /* 0x000fe400000010ff */
[----:B------:R-:W-:Y:S02]  /*55e0*/  F2FP.BF16.F32.PACK_AB R112, R113, R112 ;  /* 0x000000707170723e */ /* 0x000fe400000010ff */
[----:B------:R-:W-:Y:S02]  /*55f0*/  LEA.HI R2, R3, R3, RZ, 0x1 ;  /* 0x0000000303027211 */ /* 0x000fe400078f08ff */
[----:B-1----:R-:W-:-:S02]  /*5600*/  SHF.R.S32.HI R6, RZ, 0x1f, R3 ;  /* 0x0000001fff067819 */ /* 0x002fc40000011403 */
        /* <DEDUP_REMOVED lines=19> */
[----:B------:R-:W-:Y:S01]  /*5740*/  F2FP.BF16.F32.PACK_AB R114, R117, R116 ;  /* 0x000000747572723e */ /* 0x000fe200000010ff */
[----:B------:R-:W-:Y:S01]  /*5750*/  IMAD.MOV.U32 R2, RZ, RZ, 0x20 ;  /* 0x00000020ff027424 */ /* 0x000fe200078e00ff */
[----:B------:R-:W-:Y:S02]  /*5760*/  LOP3.LUT R0, R7, 0x8, R0, 0xf8, !PT ;  /* 0x0000000807007812 */ /* 0x000fe400078ef800 */
[----:B------:R-:W-:Y:S02]  /*5770*/  SHF.R.U32.HI R7, RZ, 0x3, R7 ;  /* 0x00000003ff077819 */ /* 0x000fe40000011607 */
[----:B------:R-:W-:Y:S02]  /*5780*/  F2FP.BF16.F32.PACK_AB R115, R119, R118 ;  /* 0x000000767773723e */ /* 0x000fe400000010ff */
[----:B------:R-:W-:-:S02]  /*5790*/  LOP3.LUT R0, R0, R7, RZ, 0x3c, !PT ;  /* 0x0000000700007212 */ /* 0x000fc400078e3cff */
[----:B------:R-:W-:Y:S02]  /*57a0*/  F2FP.BF16.F32.PACK_AB R25, R27, R26 ;  /* 0x0000001a1b19723e */ /* 0x000fe400000010ff */
[----:B------:R-:W-:Y:S01]  /*57b0*/  F2FP.BF16.F32.PACK_AB R32, R33, R32 ;  /* 0x000000202120723e */ /* 0x000fe200000010ff */
[----:B------:R-:W-:Y:S01]  /*57c0*/  IMAD.IADD R0, R3, 0x1, R0 ;  /* 0x0000000103007824 */ /* 0x000fe200078e0200 */
[----:B------:R-:W-:Y:S01]  /*57d0*/  SEL R3, R2, 0xffffffe0, !P0 ;  /* 0xffffffe002037807 */ /* 0x000fe20004000000 */
[----:B------:R-:W-:Y:S01]  /*57e0*/  IMAD.U32 R2, RZ, RZ, UR4 ;  /* 0x00000004ff027e24 */ /* 0x000fe2000f8e00ff */
[----:B------:R-:W-:Y:S02]  /*57f0*/  F2FP.BF16.F32.PACK_AB R26, R29, R28 ;  /* 0x0000001c1d1a723e */ /* 0x000fe400000010ff */
[----:B------:R-:W-:Y:S02]  /*5800*/  LEA R0, R0, UR6, 0x1 ;  /* 0x0000000600007c11 */ /* 0x000fe4000f8e08ff */
[----:B------:R-:W-:-:S02]  /*5810*/  F2FP.BF16.F32.PACK_AB R27, R31, R30 ;  /* 0x0000001e1f1b723e */ /* 0x000fc400000010ff */
[----:B------:R-:W-:Y:S01]  /*5820*/  IADD3 R4, R3, 0x6000, R0 ;  /* 0x0000600003047810 */ /* 0x000fe20007ffe000 */
[----:B------:R-:W-:Y:S01]  /*5830*/  STSM.16.M88.4 [R0+0x6000], R72 ;  /* 0x0060004800007844 */ /* 0x000fe20000000200 */
[----:B------:R-:W-:Y:S01]  /*5840*/  F2FP.BF16.F32.PACK_AB R33, R35, R34 ;  /* 0x000000222321723e */ /* 0x000fe200000010ff */
[----:B------:R-:W-:Y:S01]  /*5850*/  IMAD.U32 R3, RZ, RZ, UR5 ;  /* 0x00000005ff037e24 */ /* 0x000fe2000f8e00ff */
[----:B------:R-:W-:Y:S01]  /*5860*/  F2FP.BF16.F32.PACK_AB R40, R41, R40 ;  /* 0x000000282928723e */ /* 0x000fe200000010ff */
[----:B------:R-:W-:Y:S01]  /*5870*/  STSM.16.M88.4 [R4], R80 ;  /* 0x0000005004007844 */ /* 0x000fe20000000200 */
[----:B------:R-:W-:Y:S01]  /*5880*/  F2FP.BF16.F32.PACK_AB R34, R37, R36 ;  /* 0x000000242522723e */ /* 0x000fe200000010ff */
[----:B------:R-:W-:Y:S01]  /*5890*/  ULDC.64 UR4, c[0x0][0x878] ;  /* 0x00021e0000047ab9 */ /* 0x000fe20000000a00 */
        /* <DEDUP_REMOVED lines=13> */
[----:B------:R-:W-:Y:S01]  /*5970*/  STSM.16.M88.4 [R0], R24 ;  /* 0x0000001800007844 */ /* 0x000fe20000000200 */
        /* <DEDUP_REMOVED lines=9> */
[----:B------:R-:W-:Y:S02]  /*5a10*/  F2FP.BF16.F32.PACK_AB R67, R71, R70 ;  /* 0x000000464743723e */ /* 0x000fe400000010ff */
[----:B------:R-:W-:Y:S01]  /*5a20*/  PLOP3.LUT P0, PT, PT, PT, UP0, 0x80, 0x0 ;  /* 0x000000000000781c */ /* 0x000fe20003f0f008 */
[----:B------:R2:W-:Y:S04]  /*5a30*/  STSM.16.M88.4 [R0+0x4000], R56 ;  /* 0x0040003800007844 */ /* 0x0005e80000000200 */
[----:B------:R3:W-:Y:S01]  /*5a40*/  STSM.16.M88.4 [R4+-0x2000], R64 ;  /* 0xffe0004004007844 */ /* 0x0007e20000000200 */
[----:B------:R-:W-:Y:S01]  /*5a50*/  BAR.SYNC.DEFER_BLOCKING 0x1, 0x100 ;  /* 0x0044000000007b1d */ /* 0x000fe20000010000 */
[----:B------:R-:W-:Y:S01]  /*5a60*/  UISETP.NE.U32.AND UP1, UPT, UR4, URZ, UPT ;  /* 0x0000003f0400728c */ /* 0x000fe2000bf25070 */
[----:B------:R-:W-:-:S04]  /*5a70*/  LEA.HI R6, R9, R8, RZ, 0x2 ;  /* 0x0000000809067211 */ /* 0x000fc800078f10ff */
[----:B------:R-:W-:Y:S02]  /*5a80*/  ULDC UR7, c[0x0][0x808] ;  /* 0x0002020000077ab9 */ /* 0x000fe40000000800 */
[----:B-1----:R-:W1:Y:S01]  /*5a90*/  LDC.64 R40, c[0x0][0x850] ;  /* 0x00021400ff287b82 */ /* 0x002e620000000a00 */
[----:B------:R-:W4:Y:S01]  /*5aa0*/  @P0 LDG.E R10, desc[UR46][R2.64] ;  /* 0x0000002e020a0981 */ /* 0x000f22000c1e1900 */
[----:B------:R-:W-:Y:S01]  /*5ab0*/  UISETP.NE.AND.EX UP1, UPT, UR5, URZ, UPT, UP1 ;  /* 0x0000003f0500728c */ /* 0x000fe2000bf25310 */
[----:B------:R-:W-:Y:S01]  /*5ac0*/  LOP3.LUT R7, R6, 0x1ffffffc, RZ, 0xc0, !PT ;  /* 0x1ffffffc06077812 */ /* 0x000fe200078ec0ff */
[----:B--2---:R-:W-:-:S04]  /*5ad0*/  IMAD.U32 R0, RZ, RZ, UR7 ;  /* 0x00000007ff007e24 */ /* 0x004fc8000f8e00ff */
[----:B------:R-:W-:-:S05]  /*5ae0*/  PLOP3.LUT P1, PT, PT, PT, UP1, 0x80, 0x0 ;  /* 0x000000000000781c */ /* 0x000fca0003f2f018 */
[----:B------:R-:W-:Y:S02]  /*5af0*/  @UP1 ULDC.64 UR4, c[0x0][0x878] ;  /* 0x00021e0000041ab9 */ /* 0x000fe40000000a00 */
[----:B------:R-:W-:Y:S01]  /*5b00*/  @UP1 UIMAD.WIDE UR4, UR36, 0x4, UR4 ;  /* 0x00000004240418a5 */ /* 0x000fe2000f8e0204 */
[----:B------:R-:W-:Y:S01]  /*5b10*/  LEA.HI R9, R9, R8, RZ, 0x3 ;  /* 0x0000000809097211 */ /* 0x000fe200078f18ff */
[----:B------:R-:W2:Y:S01]  /*5b20*/  S2R R59, SR_CTAID.X ;  /* 0x00000000003b7919 */ /* 0x000ea20000002500 */
[----:B------:R-:W-:Y:S01]  /*5b30*/  SHF.R.S32.HI R43, RZ, 0x2, R6 ;  /* 0x00000002ff2b7819 */ /* 0x000fe20000011406 */
[----:B------:R-:W-:Y:S02]  /*5b40*/  IMAD.IADD R7, R8, 0x1, -R7 ;  /* 0x0000000108077824 */ /* 0x000fe400078e0a07 */
[----:B---3--:R-:W-:Y:S02]  /*5b50*/  IMAD.U32 R4, RZ, RZ, UR4 ;  /* 0x00000004ff047e24 */ /* 0x008fe4000f8e00ff */
[----:B------:R-:W-:-:S02]  /*5b60*/  IMAD.U32 R5, RZ, RZ, UR5 ;  /* 0x00000005ff057e24 */ /* 0x000fc4000f8e00ff */
[----:B------:R-:W-:Y:S01]  /*5b70*/  IMAD.SHL.U32 R8, R9, 0x8, RZ ;  /* 0x0000000809087824 */ /* 0x000fe200078e00ff */
[----:B------:R-:W-:Y:S01]  /*5b80*/  LEA.HI R6, R6, R43, RZ, 0x1 ;  /* 0x0000002b06067211 */ /* 0x000fe200078f08ff */
[----:B------:R-:W-:Y:S01]  /*5b90*/  IMAD.SHL.U32 R52, R7, 0x8, RZ ;  /* 0x0000000807347824 */ /* 0x000fe200078e00ff */
[----:B------:R3:W5:Y:S01]  /*5ba0*/  @P1 LDG.E R0, desc[UR46][R4.64] ;  /* 0x0000002e04001981 */ /* 0x000762000c1e1900 */
[----:B------:R-:W-:Y:S01]  /*5bb0*/  UMOV UR4, URZ ;  /* 0x0000003f00047c82 */ /* 0x000fe20008000000 */
[----:B------:R-:W-:Y:S01]  /*5bc0*/  LOP3.LUT R6, R6, 0x3fffffe, RZ, 0xc0, !PT ;  /* 0x03fffffe06067812 */ /* 0x000fe200078ec0ff */
[----:B------:R-:W-:Y:S01]  /*5bd0*/  UMOV UR5, URZ ;  /* 0x0000003f00057c82 */ /* 0x000fe20008000000 */
[----:B------:R-:W1:Y:S03]  /*5be0*/  S2UR UR10, SR_CTAID.Y ;  /* 0x00000000000a79c3 */ /* 0x000e660000002600 */
[----:B------:R-:W-:Y:S01]  /*5bf0*/  IMAD.IADD R6, R43, 0x1, -R6 ;  /* 0x000000012b067824 */ /* 0x000fe200078e0a06 */
[----:B---3--:R-:W-:-:S04]  /*5c00*/  LOP3.LUT R5, R8, 0xc0, RZ, 0xc0, !PT ;  /* 0x000000c008057812 */ /* 0x008fc800078ec0ff */
[----:B------:R-:W-:Y:S02]  /*5c10*/  SHF.R.U32.HI R4, RZ, 0x3, R5 ;  /* 0x00000003ff047819 */ /* 0x000fe40000011605 */
[----:B------:R-:W-:-:S04]  /*5c20*/  LOP3.LUT R5, R5, 0x18, R52, 0xf8, !PT ;  /* 0x0000001805057812 */ /* 0x000fc800078ef834 */
[----:B------:R-:W-:Y:S01]  /*5c30*/  LOP3.LUT R4, R5, R4, RZ, 0x3c, !PT ;  /* 0x0000000405047212 */ /* 0x000fe200078e3cff */
[----:B------:R-:W-:-:S04]  /*5c40*/  IMAD R5, R11, 0x8, R6 ;  /* 0x000000080b057824 */ /* 0x000fc800078e0206 */
[----:B------:R-:W-:Y:S01]  /*5c50*/  IMAD.U32 R4, R5, 0x20, R4 ;  /* 0x0000002005047824 */ /* 0x000fe200078e0004 */
[----:B----4-:R-:W-:-:S13]  /*5c60*/  @P0 R2UR UR7, R10 ;  /* 0x000000000a0702ca */ /* 0x010fda00000e0000 */
[----:B------:R-:W-:Y:S02]  /*5c70*/  @UP0 USHF.R.S32.HI UR8, URZ, 0x1f, UR7 ;  /* 0x0000001f3f080899 */ /* 0x000fe40008011407 */
[----:B------:R-:W-:-:S05]  /*5c80*/  @UP0 UMOV UR4, UR7 ;  /* 0x0000000700040c82 */ /* 0x000fca0008000000 */
[----:B------:R-:W-:Y:S01]  /*5c90*/  @UP0 UMOV UR5, UR8 ;  /* 0x0000000800050c82 */ /* 0x000fe20008000000 */
[----:B-12---:R-:W-:Y:S05]  /*5ca0*/  @P1 BRA `(.L_x_1581) ;  /* 0x0000000000101947 */ /* 0x006fea0003800000 */
[----:B------:R-:W-:Y:S05]  /*5cb0*/  @!P0 BRA `(.L_x_1581) ;  /* 0x00000000000c8947 */ /* 0x000fea0003800000 */
[----:B------:R-:W2:Y:S04]  /*5cc0*/  LDG.E R5, desc[UR46][R2.64] ;  /* 0x0000002e02057981 */ /* 0x000ea8000c1e1900 */
[----:B-----5:R-:W2:Y:S02]  /*5cd0*/  LDG.E R0, desc[UR46][R2.64+0x4] ;  /* 0x0000042e02007981 */ /* 0x020ea4000c1e1900 */
[----:B--2---:R-:W-:-:S07]  /*5ce0*/  IMAD.IADD R0, R0, 0x1, -R5 ;  /* 0x0000000100007824 */ /* 0x004fce00078e0a05 */
.L_x_1581:
        /* <DEDUP_REMOVED lines=60> */
.L_x_1583:
[----:B------:R-:W-:Y:S05]  /*60b0*/  BSYNC B0 ;  /* 0x0000000000007941 */ /* 0x000fea0003800000 */
.L_x_1582:
        /* <DEDUP_REMOVED lines=22> */
.L_x_1585:
[----:B------:R-:W-:Y:S05]  /*6220*/  BSYNC B0 ;  /* 0x0000000000007941 */ /* 0x000fea0003800000 */
.L_x_1584:
        /* <DEDUP_REMOVED lines=26> */
.L_x_1587:
[----:B------:R-:W-:Y:S05]  /*63d0*/  BSYNC B0 ;  /* 0x0000000000007941 */ /* 0x000fea0003800000 */
.L_x_1586:
        /* <DEDUP_REMOVED lines=23> */
.L_x_1580:
[----:B------:R-:W-:Y:S01]  /*6550*/  ULDC.64 UR4, c[0x0][0x870] ;  /* 0x00021c0000047ab9 */ /* 0x000fe20000000a00 */
[----:B-1----:R-:W1:Y:S01]  /*6560*/  S2R R6, SR_TID.X ;  /* 0x0000000000067919 */ /* 0x002e620000002100 */
[----:B------:R-:W-:Y:S01]  /*6570*/  UISETP.NE.U32.AND UP0, UPT, UR4, URZ, UPT ;  /* 0x0000003f0400728c */ /* 0x000fe2000bf05070 */
[----:B------:R-:W2:Y:S03]  /*6580*/  S2UR UR8, SR_CTAID.Y ;  /* 0x00000000000879c3 */ /* 0x000ea60000002600 */
[----:B------:R-:W-:-:S03]  /*6590*/  UISETP.NE.AND.EX UP0, UPT, UR5, URZ, UPT, UP0 ;  /* 0x0000003f0500728c */ /* 0x000fc6000bf05300 */
[----:B------:R-:W-:Y:S02]  /*65a0*/  ULDC.64 UR4, c[0x0][0x870] ;  /* 0x00021c0000047ab9 */ /* 0x000fe40000000a00 */
[----:B------:R-:W-:Y:S01]  /*65b0*/  UIMAD.WIDE UR4, UR36, 0x4, UR4 ;  /* 0x00000004240478a5 */ /* 0x000fe2000f8e0204 */
[----:B------:R-:W-:Y:S01]  /*65c0*/  PLOP3.LUT P0, PT, PT, PT, UP0, 0x80, 0x0 ;  /* 0x000000000000781c */ /* 0x000fe20003f0f008 */
[----:B------:R-:W-:Y:S01]  /*65d0*/  ULDC UR6, c[0x0][0x808] ;  /* 0x0002020000067ab9 */ /* 0x000fe20000000800 */
[----:B------:R-:W3:Y:S01]  /*65e0*/  S2R R7, SR_CTAID.X ;  /* 0x0000000000077919 */ /* 0x000ee20000002500 */
[----:B------:R-:W4:Y:S02]  /*65f0*/  LDC.64 R12, c[0x0][0x820] ;  /* 0x00020800ff0c7b82 */ /* 0x000f240000000a00 */
[----:B------:R-:W-:Y:S02]  /*6600*/  IMAD.U32 R2, RZ, RZ, UR4 ;  /* 0x00000004ff027e24 */ /* 0x000fe4000f8e00ff */
[----:B------:R-:W-:Y:S01]  /*6610*/  IMAD.U32 R3, RZ, RZ, UR5 ;  /* 0x00000005ff037e24 */ /* 0x000fe2000f8e00ff */
[----:B------:R-:W-:-:S05]  /*6620*/  ULDC.64 UR4, c[0x0][0x878] ;  /* 0x00021e0000047ab9 */ /* 0x000fca0000000a00 */
[----:B------:R-:W3:Y:S01]  /*6630*/  @P0 LDG.E R8, desc[UR46][R2.64] ;  /* 0x0000002e02080981 */ /* 0x000ee2000c1e1900 */
[----:B------:R-:W-:Y:S01]  /*6640*/  UISETP.NE.U32.AND UP1, UPT, UR4, URZ, UPT ;  /* 0x0000003f0400728c */ /* 0x000fe2000bf25070 */
[----:B------:R-:W-:-:S03]  /*6650*/  IMAD.U32 R0, RZ, RZ, UR6 ;  /* 0x00000006ff007e24 */ /* 0x000fc6000f8e00ff */
[----:B------:R-:W-:Y:S01]  /*6660*/  UISETP.NE.AND.EX UP1, UPT, UR5, URZ, UPT, UP1 ;  /* 0x0000003f0500728c */ /* 0x000fe2000bf25310 */
[----:B-1----:R-:W-:-:S05]  /*6670*/  VIADD R6, R6, 0xffffff80 ;  /* 0xffffff8006067836 */ /* 0x002fca0000000000 */
[----:B------:R-:W-:-:S05]  /*6680*/  PLOP3.LUT P1, PT, PT, PT, UP1, 0x80, 0x0 ;  /* 0x000000000000781c */ /* 0x000fca0003f2f018 */
[----:B------:R-:W-:Y:S02]  /*6690*/  @UP1 ULDC.64 UR4, c[0x0][0x878] ;  /* 0x00021e0000041ab9 */ /* 0x000fe40000000a00 */
[----:B------:R-:W-:Y:S01]  /*66a0*/  @UP1 UIMAD.WIDE UR4, UR36, 0x4, UR4 ;  /* 0x00000004240418a5 */ /* 0x000fe2000f8e0204 */
[----:B------:R-:W-:-:S05]  /*66b0*/  SHF.R.S32.HI R9, RZ, 0x1f, R6 ;  /* 0x0000001fff097819 */ /* 0x000fca0000011406 */
[----:B------:R-:W-:Y:S02]  /*66c0*/  IMAD.U32 R4, RZ, RZ, UR4 ;  /* 0x00000004ff047e24 */ /* 0x000fe4000f8e00ff */
[----:B------:R-:W-:Y:S01]  /*66d0*/  IMAD.U32 R5, RZ, RZ, UR5 ;  /* 0x00000005ff057e24 */ /* 0x000fe2000f8e00ff */
[----:B------:R-:W-:Y:S01]  /*66e0*/  LEA.HI R9, R9, R6, RZ, 0x2 ;  /* 0x0000000609097211 */ /* 0x000fe200078f10ff */
[----:B------:R-:W-:Y:S01]  /*66f0*/  UMOV UR4, URZ ;  /* 0x0000003f00047c82 */ /* 0x000fe20008000000 */
[----:B------:R-:W-:Y:S02]  /*6700*/  UMOV UR5, URZ ;  /* 0x0000003f00057c82 */ /* 0x000fe40008000000 */
[----:B------:R1:W5:Y:S01]  /*6710*/  @P1 LDG.E R0, desc[UR46][R4.64] ;  /* 0x0000002e04001981 */ /* 0x000362000c1e1900 */
[----:B--2---:R-:W-:Y:S01]  /*6720*/  USHF.R.S32.HI UR9, URZ, 0x1f, UR8 ;  /* 0x0000001f3f097899 */ /* 0x004fe20008011408 */
[----:B-1----:R-:W-:-:S05]  /*6730*/  LOP3.LUT R5, R9, 0x1ffffffc, RZ, 0xc0, !PT ;  /* 0x1ffffffc09057812 */ /* 0x002fca00078ec0ff */
[----:B------:R-:W-:Y:S01]  /*6740*/  IMAD.IADD R6, R6, 0x1, -R5 ;  /* 0x0000000106067824 */ /* 0x000fe200078e0a05 */
[----:B---3--:R-:W-:-:S13]  /*6750*/  @P0 R2UR UR6, R8 ;  /* 0x00000000080602ca */ /* 0x008fda00000e0000 */
[----:B------:R-:W-:Y:S02]  /*6760*/  @UP0 USHF.R.S32.HI UR7, URZ, 0x1f, UR6 ;  /* 0x0000001f3f070899 */ /* 0x000fe40008011406 */
[----:B------:R-:W-:-:S05]  /*6770*/  @UP0 UMOV UR4, UR6 ;  /* 0x0000000600040c82 */ /* 0x000fca0008000000 */
[----:B------:R-:W-:Y:S01]  /*6780*/  @UP0 UMOV UR5, UR7 ;  /* 0x0000000700050c82 */ /* 0x000fe20008000000 */
[----:B----4-:R-:W-:Y:S05]  /*6790*/  @P1 BRA `(.L_x_1588) ;  /* 0x0000000000101947 */ /* 0x010fea0003800000 */
[----:B------:R-:W-:Y:S05]  /*67a0*/  @!P0 BRA `(.L_x_1588) ;  /* 0x00000000000c8947 */ /* 0x000fea0003800000 */
[----:B------:R-:W2:Y:S04]  /*67b0*/  LDG.E R5, desc[UR46][R2.64] ;  /* 0x0000002e02057981 */ /* 0x000ea8000c1e1900 */
[----:B-----5:R-:W2:Y:S02]  /*67c0*/  LDG.E R0, desc[UR46][R2.64+0x4] ;  /* 0x0000042e02007981 */ /* 0x020ea4000c1e1900 */
[----:B--2---:R-:W-:-:S07]  /*67d0*/  IMAD.IADD R0, R0, 0x1, -R5 ;  /* 0x0000000100007824 */ /* 0x004fce00078e0a05 */
.L_x_1588:
        /* <DEDUP_REMOVED lines=47> */
.L_x_1590:
[----:B------:R-:W-:Y:S05]  /*6ad0*/  BSYNC B0 ;  /* 0x0000000000007941 */ /* 0x000fea0003800000 */
.L_x_1589:
        /* <DEDUP_REMOVED lines=21> */
.L_x_1592:
[----:B------:R-:W-:Y:S05]  /*6c30*/  BSYNC B0 ;  /* 0x0000000000007941 */ /* 0x000fea0003800000 */
.L_x_1591:
        /* <DEDUP_REMOVED lines=25> */
.L_x_1594:
[----:B------:R-:W-:Y:S05]  /*6dd0*/  BSYNC B0 ;  /* 0x0000000000007941 */ /* 0x000fea0003800000 */
.L_x_1593:
        /* <DEDUP_REMOVED lines=22> */
.L_x_1549:
        /* <DEDUP_REMOVED lines=21> */
.L_x_1596:
        /* <DEDUP_REMOVED lines=13> */
.L_x_1598:
[----:B------:R-:W-:-:S05]  /*7160*/  ULDC UR4, c[0x0][0x8bc] ;  /* 0x00022f0000047ab9 */ /* 0x000fca0000000800 */
.L_x_1597:
[----:B-1----:R-:W-:-:S04]  /*7170*/  USHF.L.U32 UR11, UR14, 0x7, URZ ;  /* 0x000000070e0b7899 */ /* 0x002fc8000800063f */
[----:B------:R-:W-:-:S04]  /*7180*/  UISETP.GE.AND UP0, UPT, UR11, UR4, UPT ;  /* 0x000000040b00728c */ /* 0x000fc8000bf06270 */
[----:B--2---:R-:W-:-:S06]  /*7190*/  USEL UR12, UR12, 0xffffffff, !UP0 ;  /* 0xffffffff0c0c7887 */ /* 0x004fcc000c000000 */
[----:B------:R-:W-:-:S13]  /*71a0*/  ISETP.LE.AND P0, PT, RZ, UR12, PT ;  /* 0x0000000cff007c0c */ /* 0x000fda000bf03270 */
[----:B------:R-:W-:Y:S05]  /*71b0*/  @!P0 BRA `(.L_x_1554) ;  /* 0x0000003c00748947 */ /* 0x000fea0003800000 */
[----:B------:R-:W-:Y:S01]  /*71c0*/  ULDC.64 UR4, c[0x0][0x770] ;  /* 0x0001dc0000047ab9 */ /* 0x000fe20000000a00 */
[----:B------:R-:W1:Y:S01]  /*71d0*/  S2UR UR13, SR_CTAID.Y ;  /* 0x00000000000d79c3 */ /* 0x000e620000002600 */
[----:B------:R-:W-:Y:S01]  /*71e0*/  UISETP.NE.U32.AND UP0, UPT, UR4, URZ, UPT ;  /* 0x0000003f0400728c */ /* 0x000fe2000bf05070 */
[----:B------:R-:W-:-:S03]  /*71f0*/  ULDC.64 UR8, c[0x0][0x788] ;  /* 0x0001e20000087ab9 */ /* 0x000fc60000000a00 */
        /* <DEDUP_REMOVED lines=8> */
[----:B------:R-:W-:-:S04]  /*7280*/  UISETP.NE.U32.AND UP1, UPT, UR4, URZ, UPT ;  /* 0x0000003f0400728c */ /* 0x000fc8000bf25070 */
        /* <DEDUP_REMOVED lines=8> */
[----:B-1----:R-:W-:-:S12]  /*7310*/  USHF.R.S32.HI UR16, URZ, 0x1f, UR13 ;  /* 0x0000001f3f107899 */ /* 0x002fd8000801140d */
[----:B--2---:R-:W-:Y:S02]  /*7320*/  @P0 R2UR UR4, R0 ;  /* 0x00000000000402ca */ /* 0x004fe400000e0000 */
[----:B------:R-:W-:Y:S01]  /*7330*/  ISETP.NE.U32.AND P0, PT, RZ, UR8, PT ;  /* 0x00000008ff007c0c */ /* 0x000fe2000bf05070 */
[----:B------:R-:W-:-:S03]  /*7340*/  ULDC UR8, c[0x0][0x280] ;  /* 0x0000a00000087ab9 */ /* 0x000fc60000000800 */
[----:B------:R-:W-:-:S07]  /*7350*/  ISETP.NE.AND.EX P0, PT, RZ, UR9, PT, P0 ;  /* 0x00000009ff007c0c */ /* 0x000fce000bf05300 */
[----:B------:R-:W-:-:S04]  /*7360*/  @UP0 ULEA UR4, UR12, UR4, 0x6 ;  /* 0x000000040c040291 */ /* 0x000fc8000f8e303f */
[----:B------:R-:W-:-:S04]  /*7370*/  @UP0 USHF.R.S32.HI UR5, URZ, 0x1f, UR4 ;  /* 0x0000001f3f050899 */ /* 0x000fc80008011404 */
[----:B------:R-:W-:-:S04]  /*7380*/  @UP0 ULEA.HI UR5, UR5, UR4, URZ, 0x6 ;  /* 0x0000000405050291 */ /* 0x000fc8000f8f303f */
[----:B------:R-:W-:-:S04]  /*7390*/  @UP0 USHF.R.S32.HI UR5, URZ, 0x6, UR5 ;  /* 0x000000063f050899 */ /* 0x000fc80008011405 */
[----:B------:R-:W-:Y:S01]  /*73a0*/  @UP0 UIMAD UR7, UR5, 0x1800, URZ ;  /* 0x00001800050708a4 */ /* 0x000fe2000f8e023f */
[----:B---3--:R-:W-:-:S03]  /*73b0*/  @P2 R2UR UR8, R4 ;  /* 0x00000000040822ca */ /* 0x008fc600000e0000 */
[----:B------:R-:W-:Y:S01]  /*73c0*/  @UP0 USHF.R.S32.HI UR9, URZ, 0x1f, UR7 ;  /* 0x0000001f3f090899 */ /* 0x000fe20008011407 */
[----:B------:R-:W-:Y:S11]  /*73d0*/  @P2 BRA `(.L_x_1599) ;  /* 0x0000000000142947 */ /* 0x000ff60003800000 */
[----:B------:R-:W-:Y:S05]  /*73e0*/  @!P1 BRA `(.L_x_1599) ;  /* 0x0000000000109947 */ /* 0x000fea0003800000 */
[----:B------:R-:W2:Y:S04]  /*73f0*/  LDG.E R5, desc[UR46][R2.64] ;  /* 0x0000002e02057981 */ /* 0x000ea8000c1e1900 */
[----:B------:R-:W2:Y:S02]  /*7400*/  LDG.E R0, desc[UR46][R2.64+0x4] ;  /* 0x0000042e02007981 */ /* 0x000ea4000c1e1900 */
[----:B--2---:R-:W-:-:S05]  /*7410*/  IMAD.IADD R0, R0, 0x1, -R5 ;  /* 0x0000000100007824 */ /* 0x004fca00078e0a05 */
[----:B------:R-:W-:-:S15]  /*7420*/  R2UR UR8, R0 ;  /* 0x00000000000872ca */ /* 0x000fde00000e0000 */
.L_x_1599:
[----:B------:R-:W-:Y:S01]  /*7430*/  UMOV UR4, URZ ;  /* 0x0000003f00047c82 */ /* 0x000fe20008000000 */
[----:B------:R-:W-:Y:S01]  /*7440*/  UMOV UR5, URZ ;  /* 0x0000003f00057c82 */ /* 0x000fe20008000000 */
[----:B------:R-:W-:Y:S01]  /*7450*/  ULDC UR6, c[0x0][0x290] ;  /* 0x0000a40000067ab9 */ /* 0x000fe20000000800 */
[----:B------:R-:W-:Y:S01]  /*7460*/  @UP0 UMOV UR4, UR7 ;  /* 0x0000000700040c82 */ /* 0x000fe20008000000 */
[----:B------:R-:W-:Y:S01]  /*7470*/  @UP0 UMOV UR5, UR9 ;  /* 0x0000000900050c82 */ /* 0x000fe20008000000 */
        /* <DEDUP_REMOVED lines=8> */
.L_x_1600:
        /* <DEDUP_REMOVED lines=10> */
[----:B--2---:R-:W-:-:S05]  /*75a0*/  IMAD.IADD R0, R5, 0x1, -R0 ;  /* 0x0000000105007824 */ /* 0x004fca00078e0a00 */
[----:B------:R-:W-:-:S15]  /*75b0*/  R2UR UR6, R0 ;  /* 0x00000000000672ca */ /* 0x000fde00000e0000 */
.L_x_1601:
[----:B------:R-:W-:Y:S01]  /*75c0*/  UIADD3 UR7, -UR6, UR8, UR11 ;  /* 0x0000000806077290 */ /* 0x000fe2000fffe10b */
[----:B------:R-:W-:Y:S01]  /*75d0*/  ISETP.LE.AND P0, PT, RZ, UR14, PT ;  /* 0x0000000eff007c0c */ /* 0x000fe2000bf03270 */
[----:B------:R-:W-:Y:S02]  /*75e0*/  ULDC UR9, c[0x0][0x74c] ;  /* 0x0001d30000097ab9 */ /* 0x000fe40000000800 */
[----:B------:R-:W-:Y:S02]  /*75f0*/  UIADD3 UR9, UR7, -UR9, URZ ;  /* 0x8000000907097290 */ /* 0x000fe4000fffe03f */
[----:B------:R-:W-:Y:S02]  /*7600*/  UIADD3 UR7, UR8, 0x3f, URZ ;  /* 0x0000003f08077890 */ /* 0x000fe4000fffe03f */
[----:B------:R-:W-:-:S04]  /*7610*/  USHF.R.S32.HI UR10, URZ, 0x1f, UR9 ;  /* 0x0000001f3f0a7899 */ /* 0x000fc80008011409 */
[----:B------:R-:W-:Y:S02]  /*7620*/  ULEA.HI UR10, UR10, UR9, URZ, 0x6 ;  /* 0x000000090a0a7291 */ /* 0x000fe4000f8f303f */
[----:B------:R-:W-:Y:S02]  /*7630*/  USHF.R.S32.HI UR9, URZ, 0x1f, UR7 ;  /* 0x0000001f3f097899 */ /* 0x000fe40008011407 */
[----:B------:R-:W-:Y:S02]  /*7640*/  USHF.R.S32.HI UR10, URZ, 0x6, UR10 ;  /* 0x000000063f0a7899 */ /* 0x000fe4000801140a */
[----:B------:R-:W-:Y:S02]  /*7650*/  ULEA.HI UR9, UR9, UR7, URZ, 0x6 ;  /* 0x0000000709097291 */ /* 0x000fe4000f8f303f */
[----:B------:R-:W-:Y:S02]  /*7660*/  UISETP.LT.AND UP1, UPT, URZ, UR10, UPT ;  /* 0x0000000a3f00728c */ /* 0x000fe4000bf21270 */
[----:B------:R-:W-:-:S02]  /*7670*/  USHF.R.S32.HI UR9, URZ, 0x6, UR9 ;  /* 0x000000063f097899 */ /* 0x000fc40008011409 */
[----:B------:R-:W-:-:S04]  /*7680*/  USEL UR7, URZ, UR10, !UP1 ;  /* 0x0000000a3f077287 */ /* 0x000fc8000c800000 */
[----:B------:R-:W-:Y:S01]  /*7690*/  IMAD.U32 R2, RZ, RZ, UR9 ;  /* 0x00000009ff027e24 */ /* 0x000fe2000f8e00ff */
[----:B------:R-:W-:Y:S07]  /*76a0*/  @!P0 BRA `(.L_x_1602) ;  /* 0x00000000001c8947 */ /* 0x000fee0003800000 */
[----:B------:R-:W-:Y:S01]  /*76b0*/  UIADD3 UR8, UR11, 0xbf, UR8 ;  /* 0x000000bf0b087890 */ /* 0x000fe2000fffe008 */
[----:B------:R-:W-:-:S03]  /*76c0*/  ULDC UR9, c[0x0][0x748] ;  /* 0x0001d20000097ab9 */ /* 0x000fc60000000800 */
[----:B------:R-:W-:-:S04]  /*76d0*/  UIADD3 UR8, UR8, UR9, -UR6 ;  /* 0x0000000908087290 */ /* 0x000fc8000fffe806 */
[----:B------:R-:W-:-:S04]  /*76e0*/  USHF.R.S32.HI UR6, URZ, 0x1f, UR8 ;  /* 0x0000001f3f067899 */ /* 0x000fc80008011408 */
[----:B------:R-:W-:-:S04]  /*76f0*/  ULEA.HI UR6, UR6, UR8, URZ, 0x6 ;  /* 0x0000000806067291 */ /* 0x000fc8000f8f303f */
[----:B------:R-:W-:-:S06]  /*7700*/  USHF.R.S32.HI UR6, URZ, 0x6, UR6 ;  /* 0x000000063f067899 */ /* 0x000fcc0008011406 */
[----:B------:R-:W-:-:S07]  /*7710*/  VIMNMX R2, R2, UR6, PT ;  /* 0x0000000602027c48 */ /* 0x000fce000bfe0100 */
.L_x_1602:
[----:B------:R-:W-:-:S13]  /*7720*/  ISETP.GT.AND P0, PT, R2, UR7, PT ;  /* 0x0000000702007c0c */ /* 0x000fda000bf04270 */
[----:B------:R-:W-:Y:S05]  /*7730*/  @!P0 BRA `(.L_x_1554) ;  /* 0x0000003800148947 */ /* 0x000fea0003800000 */
[----:B------:R-:W-:Y:S01]  /*7740*/  ULDC.64 UR14, c[0x0][0x2d8] ;  /* 0x0000b600000e7ab9 */ /* 0x000fe20000000a00 */
[----:B------:R-:W-:Y:S01]  /*7750*/  VIADD R0, R2, -UR7 ;  /* 0x8000000702007c36 */ /* 0x000fe20008000000 */
[----:B------:R-:W-:Y:S02]  /*7760*/  UIMAD UR10, UR16, UR14, URZ ;  /* 0x0000000e100a72a4 */ /* 0x000fe4000f8e023f */
[----:B------:R-:W-:Y:S02]  /*7770*/  UIMAD.WIDE.U32 UR8, UR13, UR14, URZ ;  /* 0x0000000e0d0872a5 */ /* 0x000fe4000f8e003f */
[----:B------:R-:W-:Y:S01]  /*7780*/  USHF.R.S32.HI UR6, URZ, 0x1f, UR12 ;  /* 0x0000001f3f067899 */ /* 0x000fe2000801140c */
[----:B------:R-:W-:Y:S01]  /*7790*/  LOP3.LUT R0, R0, 0x1, RZ, 0xc0, !PT ;  /* 0x0000000100007812 */ /* 0x000fe200078ec0ff */
[----:B------:R-:W-:Y:S02]  /*77a0*/  UIMAD UR13, UR13, UR15, UR10 ;  /* 0x0000000f0d0d72a4 */ /* 0x000fe4000f8e020a */
[----:B------:R-:W-:Y:S01]  /*77b0*/  UIADD3 UR10, UP1, UR4, UR8, URZ ;  /* 0x00000008040a7290 */ /* 0x000fe2000ff3e03f */
[----:B------:R-:W-:Y:S01]  /*77c0*/  ISETP.NE.U32.AND P1, PT, R0, 0x1, PT ;  /* 0x000000010000780c */ /* 0x000fe20003f25070 */
[----:B------:R-:W-:-:S02]  /*77d0*/  UIADD3 UR13, UR9, UR13, URZ ;  /* 0x0000000d090d7290 */ /* 0x000fc4000fffe03f */
[----:B------:R-:W-:Y:S01]  /*77e0*/  USEL UR6, UR6, URZ, !UP0 ;  /* 0x0000003f06067287 */ /* 0x000fe2000c000000 */
[----:B------:R-:W-:Y:S01]  /*77f0*/  ULDC.64 UR26, c[0x0][0x2e0] ;  /* 0x0000b800001a7ab9 */ /* 0x000fe20000000a00 */
[----:B------:R-:W-:Y:S02]  /*7800*/  USEL UR12, UR12, URZ, !UP0 ;  /* 0x0000003f0c0c7287 */ /* 0x000fe4000c000000 */
[----:B------:R-:W-:Y:S02]  /*7810*/  UIADD3.X UR11, UR5, UR13, URZ, UP1, !UPT ;  /* 0x0000000d050b7290 */ /* 0x000fe40008ffe43f */
[----:B------:R-:W-:Y:S02]  /*7820*/  UIMAD UR14, UR6, UR26, URZ ;  /* 0x0000001a060e72a4 */ /* 0x000fe4000f8e023f */
[----:B------:R-:W-:Y:S02]  /*7830*/  UIMAD.WIDE.U32 UR10, UR12, UR26, UR10 ;  /* 0x0000001a0c0a72a5 */ /* 0x000fe4000f8e000a */
[----:B------:R-:W-:Y:S01]  /*7840*/  UIMAD UR14, UR12, UR27, UR14 ;  /* 0x0000001b0c0e72a4 */ /* 0x000fe2000f8e020e */
[----:B------:R-:W-:-:S03]  /*7850*/  ELECT P0, URZ, PT ;  /* 0x00000000003f782f */ /* 0x000fc60003800000 */
        /* <DEDUP_REMOVED lines=20> */
.L_x_1605:
[----:B------:R-:W-:Y:S05]  /*79a0*/  BSYNC B0 ;  /* 0x0000000000007941 */ /* 0x000fea0003800000 */
.L_x_1604:
        /* <DEDUP_REMOVED lines=19> */
.L_x_1607:
[----:B------:R-:W-:Y:S05]  /*7ae0*/  BSYNC B0 ;  /* 0x0000000000007941 */ /* 0x000fea0003800000 */
.L_x_1606:
[----:B------:R-:W-:Y:S06]  /*7af0*/  BAR.ARV 0xa, 0xa0 ;  /* 0x0282800000007b1d */ /* 0x000fec0000002000 */
[----:B------:R-:W-:Y:S04]  /*7b00*/  BSSY B0, `(.L_x_1608) ;  /* 0x0000003000007945 */ /* 0x000fe80003800000 */
[----:B------:R-:W-:Y:S05]  /*7b10*/  @!P0 BRA `(.L_x_1609) ;  /* 0x0000000000048947 */ /* 0x000fea0003800000 */
[----:B------:R-:W-:-:S04]  /*7b20*/  DEPBAR.LE SB0, 0x0 ;  /* 0x000080000000791a */ /* 0x000fc80000000000 */
.L_x_1609:
[----:B------:R-:W-:Y:S05]  /*7b30*/  BSYNC B0 ;  /* 0x0000000000007941 */ /* 0x000fea0003800000 */
.L_x_1608:
[----:B------:R-:W-:Y:S06]  /*7b40*/  BAR.ARV 0xb, 0xa0 ;  /* 0x02c2800000007b1d */ /* 0x000fec0000002000 */
[----:B------:R-:W-:Y:S01]  /*7b50*/  UIADD3 UR15, UR7, 0x1, URZ ;  /* 0x00000001070f7890 */ /* 0x000fe2000fffe03f */
[----:B------:R-:W-:Y:S11]  /*7b60*/  BRA `(.L_x_1610) ;  /* 0x0000000000047947 */ /* 0x000ff60003800000 */
.L_x_1603:
[----:B------:R-:W-:-:S05]  /*7b70*/  UMOV UR15, UR7 ;  /* 0x00000007000f7c82 */ /* 0x000fca0008000000 */
.L_x_1610:
[----:B------:R-:W-:-:S06]  /*7b80*/  UIADD3 UR6, UR7, 0x1, URZ ;  /* 0x0000000107067890 */ /* 0x000fcc000fffe03f */
[----:B------:R-:W-:-:S13]  /*7b90*/  ISETP.NE.AND P1, PT, R2, UR6, PT ;  /* 0x0000000602007c0c */ /* 0x000fda000bf25270 */
[----:B------:R-:W-:Y:S05]  /*7ba0*/  @!P1 BRA `(.L_x_1554) ;  /* 0x0000003000f89947 */ /* 0x000fea0003800000 */
[----:B------:R-:W-:Y:S01]  /*7bb0*/  UMOV UR16, UR8 ;  /* 0x0000000800107c82 */ /* 0x000fe20008000000 */
[----:B------:R-:W-:Y:S01]  /*7bc0*/  UMOV UR17, UR13 ;  /* 0x0000000d00117c82 */ /* 0x000fe20008000000 */
[----:B------:R-:W-:Y:S01]  /*7bd0*/  ULDC.64 UR18, c[0x0][0x2c0] ;  /* 0x0000b00000127ab9 */ /* 0x000fe20000000a00 */
[----:B------:R-:W-:Y:S01]  /*7be0*/  UIMAD.WIDE.U32 UR16, UR12, UR26, UR16 ;  /* 0x0000001a0c1072a5 */ /* 0x000fe2000f8e0010 */
[----:B------:R-:W-:Y:S01]  /*7bf0*/  UMOV UR6, URZ ;  /* 0x0000003f00067c82 */ /* 0x000fe20008000000 */
[----:B------:R-:W-:Y:S02]  /*7c00*/  ULDC.64 UR30, c[0x0][0x2c0] ;  /* 0x0000b000001e7ab9 */ /* 0x000fe40000000a00 */
[----:B------:R-:W-:-:S04]  /*7c10*/  UIADD3 UR25, UP0, UR4, UR16, URZ ;  /* 0x0000001004197290 */ /* 0x000fc8000ff1e03f */
[----:B------:R-:W-:Y:S02]  /*7c20*/  UIADD3.X UR16, UR5, UR14, UR17, UP0, !UPT ;  /* 0x0000000e05107290 */ /* 0x000fe400087fe411 */
[----:B------:R-:W-:Y:S02]  /*7c30*/  ULEA UR24, UP0, UR25, UR18, 0x2 ;  /* 0x0000001219187291 */ /* 0x000fe4000f80103f */
[----:B------:R-:W-:Y:S02]  /*7c40*/  UIMAD UR18, UR15, 0x1800, URZ ;  /* 0x000018000f1278a4 */ /* 0x000fe4000f8e023f */
        /* <DEDUP_REMOVED lines=8> */
.L_x_1623:
        /* <DEDUP_REMOVED lines=11> */
[----:B------:R-:W-:Y:S02]  /*7d80*/  ULEA.HI.X.SX32 UR39, UR19, UR27, 0x1, UP0 ;  /* 0x0000001b13277291 */ /* 0x000fe400080f0e3f */
[----:B------:R-:W-:Y:S01]  /*7d90*/  ULEA UR36, UP0, UR37, UR30, 0x2 ;  /* 0x0000001e25247291 */ /* 0x000fe2000f80103f */
[----:B------:R-:W-:-:S03]  /*7da0*/  UMOV UR41, 0x14f00000 ;  /* 0x14f0000000297882 */ /* 0x000fc60000000000 */
[----:B------:R-:W-:Y:S02]  /*7db0*/  ULEA.HI.X UR37, UR37, UR31, UR39, 0x2, UP0 ;  /* 0x0000001f25257291 */ /* 0x000fe400080f1427 */
[----:B-1----:R-:W-:-:S03]  /*7dc0*/  ULEA UR28, UR29, UR28, 0x18 ;  /* 0x0000001c1d1c7291 */ /* 0x002fc6000f8ec03f */
[----:B------:R-:W-:Y:S01]  /*7dd0*/  UMOV UR29, 0x300 ;  /* 0x00000300001d7882 */ /* 0x000fe20000000000 */
[----:B------:R-:W-:-:S09]  /*7de0*/  UIADD3 UR28, UR28, 0xc000, URZ ;  /* 0x0000c0001c1c7890 */ /* 0x000fd2000fffe03f */
[----:B------:R1:W-:Y:S02]  /*7df0*/  UBLKRED.G.S.ADD.F32.RN [UR36], [UR28], UR29, desc[UR40] ;  /* 0x000028241c0073bb */ /* 0x0003e400080a141d */
[----:B-1----:R0:W-:Y:S02]  /*7e00*/  UTMACMDFLUSH ;  /* 0x00000000000079b7 */ /* 0x0021e40000000000 */
.L_x_1612:
[----:B------:R-:W-:Y:S05]  /*7e10*/  BSYNC B0 ;  /* 0x0000000000007941 */ /* 0x000fea0003800000 */
.L_x_1611:
        /* <DEDUP_REMOVED lines=13> */
.L_x_1614:
[----:B------:R-:W-:Y:S05]  /*7ef0*/  BSYNC B0 ;  /* 0x0000000000007941 */ /* 0x000fea0003800000 */
.L_x_1613:
[----:B------:R-:W-:Y:S06]  /*7f00*/  BAR.ARV 0xa, 0xa0 ;  /* 0x0282800000007b1d */ /* 0x000fec0000002000 */
[----:B------:R-:W-:Y:S04]  /*7f10*/  BSSY B0, `(.L_x_1615) ;  /* 0x0000003000007945 */ /* 0x000fe80003800000 */
[----:B------:R-:W-:Y:S05]  /*7f20*/  @!P0 BRA `(.L_x_1616) ;  /* 0x0000000000048947 */ /* 0x000fea0003800000 */
[----:B------:R-:W-:-:S04]  /*7f30*/  DEPBAR.LE SB0, 0x0 ;  /* 0x000080000000791a */ /* 0x000fc80000000000 */
.L_x_1616:
[----:B------:R-:W-:Y:S05]  /*7f40*/  BSYNC B0 ;  /* 0x0000000000007941 */ /* 0x000fea0003800000 */
.L_x_1615:
        /* <DEDUP_REMOVED lines=13> */
.L_x_1618:
[----:B------:R-:W-:Y:S05]  /*8020*/  BSYNC B0 ;  /* 0x0000000000007941 */ /* 0x000fea0003800000 */
.L_x_1617:
        /* <DEDUP_REMOVED lines=13> */
.L_x_1620:
[----:B------:R-:W-:Y:S05]  /*8100*/  BSYNC B0 ;  /* 0x0000000000007941 */ /* 0x000fea0003800000 */
.L_x_1619:
[----:B------:R-:W-:Y:S01]  /*8110*/  UIADD3 UR15, UR15, 0x2, URZ ;  /* 0x000000020f0f7890 */ /* 0x000fe2000fffe03f */
[----:B------:R-:W-:Y:S06]  /*8120*/  BAR.ARV 0xa, 0xa0 ;  /* 0x0282800000007b1d */ /* 0x000fec0000002000 */
[----:B------:R-:W-:Y:S01]  /*8130*/  BSSY B0, `(.L_x_1621) ;  /* 0x0000004000007945 */ /* 0x000fe20003800000 */
[----:B------:R-:W-:-:S03]  /*8140*/  ISETP.LE.AND P1, PT, R2, UR15, PT ;  /* 0x0000000f02007c0c */ /* 0x000fc6000bf23270 */
[----:B------:R-:W-:Y:S10]  /*8150*/  @!P0 BRA `(.L_x_1622) ;  /* 0x0000000000048947 */ /* 0x000ff40003800000 */
[----:B------:R-:W-:-:S04]  /*8160*/  DEPBAR.LE SB0, 0x0 ;  /* 0x000080000000791a */ /* 0x000fc80000000000 */
.L_x_1622:
[----:B------:R-:W-:Y:S05]  /*8170*/  BSYNC B0 ;  /* 0x0000000000007941 */ /* 0x000fea0003800000 */
.L_x_1621:
[----:B------:R-:W-:Y:S06]  /*8180*/  BAR.ARV 0xb, 0xa0 ;  /* 0x02c2800000007b1d */ /* 0x000fec0000002000 */
[----:B------:R-:W-:Y:S02]  /*8190*/  UIADD3 UR19, UR19, 0x3000, URZ ;  /* 0x0000300013137890 */ /* 0x000fe4000fffe03f */
[----:B------:R-:W-:Y:S01]  /*81a0*/  UIADD3 UR6, UR6, 0x3000, URZ ;  /* 0x0000300006067890 */ /* 0x000fe2000fffe03f */
[----:B------:R-:W-:Y:S11]  /*81b0*/  @!P1 BRA `(.L_x_1623) ;  /* 0xfffffff800c49947 */ /* 0x000ff6000383ffff */
[----:B------:R-:W-:Y:S05]  /*81c0*/  BRA `(.L_x_1554) ;  /* 0x0000002c00707947 */ /* 0x000fea0003800000 */
.L_x_1595:
[----:B------:R-:W-:Y:S01]  /*81d0*/  ULDC.64 UR4, c[0x0][0x8d8] ;  /* 0x0002360000047ab9 */ /* 0x000fe20000000a00 */
[----:B------:R-:W1:Y:S01]  /*81e0*/  S2UR UR21, SR_CTAID.X ;  /* 0x00000000001579c3 */ /* 0x000e620000002500 */
[----:B------:R-:W-:-:S04]  /*81f0*/  ISETP.NE.U32.AND P0, PT, RZ, UR4, PT ;  /* 0x00000004ff007c0c */ /* 0x000fc8000bf05070 */
[----:B------:R-:W-:-:S03]  /*8200*/  ISETP.NE.AND.EX P0, PT, RZ, UR5, PT, P0 ;  /* 0x00000005ff007c0c */ /* 0x000fc6000bf05300 */
[----:B------:R-:W2:Y:S08]  /*8210*/  S2UR UR13, SR_CTAID.Z ;  /* 0x00000000000d79c3 */ /* 0x000eb00000002700 */
[----:B------:R-:W3:Y:S02]  /*8220*/  S2UR UR20, SR_CTAID.Y ;  /* 0x00000000001479c3 */ /* 0x000ee40000002600 */
        /* <DEDUP_REMOVED lines=8> */
.L_x_1624:
        /* <DEDUP_REMOVED lines=9> */
[----:B------:R-:W4:Y:S01]  /*8340*/  LDG.E R4, desc[UR46][R2.64+0x4] ;  /* 0x0000042e02047981 */ /* 0x000f22000c1e1900 */
[----:B--2---:R-:W-:Y:S02]  /*8350*/  R2UR UR4, R0 ;  /* 0x00000000000472ca */ /* 0x004fe400000e0000 */
[----:B----4-:R-:W-:-:S13]  /*8360*/  R2UR UR5, R4 ;  /* 0x00000000040572ca */ /* 0x010fda00000e0000 */
[----:B------:R-:W-:Y:S01]  /*8370*/  UIADD3 UR4, -UR4, UR5, URZ ;  /* 0x0000000504047290 */ /* 0x000fe2000fffe13f */
[----:B------:R-:W-:Y:S11]  /*8380*/  BRA `(.L_x_1625) ;  /* 0x0000000000047947 */ /* 0x000ff60003800000 */
.L_x_1626:
[----:B------:R-:W-:-:S05]  /*8390*/  ULDC UR4, c[0x0][0x8bc] ;  /* 0x00022f0000047ab9 */ /* 0x000fca0000000800 */
.L_x_1625:
[----:B-1----:R-:W-:Y:S01]  /*83a0*/  USHF.L.U32 UR8, UR21, 0x7, URZ ;  /* 0x0000000715087899 */ /* 0x002fe2000800063f */
[----:B------:R-:W-:Y:S02]  /*83b0*/  IMAD.MOV.U32 R10, RZ, RZ, 0x1 ;  /* 0x00000001ff0a7424 */ /* 0x000fe400078e00ff */
[----:B------:R-:W-:Y:S01]  /*83c0*/  IMAD.MOV.U32 R0, RZ, RZ, RZ ;  /* 0x000000ffff007224 */ /* 0x000fe200078e00ff */
[----:B------:R-:W-:-:S04]  /*83d0*/  UISETP.GE.AND UP0, UPT, UR8, UR4, UPT ;  /* 0x000000040800728c */ /* 0x000fc8000bf06270 */
[----:B--2---:R-:W-:-:S06]  /*83e0*/  USEL UR13, UR13, 0xffffffff, !UP0 ;  /* 0xffffffff0d0d7887 */ /* 0x004fcc000c000000 */
[----:B------:R-:W-:-:S13]  /*83f0*/  ISETP.LE.AND P0, PT, RZ, UR13, PT ;  /* 0x0000000dff007c0c */ /* 0x000fda000bf03270 */
[----:B------:R-:W-:Y:S05]  /*8400*/  @!P0 BRA `(.L_x_1627) ;  /* 0x00000028004c8947 */ /* 0x000fea0003800000 */
[----:B------:R-:W-:Y:S01]  /*8410*/  ULDC.64 UR18, c[0x0][0x770] ;  /* 0x0001dc0000127ab9 */ /* 0x000fe20000000a00 */
[----:B------:R-:W-:Y:S01]  /*8420*/  ULDC.64 UR14, c[0x0][0x770] ;  /* 0x0001dc00000e7ab9 */ /* 0x000fe20000000a00 */
[----:B------:R-:W-:Y:S02]  /*8430*/  UISETP.NE.U32.AND UP1, UPT, UR18, URZ, UPT ;  /* 0x0000003f1200728c */ /* 0x000fe4000bf25070 */
[----:B------:R-:W-:Y:S02]  /*8440*/  UIMAD.WIDE UR14, UR13, 0x4, UR14 ;  /* 0x000000040d0e78a5 */ /* 0x000fe4000f8e020e */
[----:B------:R-:W-:Y:S01]  /*8450*/  UISETP.NE.AND.EX UP1, UPT, UR19, URZ, UPT, UP1 ;  /* 0x0000003f1300728c */ /* 0x000fe2000bf25310 */
[----:B------:R-:W-:Y:S01]  /*8460*/  ULDC.64 UR4, c[0x0][0x778] ;  /* 0x0001de0000047ab9 */ /* 0x000fe20000000a00 */
[----:B------:R-:W-:Y:S02]  /*8470*/  ULDC.64 UR6, c[0x0][0x780] ;  /* 0x0001e00000067ab9 */ /* 0x000fe40000000a00 */
[----:B------:R-:W-:Y:S01]  /*8480*/  IMAD.U32 R2, RZ, RZ, UR14 ;  /* 0x0000000eff027e24 */ /* 0x000fe2000f8e00ff */
[----:B------:R-:W-:Y:S01]  /*8490*/  ULDC.64 UR16, c[0x0][0x778] ;  /* 0x0001de0000107ab9 */ /* 0x000fe20000000a00 */
[----:B------:R-:W-:Y:S01]  /*84a0*/  PLOP3.LUT P1, PT, PT, PT, UP1, 0x80, 0x0 ;  /* 0x000000000000781c */ /* 0x000fe20003f2f018 */
[----:B------:R-:W-:Y:S01]  /*84b0*/  IMAD.U32 R3, RZ, RZ, UR15 ;  /* 0x0000000fff037e24 */ /* 0x000fe2000f8e00ff */
[----:B------:R-:W-:-:S02]  /*84c0*/  UISETP.NE.U32.AND UP0, UPT, UR4, URZ, UPT ;  /* 0x0000003f0400728c */ /* 0x000fc4000bf05070 */
[----:B------:R-:W-:Y:S02]  /*84d0*/  UISETP.NE.U32.AND UP2, UPT, UR6, URZ, UPT ;  /* 0x0000003f0600728c */ /* 0x000fe4000bf45070 */
[----:B------:R-:W-:Y:S02]  /*84e0*/  UISETP.NE.AND.EX UP0, UPT, UR5, URZ, UPT, UP0 ;  /* 0x0000003f0500728c */ /* 0x000fe4000bf05300 */
[----:B------:R-:W-:Y:S01]  /*84f0*/  UISETP.NE.AND.EX UP2, UPT, UR7, URZ, UPT, UP2 ;  /* 0x0000003f0700728c */ /* 0x000fe2000bf45320 */
[----:B------:R-:W-:-:S04]  /*8500*/  ULDC.64 UR22, c[0x0][0x788] ;  /* 0x0001e20000167ab9 */ /* 0x000fc80000000a00 */
[----:B------:R-:W2:Y:S01]  /*8510*/  @P1 LDG.E R6, desc[UR46][R2.64] ;  /* 0x0000002e02061981 */ /* 0x000ea2000c1e1900 */
[----:B------:R-:W-:Y:S01]  /*8520*/  PLOP3.LUT P2, PT, PT, PT, UP0, 0x80, 0x0 ;  /* 0x000000000000781c */ /* 0x000fe20003f4f008 */
[----:B------:R-:W-:Y:S01]  /*8530*/  UIMAD.WIDE UR16, UR13, 0x4, UR16 ;  /* 0x000000040d1078a5 */ /* 0x000fe2000f8e0210 */
[----:B------:R-:W-:Y:S01]  /*8540*/  PLOP3.LUT P3, PT, PT, PT, UP2, 0x80, 0x0 ;  /* 0x000000000000781c */ /* 0x000fe20003f6f028 */
[----:B------:R1:W4:Y:S02]  /*8550*/  @P1 LDG.E R0, desc[UR46][R2.64] ;  /* 0x0000002e02001981 */ /* 0x000324000c1e1900 */
[----:B------:R-:W-:Y:S02]  /*8560*/  @UP2 ULDC.64 UR4, c[0x0][0x780] ;  /* 0x0001e00000042ab9 */ /* 0x000fe40000000a00 */
[----:B------:R-:W-:Y:S01]  /*8570*/  @UP2 UIMAD.WIDE UR4, UR13, 0x4, UR4 ;  /* 0x000000040d0428a5 */ /* 0x000fe2000f8e0204 */
[----:B-1----:R-:W-:Y:S02]  /*8580*/  IMAD.U32 R2, RZ, RZ, UR16 ;  /* 0x00000010ff027e24 */ /* 0x002fe4000f8e00ff */
[----:B------:R-:W-:-:S05]  /*8590*/  IMAD.U32 R3, RZ, RZ, UR17 ;  /* 0x00000011ff037e24 */ /* 0x000fca000f8e00ff */
[----:B------:R1:W5:Y:S02]  /*85a0*/  @P2 LDG.E R4, desc[UR46][R2.64] ;  /* 0x0000002e02042981 */ /* 0x000364000c1e1900 */
[----:B-1----:R-:W-:Y:S02]  /*85b0*/  IMAD.U32 R2, RZ, RZ, UR4 ;  /* 0x00000004ff027e24 */ /* 0x002fe4000f8e00ff */
[----:B------:R-:W-:-:S05]  /*85c0*/  IMAD.U32 R3, RZ, RZ, UR5 ;  /* 0x00000005ff037e24 */ /* 0x000fca000f8e00ff */
[----:B------:R-:W3:Y:S01]  /*85d0*/  @P3 LDG.E R5, desc[UR46][R2.64] ;  /* 0x0000002e02053981 */ /* 0x000ee2000c1e1900 */
[----:B------:R-:W-:Y:S01]  /*85e0*/  ISETP.NE.U32.AND P0, PT, RZ, UR22, PT ;  /* 0x00000016ff007c0c */ /* 0x000fe2000bf05070 */
[----:B------:R-:W-:Y:S01]  /*85f0*/  UMOV UR7, URZ ;  /* 0x0000003f00077c82 */ /* 0x000fe20008000000 */
[----:B------:R-:W-:Y:S01]  /*8600*/  UMOV UR11, URZ ;  /* 0x0000003f000b7c82 */ /* 0x000fe20008000000 */
[----:B------:R-:W-:Y:S01]  /*8610*/  ULDC UR9, c[0x0][0x280] ;  /* 0x0000a00000097ab9 */ /* 0x000fe20000000800 */
[----:B------:R-:W-:Y:S02]  /*8620*/  ISETP.NE.AND.EX P0, PT, RZ, UR23, PT, P0 ;  /* 0x00000017ff007c0c */ /* 0x000fe4000bf05300 */
[----:B--2---:R-:W-:Y:S02]  /*8630*/  @P1 R2UR UR4, R6 ;  /* 0x00000000060412ca */ /* 0x004fe400000e0000 */
[----:B----4-:R-:W-:-:S11]  /*8640*/  @P1 R2UR UR7, R0 ;  /* 0x00000000000712ca */ /* 0x010fd600000e0000 */
[----:B------:R-:W-:-:S04]  /*8650*/  @UP1 ULEA UR4, UR13, UR4, 0x6 ;  /* 0x000000040d041291 */ /* 0x000fc8000f8e303f */
[----:B------:R-:W-:-:S04]  /*8660*/  @UP1 USHF.R.S32.HI UR5, URZ, 0x1f, UR4 ;  /* 0x0000001f3f051899 */ /* 0x000fc80008011404 */
[----:B------:R-:W-:Y:S01]  /*8670*/  @UP1 ULEA.HI UR5, UR5, UR4, URZ, 0x6 ;  /* 0x0000000405051291 */ /* 0x000fe2000f8f303f */
[----:B-----5:R-:W-:-:S03]  /*8680*/  @P2 R2UR UR11, R4 ;  /* 0x00000000040b22ca */ /* 0x020fc600000e0000 */
[----:B------:R-:W-:-:S04]  /*8690*/  @UP1 ULOP3.LUT UR6, UR5, 0xffffffc0, URZ, 0xc0, !UPT ;  /* 0xffffffc005061892 */ /* 0x000fc8000f8ec03f */
[----:B------:R-:W-:Y:S01]  /*86a0*/  @UP1 USHF.R.S32.HI UR12, URZ, 0x1f, UR6 ;  /* 0x0000001f3f0c1899 */ /* 0x000fe20008011406 */
[----:B---3--:R-:W-:Y:S01]  /*86b0*/  @P3 R2UR UR9, R5 ;  /* 0x00000000050932ca */ /* 0x008fe200000e0000 */
[----:B------:R-:W-:-:S14]  /*86c0*/  @P3 BRA `(.L_x_1628) ;  /* 0x0000000000203947 */ /* 0x000fdc0003800000 */
        /* <DEDUP_REMOVED lines=8> */
.L_x_1628:
        /* <DEDUP_REMOVED lines=13> */
.L_x_1629:
        /* <DEDUP_REMOVED lines=8> */
.L_x_1630:
        /* <DEDUP_REMOVED lines=9> */
[----:B------:R-:W-:-:S04]  /*8930*/  ULEA.HI UR6, UR12, UR6, URZ, 0x6 ;  /* 0x000000060c067291 */ /* 0x000fc8000f8f303f */
[----:B------:R-:W-:Y:S01]  /*8940*/  VIMNMX R4, RZ, UR14, !PT ;  /* 0x0000000eff047c48 */ /* 0x000fe2000ffe0100 */
[----:B------:R-:W-:Y:S01]  /*8950*/  USHF.R.S32.HI UR6, URZ, 0x6, UR6 ;  /* 0x000000063f067899 */ /* 0x000fe20008011406 */
[----:B------:R-:W-:Y:S11]  /*8960*/  @!P0 BRA `(.L_x_1631) ;  /* 0x0000000000208947 */ /* 0x000ff60003800000 */
[----:B------:R-:W-:Y:S01]  /*8970*/  UIADD3 UR9, UR8, 0xbf, UR9 ;  /* 0x000000bf08097890 */ /* 0x000fe2000fffe009 */
[----:B------:R-:W-:-:S03]  /*8980*/  ULDC UR12, c[0x0][0x748] ;  /* 0x0001d200000c7ab9 */ /* 0x000fc60000000800 */
[----:B------:R-:W-:-:S04]  /*8990*/  UIADD3 UR9, UR9, UR12, -UR10 ;  /* 0x0000000c09097290 */ /* 0x000fc8000fffe80a */
[----:B------:R-:W-:-:S04]  /*89a0*/  USHF.R.S32.HI UR10, URZ, 0x1f, UR9 ;  /* 0x0000001f3f0a7899 */ /* 0x000fc80008011409 */
[----:B------:R-:W-:-:S04]  /*89b0*/  ULEA.HI UR10, UR10, UR9, URZ, 0x6 ;  /* 0x000000090a0a7291 */ /* 0x000fc8000f8f303f */
[----:B------:R-:W-:-:S04]  /*89c0*/  USHF.R.S32.HI UR10, URZ, 0x6, UR10 ;  /* 0x000000063f0a7899 */ /* 0x000fc8000801140a */
[----:B------:R-:W-:-:S04]  /*89d0*/  UISETP.LT.AND UP1, UPT, UR6, UR10, UPT ;  /* 0x0000000a0600728c */ /* 0x000fc8000bf21270 */
[----:B------:R-:W-:-:S12]  /*89e0*/  USEL UR6, UR6, UR10, UP1 ;  /* 0x0000000a06067287 */ /* 0x000fd80008800000 */
.L_x_1631:
[----:B------:R-:W-:Y:S01]  /*89f0*/  ISETP.LT.AND P0, PT, R4, UR6, PT ;  /* 0x0000000604007c0c */ /* 0x000fe2000bf01270 */
[----:B------:R-:W-:-:S12]  /*8a00*/  IMAD.MOV.U32 R0, RZ, RZ, RZ ;  /* 0x000000ffff007224 */ /* 0x000fd800078e00ff */
[----:B------:R-:W-:Y:S05]  /*8a10*/  @!P0 BRA `(.L_x_1627) ;  /* 0x0000002000c88947 */ /* 0x000fea0003800000 */
[----:B------:R-:W-:Y:S01]  /*8a20*/  USHF.R.S32.HI UR10, URZ, 0x1f, UR20 ;  /* 0x0000001f3f0a7899 */ /* 0x000fe20008011414 */
[----:B------:R-:W-:Y:S01]  /*8a30*/  BSSY B0, `(.L_x_1627) ;  /* 0x0000230000007945 */ /* 0x000fe20003800000 */
[----:B------:R-:W-:Y:S01]  /*8a40*/  ULDC.64 UR16, c[0x0][0x718] ;  /* 0x0001c60000107ab9 */ /* 0x000fe20000000a00 */
[----:B------:R-:W-:Y:S01]  /*8a50*/  UISETP.NE.U32.AND UP1, UPT, UR18, URZ, UPT ;  /* 0x0000003f1200728c */ /* 0x000fe2000bf25070 */
[----:B------:R-:W-:Y:S01]  /*8a60*/  IMAD.MOV.U32 R0, RZ, RZ, RZ ;  /* 0x000000ffff007224 */ /* 0x000fe200078e00ff */
[----:B------:R-:W-:Y:S01]  /*8a70*/  UIMAD UR9, UR10, UR16, URZ ;  /* 0x000000100a0972a4 */ /* 0x000fe2000f8e023f */
[----:B------:R-:W-:Y:S01]  /*8a80*/  ULDC UR12, c[0x0][0x2e8] ;  /* 0x0000ba00000c7ab9 */ /* 0x000fe20000000800 */
[----:B------:R-:W-:Y:S01]  /*8a90*/  UMOV UR14, UR4 ;  /* 0x00000004000e7c82 */ /* 0x000fe20008000000 */
[----:B------:R-:W-:Y:S01]  /*8aa0*/  UMOV UR15, UR5 ;  /* 0x00000005000f7c82 */ /* 0x000fe20008000000 */
[----:B------:R-:W-:Y:S02]  /*8ab0*/  UIMAD UR22, UR20, UR17, UR9 ;  /* 0x00000011141672a4 */ /* 0x000fe4000f8e0209 */
[----:B------:R-:W-:-:S02]  /*8ac0*/  UISETP.NE.AND.EX UP1, UPT, UR19, URZ, UPT, UP1 ;  /* 0x0000003f1300728c */ /* 0x000fc4000bf25310 */
[----:B------:R-:W-:Y:S02]  /*8ad0*/  USHF.R.S32.HI UR9, URZ, 0x1f, UR13 ;  /* 0x0000001f3f097899 */ /* 0x000fe4000801140d */
[----:B------:R-:W-:Y:S02]  /*8ae0*/  UISETP.NE.AND UP2, UPT, UR12, 0x1, UPT ;  /* 0x000000010c00788c */ /* 0x000fe4000bf45270 */
[----:B------:R-:W-:Y:S01]  /*8af0*/  UIMAD.WIDE.U32 UR4, UR20, UR16, UR14 ;  /* 0x00000010140472a5 */ /* 0x000fe2000f8e000e */
[----:B------:R-:W-:Y:S01]  /*8b00*/  ULDC.64 UR18, c[0x0][0x730] ;  /* 0x0001cc0000127ab9 */ /* 0x000fe20000000a00 */
[----:B------:R-:W-:Y:S02]  /*8b10*/  USEL UR9, UR9, URZ, !UP1 ;  /* 0x0000003f09097287 */ /* 0x000fe4000c800000 */
[----:B------:R-:W-:Y:S01]  /*8b20*/  UIMAD UR10, UR10, UR18, URZ ;  /* 0x000000120a0a72a4 */ /* 0x000fe2000f8e023f */
[----:B------:R-:W-:Y:S01]  /*8b30*/  ELECT P0, URZ, PT ;  /* 0x00000000003f782f */ /* 0x000fe20003800000 */
[----:B------:R-:W-:Y:S01]  /*8b40*/  ULDC.64 UR16, c[0x0][0x720] ;  /* 0x0001c80000107ab9 */ /* 0x000fe20000000a00 */
[----:B------:R-:W-:-:S02]  /*8b50*/  USEL UR21, UR13, URZ, !UP1 ;  /* 0x0000003f0d157287 */ /* 0x000fc4000c800000 */
[----:B------:R-:W-:Y:S02]  /*8b60*/  UIADD3 UR23, UR5, UR22, URZ ;  /* 0x0000001605177290 */ /* 0x000fe4000fffe03f */
[----:B------:R-:W-:Y:S01]  /*8b70*/  UIMAD UR5, UR9, UR16, URZ ;  /* 0x00000010090572a4 */ /* 0x000fe2000f8e023f */
[----:B------:R-:W-:Y:S01]  /*8b80*/  UMOV UR22, UR4 ;  /* 0x0000000400167c82 */ /* 0x000fe20008000000 */
[----:B------:R-:W-:Y:S02]  /*8b90*/  UIMAD.WIDE.U32 UR14, UR20, UR18, UR14 ;  /* 0x00000012140e72a5 */ /* 0x000fe4000f8e000e */
[----:B------:R-:W-:Y:S02]  /*8ba0*/  UIMAD UR10, UR20, UR19, UR10 ;  /* 0x00000013140a72a4 */ /* 0x000fe4000f8e020a */
[----:B------:R-:W-:Y:S01]  /*8bb0*/  UIMAD.WIDE.U32 UR22, UR16, UR21, UR22 ;  /* 0x00000015101672a5 */ /* 0x000fe2000f8e0016 */
[----:B------:R-:W-:Y:S02]  /*8bc0*/  ULDC.64 UR18, c[0x0][0x738] ;  /* 0x0001ce0000127ab9 */ /* 0x000fe40000000a00 */
[----:B------:R-:W-:Y:S01]  /*8bd0*/  @UP2 ULDC UR16, c[0x0][0x2ec] ;  /* 0x0000bb0000102ab9 */ /* 0x000fe20000000800 */
[----:B------:R-:W-:-:S02]  /*8be0*/  UIMAD UR5, UR17, UR21, UR5 ;  /* 0x00000015110572a4 */ /* 0x000fc4000f8e0205 */
[----:B------:R-:W-:Y:S02]  /*8bf0*/  UIADD3 UR15, UR15, UR10, URZ ;  /* 0x0000000a0f0f7290 */ /* 0x000fe4000fffe03f */
[----:B------:R-:W-:Y:S02]  /*8c00*/  UIMAD UR9, UR9, UR18, URZ ;  /* 0x00000012090972a4 */ /* 0x000fe4000f8e023f */
[----:B------:R-:W-:Y:S02]  /*8c10*/  UIMAD.WIDE.U32 UR16, UR20, UR16, URZ ;  /* 0x00000010141072a5 */ /* 0x000fe4000f8e003f */
[----:B------:R-:W-:Y:S01]  /*8c20*/  UIADD3 UR11, UR8, UR11, URZ ;  /* 0x0000000b080b7290 */ /* 0x000fe2000fffe03f */
[----:B------:R-:W-:Y:S02]  /*8c30*/  UMOV UR12, UR20 ;  /* 0x00000014000c7c82 */ /* 0x000fe40008000000 */
[----:B------:R-:W-:Y:S01]  /*8c40*/  @UP2 ULDC UR8, c[0x0][0x2f0] ;  /* 0x0000bc0000082ab9 */ /* 0x000fe20000000800 */
[----:B------:R-:W-:-:S02]  /*8c50*/  UIMAD UR4, UR19, UR21, UR9 ;  /* 0x00000015130472a4 */ /* 0x000fc4000f8e0209 */
[----:B------:R-:W-:Y:S02]  /*8c60*/  UIMAD.WIDE.U32 UR14, UR18, UR21, UR14 ;  /* 0x00000015120e72a5 */ /* 0x000fe4000f8e000e */
[----:B------:R-:W-:Y:S02]  /*8c70*/  USEL UR13, UR13, URZ, !UP0 ;  /* 0x0000003f0d0d7287 */ /* 0x000fe4000c000000 */
        /* <DEDUP_REMOVED lines=9> */
.L_x_1661:
        /* <DEDUP_REMOVED lines=15> */
.L_x_1634:
[----:B------:R-:W-:Y:S01]  /*8e00*/  R2UR UR19, R4 ;  /* 0x00000000041372ca */ /* 0x000fe200000e0000 */
[----:B------:R-:W2:Y:S01]  /*8e10*/  LDC.64 R12, c[0x0][0x198] ;  /* 0x00006600ff0c7b82 */ /* 0x000ea20000000a00 */
        /* <DEDUP_REMOVED lines=10> */
[----:B------:R-:W-:Y:S01]  /*8ec0*/  UMOV UR36, UR20 ;  /* 0x0000001400247c82 */ /* 0x000fe20008000000 */
[----:B------:R-:W-:Y:S01]  /*8ed0*/  USHF.L.U32 UR19, UR19, 0x6, URZ ;  /* 0x0000000613137899 */ /* 0x000fe2000800063f */
[----:B------:R-:W-:Y:S01]  /*8ee0*/  IMAD.MOV.U32 R16, RZ, RZ, RZ ;  /* 0x000000ffff107224 */ /* 0x000fe200078e00ff */
[----:B------:R-:W-:Y:S01]  /*8ef0*/  UMOV UR37, UR21 ;  /* 0x0000001500257c82 */ /* 0x000fe20008000000 */
[----:B------:R-:W-:Y:S01]  /*8f00*/  UMOV UR9, 0x10 ;  /* 0x0000001000097882 */ /* 0x000fe20000000000 */
[----:B------:R-:W-:-:S02]  /*8f10*/  UIADD3 UR8, UP0, UR19, UR22, URZ ;  /* 0x0000001613087290 */ /* 0x000fc4000ff1e03f */
[----:B------:R-:W-:Y:S01]  /*8f20*/  IMAD.U32 R3, RZ, RZ, UR19 ;  /* 0x00000013ff037e24 */ /* 0x000fe2000f8e00ff */
[----:B------:R-:W-:Y:S01]  /*8f30*/  UIADD3 UR19, UR19, UR7, URZ ;  /* 0x0000000713137290 */ /* 0x000fe2000fffe03f */
[----:B------:R-:W-:Y:S02]  /*8f40*/  UMOV UR10, UR18 ;  /* 0x00000012000a7c82 */ /* 0x000fe40008000000 */
[----:B------:R-:W-:Y:S01]  /*8f50*/  PLOP3.LUT P1, PT, PT, PT, UP0, 0x80, 0x0 ;  /* 0x000000000000781c */ /* 0x000fe20003f2f008 */
[----:B-1----:R-:W-:Y:S01]  /*8f60*/  IMAD.U32 R0, RZ, RZ, UR8 ;  /* 0x00000008ff007e24 */ /* 0x002fe2000f8e00ff */
[----:B------:R-:W-:Y:S01]  /*8f70*/  R2UR UR8, R15 ;  /* 0x000000000f0872ca */ /* 0x000fe200000e0000 */
[----:B--2---:R-:W-:Y:S01]  /*8f80*/  IMAD.MOV.U32 R7, RZ, RZ, R12 ;  /* 0x000000ffff077224 */ /* 0x004fe200078e000c */
[----:B------:R-:W-:Y:S01]  /*8f90*/  LEA.HI.X.SX32 R3, R3, R14, 0x1, P1 ;  /* 0x0000000e03037211 */ /* 0x000fe200008f0eff */
[----:B------:R-:W-:Y:S01]  /*8fa0*/  IMAD.MOV.U32 R6, RZ, RZ, R13 ;  /* 0x000000ffff067224 */ /* 0x000fe200078e000d */
[C---:B------:R-:W-:Y:S01]  /*8fb0*/  LEA R2, P1, R0.reuse, R9, 0x2 ;  /* 0x0000000900027211 */ /* 0x040fe200078210ff */
[----:B------:R-:W-:Y:S01]  /*8fc0*/  UMOV UR43, UR19 ;  /* 0x00000013002b7c82 */ /* 0x000fe20008000000 */
[----:B------:R-:W-:Y:S01]  /*8fd0*/  UMOV UR35, UR19 ;  /* 0x0000001300237c82 */ /* 0x000fe20008000000 */
[----:B------:R-:W-:Y:S01]  /*8fe0*/  UMOV UR26, 0x10 ;  /* 0x00000010001a7882 */ /* 0x000fe20000000000 */
[----:B------:R-:W-:Y:S01]  /*8ff0*/  LEA.HI.X R0, R0, R8, R3, 0x2, P1 ;  /* 0x0000000800007211 */ /* 0x000fe200008f1403 */
[----:B------:R-:W-:Y:S01]  /*9000*/  UMOV UR27, UR11 ;  /* 0x0000000b001b7c82 */ /* 0x000fe20008000000 */
[----:B------:R-:W-:Y:S01]  /*9010*/  R2UR UR24, R2 ;  /* 0x00000000021872ca */ /* 0x000fe200000e0000 */
[----:B------:R-:W-:Y:S01]  /*9020*/  UMOV UR28, UR12 ;  /* 0x0000000c001c7c82 */ /* 0x000fe20008000000 */
[----:B------:R-:W-:Y:S01]  /*9030*/  R2UR UR25, R0 ;  /* 0x00000000001972ca */ /* 0x000fe200000e0000 */
[----:B------:R-:W-:Y:S01]  /*9040*/  UIADD3 UR16, UR8, 0x12000, URZ ;  /* 0x0001200008107890 */ /* 0x000fe2000fffe03f */
[----:B------:R-:W-:Y:S01]  /*9050*/  IADD3 R0, P1, R7, 0x2f0, RZ ;  /* 0x000002f007007810 */ /* 0x000fe20007f3e0ff */
[----:B------:R-:W-:-:S02]  /*9060*/  UIADD3 UR17, UR8, 0x26810, URZ ;  /* 0x0002681008117890 */ /* 0x000fc4000fffe03f */
[----:B------:R-:W-:Y:S01]  /*9070*/  UIADD3 UR40, UR8, 0x13000, URZ ;  /* 0x0001300008287890 */ /* 0x000fe2000fffe03f */
[----:B------:R-:W-:Y:S01]  /*9080*/  R2UR UR54, R0 ;  /* 0x00000000003672ca */ /* 0x000fe200000e0000 */
[----:B------:R-:W-:Y:S01]  /*9090*/  UIADD3 UR32, UR8, 0x14000, URZ ;  /* 0x0001400008207890 */ /* 0x000fe2000fffe03f */
[C---:B------:R-:W-:Y:S01]  /*90a0*/  IADD3 R0, P2, R7.reuse, 0x3f0, RZ ;  /* 0x000003f007007810 */ /* 0x040fe20007f5e0ff */
[----:B------:R-:W-:Y:S01]  /*90b0*/  UIADD3 UR52, UR8, 0x1e000, URZ ;  /* 0x0001e00008347890 */ /* 0x000fe2000fffe03f */
[----:B------:R-:W-:Y:S02]  /*90c0*/  UMOV UR41, UR17 ;  /* 0x0000001100297c82 */ /* 0x000fe40008000000 */
[----:B------:R-:W-:Y:S01]  /*90d0*/  R2UR UR30, R0 ;  /* 0x00000000001e72ca */ /* 0x000fe200000e0000 */
[--C-:B------:R-:W-:Y:S01]  /*90e0*/  IMAD.X R0, RZ, RZ, R6.reuse, P1 ;  /* 0x000000ffff007224 */ /* 0x100fe200008e0606 */
[----:B------:R-:W-:Y:S01]  /*90f0*/  IADD3 R2, P1, R7, 0xf0, RZ ;  /* 0x000000f007027810 */ /* 0x000fe20007f3e0ff */
[----:B------:R-:W-:Y:S01]  /*9100*/  UMOV UR33, UR17 ;  /* 0x0000001100217c82 */ /* 0x000fe20008000000 */
[----:B------:R-:W-:Y:S01]  /*9110*/  UMOV UR53, UR17 ;  /* 0x0000001100357c82 */ /* 0x000fe20008000000 */
[----:B------:R-:W-:Y:S01]  /*9120*/  UMOV UR29, UR13 ;  /* 0x0000000d001d7c82 */ /* 0x000fe20008000000 */
[----:B------:R-:W-:Y:S01]  /*9130*/  R2UR UR48, R2 ;  /* 0x00000000023072ca */ /* 0x000fe200000e0000 */
[--C-:B------:R-:W-:Y:S01]  /*9140*/  IMAD.X R3, RZ, RZ, R6.reuse, P1 ;  /* 0x000000ffff037224 */ /* 0x100fe200008e0606 */
[----:B------:R-:W-:Y:S01]  /*9150*/  R2UR UR55, R0 ;  /* 0x00000000003772ca */ /* 0x000fe200000e0000 */
[----:B------:R-:W-:Y:S01]  /*9160*/  IMAD.X R0, RZ, RZ, R6, P2 ;  /* 0x000000ffff007224 */ /* 0x000fe200010e0606 */
[----:B------:R-:W-:-:S02]  /*9170*/  UIADD3 UR56, UR8, 0x3000, URZ ;  /* 0x0000300008387890 */ /* 0x000fc4000fffe03f */
[----:B------:R-:W-:Y:S01]  /*9180*/  R2UR UR49, R3 ;  /* 0x00000000033172ca */ /* 0x000fe200000e0000 */
[----:B------:R-:W-:Y:S01]  /*9190*/  UMOV UR58, 0x30 ;  /* 0x00000030003a7882 */ /* 0x000fe20000000000 */
[----:B------:R-:W-:Y:S01]  /*91a0*/  R2UR UR31, R0 ;  /* 0x00000000001f72ca */ /* 0x000fe200000e0000 */
[----:B------:R-:W-:Y:S01]  /*91b0*/  IMAD.MOV.U32 R0, RZ, RZ, 0xc000 ;  /* 0x0000c000ff007424 */ /* 0x000fe200078e00ff */
[----:B------:R-:W-:Y:S01]  /*91c0*/  UMOV UR59, UR11 ;  /* 0x0000000b003b7c82 */ /* 0x000fe20008000000 */
[----:B------:R-:W-:Y:S01]  /*91d0*/  UMOV UR60, UR12 ;  /* 0x0000000c003c7c82 */ /* 0x000fe20008000000 */
[----:B------:R-:W-:-:S07]  /*91e0*/  UMOV UR61, UR13 ;  /* 0x0000000d003d7c82 */ /* 0x000fce0008000000 */
        /* <DEDUP_REMOVED lines=8> */
[----:B----4-:R-:W-:Y:S01]  /*9270*/  IMAD.U32 R0, RZ, RZ, UR6 ;  /* 0x00000006ff007e24 */ /* 0x010fe2000f8e00ff */
[----:B------:R-:W-:Y:S01]  /*9280*/  UMOV UR42, 0x50 ;  /* 0x00000050002a7882 */ /* 0x000fe20000000000 */
[----:B------:R-:W-:Y:S01]  /*9290*/  UMOV UR43, UR11 ;  /* 0x0000000b002b7c82 */ /* 0x000fe20008000000 */
[----:B------:R-:W-:Y:S01]  /*92a0*/  UMOV UR44, UR12 ;  /* 0x0000000c002c7c82 */ /* 0x000fe20008000000 */
[----:B------:R-:W-:Y:S01]  /*92b0*/  VIADD R5, R0, 0xffffffff ;  /* 0xffffffff00057836 */ /* 0x000fe20000000000 */
[----:B---3--:R-:W-:-:S02]  /*92c0*/  UIADD3 UR9, UR8, 0x26800, URZ ;  /* 0x0002680008097890 */ /* 0x008fc4000fffe03f */
[----:B------:R-:W-:Y:S02]  /*92d0*/  UIADD3 UR24, UR8, 0x1000, URZ ;  /* 0x0000100008187890 */ /* 0x000fe4000fffe03f */
[----:B------:R-:W-:Y:S01]  /*92e0*/  UIADD3 UR32, UR8, 0x2000, URZ ;  /* 0x0000200008207890 */ /* 0x000fe2000fffe03f */
[----:B------:R1:W-:Y:S01]  /*92f0*/  STL [R1+0x4], R5 ;  /* 0x0000040501007387 */ /* 0x0003e20000100800 */
[----:B------:R-:W-:Y:S01]  /*9300*/  UMOV UR34, 0x20 ;  /* 0x0000002000227882 */ /* 0x000fe20000000000 */
[----:B------:R-:W-:Y:S01]  /*9310*/  UMOV UR25, UR9 ;  /* 0x0000000900197c82 */ /* 0x000fe20008000000 */
[----:B------:R-:W-:Y:S01]  /*9320*/  UMOV UR35, UR11 ;  /* 0x0000000b00237c82 */ /* 0x000fe20008000000 */
[----:B------:R-:W-:Y:S01]  /*9330*/  UMOV UR36, UR12 ;  /* 0x0000000c00247c82 */ /* 0x000fe20008000000 */
[----:B------:R-:W-:Y:S01]  /*9340*/  UMOV UR37, UR13 ;  /* 0x0000000d00257c82 */ /* 0x000fe20008000000 */
[----:B------:R2:W-:Y:S01]  /*9350*/  UTMALDG.4D [UR8], [UR54], desc[UR16] ;  /* 0x00001008360075b4 */ /* 0x0005e20008019000 */
[----:B------:R-:W-:Y:S01]  /*9360*/  UMOV UR33, UR9 ;  /* 0x0000000900217c82 */ /* 0x000fe20008000000 */
[----:B------:R-:W-:Y:S01]  /*9370*/  UIADD3 UR48, UR8, 0x4000, URZ ;  /* 0x0000400008307890 */ /* 0x000fe2000fffe03f */
[----:B------:R-:W-:Y:S01]  /*9380*/  ISETP.GE.AND P1, PT, R4, R5, PT ;  /* 0x000000050400720c */ /* 0x000fe20003f26270 */
[----:B------:R-:W-:Y:S01]  /*9390*/  UMOV UR57, UR9 ;  /* 0x0000000900397c82 */ /* 0x000fe20008000000 */
[----:B------:R-:W-:Y:S01]  /*93a0*/  UMOV UR50, 0x40 ;  /* 0x0000004000327882 */ /* 0x000fe20000000000 */
[----:B------:R-:W-:Y:S01]  /*93b0*/  UMOV UR51, UR11 ;  /* 0x0000000b00337c82 */ /* 0x000fe20008000000 */
[----:B------:R-:W-:Y:S01]  /*93c0*/  UMOV UR52, UR12 ;  /* 0x0000000c00347c82 */ /* 0x000fe20008000000 */
[----:B------:R3:W-:Y:S01]  /*93d0*/  UTMALDG.4D [UR24], [UR54], desc[UR16] ;  /* 0x00001018360075b4 */ /* 0x0007e20008019000 */
[----:B------:R-:W-:Y:S01]  /*93e0*/  UMOV UR53, UR13 ;  /* 0x0000000d00357c82 */ /* 0x000fe20008000000 */
[----:B------:R-:W-:Y:S01]  /*93f0*/  UMOV UR49, UR9 ;  /* 0x0000000900317c82 */ /* 0x000fe20008000000 */
[----:B------:R-:W-:Y:S01]  /*9400*/  UMOV UR45, UR13 ;  /* 0x0000000d002d7c82 */ /* 0x000fe20008000000 */
[----:B------:R-:W-:Y:S01]  /*9410*/  UMOV UR41, UR9 ;  /* 0x0000000900297c82 */ /* 0x000fe20008000000 */
[----:B------:R4:W-:Y:S01]  /*9420*/  UTMALDG.4D [UR32], [UR54], desc[UR16] ;  /* 0x00001020360075b4 */ /* 0x0009e20008019000 */
[----:B------:R1:W-:Y:S01]  /*9430*/  UTMALDG.4D [UR56], [UR54], desc[UR16] ;  /* 0x00001038360075b4 */ /* 0x0003e20008019000 */
[----:B--2---:R-:W-:Y:S01]  /*9440*/  UMOV UR10, 0x40 ;  /* 0x00000040000a7882 */ /* 0x004fe20000000000 */
        /* <DEDUP_REMOVED lines=11> */
[----:B------:R-:W-:Y:S01]  /*9500*/  UIADD3 UR9, UR6, -0x2, URZ ;  /* 0xfffffffe06097890 */ /* 0x000fe2000fffe03f */
[----:B------:R-:W-:-:S05]  /*9510*/  IMAD.MOV.U32 R10, RZ, RZ, 0x1 ;  /* 0x00000001ff0a7424 */ /* 0x000fca00078e00ff */
[----:B------:R-:W-:-:S06]  /*9520*/  ISETP.NE.AND P1, PT, R4, UR9, PT ;  /* 0x0000000904007c0c */ /* 0x000fcc000bf25270 */
[----:B------:R-:W-:-:S04]  /*9530*/  ULOP3.LUT UR8, URZ, UR8, URZ, 0x33, !UPT ;  /* 0x000000083f087292 */ /* 0x000fc8000f8e333f */
[----:B------:R-:W-:-:S06]  /*9540*/  UIADD3 UR8, UR8, UR6, URZ ;  /* 0x0000000608087290 */ /* 0x000fcc000fffe03f */
[----:B------:R-:W-:-:S05]  /*9550*/  IMAD.U32 R0, RZ, RZ, UR8 ;  /* 0x00000008ff007e24 */ /* 0x000fca000f8e00ff */
[----:B------:R-:W-:Y:S01]  /*9560*/  LOP3.LUT R5, R0, 0x1, RZ, 0xc0, !PT ;  /* 0x0000000100057812 */ /* 0x000fe200078ec0ff */
[----:B------:R-:W-:-:S04]  /*9570*/  IMAD.MOV.U32 R0, RZ, RZ, R4 ;  /* 0x000000ffff007224 */ /* 0x000fc800078e0004 */
[----:B------:R1:W-:Y:S01]  /*9580*/  STL [R1+0x8], R5 ;  /* 0x0000080501007387 */ /* 0x0003e20000100800 */
[----:B------:R-:W-:Y:S05]  /*9590*/  @!P1 BRA `(.L_x_1636) ;  /* 0x0000000c00489947 */ /* 0x000fea0003800000 */
[----:B------:R-:W-:Y:S01]  /*95a0*/  R2UR UR9, R5 ;  /* 0x00000000050972ca */ /* 0x000fe200000e0000 */
[----:B------:R-:W-:Y:S02]  /*95b0*/  IMAD.MOV.U32 R0, RZ, RZ, R4 ;  /* 0x000000ffff007224 */ /* 0x000fe400078e0004 */
[----:B------:R-:W-:-:S10]  /*95c0*/  IMAD.MOV.U32 R10, RZ, RZ, 0x1 ;  /* 0x00000001ff0a7424 */ /* 0x000fd400078e00ff */
[----:B------:R-:W-:-:S06]  /*95d0*/  UIADD3 UR8, UR8, -UR9, URZ ;  /* 0x8000000908087290 */ /* 0x000fcc000fffe03f */
[----:B------:R-:W-:-:S07]  /*95e0*/  IMAD.U32 R17, RZ, RZ, UR8 ;  /* 0x00000008ff117e24 */ /* 0x000fce000f8e00ff */
.L_x_1645:
[----:B-123--:R-:W-:-:S04]  /*95f0*/  SHF.L.U32 R18, R10, 0x1f, RZ ;  /* 0x0000001f0a127819 */ /* 0x00efc800000006ff */
[----:B------:R-:W2:Y:S02]  /*9600*/  SYNCS.PHASECHK.TRANS64.TRYWAIT P1, [R15+URZ+0x26840], R18 ;  /* 0x026840120f0075a7 */ /* 0x000ea4000802017f */
[----:B--2---:R-:W-:Y:S05]  /*9610*/  @!P1 BRA `(.L_x_1637) ;  /* 0x0000001800dc9947 */ /* 0x004fea0003800000 */
.L_x_1662:
[----:B------:R-:W-:Y:S05]  /*9620*/  @P0 BRA `(.L_x_1638) ;  /* 0x00000000001c0947 */ /* 0x000fea0003800000 */
[----:B------:R-:W3:Y:S02]  /*9630*/  S2R R2, SR_TID.X ;  /* 0x0000000000027919 */ /* 0x000ee40000002100 */
[----:B---3--:R-:W-:Y:S01]  /*9640*/  LOP3.LUT R3, R2, 0x1f, RZ, 0xc0, !PT ;  /* 0x0000001f02037812 */ /* 0x008fe200078ec0ff */
[----:B------:R-:W-:-:S03]  /*9650*/  IMAD.MOV.U32 R2, RZ, RZ, 0x3100 ;  /* 0x00003100ff027424 */ /* 0x000fc600078e00ff */
[----:B------:R-:W-:Y:S01]  /*9660*/  ISETP.NE.AND P1, PT, R3, RZ, PT ;  /* 0x000000ff0300720c */ /* 0x000fe20003f25270 */
[----:B------:R3:W-:-:S12]  /*9670*/  SYNCS.ARRIVE.TRANS64 RZ, [R15+URZ+0x26830], R2 ;  /* 0x026830020fff79a7 */ /* 0x0007d8000800003f */
[----:B---3--:R-:W-:Y:S05]  /*9680*/  @!P1 BRA `(.L_x_1638) ;  /* 0x0000000000049947 */ /* 0x008fea0003800000 */
[----:B------:R-:W-:Y:S01]  /*9690*/  BPT.TRAP 0x1 ;  /* 0x000000040000795c */ /* 0x000fe20000300000 */
.L_x_1638:
        /* <DEDUP_REMOVED lines=8> */
[----:B-1----:R-:W1:Y:S01]  /*9720*/  LDC.64 R4, c[0x0][0x198] ;  /* 0x00006600ff047b82 */ /* 0x002e620000000a00 */
        /* <DEDUP_REMOVED lines=10> */
[----:B------:R-:W-:Y:S01]  /*97d0*/  UIADD3 UR19, UR19, UR7, URZ ;  /* 0x0000000713137290 */ /* 0x000fe2000fffe03f */
[C---:B---3--:R-:W-:Y:S01]  /*97e0*/  LEA R3, P2, R2.reuse, R12, 0x2 ;  /* 0x0000000c02037211 */ /* 0x048fe200078410ff */
[----:B------:R-:W-:Y:S01]  /*97f0*/  UIADD3 UR40, UR40, 0x1e200, URZ ;  /* 0x0001e20028287890 */ /* 0x000fe2000fffe03f */
[----:B------:R-:W-:Y:S02]  /*9800*/  UMOV UR33, UR17 ;  /* 0x0000001100217c82 */ /* 0x000fe40008000000 */
[----:B------:R-:W-:Y:S01]  /*9810*/  R2UR UR42, R3 ;  /* 0x00000000032a72ca */ /* 0x000fe200000e0000 */
[----:B------:R-:W-:Y:S01]  /*9820*/  UMOV UR25, UR17 ;  /* 0x0000001100197c82 */ /* 0x000fe20008000000 */
[----:B------:R-:W-:Y:S01]  /*9830*/  LEA.HI.X.SX32 R3, R19, R11, 0x1, P1 ;  /* 0x0000000b13037211 */ /* 0x000fe200008f0eff */
[----:B------:R-:W-:Y:S01]  /*9840*/  UMOV UR35, UR19 ;  /* 0x0000001300237c82 */ /* 0x000fe20008000000 */
[----:B-1----:R-:W-:Y:S01]  /*9850*/  IMAD.MOV.U32 R7, RZ, RZ, R4 ;  /* 0x000000ffff077224 */ /* 0x002fe200078e0004 */
[----:B------:R-:W-:Y:S01]  /*9860*/  UMOV UR27, UR19 ;  /* 0x00000013001b7c82 */ /* 0x000fe20008000000 */
[----:B------:R-:W-:Y:S01]  /*9870*/  IMAD.MOV.U32 R6, RZ, RZ, R5 ;  /* 0x000000ffff067224 */ /* 0x000fe200078e0005 */
[----:B------:R-:W-:Y:S01]  /*9880*/  LEA.HI.X R2, R2, R13, R3, 0x2, P2 ;  /* 0x0000000d02027211 */ /* 0x000fe200010f1403 */
[----:B------:R-:W-:Y:S01]  /*9890*/  UMOV UR10, 0x10 ;  /* 0x00000010000a7882 */ /* 0x000fe20000000000 */
[----:B------:R-:W-:Y:S01]  /*98a0*/  IADD3 R4, P1, R7, 0x1f0, RZ ;  /* 0x000001f007047810 */ /* 0x000fe20007f3e0ff */
[----:B------:R-:W-:Y:S01]  /*98b0*/  UMOV UR41, UR17 ;  /* 0x0000001100297c82 */ /* 0x000fe20008000000 */
[----:B------:R-:W-:-:S02]  /*98c0*/  R2UR UR43, R2 ;  /* 0x00000000022b72ca */ /* 0x000fc400000e0000 */
        /* <DEDUP_REMOVED lines=8> */
[----:B-1-3--:R-:W-:Y:S05]  /*9950*/  @!P1 BRA `(.L_x_1639) ;  /* 0x0000001800209947 */ /* 0x00afea0003800000 */
.L_x_1663:
        /* <DEDUP_REMOVED lines=8> */
.L_x_1640:
[----:B------:R-:W-:Y:S01]  /*99e0*/  VIADD R19, R19, 0x40 ;  /* 0x0000004013137836 */ /* 0x000fe20000000000 */
[----:B------:R-:W-:Y:S01]  /*99f0*/  ULDC.64 UR8, c[0x0][0x700] ;  /* 0x0001c00000087ab9 */ /* 0x000fe20000000a00 */
[----:B------:R-:W-:Y:S01]  /*9a00*/  R2UR UR40, R15 ;  /* 0x000000000f2872ca */ /* 0x000fe200000e0000 */
[----:B------:R-:W-:Y:S01]  /*9a10*/  IMAD.U32 R9, RZ, RZ, UR8 ;  /* 0x00000008ff097e24 */ /* 0x000fe2000f8e00ff */
[----:B------:R-:W-:Y:S01]  /*9a20*/  UMOV UR30, 0x0 ;  /* 0x00000000001e7882 */ /* 0x000fe20000000000 */
[C---:B------:R-:W-:Y:S01]  /*9a30*/  IADD3 R2, P1, R19.reuse, UR22, RZ ;  /* 0x0000001613027c10 */ /* 0x040fe2000ff3e0ff */
[----:B------:R-:W-:Y:S01]  /*9a40*/  IMAD.U32 R8, RZ, RZ, UR9 ;  /* 0x00000009ff087e24 */ /* 0x000fe2000f8e00ff */
[----:B------:R-:W-:Y:S01]  /*9a50*/  SHF.R.S32.HI R20, RZ, 0x1f, R19 ;  /* 0x0000001fff147819 */ /* 0x000fe20000011413 */
[----:B------:R-:W-:Y:S01]  /*9a60*/  VIADD R21, R19, UR7 ;  /* 0x0000000713157c36 */ /* 0x000fe20008000000 */
[----:B------:R-:W-:Y:S01]  /*9a70*/  LEA R3, P2, R2, R9, 0x2 ;  /* 0x0000000902037211 */ /* 0x000fe200078410ff */
[----:B------:R-:W-:Y:S01]  /*9a80*/  UMOV UR31, 0x14f00000 ;  /* 0x14f00000001f7882 */ /* 0x000fe20000000000 */
[----:B------:R-:W-:Y:S01]  /*9a90*/  UMOV UR34, URZ ;  /* 0x0000003f00227c82 */ /* 0x000fe20008000000 */
[----:B------:R-:W-:Y:S01]  /*9aa0*/  UMOV UR36, UR20 ;  /* 0x0000001400247c82 */ /* 0x000fe20008000000 */
[----:B------:R-:W-:Y:S01]  /*9ab0*/  R2UR UR42, R3 ;  /* 0x00000000032a72ca */ /* 0x000fe200000e0000 */
[----:B------:R-:W-:Y:S01]  /*9ac0*/  IMAD.X R3, R20, 0x1, R14, P1 ;  /* 0x0000000114037824 */ /* 0x000fe200008e060e */
[----:B------:R-:W-:Y:S01]  /*9ad0*/  R2UR UR35, R21 ;  /* 0x00000000152372ca */ /* 0x000fe200000e0000 */
[----:B------:R-:W-:-:S02]  /*9ae0*/  UIADD3 UR33, UR40, 0x26818, URZ ;  /* 0x0002681828217890 */ /* 0x000fc4000fffe03f */
[----:B------:R-:W-:Y:S01]  /*9af0*/  UIADD3 UR32, UR40, 0x15000, URZ ;  /* 0x0001500028207890 */ /* 0x000fe2000fffe03f */
        /* <DEDUP_REMOVED lines=26> */
.L_x_1664:
[----:B------:R-:W-:Y:S05]  /*9ca0*/  @P0 BRA `(.L_x_1642) ;  /* 0x00000000001c0947 */ /* 0x000fea0003800000 */
[----:B-123--:R-:W-:-:S04]  /*9cb0*/  IMAD.MOV.U32 R18, RZ, RZ, 0x3100 ;  /* 0x00003100ff127424 */ /* 0x00efc800078e00ff */
[----:B------:R1:W-:Y:S02]  /*9cc0*/  SYNCS.ARRIVE.TRANS64 RZ, [R15+URZ+0x26838], R18 ;  /* 0x026838120fff79a7 */ /* 0x0003e4000800003f */
[----:B-1----:R-:W1:Y:S02]  /*9cd0*/  S2R R18, SR_TID.X ;  /* 0x0000000000127919 */ /* 0x002e640000002100 */
[----:B-1----:R-:W-:-:S04]  /*9ce0*/  LOP3.LUT R18, R18, 0x1f, RZ, 0xc0, !PT ;  /* 0x0000001f12127812 */ /* 0x002fc800078ec0ff */
[----:B------:R-:W-:-:S13]  /*9cf0*/  ISETP.NE.AND P1, PT, R18, RZ, PT ;  /* 0x000000ff1200720c */ /* 0x000fda0003f25270 */
[----:B------:R-:W-:Y:S05]  /*9d00*/  @!P1 BRA `(.L_x_1642) ;  /* 0x0000000000049947 */ /* 0x000fea0003800000 */
[----:B------:R-:W-:Y:S01]  /*9d10*/  BPT.TRAP 0x1 ;  /* 0x000000040000795c */ /* 0x000fe20000300000 */
.L_x_1642:
        /* <DEDUP_REMOVED lines=37> */
[----:B----45:R-:W-:Y:S05]  /*9f70*/  @!P1 BRA `(.L_x_1643) ;  /* 0x0000001000c09947 */ /* 0x030fea0003800000 */
.L_x_1666:
[----:B------:R-:W-:Y:S05]  /*9f80*/  @P0 BRA `(.L_x_1644) ;  /* 0x00000000001c0947 */ /* 0x000fea0003800000 */
[----:B------:R-:W5:Y:S01]  /*9f90*/  S2R R5, SR_TID.X ;  /* 0x0000000000057919 */ /* 0x000f620000002100 */
[----:B----4-:R-:W-:-:S04]  /*9fa0*/  IMAD.MOV.U32 R4, RZ, RZ, 0x3100 ;  /* 0x00003100ff047424 */ /* 0x010fc800078e00ff */
[----:B------:R4:W-:Y:S01]  /*9fb0*/  SYNCS.ARRIVE.TRANS64 RZ, [R15+URZ+0x26810], R4 ;  /* 0x026810040fff79a7 */ /* 0x0009e2000800003f */
[----:B-----5:R-:W-:-:S04]  /*9fc0*/  LOP3.LUT R5, R5, 0x1f, RZ, 0xc0, !PT ;  /* 0x0000001f05057812 */ /* 0x020fc800078ec0ff */
[----:B------:R-:W-:-:S13]  /*9fd0*/  ISETP.NE.AND P1, PT, R5, RZ, PT ;  /* 0x000000ff0500720c */ /* 0x000fda0003f25270 */
[----:B----4-:R-:W-:Y:S05]  /*9fe0*/  @!P1 BRA `(.L_x_1644) ;  /* 0x0000000000049947 */ /* 0x010fea0003800000 */
[----:B------:R-:W-:Y:S01]  /*9ff0*/  BPT.TRAP 0x1 ;  /* 0x000000040000795c */ /* 0x000fe20000300000 */
.L_x_1644:
        /* <DEDUP_REMOVED lines=15> */
[----:B------:R-:W-:Y:S02]  /*a0f0*/  USHF.L.U32 UR35, UR10, 0x6, URZ ;  /* 0x000000060a237899 */ /* 0x000fe4000800063f */
[----:B------:R-:W-:Y:S02]  /*a100*/  UIADD3 UR33, UR40, 0x26810, URZ ;  /* 0x0002681028217890 */ /* 0x000fe4000fffe03f */
[----:B------:R-:W-:Y:S02]  /*a110*/  UIADD3 UR8, UP0, UR35, UR22, URZ ;  /* 0x0000001623087290 */ /* 0x000fe4000ff1e03f */
[----:B------:R-:W-:Y:S01]  /*a120*/  IMAD.U32 R5, RZ, RZ, UR35 ;  /* 0x00000023ff057e24 */ /* 0x000fe2000f8e00ff */
[----:B------:R-:W-:Y:S02]  /*a130*/  UIADD3 UR35, UR35, UR7, URZ ;  /* 0x0000000723237290 */ /* 0x000fe4000fffe03f */
[----:B------:R-:W-:Y:S01]  /*a140*/  UIADD3 UR24, UR40, 0x13000, URZ ;  /* 0x0001300028187890 */ /* 0x000fe2000fffe03f */
[----:B------:R-:W-:Y:S01]  /*a150*/  IMAD.U32 R0, RZ, RZ, UR8 ;  /* 0x00000008ff007e24 */ /* 0x000fe2000f8e00ff */
[----:B------:R-:W-:Y:S01]  /*a160*/  PLOP3.LUT P2, PT, PT, PT, UP0, 0x80, 0x0 ;  /* 0x000000000000781c */ /* 0x000fe20003f4f008 */
[----:B------:R-:W-:Y:S01]  /*a170*/  UIADD3 UR16, UR40, 0x14000, URZ ;  /* 0x0001400028107890 */ /* 0x000fe2000fffe03f */
[----:B------:R-:W-:Y:S01]  /*a180*/  R2UR UR8, R2 ;  /* 0x00000000020872ca */ /* 0x000fe200000e0000 */
[----:B------:R-:W-:Y:S01]  /*a190*/  UIADD3 UR40, UR40, 0x1e000, URZ ;  /* 0x0001e00028287890 */ /* 0x000fe2000fffe03f */
[----:B----4-:R-:W-:Y:S01]  /*a1a0*/  LEA R4, P1, R0, R9, 0x2 ;  /* 0x0000000900047211 */ /* 0x010fe200078210ff */
[----:B------:R-:W-:Y:S01]  /*a1b0*/  UMOV UR25, UR33 ;  /* 0x0000002100197c82 */ /* 0x000fe20008000000 */
[----:B------:R-:W-:Y:S01]  /*a1c0*/  LEA.HI.X.SX32 R5, R5, R14, 0x1, P2 ;  /* 0x0000000e05057211 */ /* 0x000fe200010f0eff */
[----:B------:R-:W-:Y:S01]  /*a1d0*/  UMOV UR27, UR35 ;  /* 0x00000023001b7c82 */ /* 0x000fe20008000000 */
[----:B------:R-:W-:Y:S01]  /*a1e0*/  R2UR UR42, R4 ;  /* 0x00000000042a72ca */ /* 0x000fe200000e0000 */
[----:B------:R-:W-:Y:S01]  /*a1f0*/  UMOV UR17, UR33 ;  /* 0x0000002100117c82 */ /* 0x000fe20008000000 */
[----:B------:R-:W-:Y:S01]  /*a200*/  LEA.HI.X R0, R0, R8, R5, 0x2, P1 ;  /* 0x0000000800007211 */ /* 0x000fe200008f1405 */
[----:B------:R-:W-:Y:S01]  /*a210*/  UMOV UR19, UR35 ;  /* 0x0000002300137c82 */ /* 0x000fe20008000000 */
[----:B------:R-:W-:Y:S01]  /*a220*/  ISETP.NE.AND P1, PT, R17, RZ, PT ;  /* 0x000000ff1100720c */ /* 0x000fe20003f25270 */
[----:B------:R-:W-:Y:S01]  /*a230*/  UMOV UR41, UR33 ;  /* 0x0000002100297c82 */ /* 0x000fe20008000000 */
[----:B------:R-:W-:Y:S01]  /*a240*/  R2UR UR43, R0 ;  /* 0x00000000002b72ca */ /* 0x000fe200000e0000 */
[----:B------:R4:W-:Y:S01]  /*a250*/  UTMALDG.4D [UR32], [UR8], desc[UR30] ;  /* 0x00001e20080075b4 */ /* 0x0009e20008019000 */
[----:B------:R-:W-:Y:S01]  /*a260*/  UMOV UR39, 0x10 ;  /* 0x0000001000277882 */ /* 0x000fe20000000000 */
[----:B------:R-:W-:Y:S01]  /*a270*/  IMAD.U32 R0, RZ, RZ, UR10 ;  /* 0x0000000aff007e24 */ /* 0x000fe2000f8e00ff */
[----:B------:R4:W-:Y:S01]  /*a280*/  UTMALDG.4D [UR24], [UR8], desc[UR30] ;  /* 0x00001e18080075b4 */ /* 0x0009e20008019000 */
[----:B------:R4:W-:Y:S08]  /*a290*/  UTMALDG.4D [UR16], [UR8], desc[UR30] ;  /* 0x00001e10080075b4 */ /* 0x0009f00008019000 */
[----:B------:R4:W-:Y:S02]  /*a2a0*/  UBLKCP.S.G [UR40], [UR42], UR39 ;  /* 0x000000282a0073ba */ /* 0x0009e40008000227 */
[----:B----4-:R-:W-:Y:S05]  /*a2b0*/  @P1 BRA `(.L_x_1645) ;  /* 0xfffffff000cc1947 */ /* 0x010fea000383ffff */
.L_x_1636:
[----:B------:R-:W4:Y:S02]  /*a2c0*/  LDL.LU R4, [R1+0x8] ;  /* 0x0000080001047983 */ /* 0x000f240000300800 */
[----:B----4-:R-:W-:Y:S02]  /*a2d0*/  ISETP.NE.AND P1, PT, R4, RZ, PT ;  /* 0x000000ff0400720c */ /* 0x010fe40003f25270 */
[----:B------:R4:W5:Y:S11]  /*a2e0*/  LDL R4, [R1+0x4] ;  /* 0x0000040001047983 */ /* 0x0009760000100800 */
[----:B----4-:R-:W-:Y:S05]  /*a2f0*/  @!P1 BRA `(.L_x_1635) ;  /* 0x0000000400949947 */ /* 0x010fea0003800000 */
[----:B------:R-:W-:-:S04]  /*a300*/  SHF.L.U32 R12, R10, 0x1f, RZ ;  /* 0x0000001f0a0c7819 */ /* 0x000fc800000006ff */
[----:B------:R-:W4:Y:S02]  /*a310*/  SYNCS.PHASECHK.TRANS64.TRYWAIT P1, [R15+URZ+0x26840], R12 ;  /* 0x0268400c0f0075a7 */ /* 0x000f24000802017f */
[----:B----4-:R-:W-:Y:S05]  /*a320*/  @!P1 BRA `(.L_x_1646) ;  /* 0x0000000c00ec9947 */ /* 0x010fea0003800000 */
.L_x_1667:
[----:B------:R-:W-:Y:S05]  /*a330*/  @P0 BRA `(.L_x_1647) ;  /* 0x00000000001c0947 */ /* 0x000fea0003800000 */
[----:B-----5:R-:W1:Y:S02]  /*a340*/  S2R R4, SR_TID.X ;  /* 0x0000000000047919 */ /* 0x020e640000002100 */
[----:B-1----:R-:W-:Y:S01]  /*a350*/  LOP3.LUT R5, R4, 0x1f, RZ, 0xc0, !PT ;  /* 0x0000001f04057812 */ /* 0x002fe200078ec0ff */
[----:B------:R-:W-:-:S03]  /*a360*/  IMAD.MOV.U32 R4, RZ, RZ, 0x3100 ;  /* 0x00003100ff047424 */ /* 0x000fc600078e00ff */
[----:B------:R-:W-:Y:S01]  /*a370*/  ISETP.NE.AND P1, PT, R5, RZ, PT ;  /* 0x000000ff0500720c */ /* 0x000fe20003f25270 */
[----:B------:R1:W-:-:S12]  /*a380*/  SYNCS.ARRIVE.TRANS64 RZ, [R15+URZ+0x26830], R4 ;  /* 0x026830040fff79a7 */ /* 0x0003d8000800003f */
[----:B-1----:R-:W-:Y:S05]  /*a390*/  @!P1 BRA `(.L_x_1647) ;  /* 0x0000000000049947 */ /* 0x002fea0003800000 */
[----:B------:R-:W-:Y:S01]  /*a3a0*/  BPT.TRAP 0x1 ;  /* 0x000000040000795c */ /* 0x000fe20000300000 */
.L_x_1647:
[----:B-1---5:R-:W1:Y:S01]  /*a3b0*/  LDC.64 R4, c[0x0][0x728] ;  /* 0x0001ca00ff047b82 */ /* 0x022e620000000a00 */
        /* <DEDUP_REMOVED lines=17> */
[----:B------:R-:W-:Y:S02]  /*a4d0*/  UIADD3 UR35, UR35, UR7, URZ ;  /* 0x0000000723237290 */ /* 0x000fe4000fffe03f */
[----:B------:R-:W-:Y:S01]  /*a4e0*/  UIADD3 UR24, UR16, 0x19000, URZ ;  /* 0x0001900010187890 */ /* 0x000fe2000fffe03f */
[C---:B-1----:R-:W-:Y:S01]  /*a4f0*/  LEA R4, P2, R13.reuse, R4, 0x2 ;  /* 0x000000040d047211 */ /* 0x042fe200078410ff */
[----:B------:R-:W-:Y:S01]  /*a500*/  UIADD3 UR16, UR16, 0x1a000, URZ ;  /* 0x0001a00010107890 */ /* 0x000fe2000fffe03f */
[----:B------:R-:W-:Y:S02]  /*a510*/  UMOV UR25, UR33 ;  /* 0x0000002100197c82 */ /* 0x000fe40008000000 */
[----:B------:R-:W-:Y:S01]  /*a520*/  R2UR UR40, R4 ;  /* 0x00000000042872ca */ /* 0x000fe200000e0000 */
[----:B------:R-:W-:Y:S01]  /*a530*/  UMOV UR27, UR35 ;  /* 0x00000023001b7c82 */ /* 0x000fe20008000000 */
[----:B------:R-:W-:Y:S01]  /*a540*/  LEA.HI.X.SX32 R4, R0, R11, 0x1, P1 ;  /* 0x0000000b00047211 */ /* 0x000fe200008f0eff */
[----:B------:R-:W-:Y:S01]  /*a550*/  UMOV UR17, UR33 ;  /* 0x0000002100117c82 */ /* 0x000fe20008000000 */
[----:B------:R-:W-:Y:S01]  /*a560*/  UMOV UR19, UR35 ;  /* 0x0000002300137c82 */ /* 0x000fe20008000000 */
[----:B------:R-:W-:Y:S01]  /*a570*/  UMOV UR43, UR33 ;  /* 0x00000021002b7c82 */ /* 0x000fe20008000000 */
        /* <DEDUP_REMOVED lines=10> */
[----:B------:R-:W2:Y:S02]  /*a620*/  SYNCS.PHASECHK.TRANS64.TRYWAIT P1, [R15+URZ+0x26828], R12 ;  /* 0x0268280c0f0075a7 */ /* 0x000ea4000802017f */
[----:B-12---:R-:W-:Y:S05]  /*a630*/  @!P1 BRA `(.L_x_1648) ;  /* 0x0000000c003c9947 */ /* 0x006fea0003800000 */
.L_x_1668:
[----:B------:R-:W-:Y:S05]  /*a640*/  @P0 BRA `(.L_x_1649) ;  /* 0x00000000001c0947 */ /* 0x000fea0003800000 */
[----:B------:R-:W2:Y:S02]  /*a650*/  S2R R4, SR_TID.X ;  /* 0x0000000000047919 */ /* 0x000ea40000002100 */
[----:B--2---:R-:W-:Y:S01]  /*a660*/  LOP3.LUT R5, R4, 0x1f, RZ, 0xc0, !PT ;  /* 0x0000001f04057812 */ /* 0x004fe200078ec0ff */
[----:B------:R-:W-:-:S03]  /*a670*/  IMAD.MOV.U32 R4, RZ, RZ, 0x3100 ;  /* 0x00003100ff047424 */ /* 0x000fc600078e00ff */
[----:B------:R-:W-:Y:S01]  /*a680*/  ISETP.NE.AND P0, PT, R5, RZ, PT ;  /* 0x000000ff0500720c */ /* 0x000fe20003f05270 */
[----:B------:R2:W-:-:S12]  /*a690*/  SYNCS.ARRIVE.TRANS64 RZ, [R15+URZ+0x26818], R4 ;  /* 0x026818040fff79a7 */ /* 0x0005d8000800003f */
[----:B--2---:R-:W-:Y:S05]  /*a6a0*/  @!P0 BRA `(.L_x_1649) ;  /* 0x0000000000048947 */ /* 0x004fea0003800000 */
[----:B------:R-:W-:Y:S01]  /*a6b0*/  BPT.TRAP 0x1 ;  /* 0x000000040000795c */ /* 0x000fe20000300000 */
.L_x_1649:
[----:B------:R2:W5:Y:S01]  /*a6c0*/  LDL.LU R4, [R1+0x4] ;  /* 0x0000040001047983 */ /* 0x0005620000300800 */
        /* <DEDUP_REMOVED lines=15> */
[----:B------:R-:W-:Y:S01]  /*a7c0*/  IMAD.U32 R3, RZ, RZ, UR35 ;  /* 0x00000023ff037e24 */ /* 0x000fe2000f8e00ff */
[----:B------:R-:W-:Y:S02]  /*a7d0*/  UIADD3 UR32, UR40, 0x15000, URZ ;  /* 0x0001500028207890 */ /* 0x000fe4000fffe03f */
[----:B------:R-:W-:Y:S01]  /*a7e0*/  UIADD3 UR33, UR40, 0x26818, URZ ;  /* 0x0002681828217890 */ /* 0x000fe2000fffe03f */
[----:B------:R-:W-:Y:S01]  /*a7f0*/  PLOP3.LUT P0, PT, PT, PT, UP0, 0x80, 0x0 ;  /* 0x000000000000781c */ /* 0x000fe20003f0f008 */
[----:B------:R-:W-:Y:S01]  /*a800*/  IMAD.U32 R0, RZ, RZ, UR10 ;  /* 0x0000000aff007e24 */ /* 0x000fe2000f8e00ff */
[----:B------:R-:W-:Y:S02]  /*a810*/  UIADD3 UR35, UR35, UR7, URZ ;  /* 0x0000000723237290 */ /* 0x000fe4000fffe03f */
[----:B------:R-:W-:Y:S01]  /*a820*/  LEA.HI.X.SX32 R3, R3, R14, 0x1, P0 ;  /* 0x0000000e03037211 */ /* 0x000fe200000f0eff */
[----:B------:R-:W-:Y:S01]  /*a830*/  UIADD3 UR24, UR40, 0x16000, URZ ;  /* 0x0001600028187890 */ /* 0x000fe2000fffe03f */
[----:B------:R-:W-:Y:S01]  /*a840*/  LEA R9, P0, R0, R9, 0x2 ;  /* 0x0000000900097211 */ /* 0x000fe200078010ff */
[----:B------:R-:W-:-:S02]  /*a850*/  UIADD3 UR16, UR40, 0x17000, URZ ;  /* 0x0001700028107890 */ /* 0x000fc4000fffe03f */
[----:B------:R-:W-:Y:S01]  /*a860*/  UIADD3 UR40, UR40, 0x1e100, URZ ;  /* 0x0001e10028287890 */ /* 0x000fe2000fffe03f */
[----:B------:R-:W-:Y:S01]  /*a870*/  LEA.HI.X R8, R0, R8, R3, 0x2, P0 ;  /* 0x0000000800087211 */ /* 0x000fe200000f1403 */
[----:B------:R-:W-:Y:S01]  /*a880*/  UMOV UR25, UR33 ;  /* 0x0000002100197c82 */ /* 0x000fe20008000000 */
[----:B------:R-:W-:Y:S01]  /*a890*/  R2UR UR42, R9 ;  /* 0x00000000092a72ca */ /* 0x000fe200000e0000 */
[----:B------:R-:W-:Y:S01]  /*a8a0*/  UMOV UR27, UR35 ;  /* 0x00000023001b7c82 */ /* 0x000fe20008000000 */
[----:B------:R-:W-:Y:S01]  /*a8b0*/  R2UR UR43, R8 ;  /* 0x00000000082b72ca */ /* 0x000fe200000e0000 */
[----:B------:R-:W-:Y:S01]  /*a8c0*/  UMOV UR17, UR33 ;  /* 0x0000002100117c82 */ /* 0x000fe20008000000 */
[----:B------:R2:W-:Y:S01]  /*a8d0*/  UTMALDG.4D [UR32], [UR8], desc[UR30] ;  /* 0x00001e20080075b4 */ /* 0x0005e20008019000 */
[----:B------:R-:W-:Y:S01]  /*a8e0*/  UMOV UR19, UR35 ;  /* 0x0000002300137c82 */ /* 0x000fe20008000000 */
[----:B------:R-:W-:Y:S01]  /*a8f0*/  UMOV UR41, UR33 ;  /* 0x0000002100297c82 */ /* 0x000fe20008000000 */
[----:B------:R-:W-:Y:S01]  /*a900*/  UMOV UR10, 0x10 ;  /* 0x00000010000a7882 */ /* 0x000fe20000000000 */
[----:B------:R2:W-:Y:S01]  /*a910*/  UTMALDG.4D [UR24], [UR8], desc[UR30] ;  /* 0x00001e18080075b4 */ /* 0x0005e20008019000 */
[----:B------:R2:W-:Y:S06]  /*a920*/  UTMALDG.4D [UR16], [UR8], desc[UR30] ;  /* 0x00001e10080075b4 */ /* 0x0005ec0008019000 */
[----:B------:R2:W-:Y:S02]  /*a930*/  UBLKCP.S.G [UR40], [UR42], UR10 ;  /* 0x000000282a0073ba */ /* 0x0005e4000800020a */
[----:B--2---:R-:W-:-:S07]  /*a940*/  IMAD.MOV.U32 R16, RZ, RZ, 0x1 ;  /* 0x00000001ff107424 */ /* 0x004fce00078e00ff */
.L_x_1635:
[----:B------:R-:W1:Y:S01]  /*a950*/  S2R R0, SR_TID.X ;  /* 0x0000000000007919 */ /* 0x000e620000002100 */
[----:B------:R-:W-:Y:S01]  /*a960*/  IMAD R3, R16, 0x8, R15 ;  /* 0x0000000810037824 */ /* 0x000fe200078e020f */
[----:B-1----:R-:W-:Y:S02]  /*a970*/  LOP3.LUT R2, R0, 0x7f, RZ, 0xc0, !PT ;  /* 0x0000007f00027812 */ /* 0x002fe400078ec0ff */
[----:B------:R-:W-:Y:S02]  /*a980*/  SHF.L.U32 R0, R10, 0x1f, RZ ;  /* 0x0000001f0a007819 */ /* 0x000fe400000006ff */
[----:B------:R-:W-:Y:S02]  /*a990*/  ISETP.NE.AND P1, PT, R2, RZ, PT ;  /* 0x000000ff0200720c */ /* 0x000fe40003f25270 */
[----:B------:R-:W1:Y:S02]  /*a9a0*/  SYNCS.PHASECHK.TRANS64.TRYWAIT P0, [R3+URZ+0x26840], R0 ;  /* 0x02684000030075a7 */ /* 0x000e64000800017f */
[----:B-1----:R-:W-:Y:S09]  /*a9b0*/  @!P0 BRA `(.L_x_1650) ;  /* 0x0000000800708947 */ /* 0x002ff20003800000 */
.L_x_1669:
[----:B------:R-:W-:Y:S05]  /*a9c0*/  @P1 BRA `(.L_x_1651) ;  /* 0x0000000000181947 */ /* 0x000fea0003800000 */
[----:B------:R-:W1:Y:S01]  /*a9d0*/  S2R R2, SR_TID.X ;  /* 0x0000000000027919 */ /* 0x000e620000002100 */
[----:B------:R-:W-:-:S04]  /*a9e0*/  IMAD.MOV.U32 R0, RZ, RZ, 0x3100 ;  /* 0x00003100ff007424 */ /* 0x000fc800078e00ff */
[----:B------:R1:W-:Y:S02]  /*a9f0*/  SYNCS.ARRIVE.TRANS64 RZ, [R3+URZ+0x26830], R0 ;  /* 0x0268300003ff79a7 */ /* 0x0003e4000800003f */
[----:B-1----:R-:W-:-:S13]  /*aa00*/  LOP3.LUT P0, RZ, R2, 0x1f, RZ, 0xc0, !PT ;  /* 0x0000001f02ff7812 */ /* 0x002fda000780c0ff */
[----:B------:R-:W-:Y:S05]  /*aa10*/  @!P0 BRA `(.L_x_1651) ;  /* 0x0000000000048947 */ /* 0x000fea0003800000 */
[----:B------:R-:W-:Y:S01]  /*aa20*/  BPT.TRAP 0x1 ;  /* 0x000000040000795c */ /* 0x000fe20000300000 */
.L_x_1651:
[----:B-----5:R-:W-:Y:S01]  /*aa30*/  R2UR UR35, R4 ;  /* 0x00000000042372ca */ /* 0x020fe200000e0000 */
[C-C-:B------:R-:W-:Y:S01]  /*aa40*/  IMAD R0, R16.reuse, 0x3000, R15.reuse ;  /* 0x0000300010007824 */ /* 0x140fe200078e020f */
[----:B------:R-:W-:Y:S01]  /*aa50*/  R2UR UR17, R11 ;  /* 0x000000000b1172ca */ /* 0x000fe200000e0000 */
[----:B--234-:R-:W-:Y:S01]  /*aa60*/  IMAD R15, R16, 0x100, R15 ;  /* 0x00000100100f7824 */ /* 0x01cfe200078e020f */
[----:B------:R-:W-:Y:S01]  /*aa70*/  IADD3 R7, P0, R7, 0x1f0, RZ ;  /* 0x000001f007077810 */ /* 0x000fe20007f1e0ff */
[----:B------:R-:W-:Y:S01]  /*aa80*/  ULDC.64 UR30, c[0x0][0x728] ;  /* 0x0001ca00001e7ab9 */ /* 0x000fe20000000a00 */
[----:B------:R-:W-:Y:S01]  /*aa90*/  R2UR UR33, R3 ;  /* 0x00000000032172ca */ /* 0x000fe200000e0000 */
[----:B------:R-:W-:Y:S01]  /*aaa0*/  UMOV UR40, 0x0 ;  /* 0x0000000000287882 */ /* 0x000fe20000000000 */
[----:B------:R-:W-:Y:S01]  /*aab0*/  R2UR UR16, R0 ;  /* 0x00000000001072ca */ /* 0x000fe200000e0000 */
[----:B------:R-:W-:Y:S01]  /*aac0*/  IMAD.X R6, RZ, RZ, R6, P0 ;  /* 0x000000ffff067224 */ /* 0x000fe200000e0606 */
        /* <DEDUP_REMOVED lines=10> */
[----:B------:R-:W-:Y:S02]  /*ab70*/  ULEA.HI.X.SX32 UR17, UR35, UR17, 0x1, UP0 ;  /* 0x0000001123117291 */ /* 0x000fe400080f0e3f */
[----:B------:R-:W-:Y:S01]  /*ab80*/  ULEA UR30, UP0, UR18, UR30, 0x2 ;  /* 0x0000001e121e7291 */ /* 0x000fe2000f80103f */
[C---:B------:R-:W-:Y:S01]  /*ab90*/  ISETP.NE.AND P0, PT, R0.reuse, 0x2, PT ;  /* 0x000000020000780c */ /* 0x040fe20003f05270 */
[----:B------:R-:W-:Y:S02]  /*aba0*/  UIADD3 UR35, UR35, UR7, URZ ;  /* 0x0000000723237290 */ /* 0x000fe4000fffe03f */
[----:B------:R-:W-:Y:S01]  /*abb0*/  UIADD3 UR32, UR16, 0x18000, URZ ;  /* 0x0001800010207890 */ /* 0x000fe2000fffe03f */
[----:B------:R-:W-:Y:S01]  /*abc0*/  SEL R3, RZ, 0x1, P0 ;  /* 0x00000001ff037807 */ /* 0x000fe20000000000 */
[----:B------:R-:W-:Y:S01]  /*abd0*/  UIADD3 UR24, UR16, 0x19000, URZ ;  /* 0x0001900010187890 */ /* 0x000fe2000fffe03f */
[----:B------:R-:W-:Y:S01]  /*abe0*/  SEL R0, R0, RZ, P0 ;  /* 0x000000ff00007207 */ /* 0x000fe20000000000 */
[----:B------:R-:W-:Y:S01]  /*abf0*/  UIADD3 UR16, UR16, 0x1a000, URZ ;  /* 0x0001a00010107890 */ /* 0x000fe2000fffe03f */
[----:B------:R-:W-:Y:S01]  /*ac00*/  LOP3.LUT R10, R10, R3, RZ, 0x3c, !PT ;  /* 0x000000030a0a7212 */ /* 0x000fe200078e3cff */
[----:B------:R-:W-:-:S02]  /*ac10*/  ULEA.HI.X UR31, UR18, UR31, UR17, 0x2, UP0 ;  /* 0x0000001f121f7291 */ /* 0x000fc400080f1411 */
        /* <DEDUP_REMOVED lines=17> */
.L_x_1632:
[----:B------:R-:W-:Y:S05]  /*ad30*/  BSYNC B0 ;  /* 0x0000000000007941 */ /* 0x000fea0003800000 */
.L_x_1627:
[----:B------:R-:W-:-:S03]  /*ad40*/  UMOV UR8, 0xffffffff ;  /* 0xffffffff00087882 */ /* 0x000fc60000000000 */
[----:B------:R-:W-:Y:S05]  /*ad50*/  BRA.DIV UR8, `(.L_x_1652) ;  /* 0x00000006089c7947 */ /* 0x000fea000b800000 */
[----:B------:R-:W-:-:S13]  /*ad60*/  ELECT P6, URZ, PT ;  /* 0x00000000003f782f */ /* 0x000fda00038c0000 */
.L_x_1672:
[----:B------:R-:W-:Y:S05]  /*ad70*/  @!P6 BRA `(.L_x_1554) ;  /* 0x000000000084e947 */ /* 0x000fea0003800000 */
[----:B------:R-:W-:-:S06]  /*ad80*/  ULOP3.LUT UR8, UR38, 0x2, URZ, 0xfc, !UPT ;  /* 0x0000000226087892 */ /* 0x000fcc000f8efc3f */
[----:B------:R-:W-:-:S05]  /*ad90*/  IMAD.U32 R2, RZ, RZ, UR8 ;  /* 0x00000008ff027e24 */ /* 0x000fca000f8e00ff */
[----:B------:R-:W-:-:S13]  /*ada0*/  ISETP.NE.AND P2, PT, R2, 0x3, PT ;  /* 0x000000030200780c */ /* 0x000fda0003f45270 */
[----:B------:R-:W-:Y:S05]  /*adb0*/  @!P2 BRA `(.L_x_1653) ;  /* 0x000000000004a947 */ /* 0x000fea0003800000 */
[----:B---3--:R-:W-:Y:S01]  /*adc0*/  BPT.TRAP 0x1 ;  /* 0x000000040000795c */ /* 0x008fe20000300000 */
.L_x_1653:
        /* <DEDUP_REMOVED lines=8> */
[----:B------:R-:W-:Y:S02]  /*ae50*/  SEL R5, RZ, 0x1, P1 ;  /* 0x00000001ff057807 */ /* 0x000fe40000800000 */
[----:B------:R-:W-:Y:S01]  /*ae60*/  SEL R6, R2, RZ, P1 ;  /* 0x000000ff02067207 */ /* 0x000fe20000800000 */
[----:B------:R-:W1:Y:S01]  /*ae70*/  SYNCS.PHASECHK.TRANS64.TRYWAIT P0, [R7+URZ], R4 ;  /* 0x00000004070075a7 */ /* 0x000e62000800017f */
[----:B------:R-:W-:-:S03]  /*ae80*/  LOP3.LUT R5, R10, R5, RZ, 0x3c, !PT ;  /* 0x000000050a057212 */ /* 0x000fc600078e3cff */
[----:B------:R-:W-:Y:S01]  /*ae90*/  IMAD R3, R6, 0x8, R3 ;  /* 0x0000000806037824 */ /* 0x000fe200078e0203 */
[----:B------:R-:W-:Y:S01]  /*aea0*/  SHF.L.U32 R2, R5, 0x1f, RZ ;  /* 0x0000001f05027819 */ /* 0x000fe200000006ff */
[----:B-1----:R-:W-:Y:S06]  /*aeb0*/  @!P0 BRA `(.L_x_1654) ;  /* 0x0000000400648947 */ /* 0x002fec0003800000 */
.L_x_1673:
[----:B------:R-:W2:Y:S02]  /*aec0*/  SYNCS.PHASECHK.TRANS64.TRYWAIT P0, [R3+URZ], R2 ;  /* 0x00000002030075a7 */ /* 0x000ea4000800017f */
[----:B--2---:R-:W-:Y:S05]  /*aed0*/  @!P0 BRA `(.L_x_1655) ;  /* 0x0000000400708947 */ /* 0x004fea0003800000 */
.L_x_1674:
[----:B------:R-:W-:Y:S05]  /*aee0*/  @!P2 BRA `(.L_x_1656) ;  /* 0x000000000004a947 */ /* 0x000fea0003800000 */
[----:B---3--:R-:W-:Y:S01]  /*aef0*/  BPT.TRAP 0x1 ;  /* 0x000000040000795c */ /* 0x008fe20000300000 */
.L_x_1656:
[----:B--2---:R-:W-:-:S04]  /*af00*/  VIADD R3, R8, 0x26840 ;  /* 0x0002684008037836 */ /* 0x004fc80000000000 */
[----:B------:R-:W-:-:S04]  /*af10*/  IMAD R5, R0, 0x8, R3 ;  /* 0x0000000800057824 */ /* 0x000fc800078e0203 */
[----:B------:R-:W2:Y:S02]  /*af20*/  SYNCS.PHASECHK.TRANS64.TRYWAIT P0, [R5+URZ], R4 ;  /* 0x00000004050075a7 */ /* 0x000ea4000800017f */
[----:B--2---:R-:W-:Y:S05]  /*af30*/  @!P0 BRA `(.L_x_1657) ;  /* 0x00000004006c8947 */ /* 0x004fea0003800000 */
.L_x_1675:
[----:B------:R-:W-:-:S07]  /*af40*/  IMAD R3, R6, 0x8, R3 ;  /* 0x0000000806037824 */ /* 0x000fce00078e0203 */
.L_x_1658:
[----:B----4-:R4:W1:Y:S02]  /*af50*/  SYNCS.PHASECHK.TRANS64.TRYWAIT P0, [R3+URZ], R2 ;  /* 0x00000002030075a7 */ /* 0x010864000800017f */
[----:B-1----:R-:W-:Y:S05]  /*af60*/  @!P0 NANOSLEEP.SYNCS 0x989680 ;  /* 0x009896800000895d */ /* 0x002fea0003900000 */
[----:B------:R-:W1:Y:S02]  /*af70*/  @!P0 SYNCS.PHASECHK.TRANS64 P0, [R3+URZ], R2 ;  /* 0x00000002030085a7 */ /* 0x000e64000800007f */
[----:B-1----:R-:W-:Y:S05]  /*af80*/  @!P0 BRA `(.L_x_1658) ;  /* 0xfffffffc00f08947 */ /* 0x002fea000383ffff */
.L_x_1554:
[----:B---3--:R-:W-:Y:S05]  /*af90*/  BSYNC B6 ;  /* 0x0000000000067941 */ /* 0x008fea0003800000 */
.L_x_1548:
[----:B------:R-:W-:Y:S05]  /*afa0*/  EXIT ;  /* 0x000000000000794d */ /* 0x000fea0003800000 */
.L_x_1565:
[----:B------:R-:W-:Y:S02]  /*afb0*/  IMAD.MOV.U32 R13, RZ, RZ, R17 ;  /* 0x000000ffff0d7224 */ /* 0x000fe400078e0011 */
[----:B------:R-:W-:Y:S02]  /*afc0*/  IMAD.MOV.U32 R12, RZ, RZ, RZ ;  /* 0x000000ffff0c7224 */ /* 0x000fe400078e00ff */
[----:B------:R-:W-:Y:S02]  /*afd0*/  IMAD.MOV.U32 R11, RZ, RZ, 0x1f ;  /* 0x0000001fff0b7424 */ /* 0x000fe400078e00ff */
[----:B------:R-:W-:-:S07]  /*afe0*/  IMAD.MOV.U32 R15, RZ, RZ, -0x1 ;  /* 0xffffffffff0f7424 */ /* 0x000fce00078e00ff */
[----:B------:R-:W-:Y:S05]  /*aff0*/  WARPSYNC.COLLECTIVE R15, `(.L_x_1659) ;  /* 0x000000000f087348 */ /* 0x000fea0003c00000 */
[----:B------:R1:W2:Y:S02]  /*b000*/  SHFL.IDX P6, R14, R13, R12, R11 ;  /* 0x0000000c0d0e7389 */ /* 0x0002a400000c000b */
[----:B-12---:R-:W-:Y:S01]  /*b010*/  ENDCOLLECTIVE ;  /* 0x000000000000791b */ /* 0x006fe20003800000 */
.L_x_1659:
[----:B------:R-:W-:Y:S05]  /*b020*/  BRA `(.L_x_1660) ;  /* 0xffffff64003c7947 */ /* 0x000fea000383ffff */
.L_x_1567:
[----:B--2---:R2:W3:Y:S02]  /*b030*/  SYNCS.PHASECHK.TRANS64.TRYWAIT P0, [R237+URZ+0x26800], R4 ;  /* 0x02680004ed0075a7 */ /* 0x0044e4000800017f */
[----:B---3--:R-:W-:Y:S05]  /*b040*/  @!P0 NANOSLEEP.SYNCS 0x989680 ;  /* 0x009896800000895d */ /* 0x008fea0003900000 */
[----:B------:R-:W3:Y:S02]  /*b050*/  @!P0 SYNCS.PHASECHK.TRANS64 P0, [R237+URZ+0x26800], R4 ;  /* 0x02680004ed0085a7 */ /* 0x000ee4000800007f */
[----:B---3--:R-:W-:Y:S05]  /*b060*/  @!P0 BRA `(.L_x_1567) ;  /* 0xfffffffc00f08947 */ /* 0x008fea000383ffff */
[----:B------:R-:W-:Y:S05]  /*b070*/  BRA `(.L_x_1566) ;  /* 0xffffff6400647947 */ /* 0x000fea000383ffff */
.L_x_1572:
[----:B--2---:R-:W-:-:S04]  /*b080*/  IMAD.U32 R5, RZ, RZ, UR7 ;  /* 0x00000007ff057e24 */ /* 0x004fc8000f8e00ff */
[----:B------:R2:W3:Y:S03]  /*b090*/  SYNCS.PHASECHK.TRANS64.TRYWAIT P0, [R5+URZ+0x26810], R120 ;  /* 0x02681078050075a7 */ /* 0x0004e6000800017f */
[----:B---3--:R-:W-:Y:S05]  /*b0a0*/  @!P0 NANOSLEEP.SYNCS 0x989680 ;  /* 0x009896800000895d */ /* 0x008fea0003900000 */
[----:B------:R-:W3:Y:S02]  /*b0b0*/  @!P0 SYNCS.PHASECHK.TRANS64 P0, [R5+URZ+0x26810], R120 ;  /* 0x02681078050085a7 */ /* 0x000ee4000800007f */
[----:B---3--:R-:W-:Y:S05]  /*b0c0*/  @!P0 BRA `(.L_x_1572) ;  /* 0xfffffffc00ec8947 */ /* 0x008fea000383ffff */
[----:B------:R-:W-:Y:S05]  /*b0d0*/  BRA `(.L_x_1571) ;  /* 0xffffff6c00c07947 */ /* 0x000fea000383ffff */
.L_x_1576:
[----:B------:R-:W-:-:S04]  /*b0e0*/  IMAD.U32 R121, RZ, RZ, UR7 ;  /* 0x00000007ff797e24 */ /* 0x000fc8000f8e00ff */
[----:B------:R1:W1:Y:S03]  /*b0f0*/  SYNCS.PHASECHK.TRANS64.TRYWAIT P0, [R121+URZ+0x26830], R120 ;  /* 0x02683078790075a7 */ /* 0x000266000800017f */
[----:B-1----:R-:W-:Y:S05]  /*b100*/  @!P0 NANOSLEEP.SYNCS 0x989680 ;  /* 0x009896800000895d */ /* 0x002fea0003900000 */
[----:B------:R-:W1:Y:S02]  /*b110*/  @!P0 SYNCS.PHASECHK.TRANS64 P0, [R121+URZ+0x26830], R120 ;  /* 0x02683078790085a7 */ /* 0x000e64000800007f */
[----:B-1----:R-:W-:Y:S05]  /*b120*/  @!P0 BRA `(.L_x_1576) ;  /* 0xfffffffc00ec8947 */ /* 0x002fea000383ffff */
[----:B------:R-:W-:Y:S05]  /*b130*/  BRA `(.L_x_1575) ;  /* 0xffffff7400847947 */ /* 0x000fea000383ffff */
.L_x_1633:
[----:B-1----:R1:W2:Y:S02]  /*b140*/  SYNCS.PHASECHK.TRANS64.TRYWAIT P0, [R15+URZ+0x26820], R0 ;  /* 0x026820000f0075a7 */ /* 0x0022a4000800017f */
[----:B--2---:R-:W-:Y:S05]  /*b150*/  @!P0 NANOSLEEP.SYNCS 0x989680 ;  /* 0x009896800000895d */ /* 0x004fea0003900000 */
[----:B------:R-:W2:Y:S02]  /*b160*/  @!P0 SYNCS.PHASECHK.TRANS64 P0, [R15+URZ+0x26820], R0 ;  /* 0x026820000f0085a7 */ /* 0x000ea4000800007f */
[----:B--2---:R-:W-:Y:S05]  /*b170*/  @!P0 BRA `(.L_x_1633) ;  /* 0xfffffffc00f08947 */ /* 0x004fea000383ffff */
[----:B------:R-:W-:Y:S05]  /*b180*/  BRA `(.L_x_1661) ;  /* 0xffffffd800e07947 */ /* 0x000fea000383ffff */
.L_x_1637:
[----:B--2---:R2:W3:Y:S02]  /*b190*/  SYNCS.PHASECHK.TRANS64.TRYWAIT P1, [R15+URZ+0x26840], R18 ;  /* 0x026840120f0075a7 */ /* 0x0044e4000802017f */
[----:B---3--:R-:W-:Y:S05]  /*b1a0*/  @!P1 NANOSLEEP.SYNCS 0x989680 ;  /* 0x009896800000995d */ /* 0x008fea0003900000 */
[----:B------:R-:W3:Y:S02]  /*b1b0*/  @!P1 SYNCS.PHASECHK.TRANS64 P1, [R15+URZ+0x26840], R18 ;  /* 0x026840120f0095a7 */ /* 0x000ee4000802007f */
[----:B---3--:R-:W-:Y:S05]  /*b1c0*/  @!P1 BRA `(.L_x_1637) ;  /* 0xfffffffc00f09947 */ /* 0x008fea000383ffff */
[----:B------:R-:W-:Y:S05]  /*b1d0*/  BRA `(.L_x_1662) ;  /* 0xffffffe400107947 */ /* 0x000fea000383ffff */
.L_x_1639:
[----:B-1----:R1:W3:Y:S02]  /*b1e0*/  SYNCS.PHASECHK.TRANS64.TRYWAIT P1, [R15+URZ+0x26828], R18 ;  /* 0x026828120f0075a7 */ /* 0x0022e4000802017f */
[----:B---3--:R-:W-:Y:S05]  /*b1f0*/  @!P1 NANOSLEEP.SYNCS 0x989680 ;  /* 0x009896800000995d */ /* 0x008fea0003900000 */
[----:B------:R-:W3:Y:S02]  /*b200*/  @!P1 SYNCS.PHASECHK.TRANS64 P1, [R15+URZ+0x26828], R18 ;  /* 0x026828120f0095a7 */ /* 0x000ee4000802007f */
[----:B---3--:R-:W-:Y:S05]  /*b210*/  @!P1 BRA `(.L_x_1639) ;  /* 0xfffffffc00f09947 */ /* 0x008fea000383ffff */
[----:B------:R-:W-:Y:S05]  /*b220*/  BRA `(.L_x_1663) ;  /* 0xffffffe400cc7947 */ /* 0x000fea000383ffff */
.L_x_1641:
[----:B---3--:R3:W4:Y:S02]  /*b230*/  SYNCS.PHASECHK.TRANS64.TRYWAIT P1, [R15+URZ+0x26848], R18 ;  /* 0x026848120f0075a7 */ /* 0x008724000802017f */
[----:B----4-:R-:W-:Y:S05]  /*b240*/  @!P1 NANOSLEEP.SYNCS 0x989680 ;  /* 0x009896800000995d */ /* 0x010fea0003900000 */
[----:B------:R-:W4:Y:S02]  /*b250*/  @!P1 SYNCS.PHASECHK.TRANS64 P1, [R15+URZ+0x26848], R18 ;  /* 0x026848120f0095a7 */ /* 0x000f24000802007f */
[----:B----4-:R-:W-:Y:S05]  /*b260*/  @!P1 BRA `(.L_x_1641) ;  /* 0xfffffffc00f09947 */ /* 0x010fea000383ffff */
[----:B------:R-:W-:Y:S05]  /*b270*/  BRA `(.L_x_1664) ;  /* 0xffffffe800887947 */ /* 0x000fea000383ffff */
.L_x_1643:
[----:B------:R-:W-:-:S07]  /*b280*/  SHF.L.U32 R4, R10, 0x1f, RZ ;  /* 0x0000001f0a047819 */ /* 0x000fce00000006ff */
.L_x_1665:
[----:B----4-:R4:W1:Y:S02]  /*b290*/  SYNCS.PHASECHK.TRANS64.TRYWAIT P1, [R15+URZ+0x26820], R4 ;  /* 0x026820040f0075a7 */ /* 0x010864000802017f */
[----:B-1----:R-:W-:Y:S05]  /*b2a0*/  @!P1 NANOSLEEP.SYNCS 0x989680 ;  /* 0x009896800000995d */ /* 0x002fea0003900000 */
[----:B------:R-:W1:Y:S02]  /*b2b0*/  @!P1 SYNCS.PHASECHK.TRANS64 P1, [R15+URZ+0x26820], R4 ;  /* 0x026820040f0095a7 */ /* 0x000e64000802007f */
[----:B-1----:R-:W-:Y:S05]  /*b2c0*/  @!P1 BRA `(.L_x_1665) ;  /* 0xfffffffc00f09947 */ /* 0x002fea000383ffff */
[----:B------:R-:W-:Y:S05]  /*b2d0*/  BRA `(.L_x_1666) ;  /* 0xffffffec00287947 */ /* 0x000fea000383ffff */
.L_x_1646:
[----:B----4-:R4:W1:Y:S02]  /*b2e0*/  SYNCS.PHASECHK.TRANS64.TRYWAIT P1, [R15+URZ+0x26840], R12 ;  /* 0x0268400c0f0075a7 */ /* 0x010864000802017f */
[----:B-1----:R-:W-:Y:S05]  /*b2f0*/  @!P1 NANOSLEEP.SYNCS 0x989680 ;  /* 0x009896800000995d */ /* 0x002fea0003900000 */
[----:B------:R-:W1:Y:S02]  /*b300*/  @!P1 SYNCS.PHASECHK.TRANS64 P1, [R15+URZ+0x26840], R12 ;  /* 0x0268400c0f0095a7 */ /* 0x000e64000802007f */
[----:B-1----:R-:W-:Y:S05]  /*b310*/  @!P1 BRA `(.L_x_1646) ;  /* 0xfffffffc00f09947 */ /* 0x002fea000383ffff */
[----:B------:R-:W-:Y:S05]  /*b320*/  BRA `(.L_x_1667) ;  /* 0xfffffff000007947 */ /* 0x000fea000383ffff */
.L_x_1648:
[----:B-1----:R1:W2:Y:S02]  /*b330*/  SYNCS.PHASECHK.TRANS64.TRYWAIT P1, [R15+URZ+0x26828], R12 ;  /* 0x0268280c0f0075a7 */ /* 0x0022a4000802017f */
[----:B--2---:R-:W-:Y:S05]  /*b340*/  @!P1 NANOSLEEP.SYNCS 0x989680 ;  /* 0x009896800000995d */ /* 0x004fea0003900000 */
[----:B------:R-:W2:Y:S02]  /*b350*/  @!P1 SYNCS.PHASECHK.TRANS64 P1, [R15+URZ+0x26828], R12 ;  /* 0x0268280c0f0095a7 */ /* 0x000ea4000802007f */
[----:B--2---:R-:W-:Y:S05]  /*b360*/  @!P1 BRA `(.L_x_1648) ;  /* 0xfffffffc00f09947 */ /* 0x004fea000383ffff */
[----:B------:R-:W-:Y:S05]  /*b370*/  BRA `(.L_x_1668) ;  /* 0xfffffff000b07947 */ /* 0x000fea000383ffff */
.L_x_1650:
[----:B------:R1:W1:Y:S02]  /*b380*/  SYNCS.PHASECHK.TRANS64.TRYWAIT P0, [R3+URZ+0x26840], R0 ;  /* 0x02684000030075a7 */ /* 0x000264000800017f */
[----:B-1----:R-:W-:Y:S05]  /*b390*/  @!P0 NANOSLEEP.SYNCS 0x989680 ;  /* 0x009896800000895d */ /* 0x002fea0003900000 */
[----:B------:R-:W1:Y:S02]  /*b3a0*/  @!P0 SYNCS.PHASECHK.TRANS64 P0, [R3+URZ+0x26840], R0 ;  /* 0x02684000030085a7 */ /* 0x000e64000800007f */
[----:B-1----:R-:W-:Y:S05]  /*b3b0*/  @!P0 BRA `(.L_x_1650) ;  /* 0xfffffffc00f08947 */ /* 0x002fea000383ffff */
[----:B------:R-:W-:Y:S05]  /*b3c0*/  BRA `(.L_x_1669) ;  /* 0xfffffff4007c7947 */ /* 0x000fea000383ffff */
.L_x_1652:
[----:B------:R-:W-:Y:S01]  /*b3d0*/  BSSY B0, `(.L_x_1670) ;  /* 0x0000006000007945 */ /* 0x000fe20003800000 */
[----:B------:R-:W-:-:S07]  /*b3e0*/  IMAD.MOV.U32 R15, RZ, RZ, -0x1 ;  /* 0xffffffffff0f7424 */ /* 0x000fce00078e00ff */
[----:B---3--:R-:W-:Y:S05]  /*b3f0*/  WARPSYNC.COLLECTIVE R15, `(.L_x_1671) ;  /* 0x000000000f0c7348 */ /* 0x008fea0003c00000 */
[----:B------:R-:W-:Y:S02]  /*b400*/  ELECT P6, UR62, PT ;  /* 0x00000000003e782f */ /* 0x000fe400038c0000 */
[----:B------:R-:W-:Y:S01]  /*b410*/  MOV R14, UR62 ;  /* 0x0000003e000e7c02 */ /* 0x000fe20008000f00 */
[----:B---3--:R-:W-:Y:S10]  /*b420*/  ENDCOLLECTIVE ;  /* 0x000000000000791b */ /* 0x008ff40003800000 */
.L_x_1671:
[----:B------:R-:W-:Y:S05]  /*b430*/  BSYNC B0 ;  /* 0x0000000000007941 */ /* 0x000fea0003800000 */
.L_x_1670:
[----:B------:R-:W-:Y:S05]  /*b440*/  BRA `(.L_x_1672) ;  /* 0xfffffff800487947 */ /* 0x000fea000383ffff */
.L_x_1654:
[----:B-1----:R1:W2:Y:S02]  /*b450*/  SYNCS.PHASECHK.TRANS64.TRYWAIT P0, [R7+URZ], R4 ;  /* 0x00000004070075a7 */ /* 0x0022a4000800017f */
[----:B--2---:R-:W-:Y:S05]  /*b460*/  @!P0 NANOSLEEP.SYNCS 0x989680 ;  /* 0x009896800000895d */ /* 0x004fea0003900000 */
[----:B------:R-:W2:Y:S02]  /*b470*/  @!P0 SYNCS.PHASECHK.TRANS64 P0, [R7+URZ], R4 ;  /* 0x00000004070085a7 */ /* 0x000ea4000800007f */
[----:B--2---:R-:W-:Y:S05]  /*b480*/  @!P0 BRA `(.L_x_1654) ;  /* 0xfffffffc00f08947 */ /* 0x004fea000383ffff */
[----:B------:R-:W-:Y:S05]  /*b490*/  BRA `(.L_x_1673) ;  /* 0xfffffff800887947 */ /* 0x000fea000383ffff */
.L_x_1655:
[----:B--2---:R2:W4:Y:S02]  /*b4a0*/  SYNCS.PHASECHK.TRANS64.TRYWAIT P0, [R3+URZ], R2 ;  /* 0x00000002030075a7 */ /* 0x004524000800017f */
[----:B----4-:R-:W-:Y:S05]  /*b4b0*/  @!P0 NANOSLEEP.SYNCS 0x989680 ;  /* 0x009896800000895d */ /* 0x010fea0003900000 */
[----:B------:R-:W4:Y:S02]  /*b4c0*/  @!P0 SYNCS.PHASECHK.TRANS64 P0, [R3+URZ], R2 ;  /* 0x00000002030085a7 */ /* 0x000f24000800007f */
[----:B----4-:R-:W-:Y:S05]  /*b4d0*/  @!P0 BRA `(.L_x_1655) ;  /* 0xfffffffc00f08947 */ /* 0x010fea000383ffff */
[----:B------:R-:W-:Y:S05]  /*b4e0*/  BRA `(.L_x_1674) ;  /* 0xfffffff8007c7947 */ /* 0x000fea000383ffff */
.L_x_1657:
[----:B--2---:R2:W4:Y:S02]  /*b4f0*/  SYNCS.PHASECHK.TRANS64.TRYWAIT P0, [R5+URZ], R4 ;  /* 0x00000004050075a7 */ /* 0x004524000800017f */
[----:B----4-:R-:W-:Y:S05]  /*b500*/  @!P0 NANOSLEEP.SYNCS 0x989680 ;  /* 0x009896800000895d */ /* 0x010fea0003900000 */
[----:B------:R-:W4:Y:S02]  /*b510*/  @!P0 SYNCS.PHASECHK.TRANS64 P0, [R5+URZ], R4 ;  /* 0x00000004050085a7 */ /* 0x000f24000800007f */
[----:B----4-:R-:W-:Y:S05]  /*b520*/  @!P0 BRA `(.L_x_1657) ;  /* 0xfffffffc00f08947 */ /* 0x010fea000383ffff */
[----:B------:R-:W-:Y:S05]  /*b530*/  BRA `(.L_x_1675) ;  /* 0xfffffff800807947 */ /* 0x000fea000383ffff */
.L_x_1676:
        /* <DEDUP_REMOVED lines=12> */
.L_x_6563:


//--------------------- .text._ZN7cutlass13device_kernelIN5flash11enable_sm90INS1_16FlashAttnBwdSm90INS1_25CollectiveMainloopBwdSm90ILi2ELi2ELi2EN4cute5tupleIJNS5_1CILi1EEES8_S8_EEENS6_IJNS7_ILi64EEENS7_ILi128EEENS7_ILi96EEEEEENS_10bfloat16_tEfNS_4arch4Sm90ELb0ELb1ELb1ELb1ELb1ELb1ELb0ELb0ELi2ELi1ELi2ELi1ELb1EEENS1_21CollectiveEpilogueBwdISD_SE_SG_Li256ELb1ELb0ELi1EEENS1_19SingleTileSchedulerILb1ELb0ELb0ELi128EEEEEEEEEvNT_6ParamsE --------------------------
	.section	.text._ZN7cutlass13device_kernelIN5flash11enable_sm90INS1_16FlashAttnBwdSm90INS1_25CollectiveMainloopBwdSm90ILi2ELi2ELi2EN4cute5tupleIJNS5_1CILi1EEES8_S8_EEENS6_IJNS7_ILi64EEENS7_ILi128EEENS7_ILi96EEEEEENS_10bfloat16_tEfNS_4arch4Sm90ELb0ELb1ELb1ELb1ELb1ELb1ELb0ELb0ELi2ELi1ELi2ELi1ELb1EEENS1_21CollectiveEpilogueBwdISD_SE_SG_Li256ELb1ELb0ELi1EEENS1_19SingleTileSchedulerILb1ELb0ELb0ELi128EEEEEEEEEvNT_6ParamsE,"ax",@progbits
	.align	128
.text._ZN7cutlass13device_kernelIN5flash11enable_sm90INS1_16FlashAttnBwdSm90INS1_25CollectiveMainloopBwdSm90ILi2ELi2ELi2EN4cute5tupleIJNS5_1CILi1EEES8_S8_EEENS6_IJNS7_ILi64EEENS7_ILi128EEENS7_ILi96EEEEEENS_10bfloat16_tEfNS_4arch4Sm90ELb0ELb1ELb1ELb1ELb1ELb1ELb0ELb0ELi2ELi1ELi2ELi1ELb1EEENS1_21CollectiveEpilogueBwdISD_SE_SG_Li256ELb1ELb0ELi1EEENS1_19SingleTileSchedulerILb1ELb0ELb0ELi128EEEEEEEEEvNT_6ParamsE:
        .type           _ZN7cutlass13device_kernelIN5flash11enable_sm90INS1_16FlashAttnBwdSm90INS1_25CollectiveMainloopBwdSm90ILi2ELi2ELi2EN4cute5tupleIJNS5_1CILi1EEES8_S8_EEENS6_IJNS7_ILi64EEENS7_ILi128EEENS7_ILi96EEEEEENS_10bfloat16_tEfNS_4arch4Sm90ELb0ELb1ELb1ELb1ELb1ELb1ELb0ELb0ELi2ELi1ELi2ELi1ELb1EEENS1_21CollectiveEpilogueBwdISD_SE_SG_Li256ELb1ELb0ELi1EEENS1_19SingleTileSchedulerILb1ELb0ELb0ELi128EEEEEEEEEvNT_6ParamsE,@function
        .size           _ZN7cutlass13device_kernelIN5flash11enable_sm90INS1_16FlashAttnBwdSm90INS1_25CollectiveMainloopBwdSm90ILi2ELi2ELi2EN4cute5tupleIJNS5_1CILi1EEES8_S8_EEENS6_IJNS7_ILi64EEENS7_ILi128EEENS7_ILi96EEEEEENS_10bfloat16_tEfNS_4arch4Sm90ELb0ELb1ELb1ELb1ELb1ELb1ELb0ELb0ELi2ELi1ELi2ELi1ELb1EEENS1_21CollectiveEpilogueBwdISD_SE_SG_Li256ELb1ELb0ELi1EEENS1_19SingleTileSchedulerILb1ELb0ELb0ELi128EEEEEEEEEvNT_6ParamsE,(.L_x_6564 - _ZN7cutlass13device_kernelIN5flash11enable_sm90INS1_16FlashAttnBwdSm90INS1_25CollectiveMainloopBwdSm90ILi2ELi2ELi2EN4cute5tupleIJNS5_1CILi1EEES8_S8_EEENS6_IJNS7_ILi64EEENS7_ILi128EEENS7_ILi96EEEEEENS_10bfloat16_tEfNS_4arch4Sm90ELb0ELb1ELb1ELb1ELb1ELb1ELb0ELb0ELi2ELi1ELi2ELi1ELb1EEENS1_21CollectiveEpilogueBwdISD_SE_SG_Li256ELb1ELb0ELi1EEENS1_19SingleTileSchedulerILb1ELb0ELb0ELi128EEEEEEEEEvNT_6ParamsE)
        .other          _ZN7cutlass13device_kernelIN5flash11enable_sm90INS1_16FlashAttnBwdSm90INS1_25CollectiveMainloopBwdSm90ILi2ELi2ELi2EN4cute5tupleIJNS5_1CILi1EEES8_S8_EEENS6_IJNS7_ILi64EEENS7_ILi128EEENS7_ILi96EEEEEENS_10bfloat16_tEfNS_4arch4Sm90ELb0ELb1ELb1ELb1ELb1ELb1ELb0ELb0ELi2ELi1ELi2ELi1ELb1EEENS1_21CollectiveEpilogueBwdISD_SE_SG_Li256ELb1ELb0ELi1EEENS1_19SingleTileSchedulerILb1ELb0ELb0ELi128EEEEEEEEEvNT_6ParamsE,@"STO_CUDA_ENTRY STV_DEFAULT"
_ZN7cutlass13device_kernelIN5flash11enable_sm90INS1_16FlashAttnBwdSm90INS1_25CollectiveMainloopBwdSm90ILi2ELi2ELi2EN4cute5tupleIJNS5_1CILi1EEES8_S8_EEENS6_IJNS7_ILi64EEENS7_ILi128EEENS7_ILi96EEEEEENS_10bfloat16_tEfNS_4arch4Sm90ELb0ELb1ELb1ELb1ELb1ELb1ELb0ELb0ELi2ELi1ELi2ELi1ELb1EEENS1_21CollectiveEpilogueBwdISD_SE_SG_Li256ELb1ELb0ELi1EEENS1_19SingleTileSchedulerILb1ELb0ELb0ELi128EEEEEEEEEvNT_6ParamsE:
        /* <DEDUP_REMOVED lines=24> */
.L_x_1678:
[----:B------:R-:W-:Y:S05]  /*0180*/  BSYNC B0 ;  /* 0x0000000000007941 */ /* 0x000fea0003800000 */
.L_x_1677:
        /* <DEDUP_REMOVED lines=37> */
.L_x_1679:
        /* <DEDUP_REMOVED lines=22> */
.L_x_1680:
[----:B------:R-:W-:Y:S01]  /*0540*/  PLOP3.LUT P0, PT, PT, PT, UP0, 0x80, 0x0 ;  /* 0x000000000000781c */ /* 0x000fe20003f0f008 */
[----:B------:R-:W-:Y:S01]  /*0550*/  NOP ;  /* 0x0000000000007918 */ /* 0x000fe20000000000 */
[----:B------:R-:W-:Y:S01]  /*0560*/  ULDC.64 UR46, c[0x0][0x208] ;  /* 0x00008200002e7ab9 */ /* 0x000fe20000000a00 */
[----:B------:R-:W-:Y:S01]  /*0570*/  BSSY B6, `(.L_x_1681) ;  /* 0x0000b96000067945 */ /* 0x000fe20003800000 */
[----:B-12-4-:R-:W-:Y:S09]  /*0580*/  BAR.SYNC.DEFER_BLOCKING 0x0 ;  /* 0x0000000000007b1d */ /* 0x016ff20000010000 */
[----:B------:R-:W-:Y:S05]  /*0590*/  @!P0 BRA `(.L_x_1682) ;  /* 0x0000006800688947 */ /* 0x000fea0003800000 */
.L_x_1683:
        /* <DEDUP_REMOVED lines=24> */
.L_x_1684:
        /* <DEDUP_REMOVED lines=14> */
.L_x_1686:
[----:B------:R-:W-:-:S05]  /*0800*/  ULDC UR4, c[0x0][0x8bc] ;  /* 0x00022f0000047ab9 */ /* 0x000fca0000000800 */
.L_x_1685:
        /* <DEDUP_REMOVED lines=19> */
.L_x_1688:
        /* <DEDUP_REMOVED lines=14> */
.L_x_1689:
        /* <DEDUP_REMOVED lines=11> */
.L_x_1690:
        /* <DEDUP_REMOVED lines=13> */
.L_x_1691:
        /* <DEDUP_REMOVED lines=66> */
.L_x_1692:
        /* <DEDUP_REMOVED lines=28> */
.L_x_1695:
        /* <DEDUP_REMOVED lines=15> */
.L_x_1694:
        /* <DEDUP_REMOVED lines=22> */
.L_x_1697:
        /* <DEDUP_REMOVED lines=15> */
.L_x_1696:
[----:B------:R-:W-:Y:S01]  /*14c0*/  SHF.R.S32.HI R19, RZ, 0x1f, R18 ;  /* 0x0000001fff137819 */ /* 0x000fe20000011412 */
[----:B------:R-:W-:-:S03]  /*14d0*/  UMOV UR4, 0xffffffff ;  /* 0xffffffff00047882 */ /* 0x000fc60000000000 */
[----:B------:R-:W-:-:S04]  /*14e0*/  LEA.HI R0, R19, R18, RZ, 0x7 ;  /* 0x0000001213007211 */ /* 0x000fc800078f38ff */
[----:B------:R-:W-:Y:S01]  /*14f0*/  SHF.R.S32.HI R17, RZ, 0x7, R0 ;  /* 0x00000007ff117819 */ /* 0x000fe20000011400 */
[----:B------:R-:W-:Y:S06]  /*1500*/  BRA.DIV UR4, `(.L_x_1698) ;  /* 0x000000aa04787947 */ /* 0x000fec000b800000 */
[----:B------:R1:W2:Y:S02]  /*1510*/  SHFL.IDX PT, R14, R17, RZ, 0x1f ;  /* 0x00001fff110e7589 */ /* 0x0002a400000e0000 */
.L_x_1821:
        /* <DEDUP_REMOVED lines=15> */
.L_x_1699:
        /* <DEDUP_REMOVED lines=19> */
.L_x_1701:
        /* <DEDUP_REMOVED lines=124> */
.L_x_1712:
[----:B------:R-:W-:-:S06]  /*1f00*/  UISETP.NE.AND UP0, UPT, UR11, 0x3, UPT ;  /* 0x000000030b00788c */ /* 0x000fcc000bf05270 */
[----:B------:R-:W-:-:S13]  /*1f10*/  PLOP3.LUT P6, PT, PT, PT, UP0, 0x80, 0x0 ;  /* 0x000000000000781c */ /* 0x000fda0003fcf008 */
[----:B-1----:R-:W-:Y:S05]  /*1f20*/  @!P6 BRA `(.L_x_1702) ;  /* 0x000000000004e947 */ /* 0x002fea0003800000 */
[----:B------:R-:W-:Y:S01]  /*1f30*/  BPT.TRAP 0x1 ;  /* 0x000000040000795c */ /* 0x000fe20000300000 */
.L_x_1702:
[----:B------:R-:W-:Y:S01]  /*1f40*/  R2UR UR7, R237 ;  /* 0x00000000ed0772ca */ /* 0x000fe200000e0000 */
[----:B------:R-:W-:-:S05]  /*1f50*/  IMAD.U32 R120, RZ, RZ, UR9 ;  /* 0x00000009ff787e24 */ /* 0x000fca000f8e00ff */
[----:B------:R-:W-:-:S07]  /*1f60*/  SHF.L.U32 R120, R120, 0x1f, RZ ;  /* 0x0000001f78787819 */ /* 0x000fce00000006ff */
[----:B------:R-:W-:-:S09]  /*1f70*/  ULEA UR7, UR4, UR7, 0x3 ;  /* 0x0000000704077291 */ /* 0x000fd2000f8e183f */
[----:B------:R1:W2:Y:S01]  /*1f80*/  SYNCS.PHASECHK.TRANS64.TRYWAIT P0, [UR7+0x26810], R120 ;  /* 0x02681078ff0075a7 */ /* 0x0002a20008000147 */
[----:B------:R-:W-:Y:S05]  /*1f90*/  @!P6 BRA `(.L_x_1703) ;  /* 0x000000000004e947 */ /* 0x000fea0003800000 */
[----:B------:R-:W-:Y:S01]  /*1fa0*/  BPT.TRAP 0x1 ;  /* 0x000000040000795c */ /* 0x000fe20000300000 */
.L_x_1703:
[----:B--2---:R-:W-:Y:S05]  /*1fb0*/  @P0 BRA `(.L_x_1704) ;  /* 0x0000000000080947 */ /* 0x004fea0003800000 */
[----:B------:R-:W2:Y:S02]  /*1fc0*/  SYNCS.PHASECHK.TRANS64.TRYWAIT P0, [UR7+0x26810], R120 ;  /* 0x02681078ff0075a7 */ /* 0x000ea40008000147 */
[----:B--2---:R-:W-:Y:S05]  /*1fd0*/  @!P0 BRA `(.L_x_1705) ;  /* 0x0000009c00f88947 */ /* 0x004fea0003800000 */
.L_x_1704:
        /* <DEDUP_REMOVED lines=66> */
.L_x_1706:
[----:B------:R1:W1:Y:S01]  /*2400*/  SYNCS.PHASECHK.TRANS64.TRYWAIT P0, [UR7+0x26830], R120 ;  /* 0x02683078ff0075a7 */ /* 0x0002620008000147 */
[----:B------:R-:W-:Y:S05]  /*2410*/  @!P6 BRA `(.L_x_1707) ;  /* 0x000000000004e947 */ /* 0x000fea0003800000 */
[----:B------:R-:W-:Y:S01]  /*2420*/  BPT.TRAP 0x1 ;  /* 0x000000040000795c */ /* 0x000fe20000300000 */
.L_x_1707:
        /* <DEDUP_REMOVED lines=50> */
.L_x_1708:
        /* <DEDUP_REMOVED lines=598> */
.L_x_1710:
        /* <DEDUP_REMOVED lines=48> */
.L_x_1711:
        /* <DEDUP_REMOVED lines=62> */
.L_x_1693:
        /* <DEDUP_REMOVED lines=150> */
.L_x_1714:
        /* <DEDUP_REMOVED lines=60> */
.L_x_1716:
[----:B------:R-:W-:Y:S05]  /*60b0*/  BSYNC B0 ;  /* 0x0000000000007941 */ /* 0x000fea0003800000 */
.L_x_1715:
        /* <DEDUP_REMOVED lines=22> */
.L_x_1718:
[----:B------:R-:W-:Y:S05]  /*6220*/  BSYNC B0 ;  /* 0x0000000000007941 */ /* 0x000fea0003800000 */
.L_x_1717:
        /* <DEDUP_REMOVED lines=26> */
.L_x_1720:
[----:B------:R-:W-:Y:S05]  /*63d0*/  BSYNC B0 ;  /* 0x0000000000007941 */ /* 0x000fea0003800000 */
.L_x_1719:
        /* <DEDUP_REMOVED lines=23> */
.L_x_1713:
        /* <DEDUP_REMOVED lines=41> */
.L_x_1721:
        /* <DEDUP_REMOVED lines=47> */
.L_x_1723:
[----:B------:R-:W-:Y:S05]  /*6ad0*/  BSYNC B0 ;  /* 0x0000000000007941 */ /* 0x000fea0003800000 */
.L_x_1722:
        /* <DEDUP_REMOVED lines=21> */
.L_x_1725:
[----:B------:R-:W-:Y:S05]  /*6c30*/  BSYNC B0 ;  /* 0x0000000000007941 */ /* 0x000fea0003800000 */
.L_x_1724:
        /* <DEDUP_REMOVED lines=25> */
.L_x_1727:
[----:B------:R-:W-:Y:S05]  /*6dd0*/  BSYNC B0 ;  /* 0x0000000000007941 */ /* 0x000fea0003800000 */
.L_x_1726:
        /* <DEDUP_REMOVED lines=22> */
.L_x_1682:
        /* <DEDUP_REMOVED lines=21> */
.L_x_1729:
        /* <DEDUP_REMOVED lines=13> */
.L_x_1731:
[----:B------:R-:W-:-:S05]  /*7160*/  ULDC UR4, c[0x0][0x8bc] ;  /* 0x00022f0000047ab9 */ /* 0x000fca0000000800 */
.L_x_1730:
        /* <DEDUP_REMOVED lines=26> */
[----:B------:R-:W-:Y:S01]  /*7310*/  ULDC UR10, c[0x0][0x280] ;  /* 0x0000a000000a7ab9 */ /* 0x000fe20000000800 */
[----:B-1----:R-:W-:-:S11]  /*7320*/  USHF.R.S32.HI UR15, URZ, 0x1f, UR7 ;  /* 0x0000001f3f0f7899 */ /* 0x002fd60008011407 */
[----:B--2---:R-:W-:Y:S02]  /*7330*/  @P0 R2UR UR4, R0 ;  /* 0x00000000000402ca */ /* 0x004fe400000e0000 */
[----:B------:R-:W-:-:S04]  /*7340*/  ISETP.NE.U32.AND P0, PT, RZ, UR8, PT ;  /* 0x00000008ff007c0c */ /* 0x000fc8000bf05070 */
        /* <DEDUP_REMOVED lines=14> */
.L_x_1732:
        /* <DEDUP_REMOVED lines=13> */
.L_x_1733:
        /* <DEDUP_REMOVED lines=12> */
.L_x_1734:
[----:B------:R-:W-:Y:S01]  /*75c0*/  UIADD3 UR8, -UR12, UR10, UR6 ;  /* 0x0000000a0c087290 */ /* 0x000fe2000fffe106 */
[----:B------:R-:W-:Y:S01]  /*75d0*/  ISETP.LE.AND P0, PT, RZ, UR22, PT ;  /* 0x00000016ff007c0c */ /* 0x000fe2000bf03270 */
[----:B------:R-:W-:Y:S01]  /*75e0*/  ULDC UR9, c[0x0][0x74c] ;  /* 0x0001d30000097ab9 */ /* 0x000fe20000000800 */
[----:B------:R-:W-:Y:S01]  /*75f0*/  ULDC UR20, c[0x0][0x288] ;  /* 0x0000a20000147ab9 */ /* 0x000fe20000000800 */
[----:B------:R-:W-:Y:S02]  /*7600*/  UIADD3 UR9, UR8, -UR9, URZ ;  /* 0x8000000908097290 */ /* 0x000fe4000fffe03f */
[----:B------:R-:W-:Y:S02]  /*7610*/  UIADD3 UR8, UR10, 0x3f, URZ ;  /* 0x0000003f0a087890 */ /* 0x000fe4000fffe03f */
[----:B------:R-:W-:Y:S02]  /*7620*/  USHF.R.S32.HI UR11, URZ, 0x1f, UR9 ;  /* 0x0000001f3f0b7899 */ /* 0x000fe40008011409 */
[----:B------:R-:W-:-:S02]  /*7630*/  USHF.R.S32.HI UR14, URZ, 0x1f, UR13 ;  /* 0x0000001f3f0e7899 */ /* 0x000fc4000801140d */
[----:B------:R-:W-:Y:S02]  /*7640*/  ULEA.HI UR11, UR11, UR9, URZ, 0x6 ;  /* 0x000000090b0b7291 */ /* 0x000fe4000f8f303f */
[----:B------:R-:W-:Y:S02]  /*7650*/  USHF.R.S32.HI UR9, URZ, 0x1f, UR8 ;  /* 0x0000001f3f097899 */ /* 0x000fe40008011408 */
[----:B------:R-:W-:Y:S02]  /*7660*/  USHF.R.S32.HI UR11, URZ, 0x6, UR11 ;  /* 0x000000063f0b7899 */ /* 0x000fe4000801140b */
[----:B------:R-:W-:Y:S02]  /*7670*/  ULEA.HI UR8, UR9, UR8, URZ, 0x6 ;  /* 0x0000000809087291 */ /* 0x000fe4000f8f303f */
[----:B------:R-:W-:Y:S02]  /*7680*/  UISETP.LT.AND UP1, UPT, URZ, UR11, UPT ;  /* 0x0000000b3f00728c */ /* 0x000fe4000bf21270 */
[----:B------:R-:W-:-:S02]  /*7690*/  USHF.R.S32.HI UR8, URZ, 0x6, UR8 ;  /* 0x000000063f087899 */ /* 0x000fc40008011408 */
[----:B------:R-:W-:Y:S02]  /*76a0*/  USEL UR16, UR13, URZ, !UP0 ;  /* 0x0000003f0d107287 */ /* 0x000fe4000c000000 */
[----:B------:R-:W-:Y:S02]  /*76b0*/  USEL UR9, URZ, UR11, !UP1 ;  /* 0x0000000b3f097287 */ /* 0x000fe4000c800000 */
[----:B------:R-:W-:Y:S01]  /*76c0*/  UIMAD UR13, UR13, UR20, URZ ;  /* 0x000000140d0d72a4 */ /* 0x000fe2000f8e023f */
[----:B------:R-:W-:Y:S01]  /*76d0*/  UMOV UR11, UR8 ;  /* 0x00000008000b7c82 */ /* 0x000fe20008000000 */
[----:B------:R-:W-:Y:S10]  /*76e0*/  @!P0 BRA `(.L_x_1735) ;  /* 0x0000000000208947 */ /* 0x000ff40003800000 */
[----:B------:R-:W-:-:S03]  /*76f0*/  UIADD3 UR6, UR6, 0xbf, UR10 ;  /* 0x000000bf06067890 */ /* 0x000fc6000fffe00a */
[----:B------:R-:W-:Y:S02]  /*7700*/  ULDC UR10, c[0x0][0x748] ;  /* 0x0001d200000a7ab9 */ /* 0x000fe40000000800 */
[----:B------:R-:W-:-:S04]  /*7710*/  UIADD3 UR6, UR6, UR10, -UR12 ;  /* 0x0000000a06067290 */ /* 0x000fc8000fffe80c */
[----:B------:R-:W-:-:S04]  /*7720*/  USHF.R.S32.HI UR10, URZ, 0x1f, UR6 ;  /* 0x0000001f3f0a7899 */ /* 0x000fc80008011406 */
[----:B------:R-:W-:-:S04]  /*7730*/  ULEA.HI UR10, UR10, UR6, URZ, 0x6 ;  /* 0x000000060a0a7291 */ /* 0x000fc8000f8f303f */
[----:B------:R-:W-:-:S04]  /*7740*/  USHF.R.S32.HI UR10, URZ, 0x6, UR10 ;  /* 0x000000063f0a7899 */ /* 0x000fc8000801140a */
[----:B------:R-:W-:-:S04]  /*7750*/  UISETP.LT.AND UP1, UPT, UR8, UR10, UPT ;  /* 0x0000000a0800728c */ /* 0x000fc8000bf21270 */
[----:B------:R-:W-:-:S12]  /*7760*/  USEL UR11, UR8, UR10, UP1 ;  /* 0x0000000a080b7287 */ /* 0x000fd80008800000 */
.L_x_1735:
[----:B------:R-:W-:Y:S02]  /*7770*/  UISETP.GT.AND UP1, UPT, UR11, UR9, UPT ;  /* 0x000000090b00728c */ /* 0x000fe4000bf24270 */
[----:B------:R-:W-:Y:S02]  /*7780*/  USEL UR21, UR14, URZ, !UP0 ;  /* 0x0000003f0e157287 */ /* 0x000fe4000c000000 */
[----:B------:R-:W-:Y:S02]  /*7790*/  UIADD3 UR23, UP0, UR13, UR7, URZ ;  /* 0x000000070d177290 */ /* 0x000fe4000ff1e03f */
[----:B------:R-:W-:Y:S02]  /*77a0*/  PLOP3.LUT P1, PT, PT, PT, UP1, 0x80, 0x0 ;  /* 0x000000000000781c */ /* 0x000fe40003f2f018 */
[----:B------:R-:W-:Y:S01]  /*77b0*/  ELECT P0, URZ, PT ;  /* 0x00000000003f782f */ /* 0x000fe20003800000 */
[----:B------:R-:W-:-:S10]  /*77c0*/  ULEA.HI.X.SX32 UR10, UR13, UR15, 0x1, UP0 ;  /* 0x0000000f0d0a7291 */ /* 0x000fd400080f0e3f */
[----:B------:R-:W-:Y:S05]  /*77d0*/  @!P1 BRA `(.L_x_1736) ;  /* 0x0000001000909947 */ /* 0x000fea0003800000 */
[----:B------:R-:W-:Y:S01]  /*77e0*/  ULDC.64 UR18, c[0x0][0x2d8] ;  /* 0x0000b60000127ab9 */ /* 0x000fe20000000a00 */
[----:B------:R-:W1:Y:S01]  /*77f0*/  S2R R0, SR_TID.X ;  /* 0x0000000000007919 */ /* 0x000e620000002100 */
[----:B------:R-:W-:Y:S02]  /*7800*/  UIMAD UR6, UR15, UR18, URZ ;  /* 0x000000120f0672a4 */ /* 0x000fe4000f8e023f */
[----:B------:R-:W-:Y:S02]  /*7810*/  UIMAD.WIDE.U32 UR12, UR7, UR18, URZ ;  /* 0x00000012070c72a5 */ /* 0x000fe4000f8e003f */
[----:B------:R-:W-:Y:S02]  /*7820*/  UIMAD UR19, UR7, UR19, UR6 ;  /* 0x00000013071372a4 */ /* 0x000fe4000f8e0206 */
[----:B------:R-:W-:Y:S02]  /*7830*/  UIADD3 UR7, -UR9, UR11, URZ ;  /* 0x0000000b09077290 */ /* 0x000fe4000fffe13f */
[----:B------:R-:W-:-:S02]  /*7840*/  UIADD3 UR6, UP0, UR4, UR12, URZ ;  /* 0x0000000c04067290 */ /* 0x000fc4000ff1e03f */
[----:B------:R-:W-:Y:S02]  /*7850*/  UIADD3 UR19, UR13, UR19, URZ ;  /* 0x000000130d137290 */ /* 0x000fe4000fffe03f */
[----:B------:R-:W-:Y:S02]  /*7860*/  ULOP3.LUT UR17, UR7, 0x1, URZ, 0xc0, !UPT ;  /* 0x0000000107117892 */ /* 0x000fe4000f8ec03f */
[----:B------:R-:W-:Y:S02]  /*7870*/  UIADD3.X UR7, UR5, UR19, URZ, UP0, !UPT ;  /* 0x0000001305077290 */ /* 0x000fe400087fe43f */
[----:B------:R-:W-:Y:S01]  /*7880*/  UISETP.NE.U32.AND UP0, UPT, UR17, 0x1, UPT ;  /* 0x000000011100788c */ /* 0x000fe2000bf05070 */
[----:B------:R-:W-:Y:S02]  /*7890*/  ULDC.64 UR14, c[0x0][0x2e0] ;  /* 0x0000b800000e7ab9 */ /* 0x000fe40000000a00 */
[----:B------:R-:W-:-:S03]  /*78a0*/  UIMAD UR18, UR21, UR14, URZ ;  /* 0x0000000e151272a4 */ /* 0x000fc6000f8e023f */
[----:B------:R-:W-:Y:S01]  /*78b0*/  PLOP3.LUT P1, PT, PT, PT, UP0, 0x80, 0x0 ;  /* 0x000000000000781c */ /* 0x000fe20003f2f008 */
[----:B------:R-:W-:Y:S02]  /*78c0*/  UIMAD.WIDE.U32 UR6, UR16, UR14, UR6 ;  /* 0x0000000e100672a5 */ /* 0x000fe4000f8e0006 */
[----:B------:R-:W-:Y:S01]  /*78d0*/  UIMAD UR18, UR16, UR15, UR18 ;  /* 0x0000000f101272a4 */ /* 0x000fe2000f8e0212 */
[----:B------:R-:W-:Y:S02]  /*78e0*/  ULDC UR21, c[0x0][0x760] ;  /* 0x0001d80000157ab9 */ /* 0x000fe40000000800 */
[----:B------:R-:W-:Y:S02]  /*78f0*/  UIMAD UR15, UR20, UR21, URZ ;  /* 0x00000015140f72a4 */ /* 0x000fe4000f8e023f */
[----:B------:R-:W-:Y:S01]  /*7900*/  UIADD3 UR24, UR7, UR18, URZ ;  /* 0x0000001207187290 */ /* 0x000fe2000fffe03f */
[----:B-1----:R-:W-:-:S04]  /*7910*/  LOP3.LUT R9, R0, 0x1f, RZ, 0xc0, !PT ;  /* 0x0000001f00097812 */ /* 0x002fc800078ec0ff */
[----:B------:R-:W-:Y:S07]  /*7920*/  @P1 BRA `(.L_x_1737) ;  /* 0x00000004006c1947 */ /* 0x000fee0003800000 */
        /* <DEDUP_REMOVED lines=11> */
.L_x_1740:
[----:B------:R-:W2:Y:S04]  /*79e0*/  LDG.E.STRONG.GPU R0, desc[UR46][R2.64] ;  /* 0x0000002e02007981 */ /* 0x000ea8000c1ef900 */
[----:B--2---:R-:W-:Y:S01]  /*79f0*/  CCTL.IVALL ;  /* 0x00000000ff00798f */ /* 0x004fe20002000000 */
[----:B------:R-:W-:Y:S05]  /*7a00*/  YIELD ;  /* 0x0000000000007946 */ /* 0x000fea0003800000 */
[----:B------:R-:W-:-:S13]  /*7a10*/  ISETP.NE.AND P1, PT, R0, UR22, PT ;  /* 0x0000001600007c0c */ /* 0x000fda000bf25270 */
[----:B------:R-:W-:Y:S05]  /*7a20*/  @P1 BRA `(.L_x_1740) ;  /* 0xfffffffc00ec1947 */ /* 0x000fea000383ffff */
.L_x_1739:
[----:B------:R-:W-:Y:S05]  /*7a30*/  BSYNC B0 ;  /* 0x0000000000007941 */ /* 0x000fea0003800000 */
.L_x_1738:
[----:B------:R-:W-:-:S03]  /*7a40*/  UMOV UR17, 0xffffffff ;  /* 0xffffffff00117882 */ /* 0x000fc60000000000 */
[----:B------:R-:W-:Y:S05]  /*7a50*/  BRA.DIV UR17, `(.L_x_1741) ;  /* 0x0000004611887947 */ /* 0x000fea000b800000 */
[----:B------:R-:W-:Y:S01]  /*7a60*/  NOP ;  /* 0x0000000000007918 */ /* 0x000fe20000000000 */
.L_x_1824:
        /* <DEDUP_REMOVED lines=22> */
.L_x_1743:
[----:B------:R-:W-:Y:S05]  /*7bd0*/  BSYNC B0 ;  /* 0x0000000000007941 */ /* 0x000fea0003800000 */
.L_x_1742:
        /* <DEDUP_REMOVED lines=20> */
.L_x_1745:
[----:B------:R-:W-:Y:S05]  /*7d20*/  BSYNC B0 ;  /* 0x0000000000007941 */ /* 0x000fea0003800000 */
.L_x_1744:
[----:B------:R-:W-:Y:S06]  /*7d30*/  BAR.ARV 0xa, 0xa0 ;  /* 0x0282800000007b1d */ /* 0x000fec0000002000 */
[----:B------:R-:W-:Y:S04]  /*7d40*/  BSSY B0, `(.L_x_1746) ;  /* 0x0000003000007945 */ /* 0x000fe80003800000 */
[----:B------:R-:W-:Y:S05]  /*7d50*/  @!P0 BRA `(.L_x_1747) ;  /* 0x0000000000048947 */ /* 0x000fea0003800000 */
[----:B------:R-:W-:-:S04]  /*7d60*/  DEPBAR.LE SB0, 0x0 ;  /* 0x000080000000791a */ /* 0x000fc80000000000 */
.L_x_1747:
[----:B------:R-:W-:Y:S05]  /*7d70*/  BSYNC B0 ;  /* 0x0000000000007941 */ /* 0x000fea0003800000 */
.L_x_1746:
        /* <DEDUP_REMOVED lines=19> */
.L_x_1749:
[----:B------:R-:W-:Y:S05]  /*7eb0*/  BSYNC B0 ;  /* 0x0000000000007941 */ /* 0x000fea0003800000 */
.L_x_1748:
[----:B------:R-:W-:Y:S01]  /*7ec0*/  UIADD3 UR17, UR9, 0x1, URZ ;  /* 0x0000000109117890 */ /* 0x000fe2000fffe03f */
[----:B------:R-:W-:Y:S11]  /*7ed0*/  BRA `(.L_x_1750) ;  /* 0x0000000000047947 */ /* 0x000ff60003800000 */
.L_x_1737:
[----:B------:R-:W-:-:S05]  /*7ee0*/  UMOV UR17, UR9 ;  /* 0x0000000900117c82 */ /* 0x000fca0008000000 */
.L_x_1750:
[----:B------:R-:W-:-:S04]  /*7ef0*/  UIADD3 UR9, UR9, 0x1, URZ ;  /* 0x0000000109097890 */ /* 0x000fc8000fffe03f */
[----:B------:R-:W-:-:S03]  /*7f00*/  UISETP.NE.AND UP0, UPT, UR11, UR9, UPT ;  /* 0x000000090b00728c */ /* 0x000fc6000bf05270 */
[----:B------:R-:W-:-:S03]  /*7f10*/  UMOV UR9, UR17 ;  /* 0x0000001100097c82 */ /* 0x000fc60008000000 */
[----:B------:R-:W-:-:S13]  /*7f20*/  PLOP3.LUT P1, PT, PT, PT, UP0, 0x80, 0x0 ;  /* 0x000000000000781c */ /* 0x000fda0003f2f008 */
[----:B------:R-:W-:Y:S05]  /*7f30*/  @!P1 BRA `(.L_x_1736) ;  /* 0x0000000800b89947 */ /* 0x000fea0003800000 */
[----:B------:R-:W-:Y:S01]  /*7f40*/  UMOV UR13, UR19 ;  /* 0x00000013000d7c82 */ /* 0x000fe20008000000 */
[----:B------:R-:W-:Y:S01]  /*7f50*/  ULDC.64 UR20, c[0x0][0x2c0] ;  /* 0x0000b00000147ab9 */ /* 0x000fe20000000a00 */
[----:B------:R-:W-:Y:S01]  /*7f60*/  UIMAD.WIDE.U32 UR12, UR16, UR14, UR12 ;  /* 0x0000000e100c72a5 */ /* 0x000fe2000f8e000c */
[----:B------:R-:W-:-:S03]  /*7f70*/  UMOV UR9, UR17 ;  /* 0x0000001100097c82 */ /* 0x000fc60008000000 */
[----:B------:R-:W-:-:S04]  /*7f80*/  UIADD3 UR4, UP0, UR4, UR12, URZ ;  /* 0x0000000c04047290 */ /* 0x000fc8000ff1e03f */
[----:B------:R-:W-:Y:S02]  /*7f90*/  UIADD3.X UR5, UR5, UR18, UR13, UP0, !UPT ;  /* 0x0000001205057290 */ /* 0x000fe400087fe40d */
[----:B------:R-:W-:-:S04]  /*7fa0*/  ULEA UR14, UP0, UR4, UR20, 0x2 ;  /* 0x00000014040e7291 */ /* 0x000fc8000f80103f */
[----:B------:R-:W-:Y:S02]  /*7fb0*/  ULEA.HI.X UR5, UR4, UR21, UR5, 0x2, UP0 ;  /* 0x0000001504057291 */ /* 0x000fe400080f1405 */
[----:B------:R-:W-:Y:S01]  /*7fc0*/  UIADD3 UR14, UP0, UR14, 0x3000, URZ ;  /* 0x000030000e0e7890 */ /* 0x000fe2000ff1e03f */
[----:B------:R-:W-:-:S03]  /*7fd0*/  UMOV UR4, URZ ;  /* 0x0000003f00047c82 */ /* 0x000fc60008000000 */
[----:B------:R-:W-:-:S12]  /*7fe0*/  UIADD3.X UR5, URZ, UR5, URZ, UP0, !UPT ;  /* 0x000000053f057290 */ /* 0x000fd800087fe43f */
.L_x_1775:
        /* <DEDUP_REMOVED lines=11> */
.L_x_1753:
[----:B------:R-:W2:Y:S04]  /*80a0*/  LDG.E.STRONG.GPU R0, desc[UR46][R2.64] ;  /* 0x0000002e02007981 */ /* 0x000ea8000c1ef900 */
[----:B--2---:R-:W-:Y:S01]  /*80b0*/  CCTL.IVALL ;  /* 0x00000000ff00798f */ /* 0x004fe20002000000 */
[----:B------:R-:W-:Y:S05]  /*80c0*/  YIELD ;  /* 0x0000000000007946 */ /* 0x000fea0003800000 */
[----:B------:R-:W-:-:S13]  /*80d0*/  ISETP.NE.AND P1, PT, R0, UR22, PT ;  /* 0x0000001600007c0c */ /* 0x000fda000bf25270 */
[----:B------:R-:W-:Y:S05]  /*80e0*/  @P1 BRA `(.L_x_1753) ;  /* 0xfffffffc00ec1947 */ /* 0x000fea000383ffff */
.L_x_1752:
[----:B------:R-:W-:Y:S05]  /*80f0*/  BSYNC B0 ;  /* 0x0000000000007941 */ /* 0x000fea0003800000 */
.L_x_1751:
[----:B------:R-:W-:-:S03]  /*8100*/  UMOV UR16, 0xffffffff ;  /* 0xffffffff00107882 */ /* 0x000fc60000000000 */
[----:B------:R-:W-:Y:S05]  /*8110*/  BRA.DIV UR16, `(.L_x_1754) ;  /* 0x0000003e10f47947 */ /* 0x000fea000b800000 */
[----:B------:R-:W-:Y:S01]  /*8120*/  NOP ;  /* 0x0000000000007918 */ /* 0x000fe20000000000 */
.L_x_1827:
        /* <DEDUP_REMOVED lines=9> */
[----:B------:R-:W-:-:S03]  /*81c0*/  UMOV UR27, 0x14f00000 ;  /* 0x14f00000001b7882 */ /* 0x000fc60000000000 */
[----:B------:R-:W-:Y:S02]  /*81d0*/  ULEA.HI.X.SX32 UR16, UR16, UR24, 0x1, UP0 ;  /* 0x0000001810107291 */ /* 0x000fe400080f0e3f */
[----:B------:R-:W-:-:S04]  /*81e0*/  ULEA UR18, UP0, UR26, UR18, 0x2 ;  /* 0x000000121a127291 */ /* 0x000fc8000f80103f */
[----:B------:R-:W-:-:S03]  /*81f0*/  ULEA.HI.X UR19, UR26, UR19, UR16, 0x2, UP0 ;  /* 0x000000131a137291 */ /* 0x000fc600080f1410 */
[----:B------:R-:W-:Y:S01]  /*8200*/  UMOV UR16, 0x300 ;  /* 0x0000030000107882 */ /* 0x000fe20000000000 */
[----:B------:R-:W-:Y:S01]  /*8210*/  UMOV UR26, 0x0 ;  /* 0x00000000001a7882 */ /* 0x000fe20000000000 */
[----:B-1----:R-:W-:-:S04]  /*8220*/  ULEA UR21, UR25, UR21, 0x18 ;  /* 0x0000001519157291 */ /* 0x002fc8000f8ec03f */
[----:B------:R-:W-:-:S09]  /*8230*/  UIADD3 UR21, UR21, 0xc000, URZ ;  /* 0x0000c00015157890 */ /* 0x000fd2000fffe03f */
[----:B------:R1:W-:Y:S02]  /*8240*/  UBLKRED.G.S.ADD.F32.RN [UR18], [UR21], UR16, desc[UR26] ;  /* 0x00001a12150073bb */ /* 0x0003e400080a1410 */
[----:B-1----:R0:W-:Y:S02]  /*8250*/  UTMACMDFLUSH ;  /* 0x00000000000079b7 */ /* 0x0021e40000000000 */
.L_x_1756:
[----:B------:R-:W-:Y:S05]  /*8260*/  BSYNC B0 ;  /* 0x0000000000007941 */ /* 0x000fea0003800000 */
.L_x_1755:
[----:B------:R-:W-:Y:S01]  /*8270*/  UIMAD UR16, UR17, 0x1800, UR4 ;  /* 0x00001800111078a4 */ /* 0x000fe2000f8e0204 */
[----:B------:R-:W-:Y:S06]  /*8280*/  BAR.SYNC.DEFER_BLOCKING 0xe, 0xa0 ;  /* 0x0382800000007b1d */ /* 0x000fec0000010000 */
[----:B------:R-:W-:Y:S01]  /*8290*/  UMOV UR18, UR14 ;  /* 0x0000000e00127c82 */ /* 0x000fe20008000000 */
[----:B------:R-:W-:Y:S01]  /*82a0*/  UMOV UR19, UR5 ;  /* 0x0000000500137c82 */ /* 0x000fe20008000000 */
[----:B------:R-:W-:Y:S01]  /*82b0*/  BSSY B0, `(.L_x_1757) ;  /* 0x000000d000007945 */ /* 0x000fe20003800000 */
[----:B------:R-:W-:-:S03]  /*82c0*/  UIMAD.WIDE UR18, UR16, 0x4, UR18 ;  /* 0x00000004101278a5 */ /* 0x000fc6000f8e0212 */
[----:B------:R-:W-:Y:S09]  /*82d0*/  @!P0 BRA `(.L_x_1758) ;  /* 0x0000000000288947 */ /* 0x000ff20003800000 */
        /* <DEDUP_REMOVED lines=10> */
.L_x_1758:
[----:B------:R-:W-:Y:S05]  /*8380*/  BSYNC B0 ;  /* 0x0000000000007941 */ /* 0x000fea0003800000 */
.L_x_1757:
[----:B------:R-:W-:Y:S06]  /*8390*/  BAR.ARV 0xa, 0xa0 ;  /* 0x0282800000007b1d */ /* 0x000fec0000002000 */
[----:B------:R-:W-:Y:S04]  /*83a0*/  BSSY B0, `(.L_x_1759) ;  /* 0x0000003000007945 */ /* 0x000fe80003800000 */
[----:B------:R-:W-:Y:S05]  /*83b0*/  @!P0 BRA `(.L_x_1760) ;  /* 0x0000000000048947 */ /* 0x000fea0003800000 */
[----:B------:R-:W-:-:S04]  /*83c0*/  DEPBAR.LE SB0, 0x0 ;  /* 0x000080000000791a */ /* 0x000fc80000000000 */
.L_x_1760:
[----:B------:R-:W-:Y:S05]  /*83d0*/  BSYNC B0 ;  /* 0x0000000000007941 */ /* 0x000fea0003800000 */
.L_x_1759:
        /* <DEDUP_REMOVED lines=19> */
.L_x_1762:
[----:B------:R-:W-:Y:S05]  /*8510*/  BSYNC B0 ;  /* 0x0000000000007941 */ /* 0x000fea0003800000 */
.L_x_1761:
        /* <DEDUP_REMOVED lines=9> */
.L_x_1765:
[----:B------:R-:W2:Y:S04]  /*85b0*/  LDG.E.STRONG.GPU R0, desc[UR46][R2.64] ;  /* 0x0000002e02007981 */ /* 0x000ea8000c1ef900 */
[----:B--2---:R-:W-:Y:S01]  /*85c0*/  CCTL.IVALL ;  /* 0x00000000ff00798f */ /* 0x004fe20002000000 */
[----:B------:R-:W-:Y:S05]  /*85d0*/  YIELD ;  /* 0x0000000000007946 */ /* 0x000fea0003800000 */
[----:B------:R-:W-:-:S13]  /*85e0*/  ISETP.NE.AND P1, PT, R0, UR22, PT ;  /* 0x0000001600007c0c */ /* 0x000fda000bf25270 */
[----:B------:R-:W-:Y:S05]  /*85f0*/  @P1 BRA `(.L_x_1765) ;  /* 0xfffffffc00ec1947 */ /* 0x000fea000383ffff */
.L_x_1764:
[----:B------:R-:W-:Y:S05]  /*8600*/  BSYNC B0 ;  /* 0x0000000000007941 */ /* 0x000fea0003800000 */
.L_x_1763:
[----:B------:R-:W-:-:S03]  /*8610*/  UMOV UR12, 0xffffffff ;  /* 0xffffffff000c7882 */ /* 0x000fc60000000000 */
[----:B------:R-:W-:Y:S05]  /*8620*/  BRA.DIV UR12, `(.L_x_1766) ;  /* 0x0000003a0ccc7947 */ /* 0x000fea000b800000 */
[----:B------:R-:W-:Y:S01]  /*8630*/  NOP ;  /* 0x0000000000007918 */ /* 0x000fe20000000000 */
.L_x_1830:
        /* <DEDUP_REMOVED lines=15> */
.L_x_1768:
[----:B------:R-:W-:Y:S05]  /*8730*/  BSYNC B0 ;  /* 0x0000000000007941 */ /* 0x000fea0003800000 */
.L_x_1767:
        /* <DEDUP_REMOVED lines=15> */
.L_x_1770:
[----:B------:R-:W-:Y:S05]  /*8830*/  BSYNC B0 ;  /* 0x0000000000007941 */ /* 0x000fea0003800000 */
.L_x_1769:
[----:B------:R-:W-:Y:S06]  /*8840*/  BAR.ARV 0xa, 0xa0 ;  /* 0x0282800000007b1d */ /* 0x000fec0000002000 */
[----:B------:R-:W-:Y:S04]  /*8850*/  BSSY B0, `(.L_x_1771) ;  /* 0x0000003000007945 */ /* 0x000fe80003800000 */
[----:B------:R-:W-:Y:S05]  /*8860*/  @!P0 BRA `(.L_x_1772) ;  /* 0x0000000000048947 */ /* 0x000fea0003800000 */
[----:B------:R-:W-:-:S04]  /*8870*/  DEPBAR.LE SB0, 0x0 ;  /* 0x000080000000791a */ /* 0x000fc80000000000 */
.L_x_1772:
[----:B------:R-:W-:Y:S05]  /*8880*/  BSYNC B0 ;  /* 0x0000000000007941 */ /* 0x000fea0003800000 */
.L_x_1771:
        /* <DEDUP_REMOVED lines=19> */
.L_x_1774:
[----:B------:R-:W-:Y:S05]  /*89c0*/  BSYNC B0 ;  /* 0x0000000000007941 */ /* 0x000fea0003800000 */
.L_x_1773:
[----:B------:R-:W-:Y:S02]  /*89d0*/  UIADD3 UR9, UR9, 0x2, URZ ;  /* 0x0000000209097890 */ /* 0x000fe4000fffe03f */
[----:B------:R-:W-:Y:S02]  /*89e0*/  UIADD3 UR4, UR4, 0x3000, URZ ;  /* 0x0000300004047890 */ /* 0x000fe4000fffe03f */
[----:B------:R-:W-:-:S06]  /*89f0*/  UISETP.GE.AND UP0, UPT, UR9, UR11, UPT ;  /* 0x0000000b0900728c */ /* 0x000fcc000bf06270 */
[----:B------:R-:W-:-:S13]  /*8a00*/  PLOP3.LUT P1, PT, PT, PT, UP0, 0x80, 0x0 ;  /* 0x000000000000781c */ /* 0x000fda0003f2f008 */
[----:B------:R-:W-:Y:S05]  /*8a10*/  @!P1 BRA `(.L_x_1775) ;  /* 0xfffffff400749947 */ /* 0x000fea000383ffff */
.L_x_1736:
        /* <DEDUP_REMOVED lines=41> */
.L_x_1778:
[----:B------:R-:W-:Y:S05]  /*8cb0*/  BSYNC B0 ;  /* 0x0000000000007941 */ /* 0x000fea0003800000 */
.L_x_1777:
[----:B------:R-:W-:Y:S05]  /*8cc0*/  BRA `(.L_x_1779) ;  /* 0x0000000000047947 */ /* 0x000fea0003800000 */
.L_x_1776:
[----:B------:R-:W-:-:S05]  /*8cd0*/  UMOV UR4, UR9 ;  /* 0x0000000900047c82 */ /* 0x000fca0008000000 */
.L_x_1779:
        /* <DEDUP_REMOVED lines=11> */
.L_x_1784:
        /* <DEDUP_REMOVED lines=24> */
.L_x_1781:
[----:B------:R-:W-:Y:S05]  /*8f10*/  BSYNC B0 ;  /* 0x0000000000007941 */ /* 0x000fea0003800000 */
.L_x_1780:
        /* <DEDUP_REMOVED lines=24> */
.L_x_1783:
[----:B------:R-:W-:Y:S05]  /*90a0*/  BSYNC B0 ;  /* 0x0000000000007941 */ /* 0x000fea0003800000 */
.L_x_1782:
[----:B------:R-:W-:Y:S02]  /*90b0*/  UIADD3 UR7, UR7, 0x2, URZ ;  /* 0x0000000207077890 */ /* 0x000fe4000fffe03f */
[----:B------:R-:W-:Y:S02]  /*90c0*/  ULEA UR5, UR19, UR5, 0x1 ;  /* 0x0000000513057291 */ /* 0x000fe4000f8e083f */
[----:B------:R-:W-:Y:S02]  /*90d0*/  ULEA UR6, UR19, UR6, 0x1 ;  /* 0x0000000613067291 */ /* 0x000fe4000f8e083f */
[----:B------:R-:W-:-:S13]  /*90e0*/  ISETP.NE.AND P0, PT, RZ, UR7, PT ;  /* 0x00000007ff007c0c */ /* 0x000fda000bf05270 */
[----:B------:R-:W-:Y:S05]  /*90f0*/  @!P0 BRA `(.L_x_1687) ;  /* 0x0000002c00748947 */ /* 0x000fea0003800000 */
[----:B------:R-:W-:Y:S05]  /*9100*/  BRA `(.L_x_1784) ;  /* 0xfffffffc00207947 */ /* 0x000fea000383ffff */
.L_x_1728:
        /* <DEDUP_REMOVED lines=14> */
.L_x_1785:
        /* <DEDUP_REMOVED lines=14> */
.L_x_1787:
[----:B------:R-:W-:-:S05]  /*92d0*/  ULDC UR4, c[0x0][0x8bc] ;  /* 0x00022f0000047ab9 */ /* 0x000fca0000000800 */
.L_x_1786:
        /* <DEDUP_REMOVED lines=59> */
.L_x_1789:
        /* <DEDUP_REMOVED lines=13> */
.L_x_1790:
        /* <DEDUP_REMOVED lines=8> */
.L_x_1791:
        /* <DEDUP_REMOVED lines=21> */
.L_x_1792:
        /* <DEDUP_REMOVED lines=50> */
.L_x_1831:
        /* <DEDUP_REMOVED lines=15> */
.L_x_1795:
        /* <DEDUP_REMOVED lines=127> */
.L_x_1806:
[----:B-123--:R-:W-:-:S04]  /*a530*/  SHF.L.U32 R18, R10, 0x1f, RZ ;  /* 0x0000001f0a127819 */ /* 0x00efc800000006ff */
[----:B------:R-:W2:Y:S02]  /*a540*/  SYNCS.PHASECHK.TRANS64.TRYWAIT P1, [R15+URZ+0x26840], R18 ;  /* 0x026840120f0075a7 */ /* 0x000ea4000802017f */
[----:B--2---:R-:W-:Y:S05]  /*a550*/  @!P1 BRA `(.L_x_1798) ;  /* 0x0000001c00309947 */ /* 0x004fea0003800000 */
.L_x_1832:
        /* <DEDUP_REMOVED lines=8> */
.L_x_1799:
        /* <DEDUP_REMOVED lines=44> */
.L_x_1833:
        /* <DEDUP_REMOVED lines=8> */
.L_x_1801:
        /* <DEDUP_REMOVED lines=44> */
.L_x_1834:
        /* <DEDUP_REMOVED lines=8> */
.L_x_1803:
        /* <DEDUP_REMOVED lines=38> */
.L_x_1836:
        /* <DEDUP_REMOVED lines=8> */
.L_x_1805:
        /* <DEDUP_REMOVED lines=44> */
.L_x_1797:
[----:B------:R-:W4:Y:S02]  /*b200*/  LDL.LU R4, [R1+0x8] ;  /* 0x0000080001047983 */ /* 0x000f240000300800 */
[----:B----4-:R-:W-:Y:S02]  /*b210*/  ISETP.NE.AND P1, PT, R4, RZ, PT ;  /* 0x000000ff0400720c */ /* 0x010fe40003f25270 */
[----:B------:R4:W5:Y:S11]  /*b220*/  LDL R4, [R1+0x4] ;  /* 0x0000040001047983 */ /* 0x0009760000100800 */
[----:B----4-:R-:W-:Y:S05]  /*b230*/  @!P1 BRA `(.L_x_1796) ;  /* 0x0000000400949947 */ /* 0x010fea0003800000 */
[----:B------:R-:W-:-:S04]  /*b240*/  SHF.L.U32 R12, R10, 0x1f, RZ ;  /* 0x0000001f0a0c7819 */ /* 0x000fc800000006ff */
[----:B------:R-:W4:Y:S02]  /*b250*/  SYNCS.PHASECHK.TRANS64.TRYWAIT P1, [R15+URZ+0x26840], R12 ;  /* 0x0268400c0f0075a7 */ /* 0x000f24000802017f */
[----:B----4-:R-:W-:Y:S05]  /*b260*/  @!P1 BRA `(.L_x_1807) ;  /* 0x0000001000409947 */ /* 0x010fea0003800000 */
.L_x_1837:
        /* <DEDUP_REMOVED lines=8> */
.L_x_1808:
        /* <DEDUP_REMOVED lines=41> */
.L_x_1838:
        /* <DEDUP_REMOVED lines=8> */
.L_x_1810:
        /* <DEDUP_REMOVED lines=41> */
.L_x_1796:
[----:B------:R-:W1:Y:S01]  /*b890*/  S2R R0, SR_TID.X ;  /* 0x0000000000007919 */ /* 0x000e620000002100 */
[----:B------:R-:W-:Y:S01]  /*b8a0*/  IMAD R3, R16, 0x8, R15 ;  /* 0x0000000810037824 */ /* 0x000fe200078e020f */
[----:B-1----:R-:W-:Y:S02]  /*b8b0*/  LOP3.LUT R2, R0, 0x7f, RZ, 0xc0, !PT ;  /* 0x0000007f00027812 */ /* 0x002fe400078ec0ff */
[----:B------:R-:W-:Y:S02]  /*b8c0*/  SHF.L.U32 R0, R10, 0x1f, RZ ;  /* 0x0000001f0a007819 */ /* 0x000fe400000006ff */
[----:B------:R-:W-:Y:S02]  /*b8d0*/  ISETP.NE.AND P1, PT, R2, RZ, PT ;  /* 0x000000ff0200720c */ /* 0x000fe40003f25270 */
[----:B------:R-:W1:Y:S02]  /*b8e0*/  SYNCS.PHASECHK.TRANS64.TRYWAIT P0, [R3+URZ+0x26840], R0 ;  /* 0x02684000030075a7 */ /* 0x000e64000800017f */
[----:B-1----:R-:W-:Y:S09]  /*b8f0*/  @!P0 BRA `(.L_x_1811) ;  /* 0x0000000800c48947 */ /* 0x002ff20003800000 */
.L_x_1839:
[----:B------:R-:W-:Y:S05]  /*b900*/  @P1 BRA `(.L_x_1812) ;  /* 0x0000000000181947 */ /* 0x000fea0003800000 */
[----:B------:R-:W1:Y:S01]  /*b910*/  S2R R2, SR_TID.X ;  /* 0x0000000000027919 */ /* 0x000e620000002100 */
[----:B------:R-:W-:-:S04]  /*b920*/  IMAD.MOV.U32 R0, RZ, RZ, 0x3100 ;  /* 0x00003100ff007424 */ /* 0x000fc800078e00ff */
[----:B------:R1:W-:Y:S02]  /*b930*/  SYNCS.ARRIVE.TRANS64 RZ, [R3+URZ+0x26830], R0 ;  /* 0x0268300003ff79a7 */ /* 0x0003e4000800003f */
[----:B-1----:R-:W-:-:S13]  /*b940*/  LOP3.LUT P0, RZ, R2, 0x1f, RZ, 0xc0, !PT ;  /* 0x0000001f02ff7812 */ /* 0x002fda000780c0ff */
[----:B------:R-:W-:Y:S05]  /*b950*/  @!P0 BRA `(.L_x_1812) ;  /* 0x0000000000048947 */ /* 0x000fea0003800000 */
[----:B------:R-:W-:Y:S01]  /*b960*/  BPT.TRAP 0x1 ;  /* 0x000000040000795c */ /* 0x000fe20000300000 */
.L_x_1812:
        /* <DEDUP_REMOVED lines=48> */
.L_x_1793:
[----:B------:R-:W-:Y:S05]  /*bc70*/  BSYNC B0 ;  /* 0x0000000000007941 */ /* 0x000fea0003800000 */
.L_x_1788:
[----:B------:R-:W-:-:S03]  /*bc80*/  UMOV UR8, 0xffffffff ;  /* 0xffffffff00087882 */ /* 0x000fc60000000000 */
[----:B------:R-:W-:Y:S05]  /*bc90*/  BRA.DIV UR8, `(.L_x_1813) ;  /* 0x0000000608f07947 */ /* 0x000fea000b800000 */
[----:B------:R-:W-:-:S13]  /*bca0*/  ELECT P6, URZ, PT ;  /* 0x00000000003f782f */ /* 0x000fda00038c0000 */
.L_x_1842:
[----:B------:R-:W-:Y:S05]  /*bcb0*/  @!P6 BRA `(.L_x_1687) ;  /* 0x000000000084e947 */ /* 0x000fea0003800000 */
[----:B------:R-:W-:-:S06]  /*bcc0*/  ULOP3.LUT UR8, UR38, 0x2, URZ, 0xfc, !UPT ;  /* 0x0000000226087892 */ /* 0x000fcc000f8efc3f */
[----:B------:R-:W-:-:S05]  /*bcd0*/  IMAD.U32 R2, RZ, RZ, UR8 ;  /* 0x00000008ff027e24 */ /* 0x000fca000f8e00ff */
[----:B------:R-:W-:-:S13]  /*bce0*/  ISETP.NE.AND P2, PT, R2, 0x3, PT ;  /* 0x000000030200780c */ /* 0x000fda0003f45270 */
[----:B------:R-:W-:Y:S05]  /*bcf0*/  @!P2 BRA `(.L_x_1814) ;  /* 0x000000000004a947 */ /* 0x000fea0003800000 */
[----:B---3--:R-:W-:Y:S01]  /*bd00*/  BPT.TRAP 0x1 ;  /* 0x000000040000795c */ /* 0x008fe20000300000 */
.L_x_1814:
        /* <DEDUP_REMOVED lines=15> */
.L_x_1843:
[----:B------:R-:W2:Y:S02]  /*be00*/  SYNCS.PHASECHK.TRANS64.TRYWAIT P0, [R3+URZ], R2 ;  /* 0x00000002030075a7 */ /* 0x000ea4000800017f */
[----:B--2---:R-:W-:Y:S05]  /*be10*/  @!P0 BRA `(.L_x_1816) ;  /* 0x0000000400c48947 */ /* 0x004fea0003800000 */
.L_x_1844:
[----:B------:R-:W-:Y:S05]  /*be20*/  @!P2 BRA `(.L_x_1817) ;  /* 0x000000000004a947 */ /* 0x000fea0003800000 */
[----:B---3--:R-:W-:Y:S01]  /*be30*/  BPT.TRAP 0x1 ;  /* 0x000000040000795c */ /* 0x008fe20000300000 */
.L_x_1817:
[----:B--2---:R-:W-:-:S04]  /*be40*/  VIADD R3, R8, 0x26840 ;  /* 0x0002684008037836 */ /* 0x004fc80000000000 */
[----:B------:R-:W-:-:S04]  /*be50*/  IMAD R5, R0, 0x8, R3 ;  /* 0x0000000800057824 */ /* 0x000fc800078e0203 */
[----:B------:R-:W2:Y:S02]  /*be60*/  SYNCS.PHASECHK.TRANS64.TRYWAIT P0, [R5+URZ], R4 ;  /* 0x00000004050075a7 */ /* 0x000ea4000800017f */
[----:B--2---:R-:W-:Y:S05]  /*be70*/  @!P0 BRA `(.L_x_1818) ;  /* 0x0000000400c08947 */ /* 0x004fea0003800000 */
.L_x_1845:
[----:B------:R-:W-:-:S07]  /*be80*/  IMAD R3, R6, 0x8, R3 ;  /* 0x0000000806037824 */ /* 0x000fce00078e0203 */
.L_x_1819:
[----:B----4-:R4:W1:Y:S02]  /*be90*/  SYNCS.PHASECHK.TRANS64.TRYWAIT P0, [R3+URZ], R2 ;  /* 0x00000002030075a7 */ /* 0x010864000800017f */
[----:B-1----:R-:W-:Y:S05]  /*bea0*/  @!P0 NANOSLEEP.SYNCS 0x989680 ;  /* 0x009896800000895d */ /* 0x002fea0003900000 */
[----:B------:R-:W1:Y:S02]  /*beb0*/  @!P0 SYNCS.PHASECHK.TRANS64 P0, [R3+URZ], R2 ;  /* 0x00000002030085a7 */ /* 0x000e64000800007f */
[----:B-1----:R-:W-:Y:S05]  /*bec0*/  @!P0 BRA `(.L_x_1819) ;  /* 0xfffffffc00f08947 */ /* 0x002fea000383ffff */
.L_x_1687:
[----:B---3--:R-:W-:Y:S05]  /*bed0*/  BSYNC B6 ;  /* 0x0000000000067941 */ /* 0x008fea0003800000 */
.L_x_1681:
[----:B------:R-:W-:Y:S05]  /*bee0*/  EXIT ;  /* 0x000000000000794d */ /* 0x000fea0003800000 */
.L_x_1698:
[----:B------:R-:W-:Y:S02]  /*bef0*/  IMAD.MOV.U32 R13, RZ, RZ, R17 ;  /* 0x000000ffff0d7224 */ /* 0x000fe400078e0011 */
[----:B------:R-:W-:Y:S02]  /*bf00*/  IMAD.MOV.U32 R12, RZ, RZ, RZ ;  /* 0x000000ffff0c7224 */ /* 0x000fe400078e00ff */
[----:B------:R-:W-:Y:S02]  /*bf10*/  IMAD.MOV.U32 R11, RZ, RZ, 0x1f ;  /* 0x0000001fff0b7424 */ /* 0x000fe400078e00ff */
[----:B------:R-:W-:-:S07]  /*bf20*/  IMAD.MOV.U32 R15, RZ, RZ, -0x1 ;  /* 0xffffffffff0f7424 */ /* 0x000fce00078e00ff */
[----:B------:R-:W-:Y:S05]  /*bf30*/  WARPSYNC.COLLECTIVE R15, `(.L_x_1820) ;  /* 0x000000000f087348 */ /* 0x000fea0003c00000 */
[----:B------:R1:W2:Y:S02]  /*bf40*/  SHFL.IDX P6, R14, R13, R12, R11 ;  /* 0x0000000c0d0e7389 */ /* 0x0002a400000c000b */
[----:B-12---:R-:W-:Y:S01]  /*bf50*/  ENDCOLLECTIVE ;  /* 0x000000000000791b */ /* 0x006fe20003800000 */
.L_x_1820:
[----:B------:R-:W-:Y:S05]  /*bf60*/  BRA `(.L_x_1821) ;  /* 0xffffff54006c7947 */ /* 0x000fea000383ffff */
.L_x_1700:
[----:B--2---:R2:W3:Y:S02]  /*bf70*/  SYNCS.PHASECHK.TRANS64.TRYWAIT P0, [R237+URZ+0x26800], R4 ;  /* 0x02680004ed0075a7 */ /* 0x0044e4000800017f */
[----:B---3--:R-:W-:Y:S05]  /*bf80*/  @!P0 NANOSLEEP.SYNCS 0x989680 ;  /* 0x009896800000895d */ /* 0x008fea0003900000 */
[----:B------:R-:W3:Y:S02]  /*bf90*/  @!P0 SYNCS.PHASECHK.TRANS64 P0, [R237+URZ+0x26800], R4 ;  /* 0x02680004ed0085a7 */ /* 0x000ee4000800007f */
[----:B---3--:R-:W-:Y:S05]  /*bfa0*/  @!P0 BRA `(.L_x_1700) ;  /* 0xfffffffc00f08947 */ /* 0x008fea000383ffff */
[----:B------:R-:W-:Y:S05]  /*bfb0*/  BRA `(.L_x_1699) ;  /* 0xffffff5400947947 */ /* 0x000fea000383ffff */
.L_x_1705:
[----:B--2---:R-:W-:-:S04]  /*bfc0*/  IMAD.U32 R5, RZ, RZ, UR7 ;  /* 0x00000007ff057e24 */ /* 0x004fc8000f8e00ff */
[----:B------:R2:W3:Y:S03]  /*bfd0*/  SYNCS.PHASECHK.TRANS64.TRYWAIT P0, [R5+URZ+0x26810], R120 ;  /* 0x02681078050075a7 */ /* 0x0004e6000800017f */
[----:B---3--:R-:W-:Y:S05]  /*bfe0*/  @!P0 NANOSLEEP.SYNCS 0x989680 ;  /* 0x009896800000895d */ /* 0x008fea0003900000 */
[----:B------:R-:W3:Y:S02]  /*bff0*/  @!P0 SYNCS.PHASECHK.TRANS64 P0, [R5+URZ+0x26810], R120 ;  /* 0x02681078050085a7 */ /* 0x000ee4000800007f */
[----:B---3--:R-:W-:Y:S05]  /*c000*/  @!P0 BRA `(.L_x_1705) ;  /* 0xfffffffc00ec8947 */ /* 0x008fea000383ffff */
[----:B------:R-:W-:Y:S05]  /*c010*/  BRA `(.L_x_1704) ;  /* 0xffffff5c00f07947 */ /* 0x000fea000383ffff */
.L_x_1709:
[----:B------:R-:W-:-:S04]  /*c020*/  IMAD.U32 R121, RZ, RZ, UR7 ;  /* 0x00000007ff797e24 */ /* 0x000fc8000f8e00ff */
[----:B------:R1:W1:Y:S03]  /*c030*/  SYNCS.PHASECHK.TRANS64.TRYWAIT P0, [R121+URZ+0x26830], R120 ;  /* 0x02683078790075a7 */ /* 0x000266000800017f */
[----:B-1----:R-:W-:Y:S05]  /*c040*/  @!P0 NANOSLEEP.SYNCS 0x989680 ;  /* 0x009896800000895d */ /* 0x002fea0003900000 */
[----:B------:R-:W1:Y:S02]  /*c050*/  @!P0 SYNCS.PHASECHK.TRANS64 P0, [R121+URZ+0x26830], R120 ;  /* 0x02683078790085a7 */ /* 0x000e64000800007f */
[----:B-1----:R-:W-:Y:S05]  /*c060*/  @!P0 BRA `(.L_x_1709) ;  /* 0xfffffffc00ec8947 */ /* 0x002fea000383ffff */
[----:B------:R-:W-:Y:S05]  /*c070*/  BRA `(.L_x_1708) ;  /* 0xffffff6400b47947 */ /* 0x000fea000383ffff */
.L_x_1741:
[----:B------:R-:W-:Y:S01]  /*c080*/  BSSY B0, `(.L_x_1822) ;  /* 0x0000005000007945 */ /* 0x000fe20003800000 */
[----:B------:R-:W-:-:S07]  /*c090*/  IMAD.MOV.U32 R15, RZ, RZ, -0x1 ;  /* 0xffffffffff0f7424 */ /* 0x000fce00078e00ff */
[----:B------:R-:W-:Y:S05]  /*c0a0*/  WARPSYNC.COLLECTIVE R15, `(.L_x_1823) ;  /* 0x000000000f087348 */ /* 0x000fea0003c00000 */
[----:B------:R-:W-:Y:S01]  /*c0b0*/  NOP ;  /* 0x0000000000007918 */ /* 0x000fe20000000000 */
[----:B------:R-:W-:Y:S01]  /*c0c0*/  ENDCOLLECTIVE ;  /* 0x000000000000791b */ /* 0x000fe20003800000 */
.L_x_1823:
[----:B------:R-:W-:Y:S05]  /*c0d0*/  BSYNC B0 ;  /* 0x0000000000007941 */ /* 0x000fea0003800000 */
.L_x_1822:
[----:B------:R-:W-:Y:S05]  /*c0e0*/  BRA `(.L_x_1824) ;  /* 0xffffffb800607947 */ /* 0x000fea000383ffff */
.L_x_1754:
[----:B------:R-:W-:Y:S01]  /*c0f0*/  BSSY B0, `(.L_x_1825) ;  /* 0x0000005000007945 */ /* 0x000fe20003800000 */
[----:B------:R-:W-:-:S07]  /*c100*/  IMAD.MOV.U32 R15, RZ, RZ, -0x1 ;  /* 0xffffffffff0f7424 */ /* 0x000fce00078e00ff */
[----:B------:R-:W-:Y:S05]  /*c110*/  WARPSYNC.COLLECTIVE R15, `(.L_x_1826) ;  /* 0x000000000f087348 */ /* 0x000fea0003c00000 */
[----:B------:R-:W-:Y:S01]  /*c120*/  NOP ;  /* 0x0000000000007918 */ /* 0x000fe20000000000 */
[----:B------:R-:W-:Y:S01]  /*c130*/  ENDCOLLECTIVE ;  /* 0x000000000000791b */ /* 0x000fe20003800000 */
.L_x_1826:
[----:B------:R-:W-:Y:S05]  /*c140*/  BSYNC B0 ;  /* 0x0000000000007941 */ /* 0x000fea0003800000 */
.L_x_1825:
[----:B------:R-:W-:Y:S05]  /*c150*/  BRA `(.L_x_1827) ;  /* 0xffffffbc00f47947 */ /* 0x000fea000383ffff */
.L_x_1766:
[----:B------:R-:W-:Y:S01]  /*c160*/  BSSY B0, `(.L_x_1828) ;  /* 0x0000005000007945 */ /* 0x000fe20003800000 */
[----:B------:R-:W-:-:S07]  /*c170*/  IMAD.MOV.U32 R15, RZ, RZ, -0x1 ;  /* 0xffffffffff0f7424 */ /* 0x000fce00078e00ff */
[----:B------:R-:W-:Y:S05]  /*c180*/  WARPSYNC.COLLECTIVE R15, `(.L_x_1829) ;  /* 0x000000000f087348 */ /* 0x000fea0003c00000 */
[----:B------:R-:W-:Y:S01]  /*c190*/  NOP ;  /* 0x0000000000007918 */ /* 0x000fe20000000000 */
[----:B------:R-:W-:Y:S01]  /*c1a0*/  ENDCOLLECTIVE ;  /* 0x000000000000791b */ /* 0x000fe20003800000 */
.L_x_1829:
[----:B------:R-:W-:Y:S05]  /*c1b0*/  BSYNC B0 ;  /* 0x0000000000007941 */ /* 0x000fea0003800000 */
.L_x_1828:
[----:B------:R-:W-:Y:S05]  /*c1c0*/  BRA `(.L_x_1830) ;  /* 0xffffffc4001c7947 */ /* 0x000fea000383ffff */
.L_x_1794:
[----:B-1----:R1:W2:Y:S02]  /*c1d0*/  SYNCS.PHASECHK.TRANS64.TRYWAIT P0, [R15+URZ+0x26820], R0 ;  /* 0x026820000f0075a7 */ /* 0x0022a4000800017f */
[----:B--2---:R-:W-:Y:S05]  /*c1e0*/  @!P0 NANOSLEEP.SYNCS 0x989680 ;  /* 0x009896800000895d */ /* 0x004fea0003900000 */
[----:B------:R-:W2:Y:S02]  /*c1f0*/  @!P0 SYNCS.PHASECHK.TRANS64 P0, [R15+URZ+0x26820], R0 ;  /* 0x026820000f0085a7 */ /* 0x000ea4000800007f */
[----:B--2---:R-:W-:Y:S05]  /*c200*/  @!P0 BRA `(.L_x_1794) ;  /* 0xfffffffc00f08947 */ /* 0x004fea000383ffff */
[----:B------:R-:W-:Y:S05]  /*c210*/  BRA `(.L_x_1831) ;  /* 0xffffffd8008c7947 */ /* 0x000fea000383ffff */
.L_x_1798:
[----:B--2---:R2:W3:Y:S02]  /*c220*/  SYNCS.PHASECHK.TRANS64.TRYWAIT P1, [R15+URZ+0x26840], R18 ;  /* 0x026840120f0075a7 */ /* 0x0044e4000802017f */
[----:B---3--:R-:W-:Y:S05]  /*c230*/  @!P1 NANOSLEEP.SYNCS 0x989680 ;  /* 0x009896800000995d */ /* 0x008fea0003900000 */
[----:B------:R-:W3:Y:S02]  /*c240*/  @!P1 SYNCS.PHASECHK.TRANS64 P1, [R15+URZ+0x26840], R18 ;  /* 0x026840120f0095a7 */ /* 0x000ee4000802007f */
[----:B---3--:R-:W-:Y:S05]  /*c250*/  @!P1 BRA `(.L_x_1798) ;  /* 0xfffffffc00f09947 */ /* 0x008fea000383ffff */
[----:B------:R-:W-:Y:S05]  /*c260*/  BRA `(.L_x_1832) ;  /* 0xffffffe000bc7947 */ /* 0x000fea000383ffff */
.L_x_1800:
[----:B-1----:R1:W3:Y:S02]  /*c270*/  SYNCS.PHASECHK.TRANS64.TRYWAIT P1, [R15+URZ+0x26828], R18 ;  /* 0x026828120f0075a7 */ /* 0x0022e4000802017f */
[----:B---3--:R-:W-:Y:S05]  /*c280*/  @!P1 NANOSLEEP.SYNCS 0x989680 ;  /* 0x009896800000995d */ /* 0x008fea0003900000 */
[----:B------:R-:W3:Y:S02]  /*c290*/  @!P1 SYNCS.PHASECHK.TRANS64 P1, [R15+URZ+0x26828], R18 ;  /* 0x026828120f0095a7 */ /* 0x000ee4000802007f */
[----:B---3--:R-:W-:Y:S05]  /*c2a0*/  @!P1 BRA `(.L_x_1800) ;  /* 0xfffffffc00f09947 */ /* 0x008fea000383ffff */
[----:B------:R-:W-:Y:S05]  /*c2b0*/  BRA `(.L_x_1833) ;  /* 0xffffffe400787947 */ /* 0x000fea000383ffff */
.L_x_1802:
[----:B---3--:R3:W4:Y:S02]  /*c2c0*/  SYNCS.PHASECHK.TRANS64.TRYWAIT P1, [R15+URZ+0x26848], R18 ;  /* 0x026848120f0075a7 */ /* 0x008724000802017f */
[----:B----4-:R-:W-:Y:S05]  /*c2d0*/  @!P1 NANOSLEEP.SYNCS 0x989680 ;  /* 0x009896800000995d */ /* 0x010fea0003900000 */
[----:B------:R-:W4:Y:S02]  /*c2e0*/  @!P1 SYNCS.PHASECHK.TRANS64 P1, [R15+URZ+0x26848], R18 ;  /* 0x026848120f0095a7 */ /* 0x000f24000802007f */
[----:B----4-:R-:W-:Y:S05]  /*c2f0*/  @!P1 BRA `(.L_x_1802) ;  /* 0xfffffffc00f09947 */ /* 0x010fea000383ffff */
[----:B------:R-:W-:Y:S05]  /*c300*/  BRA `(.L_x_1834) ;  /* 0xffffffe800347947 */ /* 0x000fea000383ffff */
.L_x_1804:
[----:B------:R-:W-:-:S07]  /*c310*/  SHF.L.U32 R4, R10, 0x1f, RZ ;  /* 0x0000001f0a047819 */ /* 0x000fce00000006ff */
.L_x_1835:
[----:B----4-:R4:W1:Y:S02]  /*c320*/  SYNCS.PHASECHK.TRANS64.TRYWAIT P1, [R15+URZ+0x26820], R4 ;  /* 0x026820040f0075a7 */ /* 0x010864000802017f */
[----:B-1----:R-:W-:Y:S05]  /*c330*/  @!P1 NANOSLEEP.SYNCS 0x989680 ;  /* 0x009896800000995d */ /* 0x002fea0003900000 */
[----:B------:R-:W1:Y:S02]  /*c340*/  @!P1 SYNCS.PHASECHK.TRANS64 P1, [R15+URZ+0x26820], R4 ;  /* 0x026820040f0095a7 */ /* 0x000e64000802007f */
[----:B-1----:R-:W-:Y:S05]  /*c350*/  @!P1 BRA `(.L_x_1835) ;  /* 0xfffffffc00f09947 */ /* 0x002fea000383ffff */
[----:B------:R-:W-:Y:S05]  /*c360*/  BRA `(.L_x_1836) ;  /* 0xffffffe800d47947 */ /* 0x000fea000383ffff */
.L_x_1807:
[----:B----4-:R4:W1:Y:S02]  /*c370*/  SYNCS.PHASECHK.TRANS64.TRYWAIT P1, [R15+URZ+0x26840], R12 ;  /* 0x0268400c0f0075a7 */ /* 0x010864000802017f */
[----:B-1----:R-:W-:Y:S05]  /*c380*/  @!P1 NANOSLEEP.SYNCS 0x989680 ;  /* 0x009896800000995d */ /* 0x002fea0003900000 */
[----:B------:R-:W1:Y:S02]  /*c390*/  @!P1 SYNCS.PHASECHK.TRANS64 P1, [R15+URZ+0x26840], R12 ;  /* 0x0268400c0f0095a7 */ /* 0x000e64000802007f */
[----:B-1----:R-:W-:Y:S05]  /*c3a0*/  @!P1 BRA `(.L_x_1807) ;  /* 0xfffffffc00f09947 */ /* 0x002fea000383ffff */
[----:B------:R-:W-:Y:S05]  /*c3b0*/  BRA `(.L_x_1837) ;  /* 0xffffffec00ac7947 */ /* 0x000fea000383ffff */
.L_x_1809:
[----:B-1----:R1:W2:Y:S02]  /*c3c0*/  SYNCS.PHASECHK.TRANS64.TRYWAIT P1, [R15+URZ+0x26828], R12 ;  /* 0x0268280c0f0075a7 */ /* 0x0022a4000802017f */
[----:B--2---:R-:W-:Y:S05]  /*c3d0*/  @!P1 NANOSLEEP.SYNCS 0x989680 ;  /* 0x009896800000995d */ /* 0x004fea0003900000 */
[----:B------:R-:W2:Y:S02]  /*c3e0*/  @!P1 SYNCS.PHASECHK.TRANS64 P1, [R15+URZ+0x26828], R12 ;  /* 0x0268280c0f0095a7 */ /* 0x000ea4000802007f */
[----:B--2---:R-:W-:Y:S05]  /*c3f0*/  @!P1 BRA `(.L_x_1809) ;  /* 0xfffffffc00f09947 */ /* 0x004fea000383ffff */
[----:B------:R-:W-:Y:S05]  /*c400*/  BRA `(.L_x_1838) ;  /* 0xfffffff0005c7947 */ /* 0x000fea000383ffff */
.L_x_1811:
[----:B------:R1:W1:Y:S02]  /*c410*/  SYNCS.PHASECHK.TRANS64.TRYWAIT P0, [R3+URZ+0x26840], R0 ;  /* 0x02684000030075a7 */ /* 0x000264000800017f */
[----:B-1----:R-:W-:Y:S05]  /*c420*/  @!P0 NANOSLEEP.SYNCS 0x989680 ;  /* 0x009896800000895d */ /* 0x002fea0003900000 */
[----:B------:R-:W1:Y:S02]  /*c430*/  @!P0 SYNCS.PHASECHK.TRANS64 P0, [R3+URZ+0x26840], R0 ;  /* 0x02684000030085a7 */ /* 0x000e64000800007f */
[----:B-1----:R-:W-:Y:S05]  /*c440*/  @!P0 BRA `(.L_x_1811) ;  /* 0xfffffffc00f08947 */ /* 0x002fea000383ffff */
[----:B------:R-:W-:Y:S05]  /*c450*/  BRA `(.L_x_1839) ;  /* 0xfffffff400287947 */ /* 0x000fea000383ffff */
.L_x_1813:
[----:B------:R-:W-:Y:S01]  /*c460*/  BSSY B0, `(.L_x_1840) ;  /* 0x0000006000007945 */ /* 0x000fe20003800000 */
[----:B------:R-:W-:-:S07]  /*c470*/  IMAD.MOV.U32 R15, RZ, RZ, -0x1 ;  /* 0xffffffffff0f7424 */ /* 0x000fce00078e00ff */
[----:B---3--:R-:W-:Y:S05]  /*c480*/  WARPSYNC.COLLECTIVE R15, `(.L_x_1841) ;  /* 0x000000000f0c7348 */ /* 0x008fea0003c00000 */
[----:B------:R-:W-:Y:S02]  /*c490*/  ELECT P6, UR62, PT ;  /* 0x00000000003e782f */ /* 0x000fe400038c0000 */
[----:B------:R-:W-:Y:S01]  /*c4a0*/  MOV R14, UR62 ;  /* 0x0000003e000e7c02 */ /* 0x000fe20008000f00 */
[----:B---3--:R-:W-:Y:S10]  /*c4b0*/  ENDCOLLECTIVE ;  /* 0x000000000000791b */ /* 0x008ff40003800000 */
.L_x_1841:
[----:B------:R-:W-:Y:S05]  /*c4c0*/  BSYNC B0 ;  /* 0x0000000000007941 */ /* 0x000fea0003800000 */
.L_x_1840:
[----:B------:R-:W-:Y:S05]  /*c4d0*/  BRA `(.L_x_1842) ;  /* 0xfffffff400f47947 */ /* 0x000fea000383ffff */
.L_x_1815:
[----:B-1----:R1:W2:Y:S02]  /*c4e0*/  SYNCS.PHASECHK.TRANS64.TRYWAIT P0, [R7+URZ], R4 ;  /* 0x00000004070075a7 */ /* 0x0022a4000800017f */
[----:B--2---:R-:W-:Y:S05]  /*c4f0*/  @!P0 NANOSLEEP.SYNCS 0x989680 ;  /* 0x009896800000895d */ /* 0x004fea0003900000 */
[----:B------:R-:W2:Y:S02]  /*c500*/  @!P0 SYNCS.PHASECHK.TRANS64 P0, [R7+URZ], R4 ;  /* 0x00000004070085a7 */ /* 0x000ea4000800007f */
[----:B--2---:R-:W-:Y:S05]  /*c510*/  @!P0 BRA `(.L_x_1815) ;  /* 0xfffffffc00f08947 */ /* 0x004fea000383ffff */
[----:B------:R-:W-:Y:S05]  /*c520*/  BRA `(.L_x_1843) ;  /* 0xfffffff800347947 */ /* 0x000fea000383ffff */
.L_x_1816:
[----:B--2---:R2:W4:Y:S02]  /*c530*/  SYNCS.PHASECHK.TRANS64.TRYWAIT P0, [R3+URZ], R2 ;  /* 0x00000002030075a7 */ /* 0x004524000800017f */
[----:B----4-:R-:W-:Y:S05]  /*c540*/  @!P0 NANOSLEEP.SYNCS 0x989680 ;  /* 0x009896800000895d */ /* 0x010fea0003900000 */
[----:B------:R-:W4:Y:S02]  /*c550*/  @!P0 SYNCS.PHASECHK.TRANS64 P0, [R3+URZ], R2 ;  /* 0x00000002030085a7 */ /* 0x000f24000800007f */
[----:B----4-:R-:W-:Y:S05]  /*c560*/  @!P0 BRA `(.L_x_1816) ;  /* 0xfffffffc00f08947 */ /* 0x010fea000383ffff */
[----:B------:R-:W-:Y:S05]  /*c570*/  BRA `(.L_x_1844) ;  /* 0xfffffff800287947 */ /* 0x000fea000383ffff */
.L_x_1818:
[----:B--2---:R2:W4:Y:S02]  /*c580*/  SYNCS.PHASECHK.TRANS64.TRYWAIT P0, [R5+URZ], R4 ;  /* 0x00000004050075a7 */ /* 0x004524000800017f */
[----:B----4-:R-:W-:Y:S05]  /*c590*/  @!P0 NANOSLEEP.SYNCS 0x989680 ;  /* 0x009896800000895d */ /* 0x010fea0003900000 */
[----:B------:R-:W4:Y:S02]  /*c5a0*/  @!P0 SYNCS.PHASECHK.TRANS64 P0, [R5+URZ], R4 ;  /* 0x00000004050085a7 */ /* 0x000f24000800007f */
[----:B----4-:R-:W-:Y:S05]  /*c5b0*/  @!P0 BRA `(.L_x_1818) ;  /* 0xfffffffc00f08947 */ /* 0x010fea000383ffff */
[----:B------:R-:W-:Y:S05]  /*c5c0*/  BRA `(.L_x_1845) ;  /* 0xfffffff8002c7947 */ /* 0x000fea000383ffff */
.L_x_1846:
        /* <DEDUP_REMOVED lines=11> */
.L_x_6564:


//--------------------- .text._ZN7cutlass13device_kernelIN5flash11enable_sm90INS1_16FlashAttnBwdSm90INS1_25CollectiveMainloopBwdSm90ILi2ELi2ELi2EN4cute5tupleIJNS5_1CILi1EEES8_S8_EEENS6_IJNS7_ILi64EEENS7_ILi128EEENS7_ILi96EEEEEENS_10bfloat16_tEfNS_4arch4Sm90ELb0ELb1ELb1ELb1ELb0ELb1ELb0ELb0ELi2ELi1ELi2ELi1ELb1EEENS1_24CollectiveEpilogueBwdGQAISD_fSG_Li256ELb1ELb0EEENS1_19SingleTileSchedulerILb1ELb0ELb0ELi128EEEEEEEEEvNT_6ParamsE --------------------------
	.section	.text._ZN7cutlass13device_kernelIN5flash11enable_sm90INS1_16FlashAttnBwdSm90INS1_25CollectiveMainloopBwdSm90ILi2ELi2ELi2EN4cute5tupleIJNS5_1CILi1EEES8_S8_EEENS6_IJNS7_ILi64EEENS7_ILi128EEENS7_ILi96EEEEEENS_10bfloat16_tEfNS_4arch4Sm90ELb0ELb1ELb1ELb1ELb0ELb1ELb0ELb0ELi2ELi1ELi2ELi1ELb1EEENS1_24CollectiveEpilogueBwdGQAISD_fSG_Li256ELb1ELb0EEENS1_19SingleTileSchedulerILb1ELb0ELb0ELi128EEEEEEEEEvNT_6ParamsE,"ax",@progbits
	.align	128
.text._ZN7cutlass13device_kernelIN5flash11enable_sm90INS1_16FlashAttnBwdSm90INS1_25CollectiveMainloopBwdSm90ILi2ELi2ELi2EN4cute5tupleIJNS5_1CILi1EEES8_S8_EEENS6_IJNS7_ILi64EEENS7_ILi128EEENS7_ILi96EEEEEENS_10bfloat16_tEfNS_4arch4Sm90ELb0ELb1ELb1ELb1ELb0ELb1ELb0ELb0ELi2ELi1ELi2ELi1ELb1EEENS1_24CollectiveEpilogueBwdGQAISD_fSG_Li256ELb1ELb0EEENS1_19SingleTileSchedulerILb1ELb0ELb0ELi128EEEEEEEEEvNT_6ParamsE:
        .type           _ZN7cutlass13device_kernelIN5flash11enable_sm90INS1_16FlashAttnBwdSm90INS1_25CollectiveMainloopBwdSm90ILi2ELi2ELi2EN4cute5tupleIJNS5_1CILi1EEES8_S8_EEENS6_IJNS7_ILi64EEENS7_ILi128EEENS7_ILi96EEEEEENS_10bfloat16_tEfNS_4arch4Sm90ELb0ELb1ELb1ELb1ELb0ELb1ELb0ELb0ELi2ELi1ELi2ELi1ELb1EEENS1_24CollectiveEpilogueBwdGQAISD_fSG_Li256ELb1ELb0EEENS1_19SingleTileSchedulerILb1ELb0ELb0ELi128EEEEEEEEEvNT_6ParamsE,@function
        .size           _ZN7cutlass13device_kernelIN5flash11enable_sm90INS1_16FlashAttnBwdSm90INS1_25CollectiveMainloopBwdSm90ILi2ELi2ELi2EN4cute5tupleIJNS5_1CILi1EEES8_S8_EEENS6_IJNS7_ILi64EEENS7_ILi128EEENS7_ILi96EEEEEENS_10bfloat16_tEfNS_4arch4Sm90ELb0ELb1ELb1ELb1ELb0ELb1ELb0ELb0ELi2ELi1ELi2ELi1ELb1EEENS1_24CollectiveEpilogueBwdGQAISD_fSG_Li256ELb1ELb0EEENS1_19SingleTileSchedulerILb1ELb0ELb0ELi128EEEEEEEEEvNT_6ParamsE,(.L_x_6565 - _ZN7cutlass13device_kernelIN5flash11enable_sm90INS1_16FlashAttnBwdSm90INS1_25CollectiveMainloopBwdSm90ILi2ELi2ELi2EN4cute5tupleIJNS5_1CILi1EEES8_S8_EEENS6_IJNS7_ILi64EEENS7_ILi128EEENS7_ILi96EEEEEENS_10bfloat16_tEfNS_4arch4Sm90ELb0ELb1ELb1ELb1ELb0ELb1ELb0ELb0ELi2ELi1ELi2ELi1ELb1EEENS1_24CollectiveEpilogueBwdGQAISD_fSG_Li256ELb1ELb0EEENS1_19SingleTileSchedulerILb1ELb0ELb0ELi128EEEEEEEEEvNT_6ParamsE)
        .other          _ZN7cutlass13device_kernelIN5flash11enable_sm90INS1_16FlashAttnBwdSm90INS1_25CollectiveMainloopBwdSm90ILi2ELi2ELi2EN4cute5tupleIJNS5_1CILi1EEES8_S8_EEENS6_IJNS7_ILi64EEENS7_ILi128EEENS7_ILi96EEEEEENS_10bfloat16_tEfNS_4arch4Sm90ELb0ELb1ELb1ELb1ELb0ELb1ELb0ELb0ELi2ELi1ELi2ELi1ELb1EEENS1_24CollectiveEpilogueBwdGQAISD_fSG_Li256ELb1ELb0EEENS1_19SingleTileSchedulerILb1ELb0ELb0ELi128EEEEEEEEEvNT_6ParamsE,@"STO_CUDA_ENTRY STV_DEFAULT"
_ZN7cutlass13device_kernelIN5flash11enable_sm90INS1_16FlashAttnBwdSm90INS1_25CollectiveMainloopBwdSm90ILi2ELi2ELi2EN4cute5tupleIJNS5_1CILi1EEES8_S8_EEENS6_IJNS7_ILi64EEENS7_ILi128EEENS7_ILi96EEEEEENS_10bfloat16_tEfNS_4arch4Sm90ELb0ELb1ELb1ELb1ELb0ELb1ELb0ELb0ELi2ELi1ELi2ELi1ELb1EEENS1_24CollectiveEpilogueBwdGQAISD_fSG_Li256ELb1ELb0EEENS1_19SingleTileSchedulerILb1ELb0ELb0ELi128EEEEEEEEEvNT_6ParamsE:
        /* <DEDUP_REMOVED lines=24> */
.L_x_1848:
[----:B------:R-:W-:Y:S05]  /*0180*/  BSYNC B0 ;  /* 0x0000000000007941 */ /* 0x000fea0003800000 */
.L_x_1847:
        /* <DEDUP_REMOVED lines=37> */
.L_x_1849:
        /* <DEDUP_REMOVED lines=22> */
.L_x_1850:
[----:B------:R-:W-:Y:S01]  /*0540*/  PLOP3.LUT P0, PT, PT, PT, UP0, 0x80, 0x0 ;  /* 0x000000000000781c */ /* 0x000fe20003f0f008 */
[----:B------:R-:W-:Y:S01]  /*0550*/  NOP ;  /* 0x0000000000007918 */ /* 0x000fe20000000000 */
[----:B------:R-:W-:Y:S01]  /*0560*/  ULDC.64 UR46, c[0x0][0x208] ;  /* 0x00008200002e7ab9 */ /* 0x000fe20000000a00 */
[----:B------:R-:W-:Y:S01]  /*0570*/  BSSY B6, `(.L_x_1851) ;  /* 0x000097c000067945 */ /* 0x000fe20003800000 */
[----:B-12-4-:R-:W-:Y:S09]  /*0580*/  BAR.SYNC.DEFER_BLOCKING 0x0 ;  /* 0x0000000000007b1d */ /* 0x016ff20000010000 */
[----:B------:R-:W-:Y:S05]  /*0590*/  @!P0 BRA `(.L_x_1852) ;  /* 0x0000005400c08947 */ /* 0x000fea0003800000 */
.L_x_1853:
        /* <DEDUP_REMOVED lines=24> */
.L_x_1854:
        /* <DEDUP_REMOVED lines=14> */
.L_x_1856:
[----:B------:R-:W-:-:S05]  /*0800*/  ULDC UR4, c[0x0][0x8c4] ;  /* 0x0002310000047ab9 */ /* 0x000fca0000000800 */
.L_x_1855:
        /* <DEDUP_REMOVED lines=19> */
.L_x_1858:
        /* <DEDUP_REMOVED lines=14> */
.L_x_1859:
        /* <DEDUP_REMOVED lines=11> */
.L_x_1860:
        /* <DEDUP_REMOVED lines=13> */
.L_x_1861:
        /* <DEDUP_REMOVED lines=66> */
.L_x_1862:
        /* <DEDUP_REMOVED lines=28> */
.L_x_1865:
        /* <DEDUP_REMOVED lines=15> */
.L_x_1864:
        /* <DEDUP_REMOVED lines=22> */
.L_x_1867:
        /* <DEDUP_REMOVED lines=15> */
.L_x_1866:
[----:B------:R-:W-:Y:S01]  /*14c0*/  SHF.R.S32.HI R19, RZ, 0x1f, R18 ;  /* 0x0000001fff137819 */ /* 0x000fe20000011412 */
[----:B------:R-:W-:-:S03]  /*14d0*/  UMOV UR4, 0xffffffff ;  /* 0xffffffff00047882 */ /* 0x000fc60000000000 */
[----:B------:R-:W-:-:S04]  /*14e0*/  LEA.HI R0, R19, R18, RZ, 0x7 ;  /* 0x0000001213007211 */ /* 0x000fc800078f38ff */
[----:B------:R-:W-:Y:S01]  /*14f0*/  SHF.R.S32.HI R17, RZ, 0x7, R0 ;  /* 0x00000007ff117819 */ /* 0x000fe20000011400 */
[----:B------:R-:W-:Y:S06]  /*1500*/  BRA.DIV UR4, `(.L_x_1868) ;  /* 0x0000008a04107947 */ /* 0x000fec000b800000 */
[----:B------:R1:W2:Y:S02]  /*1510*/  SHFL.IDX PT, R14, R17, RZ, 0x1f ;  /* 0x00001fff110e7589 */ /* 0x0002a400000e0000 */
.L_x_1952:
        /* <DEDUP_REMOVED lines=15> */
.L_x_1869:
        /* <DEDUP_REMOVED lines=19> */
.L_x_1871:
        /* <DEDUP_REMOVED lines=124> */
.L_x_1882:
[----:B------:R-:W-:-:S06]  /*1f00*/  UISETP.NE.AND UP0, UPT, UR11, 0x3, UPT ;  /* 0x000000030b00788c */ /* 0x000fcc000bf05270 */
[----:B------:R-:W-:-:S13]  /*1f10*/  PLOP3.LUT P6, PT, PT, PT, UP0, 0x80, 0x0 ;  /* 0x000000000000781c */ /* 0x000fda0003fcf008 */
[----:B-1----:R-:W-:Y:S05]  /*1f20*/  @!P6 BRA `(.L_x_1872) ;  /* 0x000000000004e947 */ /* 0x002fea0003800000 */
[----:B------:R-:W-:Y:S01]  /*1f30*/  BPT.TRAP 0x1 ;  /* 0x000000040000795c */ /* 0x000fe20000300000 */
.L_x_1872:
[----:B------:R-:W-:Y:S01]  /*1f40*/  R2UR UR7, R237 ;  /* 0x00000000ed0772ca */ /* 0x000fe200000e0000 */
[----:B------:R-:W-:-:S05]  /*1f50*/  IMAD.U32 R120, RZ, RZ, UR9 ;  /* 0x00000009ff787e24 */ /* 0x000fca000f8e00ff */
[----:B------:R-:W-:-:S07]  /*1f60*/  SHF.L.U32 R120, R120, 0x1f, RZ ;  /* 0x0000001f78787819 */ /* 0x000fce00000006ff */
[----:B------:R-:W-:-:S09]  /*1f70*/  ULEA UR7, UR4, UR7, 0x3 ;  /* 0x0000000704077291 */ /* 0x000fd2000f8e183f */
[----:B------:R1:W2:Y:S01]  /*1f80*/  SYNCS.PHASECHK.TRANS64.TRYWAIT P0, [UR7+0x26810], R120 ;  /* 0x02681078ff0075a7 */ /* 0x0002a20008000147 */
[----:B------:R-:W-:Y:S05]  /*1f90*/  @!P6 BRA `(.L_x_1873) ;  /* 0x000000000004e947 */ /* 0x000fea0003800000 */
[----:B------:R-:W-:Y:S01]  /*1fa0*/  BPT.TRAP 0x1 ;  /* 0x000000040000795c */ /* 0x000fe20000300000 */
.L_x_1873:
[----:B--2---:R-:W-:Y:S05]  /*1fb0*/  @P0 BRA `(.L_x_1874) ;  /* 0x0000000000080947 */ /* 0x004fea0003800000 */
[----:B------:R-:W2:Y:S02]  /*1fc0*/  SYNCS.PHASECHK.TRANS64.TRYWAIT P0, [UR7+0x26810], R120 ;  /* 0x02681078ff0075a7 */ /* 0x000ea40008000147 */
[----:B--2---:R-:W-:Y:S05]  /*1fd0*/  @!P0 BRA `(.L_x_1875) ;  /* 0x0000007c00908947 */ /* 0x004fea0003800000 */
.L_x_1874:
        /* <DEDUP_REMOVED lines=66> */
.L_x_1876:
[----:B------:R1:W1:Y:S01]  /*2400*/  SYNCS.PHASECHK.TRANS64.TRYWAIT P0, [UR7+0x26830], R120 ;  /* 0x02683078ff0075a7 */ /* 0x0002620008000147 */
[----:B------:R-:W-:Y:S05]  /*2410*/  @!P6 BRA `(.L_x_1877) ;  /* 0x000000000004e947 */ /* 0x000fea0003800000 */
[----:B------:R-:W-:Y:S01]  /*2420*/  BPT.TRAP 0x1 ;  /* 0x000000040000795c */ /* 0x000fe20000300000 */
.L_x_1877:
        /* <DEDUP_REMOVED lines=50> */
.L_x_1878:
        /* <DEDUP_REMOVED lines=598> */
.L_x_1880:
        /* <DEDUP_REMOVED lines=48> */
.L_x_1881:
        /* <DEDUP_REMOVED lines=62> */
.L_x_1863:
[----:B------:R-:W-:Y:S05]  /*5390*/  @P0 BRA `(.L_x_1857) ;  /* 0x0000004800640947 */ /* 0x000fea0003800000 */
[----:B------:R-:W-:Y:S01]  /*53a0*/  ULDC.64 UR4, c[0x0][0x878] ;  /* 0x00021e0000047ab9 */ /* 0x000fe20000000a00 */
[----:B-1----:R-:W1:Y:S01]  /*53b0*/  S2R R4, SR_TID.X ;  /* 0x0000000000047919 */ /* 0x002e620000002100 */
        /* <DEDUP_REMOVED lines=98> */
.L_x_1885:
[----:B------:R-:W-:Y:S01]  /*59e0*/  @P0 ELECT P1, URZ, PT ;  /* 0x00000000003f082f */ /* 0x000fe20003820000 */
[----:B------:R2:W-:-:S12]  /*59f0*/  UBLKRED.G.S.ADD.F32.RN [UR6], [UR4], UR5, desc[UR8] ;  /* 0x00000806040073bb */ /* 0x0005d800080a1405 */
[----:B------:R-:W-:Y:S02]  /*5a00*/  @P1 PLOP3.LUT P0, PT, P1, PT, PT, 0x8, 0x0 ;  /* 0x000000000000181c */ /* 0x000fe40000f0e170 */
[----:B------:R-:W-:-:S11]  /*5a10*/  PLOP3.LUT P1, PT, PT, PT, PT, 0x8, 0x0 ;  /* 0x000000000000781c */ /* 0x000fd60003f2e170 */
[----:B--2---:R-:W-:Y:S05]  /*5a20*/  @P0 BRA.U.ANY `(.L_x_1885) ;  /* 0xfffffffd00ec0947 */ /* 0x004fea000393ffff */
[----:B------:R0:W-:Y:S01]  /*5a30*/  UTMACMDFLUSH ;  /* 0x00000000000079b7 */ /* 0x0001e20000000000 */
[----:B------:R-:W-:-:S04]  /*5a40*/  DEPBAR.LE SB0, 0x0 ;  /* 0x000080000000791a */ /* 0x000fc80000000000 */
.L_x_1884:
[----:B------:R-:W-:Y:S05]  /*5a50*/  BSYNC B0 ;  /* 0x0000000000007941 */ /* 0x000fea0003800000 */
.L_x_1883:
        /* <DEDUP_REMOVED lines=28> */
.L_x_1886:
        /* <DEDUP_REMOVED lines=8> */
.L_x_1852:
        /* <DEDUP_REMOVED lines=21> */
.L_x_1888:
        /* <DEDUP_REMOVED lines=13> */
.L_x_1890:
[----:B------:R-:W-:-:S05]  /*5ec0*/  ULDC UR4, c[0x0][0x8c4] ;  /* 0x0002310000047ab9 */ /* 0x000fca0000000800 */
.L_x_1889:
        /* <DEDUP_REMOVED lines=44> */
.L_x_1891:
        /* <DEDUP_REMOVED lines=13> */
.L_x_1892:
        /* <DEDUP_REMOVED lines=12> */
.L_x_1893:
[----:B------:R-:W-:Y:S01]  /*6320*/  UIADD3 UR7, -UR6, UR8, UR14 ;  /* 0x0000000806077290 */ /* 0x000fe2000fffe10e */
[----:B------:R-:W-:Y:S01]  /*6330*/  ISETP.LE.AND P0, PT, RZ, UR10, PT ;  /* 0x0000000aff007c0c */ /* 0x000fe2000bf03270 */
[----:B------:R-:W-:Y:S02]  /*6340*/  ULDC UR9, c[0x0][0x74c] ;  /* 0x0001d30000097ab9 */ /* 0x000fe40000000800 */
[----:B------:R-:W-:-:S04]  /*6350*/  UIADD3 UR7, UR7, -UR9, URZ ;  /* 0x8000000907077290 */ /* 0x000fc8000fffe03f */
        /* <DEDUP_REMOVED lines=18> */
.L_x_1894:
[----:B------:R-:W-:-:S06]  /*6480*/  UISETP.GT.AND UP1, UPT, UR12, UR7, UPT ;  /* 0x000000070c00728c */ /* 0x000fcc000bf24270 */
[----:B------:R-:W-:-:S13]  /*6490*/  PLOP3.LUT P0, PT, PT, PT, UP1, 0x80, 0x0 ;  /* 0x000000000000781c */ /* 0x000fda0003f0f018 */
[----:B------:R-:W-:Y:S05]  /*64a0*/  @!P0 BRA `(.L_x_1857) ;  /* 0x0000003800208947 */ /* 0x000fea0003800000 */
[----:B------:R-:W-:Y:S01]  /*64b0*/  ULDC.64 UR14, c[0x0][0x2d8] ;  /* 0x0000b600000e7ab9 */ /* 0x000fe20000000a00 */
[----:B------:R-:W-:Y:S01]  /*64c0*/  ULDC.64 UR28, c[0x0][0x2e0] ;  /* 0x0000b800001c7ab9 */ /* 0x000fe20000000a00 */
[----:B------:R-:W-:Y:S02]  /*64d0*/  UIMAD UR6, UR11, UR14, URZ ;  /* 0x0000000e0b0672a4 */ /* 0x000fe4000f8e023f */
[----:B------:R-:W-:Y:S02]  /*64e0*/  USHF.R.S32.HI UR11, URZ, 0x1f, UR13 ;  /* 0x0000001f3f0b7899 */ /* 0x000fe4000801140d */
[----:B------:R-:W-:Y:S02]  /*64f0*/  UIMAD UR15, UR16, UR15, UR6 ;  /* 0x0000000f100f72a4 */ /* 0x000fe4000f8e0206 */
[----:B------:R-:W-:Y:S02]  /*6500*/  UIADD3 UR6, -UR7, UR12, URZ ;  /* 0x0000000c07067290 */ /* 0x000fe4000fffe13f */
[----:B------:R-:W-:-:S02]  /*6510*/  UIMAD.WIDE.U32 UR8, UR16, UR14, URZ ;  /* 0x0000000e100872a5 */ /* 0x000fc4000f8e003f */
[----:B------:R-:W-:Y:S02]  /*6520*/  ULOP3.LUT UR6, UR6, 0x1, URZ, 0xc0, !UPT ;  /* 0x0000000106067892 */ /* 0x000fe4000f8ec03f */
[----:B------:R-:W-:Y:S02]  /*6530*/  USEL UR13, UR13, URZ, !UP0 ;  /* 0x0000003f0d0d7287 */ /* 0x000fe4000c000000 */
[----:B------:R-:W-:Y:S02]  /*6540*/  USEL UR14, UR11, URZ, !UP0 ;  /* 0x0000003f0b0e7287 */ /* 0x000fe4000c000000 */
[----:B------:R-:W-:Y:S02]  /*6550*/  UISETP.NE.U32.AND UP0, UPT, UR6, 0x1, UPT ;  /* 0x000000010600788c */ /* 0x000fe4000bf05070 */
[----:B------:R-:W-:Y:S02]  /*6560*/  UIADD3 UR10, UP1, UR4, UR8, URZ ;  /* 0x00000008040a7290 */ /* 0x000fe4000ff3e03f */
[----:B------:R-:W-:-:S02]  /*6570*/  UIADD3 UR15, UR9, UR15, URZ ;  /* 0x0000000f090f7290 */ /* 0x000fc4000fffe03f */
[----:B------:R-:W-:Y:S01]  /*6580*/  PLOP3.LUT P1, PT, PT, PT, UP0, 0x80, 0x0 ;  /* 0x000000000000781c */ /* 0x000fe20003f2f008 */
[----:B------:R-:W-:Y:S02]  /*6590*/  UIMAD UR14, UR14, UR28, URZ ;  /* 0x0000001c0e0e72a4 */ /* 0x000fe4000f8e023f */
[----:B------:R-:W-:Y:S02]  /*65a0*/  UIADD3.X UR11, UR5, UR15, URZ, UP1, !UPT ;  /* 0x0000000f050b7290 */ /* 0x000fe40008ffe43f */
[----:B------:R-:W-:Y:S02]  /*65b0*/  UIMAD UR14, UR13, UR29, UR14 ;  /* 0x0000001d0d0e72a4 */ /* 0x000fe4000f8e020e */
[----:B------:R-:W-:Y:S01]  /*65c0*/  UIMAD.WIDE.U32 UR10, UR13, UR28, UR10 ;  /* 0x0000001c0d0a72a5 */ /* 0x000fe2000f8e000a */
[----:B------:R-:W-:-:S03]  /*65d0*/  ELECT P0, URZ, PT ;  /* 0x00000000003f782f */ /* 0x000fc60003800000 */
[----:B------:R-:W-:Y:S02]  /*65e0*/  UIADD3 UR27, UR11, UR14, URZ ;  /* 0x0000000e0b1b7290 */ /* 0x000fe4000fffe03f */
[----:B------:R-:W-:Y:S10]  /*65f0*/  @P1 BRA `(.L_x_1895) ;  /* 0x0000000000bc1947 */ /* 0x000ff40003800000 */
        /* <DEDUP_REMOVED lines=18> */
.L_x_1897:
[----:B------:R-:W-:Y:S05]  /*6720*/  BSYNC B0 ;  /* 0x0000000000007941 */ /* 0x000fea0003800000 */
.L_x_1896:
        /* <DEDUP_REMOVED lines=19> */
.L_x_1899:
[----:B------:R-:W-:Y:S05]  /*6860*/  BSYNC B0 ;  /* 0x0000000000007941 */ /* 0x000fea0003800000 */
.L_x_1898:
[----:B------:R-:W-:Y:S06]  /*6870*/  BAR.ARV 0xa, 0xa0 ;  /* 0x0282800000007b1d */ /* 0x000fec0000002000 */
[----:B------:R-:W-:Y:S04]  /*6880*/  BSSY B0, `(.L_x_1900) ;  /* 0x0000003000007945 */ /* 0x000fe80003800000 */
[----:B------:R-:W-:Y:S05]  /*6890*/  @!P0 BRA `(.L_x_1901) ;  /* 0x0000000000048947 */ /* 0x000fea0003800000 */
[----:B------:R-:W-:-:S04]  /*68a0*/  DEPBAR.LE SB0, 0x0 ;  /* 0x000080000000791a */ /* 0x000fc80000000000 */
.L_x_1901:
[----:B------:R-:W-:Y:S05]  /*68b0*/  BSYNC B0 ;  /* 0x0000000000007941 */ /* 0x000fea0003800000 */
.L_x_1900:
[----:B------:R-:W-:Y:S06]  /*68c0*/  BAR.ARV 0xb, 0xa0 ;  /* 0x02c2800000007b1d */ /* 0x000fec0000002000 */
[----:B------:R-:W-:Y:S01]  /*68d0*/  UIADD3 UR18, UR7, 0x1, URZ ;  /* 0x0000000107127890 */ /* 0x000fe2000fffe03f */
[----:B------:R-:W-:Y:S11]  /*68e0*/  BRA `(.L_x_1902) ;  /* 0x0000000000047947 */ /* 0x000ff60003800000 */
.L_x_1895:
[----:B------:R-:W-:-:S05]  /*68f0*/  UMOV UR18, UR7 ;  /* 0x0000000700127c82 */ /* 0x000fca0008000000 */
.L_x_1902:
[----:B------:R-:W-:-:S04]  /*6900*/  UIADD3 UR6, UR7, 0x1, URZ ;  /* 0x0000000107067890 */ /* 0x000fc8000fffe03f */
[----:B------:R-:W-:-:S06]  /*6910*/  UISETP.NE.AND UP0, UPT, UR12, UR6, UPT ;  /* 0x000000060c00728c */ /* 0x000fcc000bf05270 */
[----:B------:R-:W-:-:S13]  /*6920*/  PLOP3.LUT P1, PT, PT, PT, UP0, 0x80, 0x0 ;  /* 0x000000000000781c */ /* 0x000fda0003f2f008 */
[----:B------:R-:W-:Y:S05]  /*6930*/  @!P1 BRA `(.L_x_1857) ;  /* 0x0000003000fc9947 */ /* 0x000fea0003800000 */
[----:B------:R-:W-:Y:S01]  /*6940*/  UMOV UR16, UR8 ;  /* 0x0000000800107c82 */ /* 0x000fe20008000000 */
[----:B------:R-:W-:Y:S01]  /*6950*/  UMOV UR17, UR15 ;  /* 0x0000000f00117c82 */ /* 0x000fe20008000000 */
[----:B------:R-:W-:Y:S01]  /*6960*/  ULDC.64 UR20, c[0x0][0x2c0] ;  /* 0x0000b00000147ab9 */ /* 0x000fe20000000a00 */
[----:B------:R-:W-:Y:S02]  /*6970*/  UIMAD.WIDE.U32 UR16, UR13, UR28, UR16 ;  /* 0x0000001c0d1072a5 */ /* 0x000fe4000f8e0010 */
[----:B------:R-:W-:Y:S02]  /*6980*/  UIMAD UR19, UR18, 0x1800, URZ ;  /* 0x00001800121378a4 */ /* 0x000fe4000f8e023f */
[----:B------:R-:W-:Y:S01]  /*6990*/  UIADD3 UR25, UP0, UR4, UR16, URZ ;  /* 0x0000001004197290 */ /* 0x000fe2000ff1e03f */
[----:B------:R-:W-:Y:S01]  /*69a0*/  UMOV UR6, URZ ;  /* 0x0000003f00067c82 */ /* 0x000fe20008000000 */
[----:B------:R-:W-:Y:S02]  /*69b0*/  ULDC.64 UR30, c[0x0][0x2c0] ;  /* 0x0000b000001e7ab9 */ /* 0x000fe40000000a00 */
[----:B------:R-:W-:-:S02]  /*69c0*/  UIADD3.X UR16, UR5, UR14, UR17, UP0, !UPT ;  /* 0x0000000e05107290 */ /* 0x000fc400087fe411 */
[----:B------:R-:W-:Y:S01]  /*69d0*/  ULEA UR24, UP0, UR25, UR20, 0x2 ;  /* 0x0000001419187291 */ /* 0x000fe2000f80103f */
[----:B------:R-:W-:-:S03]  /*69e0*/  UMOV UR26, UR19 ;  /* 0x00000013001a7c82 */ /* 0x000fc60008000000 */
[----:B------:R-:W-:Y:S02]  /*69f0*/  ULEA.HI.X UR25, UR25, UR21, UR16, 0x2, UP0 ;  /* 0x0000001519197291 */ /* 0x000fe400080f1410 */
[----:B------:R-:W-:Y:S02]  /*6a00*/  UIADD3 UR20, UP0, UR24, 0x3000, URZ ;  /* 0x0000300018147890 */ /* 0x000fe4000ff1e03f */
[----:B------:R-:W-:Y:S02]  /*6a10*/  UIADD3 UR22, UP1, UR24, 0x6000, URZ ;  /* 0x0000600018167890 */ /* 0x000fe4000ff3e03f */
[----:B------:R-:W-:Y:S02]  /*6a20*/  UIADD3 UR24, UP2, UR24, 0x9000, URZ ;  /* 0x0000900018187890 */ /* 0x000fe4000ff5e03f */
[----:B------:R-:W-:Y:S02]  /*6a30*/  UIADD3.X UR21, URZ, UR25, URZ, UP0, !UPT ;  /* 0x000000193f157290 */ /* 0x000fe400087fe43f */
[----:B------:R-:W-:-:S02]  /*6a40*/  UIADD3.X UR23, URZ, UR25, URZ, UP1, !UPT ;  /* 0x000000193f177290 */ /* 0x000fc40008ffe43f */
[----:B------:R-:W-:-:S12]  /*6a50*/  UIADD3.X UR25, URZ, UR25, URZ, UP2, !UPT ;  /* 0x000000193f197290 */ /* 0x000fd800097fe43f */
.L_x_1915:
        /* <DEDUP_REMOVED lines=20> */
.L_x_1904:
[----:B------:R-:W-:Y:S05]  /*6ba0*/  BSYNC B0 ;  /* 0x0000000000007941 */ /* 0x000fea0003800000 */
.L_x_1903:
        /* <DEDUP_REMOVED lines=13> */
.L_x_1906:
[----:B------:R-:W-:Y:S05]  /*6c80*/  BSYNC B0 ;  /* 0x0000000000007941 */ /* 0x000fea0003800000 */
.L_x_1905:
[----:B------:R-:W-:Y:S06]  /*6c90*/  BAR.ARV 0xa, 0xa0 ;  /* 0x0282800000007b1d */ /* 0x000fec0000002000 */
[----:B------:R-:W-:Y:S04]  /*6ca0*/  BSSY B0, `(.L_x_1907) ;  /* 0x0000003000007945 */ /* 0x000fe80003800000 */
[----:B------:R-:W-:Y:S05]  /*6cb0*/  @!P0 BRA `(.L_x_1908) ;  /* 0x0000000000048947 */ /* 0x000fea0003800000 */
[----:B------:R-:W-:-:S04]  /*6cc0*/  DEPBAR.LE SB0, 0x0 ;  /* 0x000080000000791a */ /* 0x000fc80000000000 */
.L_x_1908:
[----:B------:R-:W-:Y:S05]  /*6cd0*/  BSYNC B0 ;  /* 0x0000000000007941 */ /* 0x000fea0003800000 */
.L_x_1907:
        /* <DEDUP_REMOVED lines=13> */
.L_x_1910:
[----:B------:R-:W-:Y:S05]  /*6db0*/  BSYNC B0 ;  /* 0x0000000000007941 */ /* 0x000fea0003800000 */
.L_x_1909:
        /* <DEDUP_REMOVED lines=13> */
.L_x_1912:
[----:B------:R-:W-:Y:S05]  /*6e90*/  BSYNC B0 ;  /* 0x0000000000007941 */ /* 0x000fea0003800000 */
.L_x_1911:
[----:B------:R-:W-:Y:S01]  /*6ea0*/  UIADD3 UR18, UR18, 0x2, URZ ;  /* 0x0000000212127890 */ /* 0x000fe2000fffe03f */
[----:B------:R-:W-:Y:S06]  /*6eb0*/  BAR.ARV 0xa, 0xa0 ;  /* 0x0282800000007b1d */ /* 0x000fec0000002000 */
[----:B------:R-:W-:Y:S01]  /*6ec0*/  UISETP.GE.AND UP0, UPT, UR18, UR12, UPT ;  /* 0x0000000c1200728c */ /* 0x000fe2000bf06270 */
[----:B------:R-:W-:Y:S04]  /*6ed0*/  BSSY B0, `(.L_x_1913) ;  /* 0x0000003000007945 */ /* 0x000fe80003800000 */
[----:B------:R-:W-:Y:S06]  /*6ee0*/  @!P0 BRA `(.L_x_1914) ;  /* 0x0000000000048947 */ /* 0x000fec0003800000 */
[----:B------:R-:W-:-:S04]  /*6ef0*/  DEPBAR.LE SB0, 0x0 ;  /* 0x000080000000791a */ /* 0x000fc80000000000 */
.L_x_1914:
[----:B------:R-:W-:Y:S05]  /*6f00*/  BSYNC B0 ;  /* 0x0000000000007941 */ /* 0x000fea0003800000 */
.L_x_1913:
[----:B------:R-:W-:Y:S06]  /*6f10*/  BAR.ARV 0xb, 0xa0 ;  /* 0x02c2800000007b1d */ /* 0x000fec0000002000 */
[----:B------:R-:W-:Y:S01]  /*6f20*/  PLOP3.LUT P1, PT, PT, PT, UP0, 0x80, 0x0 ;  /* 0x000000000000781c */ /* 0x000fe20003f2f008 */
[----:B------:R-:W-:Y:S02]  /*6f30*/  UIADD3 UR26, UR26, 0x3000, URZ ;  /* 0x000030001a1a7890 */ /* 0x000fe4000fffe03f */
[----:B------:R-:W-:-:S10]  /*6f40*/  UIADD3 UR6, UR6, 0x3000, URZ ;  /* 0x0000300006067890 */ /* 0x000fd4000fffe03f */
[----:B------:R-:W-:Y:S05]  /*6f50*/  @!P1 BRA `(.L_x_1915) ;  /* 0xfffffff800c09947 */ /* 0x000fea000383ffff */
[----:B------:R-:W-:Y:S05]  /*6f60*/  BRA `(.L_x_1857) ;  /* 0x0000002c00707947 */ /* 0x000fea0003800000 */
.L_x_1887:
        /* <DEDUP_REMOVED lines=14> */
.L_x_1916:
        /* <DEDUP_REMOVED lines=14> */
.L_x_1918:
[----:B------:R-:W-:-:S05]  /*7130*/  ULDC UR4, c[0x0][0x8c4] ;  /* 0x0002310000047ab9 */ /* 0x000fca0000000800 */
.L_x_1917:
        /* <DEDUP_REMOVED lines=59> */
.L_x_1920:
        /* <DEDUP_REMOVED lines=13> */
.L_x_1921:
        /* <DEDUP_REMOVED lines=8> */
.L_x_1922:
        /* <DEDUP_REMOVED lines=21> */
.L_x_1923:
        /* <DEDUP_REMOVED lines=50> */
.L_x_1953:
        /* <DEDUP_REMOVED lines=15> */
.L_x_1926:
        /* <DEDUP_REMOVED lines=127> */
.L_x_1937:
[----:B-123--:R-:W-:-:S04]  /*8390*/  SHF.L.U32 R18, R10, 0x1f, RZ ;  /* 0x0000001f0a127819 */ /* 0x00efc800000006ff */
[----:B------:R-:W2:Y:S02]  /*83a0*/  SYNCS.PHASECHK.TRANS64.TRYWAIT P1, [R15+URZ+0x26840], R18 ;  /* 0x026840120f0075a7 */ /* 0x000ea4000802017f */
[----:B--2---:R-:W-:Y:S05]  /*83b0*/  @!P1 BRA `(.L_x_1929) ;  /* 0x0000001800dc9947 */ /* 0x004fea0003800000 */
.L_x_1954:
        /* <DEDUP_REMOVED lines=8> */
.L_x_1930:
        /* <DEDUP_REMOVED lines=44> */
.L_x_1955:
        /* <DEDUP_REMOVED lines=8> */
.L_x_1932:
        /* <DEDUP_REMOVED lines=44> */
.L_x_1956:
        /* <DEDUP_REMOVED lines=8> */
.L_x_1934:
        /* <DEDUP_REMOVED lines=38> */
.L_x_1958:
        /* <DEDUP_REMOVED lines=8> */
.L_x_1936:
        /* <DEDUP_REMOVED lines=44> */
.L_x_1928:
[----:B------:R-:W4:Y:S02]  /*9060*/  LDL.LU R4, [R1+0x8] ;  /* 0x0000080001047983 */ /* 0x000f240000300800 */
[----:B----4-:R-:W-:Y:S02]  /*9070*/  ISETP.NE.AND P1, PT, R4, RZ, PT ;  /* 0x000000ff0400720c */ /* 0x010fe40003f25270 */
[----:B------:R4:W5:Y:S11]  /*9080*/  LDL R4, [R1+0x4] ;  /* 0x0000040001047983 */ /* 0x0009760000100800 */
[----:B----4-:R-:W-:Y:S05]  /*9090*/  @!P1 BRA `(.L_x_1927) ;  /* 0x0000000400949947 */ /* 0x010fea0003800000 */
[----:B------:R-:W-:-:S04]  /*90a0*/  SHF.L.U32 R12, R10, 0x1f, RZ ;  /* 0x0000001f0a0c7819 */ /* 0x000fc800000006ff */
[----:B------:R-:W4:Y:S02]  /*90b0*/  SYNCS.PHASECHK.TRANS64.TRYWAIT P1, [R15+URZ+0x26840], R12 ;  /* 0x0268400c0f0075a7 */ /* 0x000f24000802017f */
[----:B----4-:R-:W-:Y:S05]  /*90c0*/  @!P1 BRA `(.L_x_1938) ;  /* 0x0000000c00ec9947 */ /* 0x010fea0003800000 */
.L_x_1959:
        /* <DEDUP_REMOVED lines=8> */
.L_x_1939:
        /* <DEDUP_REMOVED lines=41> */
.L_x_1960:
        /* <DEDUP_REMOVED lines=8> */
.L_x_1941:
        /* <DEDUP_REMOVED lines=41> */
.L_x_1927:
[----:B------:R-:W1:Y:S01]  /*96f0*/  S2R R0, SR_TID.X ;  /* 0x0000000000007919 */ /* 0x000e620000002100 */
[----:B------:R-:W-:Y:S01]  /*9700*/  IMAD R3, R16, 0x8, R15 ;  /* 0x0000000810037824 */ /* 0x000fe200078e020f */
[----:B-1----:R-:W-:Y:S02]  /*9710*/  LOP3.LUT R2, R0, 0x7f, RZ, 0xc0, !PT ;  /* 0x0000007f00027812 */ /* 0x002fe400078ec0ff */
[----:B------:R-:W-:Y:S02]  /*9720*/  SHF.L.U32 R0, R10, 0x1f, RZ ;  /* 0x0000001f0a007819 */ /* 0x000fe400000006ff */
[----:B------:R-:W-:Y:S02]  /*9730*/  ISETP.NE.AND P1, PT, R2, RZ, PT ;  /* 0x000000ff0200720c */ /* 0x000fe40003f25270 */
[----:B------:R-:W1:Y:S02]  /*9740*/  SYNCS.PHASECHK.TRANS64.TRYWAIT P0, [R3+URZ+0x26840], R0 ;  /* 0x02684000030075a7 */ /* 0x000e64000800017f */
[----:B-1----:R-:W-:Y:S09]  /*9750*/  @!P0 BRA `(.L_x_1942) ;  /* 0x0000000800708947 */ /* 0x002ff20003800000 */
.L_x_1961:
[----:B------:R-:W-:Y:S05]  /*9760*/  @P1 BRA `(.L_x_1943) ;  /* 0x0000000000181947 */ /* 0x000fea0003800000 */
[----:B------:R-:W1:Y:S01]  /*9770*/  S2R R2, SR_TID.X ;  /* 0x0000000000027919 */ /* 0x000e620000002100 */
[----:B------:R-:W-:-:S04]  /*9780*/  IMAD.MOV.U32 R0, RZ, RZ, 0x3100 ;  /* 0x00003100ff007424 */ /* 0x000fc800078e00ff */
[----:B------:R1:W-:Y:S02]  /*9790*/  SYNCS.ARRIVE.TRANS64 RZ, [R3+URZ+0x26830], R0 ;  /* 0x0268300003ff79a7 */ /* 0x0003e4000800003f */
[----:B-1----:R-:W-:-:S13]  /*97a0*/  LOP3.LUT P0, RZ, R2, 0x1f, RZ, 0xc0, !PT ;  /* 0x0000001f02ff7812 */ /* 0x002fda000780c0ff */
[----:B------:R-:W-:Y:S05]  /*97b0*/  @!P0 BRA `(.L_x_1943) ;  /* 0x0000000000048947 */ /* 0x000fea0003800000 */
[----:B------:R-:W-:Y:S01]  /*97c0*/  BPT.TRAP 0x1 ;  /* 0x000000040000795c */ /* 0x000fe20000300000 */
.L_x_1943:
        /* <DEDUP_REMOVED lines=48> */
.L_x_1924:
[----:B------:R-:W-:Y:S05]  /*9ad0*/  BSYNC B0 ;  /* 0x0000000000007941 */ /* 0x000fea0003800000 */
.L_x_1919:
[----:B------:R-:W-:-:S03]  /*9ae0*/  UMOV UR8, 0xffffffff ;  /* 0xffffffff00087882 */ /* 0x000fc60000000000 */
[----:B------:R-:W-:Y:S05]  /*9af0*/  BRA.DIV UR8, `(.L_x_1944) ;  /* 0x00000006089c7947 */ /* 0x000fea000b800000 */
[----:B------:R-:W-:-:S13]  /*9b00*/  ELECT P6, URZ, PT ;  /* 0x00000000003f782f */ /* 0x000fda00038c0000 */
.L_x_1964:
[----:B------:R-:W-:Y:S05]  /*9b10*/  @!P6 BRA `(.L_x_1857) ;  /* 0x000000000084e947 */ /* 0x000fea0003800000 */
[----:B------:R-:W-:-:S06]  /*9b20*/  ULOP3.LUT UR8, UR38, 0x2, URZ, 0xfc, !UPT ;  /* 0x0000000226087892 */ /* 0x000fcc000f8efc3f */
[----:B------:R-:W-:-:S05]  /*9b30*/  IMAD.U32 R2, RZ, RZ, UR8 ;  /* 0x00000008ff027e24 */ /* 0x000fca000f8e00ff */
[----:B------:R-:W-:-:S13]  /*9b40*/  ISETP.NE.AND P2, PT, R2, 0x3, PT ;  /* 0x000000030200780c */ /* 0x000fda0003f45270 */
[----:B------:R-:W-:Y:S05]  /*9b50*/  @!P2 BRA `(.L_x_1945) ;  /* 0x000000000004a947 */ /* 0x000fea0003800000 */
[----:B---3--:R-:W-:Y:S01]  /*9b60*/  BPT.TRAP 0x1 ;  /* 0x000000040000795c */ /* 0x008fe20000300000 */
.L_x_1945:
        /* <DEDUP_REMOVED lines=15> */
.L_x_1965:
[----:B------:R-:W2:Y:S02]  /*9c60*/  SYNCS.PHASECHK.TRANS64.TRYWAIT P0, [R3+URZ], R2 ;  /* 0x00000002030075a7 */ /* 0x000ea4000800017f */
[----:B--2---:R-:W-:Y:S05]  /*9c70*/  @!P0 BRA `(.L_x_1947) ;  /* 0x0000000400708947 */ /* 0x004fea0003800000 */
.L_x_1966:
[----:B------:R-:W-:Y:S05]  /*9c80*/  @!P2 BRA `(.L_x_1948) ;  /* 0x000000000004a947 */ /* 0x000fea0003800000 */
[----:B---3--:R-:W-:Y:S01]  /*9c90*/  BPT.TRAP 0x1 ;  /* 0x000000040000795c */ /* 0x008fe20000300000 */
.L_x_1948:
[----:B--2---:R-:W-:-:S04]  /*9ca0*/  VIADD R3, R8, 0x26840 ;  /* 0x0002684008037836 */ /* 0x004fc80000000000 */
[----:B------:R-:W-:-:S04]  /*9cb0*/  IMAD R5, R0, 0x8, R3 ;  /* 0x0000000800057824 */ /* 0x000fc800078e0203 */
[----:B------:R-:W2:Y:S02]  /*9cc0*/  SYNCS.PHASECHK.TRANS64.TRYWAIT P0, [R5+URZ], R4 ;  /* 0x00000004050075a7 */ /* 0x000ea4000800017f */
[----:B--2---:R-:W-:Y:S05]  /*9cd0*/  @!P0 BRA `(.L_x_1949) ;  /* 0x00000004006c8947 */ /* 0x004fea0003800000 */
.L_x_1967:
[----:B------:R-:W-:-:S07]  /*9ce0*/  IMAD R3, R6, 0x8, R3 ;  /* 0x0000000806037824 */ /* 0x000fce00078e0203 */
.L_x_1950:
[----:B----4-:R4:W1:Y:S02]  /*9cf0*/  SYNCS.PHASECHK.TRANS64.TRYWAIT P0, [R3+URZ], R2 ;  /* 0x00000002030075a7 */ /* 0x010864000800017f */
[----:B-1----:R-:W-:Y:S05]  /*9d00*/  @!P0 NANOSLEEP.SYNCS 0x989680 ;  /* 0x009896800000895d */ /* 0x002fea0003900000 */
[----:B------:R-:W1:Y:S02]  /*9d10*/  @!P0 SYNCS.PHASECHK.TRANS64 P0, [R3+URZ], R2 ;  /* 0x00000002030085a7 */ /* 0x000e64000800007f */
[----:B-1----:R-:W-:Y:S05]  /*9d20*/  @!P0 BRA `(.L_x_1950) ;  /* 0xfffffffc00f08947 */ /* 0x002fea000383ffff */
.L_x_1857:
[----:B---3--:R-:W-:Y:S05]  /*9d30*/  BSYNC B6 ;  /* 0x0000000000067941 */ /* 0x008fea0003800000 */
.L_x_1851:
[----:B------:R-:W-:Y:S05]  /*9d40*/  EXIT ;  /* 0x000000000000794d */ /* 0x000fea0003800000 */
.L_x_1868:
[----:B------:R-:W-:Y:S02]  /*9d50*/  IMAD.MOV.U32 R13, RZ, RZ, R17 ;  /* 0x000000ffff0d7224 */ /* 0x000fe400078e0011 */
[----:B------:R-:W-:Y:S02]  /*9d60*/  IMAD.MOV.U32 R12, RZ, RZ, RZ ;  /* 0x000000ffff0c7224 */ /* 0x000fe400078e00ff */
[----:B------:R-:W-:Y:S02]  /*9d70*/  IMAD.MOV.U32 R11, RZ, RZ, 0x1f ;  /* 0x0000001fff0b7424 */ /* 0x000fe400078e00ff */
[----:B------:R-:W-:-:S07]  /*9d80*/  IMAD.MOV.U32 R15, RZ, RZ, -0x1 ;  /* 0xffffffffff0f7424 */ /* 0x000fce00078e00ff */
[----:B------:R-:W-:Y:S05]  /*9d90*/  WARPSYNC.COLLECTIVE R15, `(.L_x_1951) ;  /* 0x000000000f087348 */ /* 0x000fea0003c00000 */
[----:B------:R1:W2:Y:S02]  /*9da0*/  SHFL.IDX P6, R14, R13, R12, R11 ;  /* 0x0000000c0d0e7389 */ /* 0x0002a400000c000b */
[----:B-12---:R-:W-:Y:S01]  /*9db0*/  ENDCOLLECTIVE ;  /* 0x000000000000791b */ /* 0x006fe20003800000 */
.L_x_1951:
[----:B------:R-:W-:Y:S05]  /*9dc0*/  BRA `(.L_x_1952) ;  /* 0xffffff7400d47947 */ /* 0x000fea000383ffff */
.L_x_1870:
[----:B--2---:R2:W3:Y:S02]  /*9dd0*/  SYNCS.PHASECHK.TRANS64.TRYWAIT P0, [R237+URZ+0x26800], R4 ;  /* 0x02680004ed0075a7 */ /* 0x0044e4000800017f */
[----:B---3--:R-:W-:Y:S05]  /*9de0*/  @!P0 NANOSLEEP.SYNCS 0x989680 ;  /* 0x009896800000895d */ /* 0x008fea0003900000 */
[----:B------:R-:W3:Y:S02]  /*9df0*/  @!P0 SYNCS.PHASECHK.TRANS64 P0, [R237+URZ+0x26800], R4 ;  /* 0x02680004ed0085a7 */ /* 0x000ee4000800007f */
[----:B---3--:R-:W-:Y:S05]  /*9e00*/  @!P0 BRA `(.L_x_1870) ;  /* 0xfffffffc00f08947 */ /* 0x008fea000383ffff */
[----:B------:R-:W-:Y:S05]  /*9e10*/  BRA `(.L_x_1869) ;  /* 0xffffff7400fc7947 */ /* 0x000fea000383ffff */
.L_x_1875:
[----:B--2---:R-:W-:-:S04]  /*9e20*/  IMAD.U32 R5, RZ, RZ, UR7 ;  /* 0x00000007ff057e24 */ /* 0x004fc8000f8e00ff */
[----:B------:R2:W3:Y:S03]  /*9e30*/  SYNCS.PHASECHK.TRANS64.TRYWAIT P0, [R5+URZ+0x26810], R120 ;  /* 0x02681078050075a7 */ /* 0x0004e6000800017f */
[----:B---3--:R-:W-:Y:S05]  /*9e40*/  @!P0 NANOSLEEP.SYNCS 0x989680 ;  /* 0x009896800000895d */ /* 0x008fea0003900000 */
[----:B------:R-:W3:Y:S02]  /*9e50*/  @!P0 SYNCS.PHASECHK.TRANS64 P0, [R5+URZ+0x26810], R120 ;  /* 0x02681078050085a7 */ /* 0x000ee4000800007f */
[----:B---3--:R-:W-:Y:S05]  /*9e60*/  @!P0 BRA `(.L_x_1875) ;  /* 0xfffffffc00ec8947 */ /* 0x008fea000383ffff */
[----:B------:R-:W-:Y:S05]  /*9e70*/  BRA `(.L_x_1874) ;  /* 0xffffff8000587947 */ /* 0x000fea000383ffff */
.L_x_1879:
[----:B------:R-:W-:-:S04]  /*9e80*/  IMAD.U32 R121, RZ, RZ, UR7 ;  /* 0x00000007ff797e24 */ /* 0x000fc8000f8e00ff */
[----:B------:R1:W1:Y:S03]  /*9e90*/  SYNCS.PHASECHK.TRANS64.TRYWAIT P0, [R121+URZ+0x26830], R120 ;  /* 0x02683078790075a7 */ /* 0x000266000800017f */
[----:B-1----:R-:W-:Y:S05]  /*9ea0*/  @!P0 NANOSLEEP.SYNCS 0x989680 ;  /* 0x009896800000895d */ /* 0x002fea0003900000 */
[----:B------:R-:W1:Y:S02]  /*9eb0*/  @!P0 SYNCS.PHASECHK.TRANS64 P0, [R121+URZ+0x26830], R120 ;  /* 0x02683078790085a7 */ /* 0x000e64000800007f */
[----:B-1----:R-:W-:Y:S05]  /*9ec0*/  @!P0 BRA `(.L_x_1879) ;  /* 0xfffffffc00ec8947 */ /* 0x002fea000383ffff */
[----:B------:R-:W-:Y:S05]  /*9ed0*/  BRA `(.L_x_1878) ;  /* 0xffffff88001c7947 */ /* 0x000fea000383ffff */
.L_x_1925:
[----:B-1----:R1:W2:Y:S02]  /*9ee0*/  SYNCS.PHASECHK.TRANS64.TRYWAIT P0, [R15+URZ+0x26820], R0 ;  /* 0x026820000f0075a7 */ /* 0x0022a4000800017f */
[----:B--2---:R-:W-:Y:S05]  /*9ef0*/  @!P0 NANOSLEEP.SYNCS 0x989680 ;  /* 0x009896800000895d */ /* 0x004fea0003900000 */
[----:B------:R-:W2:Y:S02]  /*9f00*/  @!P0 SYNCS.PHASECHK.TRANS64 P0, [R15+URZ+0x26820], R0 ;  /* 0x026820000f0085a7 */ /* 0x000ea4000800007f */
[----:B--2---:R-:W-:Y:S05]  /*9f10*/  @!P0 BRA `(.L_x_1925) ;  /* 0xfffffffc00f08947 */ /* 0x004fea000383ffff */
[----:B------:R-:W-:Y:S05]  /*9f20*/  BRA `(.L_x_1953) ;  /* 0xffffffd800e07947 */ /* 0x000fea000383ffff */
.L_x_1929:
[----:B--2---:R2:W3:Y:S02]  /*9f30*/  SYNCS.PHASECHK.TRANS64.TRYWAIT P1, [R15+URZ+0x26840], R18 ;  /* 0x026840120f0075a7 */ /* 0x0044e4000802017f */
[----:B---3--:R-:W-:Y:S05]  /*9f40*/  @!P1 NANOSLEEP.SYNCS 0x989680 ;  /* 0x009896800000995d */ /* 0x008fea0003900000 */
[----:B------:R-:W3:Y:S02]  /*9f50*/  @!P1 SYNCS.PHASECHK.TRANS64 P1, [R15+URZ+0x26840], R18 ;  /* 0x026840120f0095a7 */ /* 0x000ee4000802007f */
[----:B---3--:R-:W-:Y:S05]  /*9f60*/  @!P1 BRA `(.L_x_1929) ;  /* 0xfffffffc00f09947 */ /* 0x008fea000383ffff */
[----:B------:R-:W-:Y:S05]  /*9f70*/  BRA `(.L_x_1954) ;  /* 0xffffffe400107947 */ /* 0x000fea000383ffff */
.L_x_1931:
[----:B-1----:R1:W3:Y:S02]  /*9f80*/  SYNCS.PHASECHK.TRANS64.TRYWAIT P1, [R15+URZ+0x26828], R18 ;  /* 0x026828120f0075a7 */ /* 0x0022e4000802017f */
[----:B---3--:R-:W-:Y:S05]  /*9f90*/  @!P1 NANOSLEEP.SYNCS 0x989680 ;  /* 0x009896800000995d */ /* 0x008fea0003900000 */
[----:B------:R-:W3:Y:S02]  /*9fa0*/  @!P1 SYNCS.PHASECHK.TRANS64 P1, [R15+URZ+0x26828], R18 ;  /* 0x026828120f0095a7 */ /* 0x000ee4000802007f */
[----:B---3--:R-:W-:Y:S05]  /*9fb0*/  @!P1 BRA `(.L_x_1931) ;  /* 0xfffffffc00f09947 */ /* 0x008fea000383ffff */
[----:B------:R-:W-:Y:S05]  /*9fc0*/  BRA `(.L_x_1955) ;  /* 0xffffffe400cc7947 */ /* 0x000fea000383ffff */
.L_x_1933:
[----:B---3--:R3:W4:Y:S02]  /*9fd0*/  SYNCS.PHASECHK.TRANS64.TRYWAIT P1, [R15+URZ+0x26848], R18 ;  /* 0x026848120f0075a7 */ /* 0x008724000802017f */
[----:B----4-:R-:W-:Y:S05]  /*9fe0*/  @!P1 NANOSLEEP.SYNCS 0x989680 ;  /* 0x009896800000995d */ /* 0x010fea0003900000 */
[----:B------:R-:W4:Y:S02]  /*9ff0*/  @!P1 SYNCS.PHASECHK.TRANS64 P1, [R15+URZ+0x26848], R18 ;  /* 0x026848120f0095a7 */ /* 0x000f24000802007f */
[----:B----4-:R-:W-:Y:S05]  /*a000*/  @!P1 BRA `(.L_x_1933) ;  /* 0xfffffffc00f09947 */ /* 0x010fea000383ffff */
[----:B------:R-:W-:Y:S05]  /*a010*/  BRA `(.L_x_1956) ;  /* 0xffffffe800887947 */ /* 0x000fea000383ffff */
.L_x_1935:
[----:B------:R-:W-:-:S07]  /*a020*/  SHF.L.U32 R4, R10, 0x1f, RZ ;  /* 0x0000001f0a047819 */ /* 0x000fce00000006ff */
.L_x_1957:
[----:B----4-:R4:W1:Y:S02]  /*a030*/  SYNCS.PHASECHK.TRANS64.TRYWAIT P1, [R15+URZ+0x26820], R4 ;  /* 0x026820040f0075a7 */ /* 0x010864000802017f */
[----:B-1----:R-:W-:Y:S05]  /*a040*/  @!P1 NANOSLEEP.SYNCS 0x989680 ;  /* 0x009896800000995d */ /* 0x002fea0003900000 */
[----:B------:R-:W1:Y:S02]  /*a050*/  @!P1 SYNCS.PHASECHK.TRANS64 P1, [R15+URZ+0x26820], R4 ;  /* 0x026820040f0095a7 */ /* 0x000e64000802007f */
[----:B-1----:R-:W-:Y:S05]  /*a060*/  @!P1 BRA `(.L_x_1957) ;  /* 0xfffffffc00f09947 */ /* 0x002fea000383ffff */
[----:B------:R-:W-:Y:S05]  /*a070*/  BRA `(.L_x_1958) ;  /* 0xffffffec00287947 */ /* 0x000fea000383ffff */
.L_x_1938:
[----:B----4-:R4:W1:Y:S02]  /*a080*/  SYNCS.PHASECHK.TRANS64.TRYWAIT P1, [R15+URZ+0x26840], R12 ;  /* 0x0268400c0f0075a7 */ /* 0x010864000802017f */
[----:B-1----:R-:W-:Y:S05]  /*a090*/  @!P1 NANOSLEEP.SYNCS 0x989680 ;  /* 0x009896800000995d */ /* 0x002fea0003900000 */
[----:B------:R-:W1:Y:S02]  /*a0a0*/  @!P1 SYNCS.PHASECHK.TRANS64 P1, [R15+URZ+0x26840], R12 ;  /* 0x0268400c0f0095a7 */ /* 0x000e64000802007f */
[----:B-1----:R-:W-:Y:S05]  /*a0b0*/  @!P1 BRA `(.L_x_1938) ;  /* 0xfffffffc00f09947 */ /* 0x002fea000383ffff */
[----:B------:R-:W-:Y:S05]  /*a0c0*/  BRA `(.L_x_1959) ;  /* 0xfffffff000007947 */ /* 0x000fea000383ffff */
.L_x_1940:
[----:B-1----:R1:W2:Y:S02]  /*a0d0*/  SYNCS.PHASECHK.TRANS64.TRYWAIT P1, [R15+URZ+0x26828], R12 ;  /* 0x0268280c0f0075a7 */ /* 0x0022a4000802017f */
[----:B--2---:R-:W-:Y:S05]  /*a0e0*/  @!P1 NANOSLEEP.SYNCS 0x989680 ;  /* 0x009896800000995d */ /* 0x004fea0003900000 */
[----:B------:R-:W2:Y:S02]  /*a0f0*/  @!P1 SYNCS.PHASECHK.TRANS64 P1, [R15+URZ+0x26828], R12 ;  /* 0x0268280c0f0095a7 */ /* 0x000ea4000802007f */
[----:B--2---:R-:W-:Y:S05]  /*a100*/  @!P1 BRA `(.L_x_1940) ;  /* 0xfffffffc00f09947 */ /* 0x004fea000383ffff */
[----:B------:R-:W-:Y:S05]  /*a110*/  BRA `(.L_x_1960) ;  /* 0xfffffff000b07947 */ /* 0x000fea000383ffff */
.L_x_1942:
[----:B------:R1:W1:Y:S02]  /*a120*/  SYNCS.PHASECHK.TRANS64.TRYWAIT P0, [R3+URZ+0x26840], R0 ;  /* 0x02684000030075a7 */ /* 0x000264000800017f */
[----:B-1----:R-:W-:Y:S05]  /*a130*/  @!P0 NANOSLEEP.SYNCS 0x989680 ;  /* 0x009896800000895d */ /* 0x002fea0003900000 */
[----:B------:R-:W1:Y:S02]  /*a140*/  @!P0 SYNCS.PHASECHK.TRANS64 P0, [R3+URZ+0x26840], R0 ;  /* 0x02684000030085a7 */ /* 0x000e64000800007f */
[----:B-1----:R-:W-:Y:S05]  /*a150*/  @!P0 BRA `(.L_x_1942) ;  /* 0xfffffffc00f08947 */ /* 0x002fea000383ffff */
[----:B------:R-:W-:Y:S05]  /*a160*/  BRA `(.L_x_1961) ;  /* 0xfffffff4007c7947 */ /* 0x000fea000383ffff */
.L_x_1944:
[----:B------:R-:W-:Y:S01]  /*a170*/  BSSY B0, `(.L_x_1962) ;  /* 0x0000006000007945 */ /* 0x000fe20003800000 */
[----:B------:R-:W-:-:S07]  /*a180*/  IMAD.MOV.U32 R15, RZ, RZ, -0x1 ;  /* 0xffffffffff0f7424 */ /* 0x000fce00078e00ff */
[----:B---3--:R-:W-:Y:S05]  /*a190*/  WARPSYNC.COLLECTIVE R15, `(.L_x_1963) ;  /* 0x000000000f0c7348 */ /* 0x008fea0003c00000 */
[----:B------:R-:W-:Y:S02]  /*a1a0*/  ELECT P6, UR62, PT ;  /* 0x00000000003e782f */ /* 0x000fe400038c0000 */
[----:B------:R-:W-:Y:S01]  /*a1b0*/  MOV R14, UR62 ;  /* 0x0000003e000e7c02 */ /* 0x000fe20008000f00 */
[----:B---3--:R-:W-:Y:S10]  /*a1c0*/  ENDCOLLECTIVE ;  /* 0x000000000000791b */ /* 0x008ff40003800000 */
.L_x_1963:
[----:B------:R-:W-:Y:S05]  /*a1d0*/  BSYNC B0 ;  /* 0x0000000000007941 */ /* 0x000fea0003800000 */
.L_x_1962:
[----:B------:R-:W-:Y:S05]  /*a1e0*/  BRA `(.L_x_1964) ;  /* 0xfffffff800487947 */ /* 0x000fea000383ffff */
.L_x_1946:
[----:B-1----:R1:W2:Y:S02]  /*a1f0*/  SYNCS.PHASECHK.TRANS64.TRYWAIT P0, [R7+URZ], R4 ;  /* 0x00000004070075a7 */ /* 0x0022a4000800017f */
[----:B--2---:R-:W-:Y:S05]  /*a200*/  @!P0 NANOSLEEP.SYNCS 0x989680 ;  /* 0x009896800000895d */ /* 0x004fea0003900000 */
[----:B------:R-:W2:Y:S02]  /*a210*/  @!P0 SYNCS.PHASECHK.TRANS64 P0, [R7+URZ], R4 ;  /* 0x00000004070085a7 */ /* 0x000ea4000800007f */
[----:B--2---:R-:W-:Y:S05]  /*a220*/  @!P0 BRA `(.L_x_1946) ;  /* 0xfffffffc00f08947 */ /* 0x004fea000383ffff */
[----:B------:R-:W-:Y:S05]  /*a230*/  BRA `(.L_x_1965) ;  /* 0xfffffff800887947 */ /* 0x000fea000383ffff */
.L_x_1947:
[----:B--2---:R2:W4:Y:S02]  /*a240*/  SYNCS.PHASECHK.TRANS64.TRYWAIT P0, [R3+URZ], R2 ;  /* 0x00000002030075a7 */ /* 0x004524000800017f */
[----:B----4-:R-:W-:Y:S05]  /*a250*/  @!P0 NANOSLEEP.SYNCS 0x989680 ;  /* 0x009896800000895d */ /* 0x010fea0003900000 */
[----:B------:R-:W4:Y:S02]  /*a260*/  @!P0 SYNCS.PHASECHK.TRANS64 P0, [R3+URZ], R2 ;  /* 0x00000002030085a7 */ /* 0x000f24000800007f */
[----:B----4-:R-:W-:Y:S05]  /*a270*/  @!P0 BRA `(.L_x_1947) ;  /* 0xfffffffc00f08947 */ /* 0x010fea000383ffff */
[----:B------:R-:W-:Y:S05]  /*a280*/  BRA `(.L_x_1966) ;  /* 0xfffffff8007c7947 */ /* 0x000fea000383ffff */
.L_x_1949:
[----:B--2---:R2:W4:Y:S02]  /*a290*/  SYNCS.PHASECHK.TRANS64.TRYWAIT P0, [R5+URZ], R4 ;  /* 0x00000004050075a7 */ /* 0x004524000800017f */
[----:B----4-:R-:W-:Y:S05]  /*a2a0*/  @!P0 NANOSLEEP.SYNCS 0x989680 ;  /* 0x009896800000895d */ /* 0x010fea0003900000 */
[----:B------:R-:W4:Y:S02]  /*a2b0*/  @!P0 SYNCS.PHASECHK.TRANS64 P0, [R5+URZ], R4 ;  /* 0x00000004050085a7 */ /* 0x000f24000800007f */
[----:B----4-:R-:W-:Y:S05]  /*a2c0*/  @!P0 BRA `(.L_x_1949) ;  /* 0xfffffffc00f08947 */ /* 0x010fea000383ffff */
[----:B------:R-:W-:Y:S05]  /*a2d0*/  BRA `(.L_x_1967) ;  /* 0xfffffff800807947 */ /* 0x000fea000383ffff */
.L_x_1968:
        /* <DEDUP_REMOVED lines=10> */
.L_x_6565:


//--------------------- .text._ZN7cutlass13device_kernelIN5flash11enable_sm90INS1_16FlashAttnBwdSm90INS1_25CollectiveMainloopBwdSm90ILi2ELi2ELi2EN4cute5tupleIJNS5_1CILi1EEES8_S8_EEENS6_IJNS7_ILi64EEENS7_ILi128EEENS7_ILi96EEEEEENS_10bfloat16_tEfNS_4arch4Sm90ELb0ELb1ELb1ELb1ELb1ELb1ELb0ELb0ELi2ELi1ELi2ELi1ELb1EEENS1_24CollectiveEpilogueBwdGQAISD_fSG_Li256ELb1ELb1EEENS1_19SingleTileSchedulerILb1ELb0ELb0ELi128EEEEEEEEEvNT_6ParamsE --------------------------
	.section	.text._ZN7cutlass13device_kernelIN5flash11enable_sm90INS1_16FlashAttnBwdSm90INS1_25CollectiveMainloopBwdSm90ILi2ELi2ELi2EN4cute5tupleIJNS5_1CILi1EEES8_S8_EEENS6_IJNS7_ILi64EEENS7_ILi128EEENS7_ILi96EEEEEENS_10bfloat16_tEfNS_4arch4Sm90ELb0ELb1ELb1ELb1ELb1ELb1ELb0ELb0ELi2ELi1ELi2ELi1ELb1EEENS1_24CollectiveEpilogueBwdGQAISD_fSG_Li256ELb1ELb1EEENS1_19SingleTileSchedulerILb1ELb0ELb0ELi128EEEEEEEEEvNT_6ParamsE,"ax",@progbits
	.align	128
.text._ZN7cutlass13device_kernelIN5flash11enable_sm90INS1_16FlashAttnBwdSm90INS1_25CollectiveMainloopBwdSm90ILi2ELi2ELi2EN4cute5tupleIJNS5_1CILi1EEES8_S8_EEENS6_IJNS7_ILi64EEENS7_ILi128EEENS7_ILi96EEEEEENS_10bfloat16_tEfNS_4arch4Sm90ELb0ELb1ELb1ELb1ELb1ELb1ELb0ELb0ELi2ELi1ELi2ELi1ELb1EEENS1_24CollectiveEpilogueBwdGQAISD_fSG_Li256ELb1ELb1EEENS1_19SingleTileSchedulerILb1ELb0ELb0ELi128EEEEEEEEEvNT_6ParamsE:
        .type           _ZN7cutlass13device_kernelIN5flash11enable_sm90INS1_16FlashAttnBwdSm90INS1_25CollectiveMainloopBwdSm90ILi2ELi2ELi2EN4cute5tupleIJNS5_1CILi1EEES8_S8_EEENS6_IJNS7_ILi64EEENS7_ILi128EEENS7_ILi96EEEEEENS_10bfloat16_tEfNS_4arch4Sm90ELb0ELb1ELb1ELb1ELb1ELb1ELb0ELb0ELi2ELi1ELi2ELi1ELb1EEENS1_24CollectiveEpilogueBwdGQAISD_fSG_Li256ELb1ELb1EEENS1_19SingleTileSchedulerILb1ELb0ELb0ELi128EEEEEEEEEvNT_6ParamsE,@function
        .size           _ZN7cutlass13device_kernelIN5flash11enable_sm90INS1_16FlashAttnBwdSm90INS1_25CollectiveMainloopBwdSm90ILi2ELi2ELi2EN4cute5tupleIJNS5_1CILi1EEES8_S8_EEENS6_IJNS7_ILi64EEENS7_ILi128EEENS7_ILi96EEEEEENS_10bfloat16_tEfNS_4arch4Sm90ELb0ELb1ELb1ELb1ELb1ELb1ELb0ELb0ELi2ELi1ELi2ELi1ELb1EEENS1_24CollectiveEpilogueBwdGQAISD_fSG_Li256ELb1ELb1EEENS1_19SingleTileSchedulerILb1ELb0ELb0ELi128EEEEEEEEEvNT_6ParamsE,(.L_x_6566 - _ZN7cutlass13device_kernelIN5flash11enable_sm90INS1_16FlashAttnBwdSm90INS1_25CollectiveMainloopBwdSm90ILi2ELi2ELi2EN4cute5tupleIJNS5_1CILi1EEES8_S8_EEENS6_IJNS7_ILi64EEENS7_ILi128EEENS7_ILi96EEEEEENS_10bfloat16_tEfNS_4arch4Sm90ELb0ELb1ELb1ELb1ELb1ELb1ELb0ELb0ELi2ELi1ELi2ELi1ELb1EEENS1_24CollectiveEpilogueBwdGQAISD_fSG_Li256ELb1ELb1EEENS1_19SingleTileSchedulerILb1ELb0ELb0ELi128EEEEEEEEEvNT_6ParamsE)
        .other          _ZN7cutlass13device_kernelIN5flash11enable_sm90INS1_16FlashAttnBwdSm90INS1_25CollectiveMainloopBwdSm90ILi2ELi2ELi2EN4cute5tupleIJNS5_1CILi1EEES8_S8_EEENS6_IJNS7_ILi64EEENS7_ILi128EEENS7_ILi96EEEEEENS_10bfloat16_tEfNS_4arch4Sm90ELb0ELb1ELb1ELb1ELb1ELb1ELb0ELb0ELi2ELi1ELi2ELi1ELb1EEENS1_24CollectiveEpilogueBwdGQAISD_fSG_Li256ELb1ELb1EEENS1_19SingleTileSchedulerILb1ELb0ELb0ELi128EEEEEEEEEvNT_6ParamsE,@"STO_CUDA_ENTRY STV_DEFAULT"
_ZN7cutlass13device_kernelIN5flash11enable_sm90INS1_16FlashAttnBwdSm90INS1_25CollectiveMainloopBwdSm90ILi2ELi2ELi2EN4cute5tupleIJNS5_1CILi1EEES8_S8_EEENS6_IJNS7_ILi64EEENS7_ILi128EEENS7_ILi96EEEEEENS_10bfloat16_tEfNS_4arch4Sm90ELb0ELb1ELb1ELb1ELb1ELb1ELb0ELb0ELi2ELi1ELi2ELi1ELb1EEENS1_24CollectiveEpilogueBwdGQAISD_fSG_Li256ELb1ELb1EEENS1_19SingleTileSchedulerILb1ELb0ELb0ELi128EEEEEEEEEvNT_6ParamsE:
        /* <DEDUP_REMOVED lines=24> */
.L_x_1970:
[----:B------:R-:W-:Y:S05]  /*0180*/  BSYNC B0 ;  /* 0x0000000000007941 */ /* 0x000fea0003800000 */
.L_x_1969:
        /* <DEDUP_REMOVED lines=37> */
.L_x_1971:
        /* <DEDUP_REMOVED lines=22> */
.L_x_1972:
[----:B------:R-:W-:Y:S01]  /*0540*/  PLOP3.LUT P0, PT, PT, PT, UP0, 0x80, 0x0 ;  /* 0x000000000000781c */ /* 0x000fe20003f0f008 */
[----:B------:R-:W-:Y:S01]  /*0550*/  NOP ;  /* 0x0000000000007918 */ /* 0x000fe20000000000 */
[----:B------:R-:W-:Y:S01]  /*0560*/  ULDC.64 UR46, c[0x0][0x208] ;  /* 0x00008200002e7ab9 */ /* 0x000fe20000000a00 */
[----:B------:R-:W-:Y:S01]  /*0570*/  BSSY B6, `(.L_x_1973) ;  /* 0x0000abb000067945 */ /* 0x000fe20003800000 */
[----:B-12-4-:R-:W-:Y:S09]  /*0580*/  BAR.SYNC.DEFER_BLOCKING 0x0 ;  /* 0x0000000000007b1d */ /* 0x016ff20000010000 */
[----:B------:R-:W-:Y:S05]  /*0590*/  @!P0 BRA `(.L_x_1974) ;  /* 0x0000005800fc8947 */ /* 0x000fea0003800000 */
.L_x_1975:
        /* <DEDUP_REMOVED lines=24> */
.L_x_1976:
        /* <DEDUP_REMOVED lines=14> */
.L_x_1978:
[----:B------:R-:W-:-:S05]  /*0800*/  ULDC UR4, c[0x0][0x8c4] ;  /* 0x0002310000047ab9 */ /* 0x000fca0000000800 */
.L_x_1977:
        /* <DEDUP_REMOVED lines=19> */
.L_x_1980:
        /* <DEDUP_REMOVED lines=14> */
.L_x_1981:
        /* <DEDUP_REMOVED lines=11> */
.L_x_1982:
        /* <DEDUP_REMOVED lines=13> */
.L_x_1983:
        /* <DEDUP_REMOVED lines=66> */
.L_x_1984:
        /* <DEDUP_REMOVED lines=28> */
.L_x_1987:
        /* <DEDUP_REMOVED lines=15> */
.L_x_1986:
        /* <DEDUP_REMOVED lines=22> */
.L_x_1989:
        /* <DEDUP_REMOVED lines=15> */
.L_x_1988:
[----:B------:R-:W-:Y:S01]  /*14c0*/  SHF.R.S32.HI R19, RZ, 0x1f, R18 ;  /* 0x0000001fff137819 */ /* 0x000fe20000011412 */
[----:B------:R-:W-:-:S03]  /*14d0*/  UMOV UR4, 0xffffffff ;  /* 0xffffffff00047882 */ /* 0x000fc60000000000 */
[----:B------:R-:W-:-:S04]  /*14e0*/  LEA.HI R0, R19, R18, RZ, 0x7 ;  /* 0x0000001213007211 */ /* 0x000fc800078f38ff */
[----:B------:R-:W-:Y:S01]  /*14f0*/  SHF.R.S32.HI R17, RZ, 0x7, R0 ;  /* 0x00000007ff117819 */ /* 0x000fe20000011400 */
[----:B------:R-:W-:Y:S06]  /*1500*/  BRA.DIV UR4, `(.L_x_1990) ;  /* 0x0000009e040c7947 */ /* 0x000fec000b800000 */
[----:B------:R1:W2:Y:S02]  /*1510*/  SHFL.IDX PT, R14, R17, RZ, 0x1f ;  /* 0x00001fff110e7589 */ /* 0x0002a400000e0000 */
.L_x_2114:
        /* <DEDUP_REMOVED lines=15> */
.L_x_1991:
        /* <DEDUP_REMOVED lines=19> */
.L_x_1993:
        /* <DEDUP_REMOVED lines=124> */
.L_x_2004:
[----:B------:R-:W-:-:S06]  /*1f00*/  UISETP.NE.AND UP0, UPT, UR11, 0x3, UPT ;  /* 0x000000030b00788c */ /* 0x000fcc000bf05270 */
[----:B------:R-:W-:-:S13]  /*1f10*/  PLOP3.LUT P6, PT, PT, PT, UP0, 0x80, 0x0 ;  /* 0x000000000000781c */ /* 0x000fda0003fcf008 */
[----:B-1----:R-:W-:Y:S05]  /*1f20*/  @!P6 BRA `(.L_x_1994) ;  /* 0x000000000004e947 */ /* 0x002fea0003800000 */
[----:B------:R-:W-:Y:S01]  /*1f30*/  BPT.TRAP 0x1 ;  /* 0x000000040000795c */ /* 0x000fe20000300000 */
.L_x_1994:
[----:B------:R-:W-:Y:S01]  /*1f40*/  R2UR UR7, R237 ;  /* 0x00000000ed0772ca */ /* 0x000fe200000e0000 */
[----:B------:R-:W-:-:S05]  /*1f50*/  IMAD.U32 R120, RZ, RZ, UR9 ;  /* 0x00000009ff787e24 */ /* 0x000fca000f8e00ff */
[----:B------:R-:W-:-:S07]  /*1f60*/  SHF.L.U32 R120, R120, 0x1f, RZ ;  /* 0x0000001f78787819 */ /* 0x000fce00000006ff */
[----:B------:R-:W-:-:S09]  /*1f70*/  ULEA UR7, UR4, UR7, 0x3 ;  /* 0x0000000704077291 */ /* 0x000fd2000f8e183f */
[----:B------:R1:W2:Y:S01]  /*1f80*/  SYNCS.PHASECHK.TRANS64.TRYWAIT P0, [UR7+0x26810], R120 ;  /* 0x02681078ff0075a7 */ /* 0x0002a20008000147 */
[----:B------:R-:W-:Y:S05]  /*1f90*/  @!P6 BRA `(.L_x_1995) ;  /* 0x000000000004e947 */ /* 0x000fea0003800000 */
[----:B------:R-:W-:Y:S01]  /*1fa0*/  BPT.TRAP 0x1 ;  /* 0x000000040000795c */ /* 0x000fe20000300000 */
.L_x_1995:
[----:B--2---:R-:W-:Y:S05]  /*1fb0*/  @P0 BRA `(.L_x_1996) ;  /* 0x0000000000080947 */ /* 0x004fea0003800000 */
[----:B------:R-:W2:Y:S02]  /*1fc0*/  SYNCS.PHASECHK.TRANS64.TRYWAIT P0, [UR7+0x26810], R120 ;  /* 0x02681078ff0075a7 */ /* 0x000ea40008000147 */
[----:B--2---:R-:W-:Y:S05]  /*1fd0*/  @!P0 BRA `(.L_x_1997) ;  /* 0x00000090008c8947 */ /* 0x004fea0003800000 */
.L_x_1996:
        /* <DEDUP_REMOVED lines=66> */
.L_x_1998:
[----:B------:R1:W1:Y:S01]  /*2400*/  SYNCS.PHASECHK.TRANS64.TRYWAIT P0, [UR7+0x26830], R120 ;  /* 0x02683078ff0075a7 */ /* 0x0002620008000147 */
[----:B------:R-:W-:Y:S05]  /*2410*/  @!P6 BRA `(.L_x_1999) ;  /* 0x000000000004e947 */ /* 0x000fea0003800000 */
[----:B------:R-:W-:Y:S01]  /*2420*/  BPT.TRAP 0x1 ;  /* 0x000000040000795c */ /* 0x000fe20000300000 */
.L_x_1999:
        /* <DEDUP_REMOVED lines=50> */
.L_x_2000:
        /* <DEDUP_REMOVED lines=598> */
.L_x_2002:
        /* <DEDUP_REMOVED lines=48> */
.L_x_2003:
        /* <DEDUP_REMOVED lines=62> */
.L_x_1985:
[----:B------:R-:W-:Y:S05]  /*5390*/  @P0 BRA `(.L_x_1979) ;  /* 0x0000005c00600947 */ /* 0x000fea0003800000 */
[----:B------:R-:W-:Y:S01]  /*53a0*/  ULDC.64 UR4, c[0x0][0x878] ;  /* 0x00021e0000047ab9 */ /* 0x000fe20000000a00 */
[----:B-1----:R-:W1:Y:S01]  /*53b0*/  S2R R4, SR_TID.X ;  /* 0x0000000000047919 */ /* 0x002e620000002100 */
        /* <DEDUP_REMOVED lines=17> */
[----:B------:R-:W5:Y:S01]  /*54d0*/  S2UR UR4, SR_CTAID.Y ;  /* 0x00000000000479c3 */ /* 0x000f620000002600 */
        /* <DEDUP_REMOVED lines=12> */
[----:B-----5:R-:W-:Y:S02]  /*55a0*/  UIMAD.WIDE.U32 UR8, UR4, UR8, URZ ;  /* 0x00000008040872a5 */ /* 0x020fe4000f8e003f */
        /* <DEDUP_REMOVED lines=75> */
.L_x_2007:
[----:B------:R-:W2:Y:S04]  /*5a60*/  LDG.E.STRONG.GPU R4, desc[UR46][R2.64] ;  /* 0x0000002e02047981 */ /* 0x000ea8000c1ef900 */
[----:B--2---:R-:W-:Y:S01]  /*5a70*/  CCTL.IVALL ;  /* 0x00000000ff00798f */ /* 0x004fe20002000000 */
[----:B------:R-:W-:Y:S05]  /*5a80*/  YIELD ;  /* 0x0000000000007946 */ /* 0x000fea0003800000 */
[----:B------:R-:W-:-:S13]  /*5a90*/  ISETP.NE.AND P0, PT, R4, UR17, PT ;  /* 0x0000001104007c0c */ /* 0x000fda000bf05270 */
[----:B------:R-:W-:Y:S05]  /*5aa0*/  @P0 BRA `(.L_x_2007) ;  /* 0xfffffffc00ec0947 */ /* 0x000fea000383ffff */
.L_x_2006:
[----:B------:R-:W-:Y:S05]  /*5ab0*/  BSYNC B0 ;  /* 0x0000000000007941 */ /* 0x000fea0003800000 */
.L_x_2005:
[----:B------:R-:W-:-:S03]  /*5ac0*/  UMOV UR4, 0xffffffff ;  /* 0xffffffff00047882 */ /* 0x000fc60000000000 */
[----:B------:R-:W-:Y:S05]  /*5ad0*/  BRA.DIV UR4, `(.L_x_2008) ;  /* 0x0000005604fc7947 */ /* 0x000fea000b800000 */
[----:B------:R-:W-:Y:S01]  /*5ae0*/  NOP ;  /* 0x0000000000007918 */ /* 0x000fe20000000000 */
.L_x_2117:
        /* <DEDUP_REMOVED lines=16> */
.L_x_2011:
[----:B------:R-:W-:Y:S01]  /*5bf0*/  @P0 ELECT P2, URZ, PT ;  /* 0x00000000003f082f */ /* 0x000fe20003840000 */
[----:B------:R2:W-:-:S12]  /*5c00*/  UBLKRED.G.S.ADD.F32.RN [UR4], [UR9], UR6, desc[UR10] ;  /* 0x00000a04090073bb */ /* 0x0005d800080a1406 */
[----:B------:R-:W-:Y:S02]  /*5c10*/  @P2 PLOP3.LUT P0, PT, P2, PT, PT, 0x8, 0x0 ;  /* 0x000000000000281c */ /* 0x000fe4000170e170 */
[----:B------:R-:W-:-:S11]  /*5c20*/  PLOP3.LUT P2, PT, PT, PT, PT, 0x8, 0x0 ;  /* 0x000000000000781c */ /* 0x000fd60003f4e170 */
[----:B--2---:R-:W-:Y:S05]  /*5c30*/  @P0 BRA.U.ANY `(.L_x_2011) ;  /* 0xfffffffd00ec0947 */ /* 0x004fea000393ffff */
[----:B------:R0:W-:Y:S01]  /*5c40*/  UTMACMDFLUSH ;  /* 0x00000000000079b7 */ /* 0x0001e20000000000 */
[----:B------:R-:W-:-:S04]  /*5c50*/  DEPBAR.LE SB0, 0x0 ;  /* 0x000080000000791a */ /* 0x000fc80000000000 */
.L_x_2010:
[----:B------:R-:W-:Y:S05]  /*5c60*/  BSYNC B0 ;  /* 0x0000000000007941 */ /* 0x000fea0003800000 */
.L_x_2009:
        /* <DEDUP_REMOVED lines=14> */
.L_x_2013:
[----:B------:R-:W-:Y:S05]  /*5d50*/  BSYNC B0 ;  /* 0x0000000000007941 */ /* 0x000fea0003800000 */
.L_x_2012:
        /* <DEDUP_REMOVED lines=20> */
.L_x_2016:
[----:B-12---:R-:W2:Y:S04]  /*5ea0*/  LDG.E.STRONG.GPU R0, desc[UR46][R2.64] ;  /* 0x0000002e02007981 */ /* 0x006ea8000c1ef900 */
[----:B--2---:R-:W-:Y:S01]  /*5eb0*/  CCTL.IVALL ;  /* 0x00000000ff00798f */ /* 0x004fe20002000000 */
[----:B------:R-:W-:Y:S05]  /*5ec0*/  YIELD ;  /* 0x0000000000007946 */ /* 0x000fea0003800000 */
[----:B------:R-:W-:-:S13]  /*5ed0*/  ISETP.NE.AND P0, PT, R0, UR17, PT ;  /* 0x0000001100007c0c */ /* 0x000fda000bf05270 */
[----:B------:R-:W-:Y:S05]  /*5ee0*/  @P0 BRA `(.L_x_2016) ;  /* 0xfffffffc00ec0947 */ /* 0x000fea000383ffff */
.L_x_2015:
[----:B------:R-:W-:Y:S05]  /*5ef0*/  BSYNC B0 ;  /* 0x0000000000007941 */ /* 0x000fea0003800000 */
.L_x_2014:
[----:B------:R-:W-:-:S03]  /*5f00*/  UMOV UR4, 0xffffffff ;  /* 0xffffffff00047882 */ /* 0x000fc60000000000 */
[----:B------:R-:W-:Y:S05]  /*5f10*/  BRA.DIV UR4, `(.L_x_2017) ;  /* 0x0000005604087947 */ /* 0x000fea000b800000 */
[----:B------:R-:W-:Y:S01]  /*5f20*/  NOP ;  /* 0x0000000000007918 */ /* 0x000fe20000000000 */
.L_x_2120:
        /* <DEDUP_REMOVED lines=16> */
.L_x_2020:
[----:B------:R-:W-:Y:S01]  /*6030*/  @P0 ELECT P2, URZ, PT ;  /* 0x00000000003f082f */ /* 0x000fe20003840000 */
[----:B------:R3:W-:-:S12]  /*6040*/  UBLKRED.G.S.ADD.F32.RN [UR4], [UR9], UR6, desc[UR10] ;  /* 0x00000a04090073bb */ /* 0x0007d800080a1406 */
[----:B------:R-:W-:Y:S02]  /*6050*/  @P2 PLOP3.LUT P0, PT, P2, PT, PT, 0x8, 0x0 ;  /* 0x000000000000281c */ /* 0x000fe4000170e170 */
[----:B------:R-:W-:-:S11]  /*6060*/  PLOP3.LUT P2, PT, PT, PT, PT, 0x8, 0x0 ;  /* 0x000000000000781c */ /* 0x000fd60003f4e170 */
[----:B---3--:R-:W-:Y:S05]  /*6070*/  @P0 BRA.U.ANY `(.L_x_2020) ;  /* 0xfffffffd00ec0947 */ /* 0x008fea000393ffff */
[----:B------:R0:W-:Y:S01]  /*6080*/  UTMACMDFLUSH ;  /* 0x00000000000079b7 */ /* 0x0001e20000000000 */
[----:B------:R-:W-:-:S04]  /*6090*/  DEPBAR.LE SB0, 0x0 ;  /* 0x000080000000791a */ /* 0x000fc80000000000 */
.L_x_2019:
[----:B------:R-:W-:Y:S05]  /*60a0*/  BSYNC B0 ;  /* 0x0000000000007941 */ /* 0x000fea0003800000 */
.L_x_2018:
        /* <DEDUP_REMOVED lines=14> */
.L_x_1974:
        /* <DEDUP_REMOVED lines=21> */
.L_x_2022:
        /* <DEDUP_REMOVED lines=13> */
.L_x_2024:
[----:B------:R-:W-:-:S05]  /*63b0*/  ULDC UR4, c[0x0][0x8c4] ;  /* 0x0002310000047ab9 */ /* 0x000fca0000000800 */
.L_x_2023:
        /* <DEDUP_REMOVED lines=44> */
.L_x_2025:
        /* <DEDUP_REMOVED lines=13> */
.L_x_2026:
        /* <DEDUP_REMOVED lines=12> */
.L_x_2027:
        /* <DEDUP_REMOVED lines=27> */
.L_x_2028:
        /* <DEDUP_REMOVED lines=39> */
.L_x_2033:
[----:B------:R-:W2:Y:S04]  /*6c30*/  LDG.E.STRONG.GPU R0, desc[UR46][R2.64] ;  /* 0x0000002e02007981 */ /* 0x000ea8000c1ef900 */
[----:B--2---:R-:W-:Y:S01]  /*6c40*/  CCTL.IVALL ;  /* 0x00000000ff00798f */ /* 0x004fe20002000000 */
[----:B------:R-:W-:Y:S05]  /*6c50*/  YIELD ;  /* 0x0000000000007946 */ /* 0x000fea0003800000 */
[----:B------:R-:W-:-:S13]  /*6c60*/  ISETP.NE.AND P1, PT, R0, UR22, PT ;  /* 0x0000001600007c0c */ /* 0x000fda000bf25270 */
[----:B------:R-:W-:Y:S05]  /*6c70*/  @P1 BRA `(.L_x_2033) ;  /* 0xfffffffc00ec1947 */ /* 0x000fea000383ffff */
.L_x_2032:
[----:B------:R-:W-:Y:S05]  /*6c80*/  BSYNC B0 ;  /* 0x0000000000007941 */ /* 0x000fea0003800000 */
.L_x_2031:
[----:B------:R-:W-:-:S03]  /*6c90*/  UMOV UR17, 0xffffffff ;  /* 0xffffffff00117882 */ /* 0x000fc60000000000 */
[----:B------:R-:W-:Y:S05]  /*6ca0*/  BRA.DIV UR17, `(.L_x_2034) ;  /* 0x0000004611c07947 */ /* 0x000fea000b800000 */
[----:B------:R-:W-:Y:S01]  /*6cb0*/  NOP ;  /* 0x0000000000007918 */ /* 0x000fe20000000000 */
.L_x_2123:
        /* <DEDUP_REMOVED lines=22> */
.L_x_2036:
[----:B------:R-:W-:Y:S05]  /*6e20*/  BSYNC B0 ;  /* 0x0000000000007941 */ /* 0x000fea0003800000 */
.L_x_2035:
        /* <DEDUP_REMOVED lines=20> */
.L_x_2038:
[----:B------:R-:W-:Y:S05]  /*6f70*/  BSYNC B0 ;  /* 0x0000000000007941 */ /* 0x000fea0003800000 */
.L_x_2037:
[----:B------:R-:W-:Y:S06]  /*6f80*/  BAR.ARV 0xa, 0xa0 ;  /* 0x0282800000007b1d */ /* 0x000fec0000002000 */
[----:B------:R-:W-:Y:S04]  /*6f90*/  BSSY B0, `(.L_x_2039) ;  /* 0x0000003000007945 */ /* 0x000fe80003800000 */
[----:B------:R-:W-:Y:S05]  /*6fa0*/  @!P0 BRA `(.L_x_2040) ;  /* 0x0000000000048947 */ /* 0x000fea0003800000 */
[----:B------:R-:W-:-:S04]  /*6fb0*/  DEPBAR.LE SB0, 0x0 ;  /* 0x000080000000791a */ /* 0x000fc80000000000 */
.L_x_2040:
[----:B------:R-:W-:Y:S05]  /*6fc0*/  BSYNC B0 ;  /* 0x0000000000007941 */ /* 0x000fea0003800000 */
.L_x_2039:
        /* <DEDUP_REMOVED lines=19> */
.L_x_2042:
[----:B------:R-:W-:Y:S05]  /*7100*/  BSYNC B0 ;  /* 0x0000000000007941 */ /* 0x000fea0003800000 */
.L_x_2041:
[----:B------:R-:W-:Y:S01]  /*7110*/  UIADD3 UR17, UR9, 0x1, URZ ;  /* 0x0000000109117890 */ /* 0x000fe2000fffe03f */
[----:B------:R-:W-:Y:S11]  /*7120*/  BRA `(.L_x_2043) ;  /* 0x0000000000047947 */ /* 0x000ff60003800000 */
.L_x_2030:
[----:B------:R-:W-:-:S05]  /*7130*/  UMOV UR17, UR9 ;  /* 0x0000000900117c82 */ /* 0x000fca0008000000 */
.L_x_2043:
        /* <DEDUP_REMOVED lines=16> */
.L_x_2068:
        /* <DEDUP_REMOVED lines=11> */
.L_x_2046:
[----:B------:R-:W2:Y:S04]  /*72f0*/  LDG.E.STRONG.GPU R0, desc[UR46][R2.64] ;  /* 0x0000002e02007981 */ /* 0x000ea8000c1ef900 */
[----:B--2---:R-:W-:Y:S01]  /*7300*/  CCTL.IVALL ;  /* 0x00000000ff00798f */ /* 0x004fe20002000000 */
[----:B------:R-:W-:Y:S05]  /*7310*/  YIELD ;  /* 0x0000000000007946 */ /* 0x000fea0003800000 */
[----:B------:R-:W-:-:S13]  /*7320*/  ISETP.NE.AND P1, PT, R0, UR22, PT ;  /* 0x0000001600007c0c */ /* 0x000fda000bf25270 */
[----:B------:R-:W-:Y:S05]  /*7330*/  @P1 BRA `(.L_x_2046) ;  /* 0xfffffffc00ec1947 */ /* 0x000fea000383ffff */
.L_x_2045:
[----:B------:R-:W-:Y:S05]  /*7340*/  BSYNC B0 ;  /* 0x0000000000007941 */ /* 0x000fea0003800000 */
.L_x_2044:
[----:B------:R-:W-:-:S03]  /*7350*/  UMOV UR16, 0xffffffff ;  /* 0xffffffff00107882 */ /* 0x000fc60000000000 */
[----:B------:R-:W-:Y:S05]  /*7360*/  BRA.DIV UR16, `(.L_x_2047) ;  /* 0x00000042102c7947 */ /* 0x000fea000b800000 */
[----:B------:R-:W-:Y:S01]  /*7370*/  NOP ;  /* 0x0000000000007918 */ /* 0x000fe20000000000 */
.L_x_2126:
        /* <DEDUP_REMOVED lines=19> */
.L_x_2049:
[----:B------:R-:W-:Y:S05]  /*74b0*/  BSYNC B0 ;  /* 0x0000000000007941 */ /* 0x000fea0003800000 */
.L_x_2048:
        /* <DEDUP_REMOVED lines=17> */
.L_x_2051:
[----:B------:R-:W-:Y:S05]  /*75d0*/  BSYNC B0 ;  /* 0x0000000000007941 */ /* 0x000fea0003800000 */
.L_x_2050:
[----:B------:R-:W-:Y:S06]  /*75e0*/  BAR.ARV 0xa, 0xa0 ;  /* 0x0282800000007b1d */ /* 0x000fec0000002000 */
[----:B------:R-:W-:Y:S04]  /*75f0*/  BSSY B0, `(.L_x_2052) ;  /* 0x0000003000007945 */ /* 0x000fe80003800000 */
[----:B------:R-:W-:Y:S05]  /*7600*/  @!P0 BRA `(.L_x_2053) ;  /* 0x0000000000048947 */ /* 0x000fea0003800000 */
[----:B------:R-:W-:-:S04]  /*7610*/  DEPBAR.LE SB0, 0x0 ;  /* 0x000080000000791a */ /* 0x000fc80000000000 */
.L_x_2053:
[----:B------:R-:W-:Y:S05]  /*7620*/  BSYNC B0 ;  /* 0x0000000000007941 */ /* 0x000fea0003800000 */
.L_x_2052:
        /* <DEDUP_REMOVED lines=19> */
.L_x_2055:
[----:B------:R-:W-:Y:S05]  /*7760*/  BSYNC B0 ;  /* 0x0000000000007941 */ /* 0x000fea0003800000 */
.L_x_2054:
        /* <DEDUP_REMOVED lines=9> */
.L_x_2058:
[----:B------:R-:W2:Y:S04]  /*7800*/  LDG.E.STRONG.GPU R0, desc[UR46][R2.64] ;  /* 0x0000002e02007981 */ /* 0x000ea8000c1ef900 */
[----:B--2---:R-:W-:Y:S01]  /*7810*/  CCTL.IVALL ;  /* 0x00000000ff00798f */ /* 0x004fe20002000000 */
[----:B------:R-:W-:Y:S05]  /*7820*/  YIELD ;  /* 0x0000000000007946 */ /* 0x000fea0003800000 */
[----:B------:R-:W-:-:S13]  /*7830*/  ISETP.NE.AND P1, PT, R0, UR22, PT ;  /* 0x0000001600007c0c */ /* 0x000fda000bf25270 */
[----:B------:R-:W-:Y:S05]  /*7840*/  @P1 BRA `(.L_x_2058) ;  /* 0xfffffffc00ec1947 */ /* 0x000fea000383ffff */
.L_x_2057:
[----:B------:R-:W-:Y:S05]  /*7850*/  BSYNC B0 ;  /* 0x0000000000007941 */ /* 0x000fea0003800000 */
.L_x_2056:
[----:B------:R-:W-:-:S03]  /*7860*/  UMOV UR12, 0xffffffff ;  /* 0xffffffff000c7882 */ /* 0x000fc60000000000 */
[----:B------:R-:W-:Y:S05]  /*7870*/  BRA.DIV UR12, `(.L_x_2059) ;  /* 0x0000003e0c047947 */ /* 0x000fea000b800000 */
[----:B------:R-:W-:Y:S01]  /*7880*/  NOP ;  /* 0x0000000000007918 */ /* 0x000fe20000000000 */
.L_x_2129:
        /* <DEDUP_REMOVED lines=15> */
.L_x_2061:
[----:B------:R-:W-:Y:S05]  /*7980*/  BSYNC B0 ;  /* 0x0000000000007941 */ /* 0x000fea0003800000 */
.L_x_2060:
        /* <DEDUP_REMOVED lines=15> */
.L_x_2063:
[----:B------:R-:W-:Y:S05]  /*7a80*/  BSYNC B0 ;  /* 0x0000000000007941 */ /* 0x000fea0003800000 */
.L_x_2062:
[----:B------:R-:W-:Y:S06]  /*7a90*/  BAR.ARV 0xa, 0xa0 ;  /* 0x0282800000007b1d */ /* 0x000fec0000002000 */
[----:B------:R-:W-:Y:S04]  /*7aa0*/  BSSY B0, `(.L_x_2064) ;  /* 0x0000003000007945 */ /* 0x000fe80003800000 */
[----:B------:R-:W-:Y:S05]  /*7ab0*/  @!P0 BRA `(.L_x_2065) ;  /* 0x0000000000048947 */ /* 0x000fea0003800000 */
[----:B------:R-:W-:-:S04]  /*7ac0*/  DEPBAR.LE SB0, 0x0 ;  /* 0x000080000000791a */ /* 0x000fc80000000000 */
.L_x_2065:
[----:B------:R-:W-:Y:S05]  /*7ad0*/  BSYNC B0 ;  /* 0x0000000000007941 */ /* 0x000fea0003800000 */
.L_x_2064:
        /* <DEDUP_REMOVED lines=19> */
.L_x_2067:
[----:B------:R-:W-:Y:S05]  /*7c10*/  BSYNC B0 ;  /* 0x0000000000007941 */ /* 0x000fea0003800000 */
.L_x_2066:
[----:B------:R-:W-:Y:S02]  /*7c20*/  UIADD3 UR9, UR9, 0x2, URZ ;  /* 0x0000000209097890 */ /* 0x000fe4000fffe03f */
[----:B------:R-:W-:Y:S02]  /*7c30*/  UIADD3 UR4, UR4, 0x3000, URZ ;  /* 0x0000300004047890 */ /* 0x000fe4000fffe03f */
[----:B------:R-:W-:-:S06]  /*7c40*/  UISETP.GE.AND UP0, UPT, UR9, UR11, UPT ;  /* 0x0000000b0900728c */ /* 0x000fcc000bf06270 */
[----:B------:R-:W-:-:S13]  /*7c50*/  PLOP3.LUT P1, PT, PT, PT, UP0, 0x80, 0x0 ;  /* 0x000000000000781c */ /* 0x000fda0003f2f008 */
[----:B------:R-:W-:Y:S05]  /*7c60*/  @!P1 BRA `(.L_x_2068) ;  /* 0xfffffff400749947 */ /* 0x000fea000383ffff */
.L_x_2029:
        /* <DEDUP_REMOVED lines=41> */
.L_x_2071:
[----:B------:R-:W-:Y:S05]  /*7f00*/  BSYNC B0 ;  /* 0x0000000000007941 */ /* 0x000fea0003800000 */
.L_x_2070:
[----:B------:R-:W-:Y:S05]  /*7f10*/  BRA `(.L_x_2072) ;  /* 0x0000000000047947 */ /* 0x000fea0003800000 */
.L_x_2069:
[----:B------:R-:W-:-:S05]  /*7f20*/  UMOV UR4, UR9 ;  /* 0x0000000900047c82 */ /* 0x000fca0008000000 */
.L_x_2072:
        /* <DEDUP_REMOVED lines=11> */
.L_x_2077:
        /* <DEDUP_REMOVED lines=24> */
.L_x_2074:
[----:B------:R-:W-:Y:S05]  /*8160*/  BSYNC B0 ;  /* 0x0000000000007941 */ /* 0x000fea0003800000 */
.L_x_2073:
        /* <DEDUP_REMOVED lines=24> */
.L_x_2076:
[----:B------:R-:W-:Y:S05]  /*82f0*/  BSYNC B0 ;  /* 0x0000000000007941 */ /* 0x000fea0003800000 */
.L_x_2075:
[----:B------:R-:W-:Y:S02]  /*8300*/  UIADD3 UR7, UR7, 0x2, URZ ;  /* 0x0000000207077890 */ /* 0x000fe4000fffe03f */
[----:B------:R-:W-:Y:S02]  /*8310*/  ULEA UR5, UR19, UR5, 0x1 ;  /* 0x0000000513057291 */ /* 0x000fe4000f8e083f */
[----:B------:R-:W-:Y:S02]  /*8320*/  ULEA UR6, UR19, UR6, 0x1 ;  /* 0x0000000613067291 */ /* 0x000fe4000f8e083f */
[----:B------:R-:W-:-:S13]  /*8330*/  ISETP.NE.AND P0, PT, RZ, UR7, PT ;  /* 0x00000007ff007c0c */ /* 0x000fda000bf05270 */
[----:B------:R-:W-:Y:S05]  /*8340*/  @!P0 BRA `(.L_x_1979) ;  /* 0x0000002c00748947 */ /* 0x000fea0003800000 */
[----:B------:R-:W-:Y:S05]  /*8350*/  BRA `(.L_x_2077) ;  /* 0xfffffffc00207947 */ /* 0x000fea000383ffff */
.L_x_2021:
        /* <DEDUP_REMOVED lines=14> */
.L_x_2078:
        /* <DEDUP_REMOVED lines=14> */
.L_x_2080:
[----:B------:R-:W-:-:S05]  /*8520*/  ULDC UR4, c[0x0][0x8c4] ;  /* 0x0002310000047ab9 */ /* 0x000fca0000000800 */
.L_x_2079:
        /* <DEDUP_REMOVED lines=59> */
.L_x_2082:
        /* <DEDUP_REMOVED lines=13> */
.L_x_2083:
        /* <DEDUP_REMOVED lines=8> */
.L_x_2084:
        /* <DEDUP_REMOVED lines=21> */
.L_x_2085:
        /* <DEDUP_REMOVED lines=50> */
.L_x_2130:
        /* <DEDUP_REMOVED lines=15> */
.L_x_2088:
        /* <DEDUP_REMOVED lines=127> */
.L_x_2099:
[----:B-123--:R-:W-:-:S04]  /*9780*/  SHF.L.U32 R18, R10, 0x1f, RZ ;  /* 0x0000001f0a127819 */ /* 0x00efc800000006ff */
[----:B------:R-:W2:Y:S02]  /*9790*/  SYNCS.PHASECHK.TRANS64.TRYWAIT P1, [R15+URZ+0x26840], R18 ;  /* 0x026840120f0075a7 */ /* 0x000ea4000802017f */
[----:B--2---:R-:W-:Y:S05]  /*97a0*/  @!P1 BRA `(.L_x_2091) ;  /* 0x0000001c00689947 */ /* 0x004fea0003800000 */
.L_x_2131:
        /* <DEDUP_REMOVED lines=8> */
.L_x_2092:
        /* <DEDUP_REMOVED lines=44> */
.L_x_2132:
        /* <DEDUP_REMOVED lines=8> */
.L_x_2094:
        /* <DEDUP_REMOVED lines=44> */
.L_x_2133:
        /* <DEDUP_REMOVED lines=8> */
.L_x_2096:
        /* <DEDUP_REMOVED lines=38> */
.L_x_2135:
        /* <DEDUP_REMOVED lines=8> */
.L_x_2098:
        /* <DEDUP_REMOVED lines=44> */
.L_x_2090:
[----:B------:R-:W4:Y:S02]  /*a450*/  LDL.LU R4, [R1+0x8] ;  /* 0x0000080001047983 */ /* 0x000f240000300800 */
[----:B----4-:R-:W-:Y:S02]  /*a460*/  ISETP.NE.AND P1, PT, R4, RZ, PT ;  /* 0x000000ff0400720c */ /* 0x010fe40003f25270 */
[----:B------:R4:W5:Y:S11]  /*a470*/  LDL R4, [R1+0x4] ;  /* 0x0000040001047983 */ /* 0x0009760000100800 */
[----:B----4-:R-:W-:Y:S05]  /*a480*/  @!P1 BRA `(.L_x_2089) ;  /* 0x0000000400949947 */ /* 0x010fea0003800000 */
[----:B------:R-:W-:-:S04]  /*a490*/  SHF.L.U32 R12, R10, 0x1f, RZ ;  /* 0x0000001f0a0c7819 */ /* 0x000fc800000006ff */
[----:B------:R-:W4:Y:S02]  /*a4a0*/  SYNCS.PHASECHK.TRANS64.TRYWAIT P1, [R15+URZ+0x26840], R12 ;  /* 0x0268400c0f0075a7 */ /* 0x000f24000802017f */
[----:B----4-:R-:W-:Y:S05]  /*a4b0*/  @!P1 BRA `(.L_x_2100) ;  /* 0x0000001000789947 */ /* 0x010fea0003800000 */
.L_x_2136:
        /* <DEDUP_REMOVED lines=8> */
.L_x_2101:
        /* <DEDUP_REMOVED lines=41> */
.L_x_2137:
        /* <DEDUP_REMOVED lines=8> */
.L_x_2103:
        /* <DEDUP_REMOVED lines=41> */
.L_x_2089:
[----:B------:R-:W1:Y:S01]  /*aae0*/  S2R R0, SR_TID.X ;  /* 0x0000000000007919 */ /* 0x000e620000002100 */
[----:B------:R-:W-:Y:S01]  /*aaf0*/  IMAD R3, R16, 0x8, R15 ;  /* 0x0000000810037824 */ /* 0x000fe200078e020f */
[----:B-1----:R-:W-:Y:S02]  /*ab00*/  LOP3.LUT R2, R0, 0x7f, RZ, 0xc0, !PT ;  /* 0x0000007f00027812 */ /* 0x002fe400078ec0ff */
[----:B------:R-:W-:Y:S02]  /*ab10*/  SHF.L.U32 R0, R10, 0x1f, RZ ;  /* 0x0000001f0a007819 */ /* 0x000fe400000006ff */
[----:B------:R-:W-:Y:S02]  /*ab20*/  ISETP.NE.AND P1, PT, R2, RZ, PT ;  /* 0x000000ff0200720c */ /* 0x000fe40003f25270 */
[----:B------:R-:W1:Y:S02]  /*ab30*/  SYNCS.PHASECHK.TRANS64.TRYWAIT P0, [R3+URZ+0x26840], R0 ;  /* 0x02684000030075a7 */ /* 0x000e64000800017f */
[----:B-1----:R-:W-:Y:S09]  /*ab40*/  @!P0 BRA `(.L_x_2104) ;  /* 0x0000000800fc8947 */ /* 0x002ff20003800000 */
.L_x_2138:
[----:B------:R-:W-:Y:S05]  /*ab50*/  @P1 BRA `(.L_x_2105) ;  /* 0x0000000000181947 */ /* 0x000fea0003800000 */
[----:B------:R-:W1:Y:S01]  /*ab60*/  S2R R2, SR_TID.X ;  /* 0x0000000000027919 */ /* 0x000e620000002100 */
[----:B------:R-:W-:-:S04]  /*ab70*/  IMAD.MOV.U32 R0, RZ, RZ, 0x3100 ;  /* 0x00003100ff007424 */ /* 0x000fc800078e00ff */
[----:B------:R1:W-:Y:S02]  /*ab80*/  SYNCS.ARRIVE.TRANS64 RZ, [R3+URZ+0x26830], R0 ;  /* 0x0268300003ff79a7 */ /* 0x0003e4000800003f */
[----:B-1----:R-:W-:-:S13]  /*ab90*/  LOP3.LUT P0, RZ, R2, 0x1f, RZ, 0xc0, !PT ;  /* 0x0000001f02ff7812 */ /* 0x002fda000780c0ff */
[----:B------:R-:W-:Y:S05]  /*aba0*/  @!P0 BRA `(.L_x_2105) ;  /* 0x0000000000048947 */ /* 0x000fea0003800000 */
[----:B------:R-:W-:Y:S01]  /*abb0*/  BPT.TRAP 0x1 ;  /* 0x000000040000795c */ /* 0x000fe20000300000 */
.L_x_2105:
        /* <DEDUP_REMOVED lines=48> */
.L_x_2086:
[----:B------:R-:W-:Y:S05]  /*aec0*/  BSYNC B0 ;  /* 0x0000000000007941 */ /* 0x000fea0003800000 */
.L_x_2081:
[----:B------:R-:W-:-:S03]  /*aed0*/  UMOV UR8, 0xffffffff ;  /* 0xffffffff00087882 */ /* 0x000fc60000000000 */
[----:B------:R-:W-:Y:S05]  /*aee0*/  BRA.DIV UR8, `(.L_x_2106) ;  /* 0x0000000a08287947 */ /* 0x000fea000b800000 */
[----:B------:R-:W-:-:S13]  /*aef0*/  ELECT P6, URZ, PT ;  /* 0x00000000003f782f */ /* 0x000fda00038c0000 */
.L_x_2141:
[----:B------:R-:W-:Y:S05]  /*af00*/  @!P6 BRA `(.L_x_1979) ;  /* 0x000000000084e947 */ /* 0x000fea0003800000 */
[----:B------:R-:W-:-:S06]  /*af10*/  ULOP3.LUT UR8, UR38, 0x2, URZ, 0xfc, !UPT ;  /* 0x0000000226087892 */ /* 0x000fcc000f8efc3f */
[----:B------:R-:W-:-:S05]  /*af20*/  IMAD.U32 R2, RZ, RZ, UR8 ;  /* 0x00000008ff027e24 */ /* 0x000fca000f8e00ff */
[----:B------:R-:W-:-:S13]  /*af30*/  ISETP.NE.AND P2, PT, R2, 0x3, PT ;  /* 0x000000030200780c */ /* 0x000fda0003f45270 */
[----:B------:R-:W-:Y:S05]  /*af40*/  @!P2 BRA `(.L_x_2107) ;  /* 0x000000000004a947 */ /* 0x000fea0003800000 */
[----:B---3--:R-:W-:Y:S01]  /*af50*/  BPT.TRAP 0x1 ;  /* 0x000000040000795c */ /* 0x008fe20000300000 */
.L_x_2107:
        /* <DEDUP_REMOVED lines=15> */
.L_x_2142:
[----:B------:R-:W2:Y:S02]  /*b050*/  SYNCS.PHASECHK.TRANS64.TRYWAIT P0, [R3+URZ], R2 ;  /* 0x00000002030075a7 */ /* 0x000ea4000800017f */
[----:B--2---:R-:W-:Y:S05]  /*b060*/  @!P0 BRA `(.L_x_2109) ;  /* 0x0000000400fc8947 */ /* 0x004fea0003800000 */
.L_x_2143:
[----:B------:R-:W-:Y:S05]  /*b070*/  @!P2 BRA `(.L_x_2110) ;  /* 0x000000000004a947 */ /* 0x000fea0003800000 */
[----:B---3--:R-:W-:Y:S01]  /*b080*/  BPT.TRAP 0x1 ;  /* 0x000000040000795c */ /* 0x008fe20000300000 */
.L_x_2110:
[----:B--2---:R-:W-:-:S04]  /*b090*/  VIADD R3, R8, 0x26840 ;  /* 0x0002684008037836 */ /* 0x004fc80000000000 */
[----:B------:R-:W-:-:S04]  /*b0a0*/  IMAD R5, R0, 0x8, R3 ;  /* 0x0000000800057824 */ /* 0x000fc800078e0203 */
[----:B------:R-:W2:Y:S02]  /*b0b0*/  SYNCS.PHASECHK.TRANS64.TRYWAIT P0, [R5+URZ], R4 ;  /* 0x00000004050075a7 */ /* 0x000ea4000800017f */
[----:B--2---:R-:W-:Y:S05]  /*b0c0*/  @!P0 BRA `(.L_x_2111) ;  /* 0x0000000400f88947 */ /* 0x004fea0003800000 */
.L_x_2144:
[----:B------:R-:W-:-:S07]  /*b0d0*/  IMAD R3, R6, 0x8, R3 ;  /* 0x0000000806037824 */ /* 0x000fce00078e0203 */
.L_x_2112:
[----:B----4-:R4:W1:Y:S02]  /*b0e0*/  SYNCS.PHASECHK.TRANS64.TRYWAIT P0, [R3+URZ], R2 ;  /* 0x00000002030075a7 */ /* 0x010864000800017f */
[----:B-1----:R-:W-:Y:S05]  /*b0f0*/  @!P0 NANOSLEEP.SYNCS 0x989680 ;  /* 0x009896800000895d */ /* 0x002fea0003900000 */
[----:B------:R-:W1:Y:S02]  /*b100*/  @!P0 SYNCS.PHASECHK.TRANS64 P0, [R3+URZ], R2 ;  /* 0x00000002030085a7 */ /* 0x000e64000800007f */
[----:B-1----:R-:W-:Y:S05]  /*b110*/  @!P0 BRA `(.L_x_2112) ;  /* 0xfffffffc00f08947 */ /* 0x002fea000383ffff */
.L_x_1979:
[----:B---3--:R-:W-:Y:S05]  /*b120*/  BSYNC B6 ;  /* 0x0000000000067941 */ /* 0x008fea0003800000 */
.L_x_1973:
[----:B------:R-:W-:Y:S05]  /*b130*/  EXIT ;  /* 0x000000000000794d */ /* 0x000fea0003800000 */
.L_x_1990:
[----:B------:R-:W-:Y:S02]  /*b140*/  IMAD.MOV.U32 R13, RZ, RZ, R17 ;  /* 0x000000ffff0d7224 */ /* 0x000fe400078e0011 */
[----:B------:R-:W-:Y:S02]  /*b150*/  IMAD.MOV.U32 R12, RZ, RZ, RZ ;  /* 0x000000ffff0c7224 */ /* 0x000fe400078e00ff */
[----:B------:R-:W-:Y:S02]  /*b160*/  IMAD.MOV.U32 R11, RZ, RZ, 0x1f ;  /* 0x0000001fff0b7424 */ /* 0x000fe400078e00ff */
[----:B------:R-:W-:-:S07]  /*b170*/  IMAD.MOV.U32 R15, RZ, RZ, -0x1 ;  /* 0xffffffffff0f7424 */ /* 0x000fce00078e00ff */
[----:B------:R-:W-:Y:S05]  /*b180*/  WARPSYNC.COLLECTIVE R15, `(.L_x_2113) ;  /* 0x000000000f087348 */ /* 0x000fea0003c00000 */
[----:B------:R1:W2:Y:S02]  /*b190*/  SHFL.IDX P6, R14, R13, R12, R11 ;  /* 0x0000000c0d0e7389 */ /* 0x0002a400000c000b */
[----:B-12---:R-:W-:Y:S01]  /*b1a0*/  ENDCOLLECTIVE ;  /* 0x000000000000791b */ /* 0x006fe20003800000 */
.L_x_2113:
[----:B------:R-:W-:Y:S05]  /*b1b0*/  BRA `(.L_x_2114) ;  /* 0xffffff6000d87947 */ /* 0x000fea000383ffff */
.L_x_1992:
[----:B--2---:R2:W3:Y:S02]  /*b1c0*/  SYNCS.PHASECHK.TRANS64.TRYWAIT P0, [R237+URZ+0x26800], R4 ;  /* 0x02680004ed0075a7 */ /* 0x0044e4000800017f */
[----:B---3--:R-:W-:Y:S05]  /*b1d0*/  @!P0 NANOSLEEP.SYNCS 0x989680 ;  /* 0x009896800000895d */ /* 0x008fea0003900000 */
[----:B------:R-:W3:Y:S02]  /*b1e0*/  @!P0 SYNCS.PHASECHK.TRANS64 P0, [R237+URZ+0x26800], R4 ;  /* 0x02680004ed0085a7 */ /* 0x000ee4000800007f */
[----:B---3--:R-:W-:Y:S05]  /*b1f0*/  @!P0 BRA `(.L_x_1992) ;  /* 0xfffffffc00f08947 */ /* 0x008fea000383ffff */
[----:B------:R-:W-:Y:S05]  /*b200*/  BRA `(.L_x_1991) ;  /* 0xffffff6400007947 */ /* 0x000fea000383ffff */
.L_x_1997:
[----:B--2---:R-:W-:-:S04]  /*b210*/  IMAD.U32 R5, RZ, RZ, UR7 ;  /* 0x00000007ff057e24 */ /* 0x004fc8000f8e00ff */
[----:B------:R2:W3:Y:S03]  /*b220*/  SYNCS.PHASECHK.TRANS64.TRYWAIT P0, [R5+URZ+0x26810], R120 ;  /* 0x02681078050075a7 */ /* 0x0004e6000800017f */
[----:B---3--:R-:W-:Y:S05]  /*b230*/  @!P0 NANOSLEEP.SYNCS 0x989680 ;  /* 0x009896800000895d */ /* 0x008fea0003900000 */
[----:B------:R-:W3:Y:S02]  /*b240*/  @!P0 SYNCS.PHASECHK.TRANS64 P0, [R5+URZ+0x26810], R120 ;  /* 0x02681078050085a7 */ /* 0x000ee4000800007f */
[----:B---3--:R-:W-:Y:S05]  /*b250*/  @!P0 BRA `(.L_x_1997) ;  /* 0xfffffffc00ec8947 */ /* 0x008fea000383ffff */
[----:B------:R-:W-:Y:S05]  /*b260*/  BRA `(.L_x_1996) ;  /* 0xffffff6c005c7947 */ /* 0x000fea000383ffff */
.L_x_2001:
[----:B------:R-:W-:-:S04]  /*b270*/  IMAD.U32 R121, RZ, RZ, UR7 ;  /* 0x00000007ff797e24 */ /* 0x000fc8000f8e00ff */
[----:B------:R1:W1:Y:S03]  /*b280*/  SYNCS.PHASECHK.TRANS64.TRYWAIT P0, [R121+URZ+0x26830], R120 ;  /* 0x02683078790075a7 */ /* 0x000266000800017f */
[----:B-1----:R-:W-:Y:S05]  /*b290*/  @!P0 NANOSLEEP.SYNCS 0x989680 ;  /* 0x009896800000895d */ /* 0x002fea0003900000 */
[----:B------:R-:W1:Y:S02]  /*b2a0*/  @!P0 SYNCS.PHASECHK.TRANS64 P0, [R121+URZ+0x26830], R120 ;  /* 0x02683078790085a7 */ /* 0x000e64000800007f */
[----:B-1----:R-:W-:Y:S05]  /*b2b0*/  @!P0 BRA `(.L_x_2001) ;  /* 0xfffffffc00ec8947 */ /* 0x002fea000383ffff */
[----:B------:R-:W-:Y:S05]  /*b2c0*/  BRA `(.L_x_2000) ;  /* 0xffffff7400207947 */ /* 0x000fea000383ffff */
.L_x_2008:
[----:B------:R-:W-:Y:S01]  /*b2d0*/  BSSY B0, `(.L_x_2115) ;  /* 0x0000005000007945 */ /* 0x000fe20003800000 */
[----:B------:R-:W-:-:S07]  /*b2e0*/  IMAD.MOV.U32 R15, RZ, RZ, -0x1 ;  /* 0xffffffffff0f7424 */ /* 0x000fce00078e00ff */
[----:B-1----:R-:W-:Y:S05]  /*b2f0*/  WARPSYNC.COLLECTIVE R15, `(.L_x_2116) ;  /* 0x000000000f087348 */ /* 0x002fea0003c00000 */
[----:B------:R-:W-:Y:S01]  /*b300*/  NOP ;  /* 0x0000000000007918 */ /* 0x000fe20000000000 */
[----:B-1----:R-:W-:Y:S01]  /*b310*/  ENDCOLLECTIVE ;  /* 0x000000000000791b */ /* 0x002fe20003800000 */
.L_x_2116:
[----:B------:R-:W-:Y:S05]  /*b320*/  BSYNC B0 ;  /* 0x0000000000007941 */ /* 0x000fea0003800000 */
.L_x_2115:
[----:B------:R-:W-:Y:S05]  /*b330*/  BRA `(.L_x_2117) ;  /* 0xffffffa400ec7947 */ /* 0x000fea000383ffff */
.L_x_2017:
[----:B------:R-:W-:Y:S01]  /*b340*/  BSSY B0, `(.L_x_2118) ;  /* 0x0000005000007945 */ /* 0x000fe20003800000 */
[----:B------:R-:W-:-:S07]  /*b350*/  IMAD.MOV.U32 R15, RZ, RZ, -0x1 ;  /* 0xffffffffff0f7424 */ /* 0x000fce00078e00ff */
[----:B-12---:R-:W-:Y:S05]  /*b360*/  WARPSYNC.COLLECTIVE R15, `(.L_x_2119) ;  /* 0x000000000f087348 */ /* 0x006fea0003c00000 */
[----:B------:R-:W-:Y:S01]  /*b370*/  NOP ;  /* 0x0000000000007918 */ /* 0x000fe20000000000 */
[----:B-12---:R-:W-:Y:S01]  /*b380*/  ENDCOLLECTIVE ;  /* 0x000000000000791b */ /* 0x006fe20003800000 */
.L_x_2119:
[----:B------:R-:W-:Y:S05]  /*b390*/  BSYNC B0 ;  /* 0x0000000000007941 */ /* 0x000fea0003800000 */
.L_x_2118:
[----:B------:R-:W-:Y:S05]  /*b3a0*/  BRA `(.L_x_2120) ;  /* 0xffffffa800e07947 */ /* 0x000fea000383ffff */
.L_x_2034:
[----:B------:R-:W-:Y:S01]  /*b3b0*/  BSSY B0, `(.L_x_2121) ;  /* 0x0000005000007945 */ /* 0x000fe20003800000 */
[----:B------:R-:W-:-:S07]  /*b3c0*/  IMAD.MOV.U32 R15, RZ, RZ, -0x1 ;  /* 0xffffffffff0f7424 */ /* 0x000fce00078e00ff */
[----:B------:R-:W-:Y:S05]  /*b3d0*/  WARPSYNC.COLLECTIVE R15, `(.L_x_2122) ;  /* 0x000000000f087348 */ /* 0x000fea0003c00000 */
[----:B------:R-:W-:Y:S01]  /*b3e0*/  NOP ;  /* 0x0000000000007918 */ /* 0x000fe20000000000 */
[----:B------:R-:W-:Y:S01]  /*b3f0*/  ENDCOLLECTIVE ;  /* 0x000000000000791b */ /* 0x000fe20003800000 */
.L_x_2122:
[----:B------:R-:W-:Y:S05]  /*b400*/  BSYNC B0 ;  /* 0x0000000000007941 */ /* 0x000fea0003800000 */
.L_x_2121:
[----:B------:R-:W-:Y:S05]  /*b410*/  BRA `(.L_x_2123) ;  /* 0xffffffb800287947 */ /* 0x000fea000383ffff */
.L_x_2047:
[----:B------:R-:W-:Y:S01]  /*b420*/  BSSY B0, `(.L_x_2124) ;  /* 0x0000005000007945 */ /* 0x000fe20003800000 */
[----:B------:R-:W-:-:S07]  /*b430*/  IMAD.MOV.U32 R15, RZ, RZ, -0x1 ;  /* 0xffffffffff0f7424 */ /* 0x000fce00078e00ff */
[----:B------:R-:W-:Y:S05]  /*b440*/  WARPSYNC.COLLECTIVE R15, `(.L_x_2125) ;  /* 0x000000000f087348 */ /* 0x000fea0003c00000 */
[----:B------:R-:W-:Y:S01]  /*b450*/  NOP ;  /* 0x0000000000007918 */ /* 0x000fe20000000000 */
[----:B------:R-:W-:Y:S01]  /*b460*/  ENDCOLLECTIVE ;  /* 0x000000000000791b */ /* 0x000fe20003800000 */
.L_x_2125:
[----:B------:R-:W-:Y:S05]  /*b470*/  BSYNC B0 ;  /* 0x0000000000007941 */ /* 0x000fea0003800000 */
.L_x_2124:
[----:B------:R-:W-:Y:S05]  /*b480*/  BRA `(.L_x_2126) ;  /* 0xffffffbc00bc7947 */ /* 0x000fea000383ffff */
.L_x_2059:
[----:B------:R-:W-:Y:S01]  /*b490*/  BSSY B0, `(.L_x_2127) ;  /* 0x0000005000007945 */ /* 0x000fe20003800000 */
[----:B------:R-:W-:-:S07]  /*b4a0*/  IMAD.MOV.U32 R15, RZ, RZ, -0x1 ;  /* 0xffffffffff0f7424 */ /* 0x000fce00078e00ff */
[----:B------:R-:W-:Y:S05]  /*b4b0*/  WARPSYNC.COLLECTIVE R15, `(.L_x_2128) ;  /* 0x000000000f087348 */ /* 0x000fea0003c00000 */
[----:B------:R-:W-:Y:S01]  /*b4c0*/  NOP ;  /* 0x0000000000007918 */ /* 0x000fe20000000000 */
[----:B------:R-:W-:Y:S01]  /*b4d0*/  ENDCOLLECTIVE ;  /* 0x000000000000791b */ /* 0x000fe20003800000 */
.L_x_2128:
[----:B------:R-:W-:Y:S05]  /*b4e0*/  BSYNC B0 ;  /* 0x0000000000007941 */ /* 0x000fea0003800000 */
.L_x_2127:
[----:B------:R-:W-:Y:S05]  /*b4f0*/  BRA `(.L_x_2129) ;  /* 0xffffffc000e47947 */ /* 0x000fea000383ffff */
.L_x_2087:
[----:B-1----:R1:W2:Y:S02]  /*b500*/  SYNCS.PHASECHK.TRANS64.TRYWAIT P0, [R15+URZ+0x26820], R0 ;  /* 0x026820000f0075a7 */ /* 0x0022a4000800017f */
[----:B--2---:R-:W-:Y:S05]  /*b510*/  @!P0 NANOSLEEP.SYNCS 0x989680 ;  /* 0x009896800000895d */ /* 0x004fea0003900000 */
[----:B------:R-:W2:Y:S02]  /*b520*/  @!P0 SYNCS.PHASECHK.TRANS64 P0, [R15+URZ+0x26820], R0 ;  /* 0x026820000f0085a7 */ /* 0x000ea4000800007f */
[----:B--2---:R-:W-:Y:S05]  /*b530*/  @!P0 BRA `(.L_x_2087) ;  /* 0xfffffffc00f08947 */ /* 0x004fea000383ffff */
[----:B------:R-:W-:Y:S05]  /*b540*/  BRA `(.L_x_2130) ;  /* 0xffffffd800547947 */ /* 0x000fea000383ffff */
.L_x_2091:
[----:B--2---:R2:W3:Y:S02]  /*b550*/  SYNCS.PHASECHK.TRANS64.TRYWAIT P1, [R15+URZ+0x26840], R18 ;  /* 0x026840120f0075a7 */ /* 0x0044e4000802017f */
[----:B---3--:R-:W-:Y:S05]  /*b560*/  @!P1 NANOSLEEP.SYNCS 0x989680 ;  /* 0x009896800000995d */ /* 0x008fea0003900000 */
[----:B------:R-:W3:Y:S02]  /*b570*/  @!P1 SYNCS.PHASECHK.TRANS64 P1, [R15+URZ+0x26840], R18 ;  /* 0x026840120f0095a7 */ /* 0x000ee4000802007f */
[----:B---3--:R-:W-:Y:S05]  /*b580*/  @!P1 BRA `(.L_x_2091) ;  /* 0xfffffffc00f09947 */ /* 0x008fea000383ffff */
[----:B------:R-:W-:Y:S05]  /*b590*/  BRA `(.L_x_2131) ;  /* 0xffffffe000847947 */ /* 0x000fea000383ffff */
.L_x_2093:
[----:B-1----:R1:W3:Y:S02]  /*b5a0*/  SYNCS.PHASECHK.TRANS64.TRYWAIT P1, [R15+URZ+0x26828], R18 ;  /* 0x026828120f0075a7 */ /* 0x0022e4000802017f */
[----:B---3--:R-:W-:Y:S05]  /*b5b0*/  @!P1 NANOSLEEP.SYNCS 0x989680 ;  /* 0x009896800000995d */ /* 0x008fea0003900000 */
[----:B------:R-:W3:Y:S02]  /*b5c0*/  @!P1 SYNCS.PHASECHK.TRANS64 P1, [R15+URZ+0x26828], R18 ;  /* 0x026828120f0095a7 */ /* 0x000ee4000802007f */
[----:B---3--:R-:W-:Y:S05]  /*b5d0*/  @!P1 BRA `(.L_x_2093) ;  /* 0xfffffffc00f09947 */ /* 0x008fea000383ffff */
[----:B------:R-:W-:Y:S05]  /*b5e0*/  BRA `(.L_x_2132) ;  /* 0xffffffe400407947 */ /* 0x000fea000383ffff */
.L_x_2095:
[----:B---3--:R3:W4:Y:S02]  /*b5f0*/  SYNCS.PHASECHK.TRANS64.TRYWAIT P1, [R15+URZ+0x26848], R18 ;  /* 0x026848120f0075a7 */ /* 0x008724000802017f */
[----:B----4-:R-:W-:Y:S05]  /*b600*/  @!P1 NANOSLEEP.SYNCS 0x989680 ;  /* 0x009896800000995d */ /* 0x010fea0003900000 */
[----:B------:R-:W4:Y:S02]  /*b610*/  @!P1 SYNCS.PHASECHK.TRANS64 P1, [R15+URZ+0x26848], R18 ;  /* 0x026848120f0095a7 */ /* 0x000f24000802007f */
[----:B----4-:R-:W-:Y:S05]  /*b620*/  @!P1 BRA `(.L_x_2095) ;  /* 0xfffffffc00f09947 */ /* 0x010fea000383ffff */
[----:B------:R-:W-:Y:S05]  /*b630*/  BRA `(.L_x_2133) ;  /* 0xffffffe400fc7947 */ /* 0x000fea000383ffff */
.L_x_2097:
[----:B------:R-:W-:-:S07]  /*b640*/  SHF.L.U32 R4, R10, 0x1f, RZ ;  /* 0x0000001f0a047819 */ /* 0x000fce00000006ff */
.L_x_2134:
[----:B----4-:R4:W1:Y:S02]  /*b650*/  SYNCS.PHASECHK.TRANS64.TRYWAIT P1, [R15+URZ+0x26820], R4 ;  /* 0x026820040f0075a7 */ /* 0x010864000802017f */
[----:B-1----:R-:W-:Y:S05]  /*b660*/  @!P1 NANOSLEEP.SYNCS 0x989680 ;  /* 0x009896800000995d */ /* 0x002fea0003900000 */
[----:B------:R-:W1:Y:S02]  /*b670*/  @!P1 SYNCS.PHASECHK.TRANS64 P1, [R15+URZ+0x26820], R4 ;  /* 0x026820040f0095a7 */ /* 0x000e64000802007f */
[----:B-1----:R-:W-:Y:S05]  /*b680*/  @!P1 BRA `(.L_x_2134) ;  /* 0xfffffffc00f09947 */ /* 0x002fea000383ffff */
[----:B------:R-:W-:Y:S05]  /*b690*/  BRA `(.L_x_2135) ;  /* 0xffffffe8009c7947 */ /* 0x000fea000383ffff */
.L_x_2100:
[----:B----4-:R4:W1:Y:S02]  /*b6a0*/  SYNCS.PHASECHK.TRANS64.TRYWAIT P1, [R15+URZ+0x26840], R12 ;  /* 0x0268400c0f0075a7 */ /* 0x010864000802017f */
[----:B-1----:R-:W-:Y:S05]  /*b6b0*/  @!P1 NANOSLEEP.SYNCS 0x989680 ;  /* 0x009896800000995d */ /* 0x002fea0003900000 */
[----:B------:R-:W1:Y:S02]  /*b6c0*/  @!P1 SYNCS.PHASECHK.TRANS64 P1, [R15+URZ+0x26840], R12 ;  /* 0x0268400c0f0095a7 */ /* 0x000e64000802007f */
[----:B-1----:R-:W-:Y:S05]  /*b6d0*/  @!P1 BRA `(.L_x_2100) ;  /* 0xfffffffc00f09947 */ /* 0x002fea000383ffff */
[----:B------:R-:W-:Y:S05]  /*b6e0*/  BRA `(.L_x_2136) ;  /* 0xffffffec00747947 */ /* 0x000fea000383ffff */
.L_x_2102:
[----:B-1----:R1:W2:Y:S02]  /*b6f0*/  SYNCS.PHASECHK.TRANS64.TRYWAIT P1, [R15+URZ+0x26828], R12 ;  /* 0x0268280c0f0075a7 */ /* 0x0022a4000802017f */
[----:B--2---:R-:W-:Y:S05]  /*b700*/  @!P1 NANOSLEEP.SYNCS 0x989680 ;  /* 0x009896800000995d */ /* 0x004fea0003900000 */
[----:B------:R-:W2:Y:S02]  /*b710*/  @!P1 SYNCS.PHASECHK.TRANS64 P1, [R15+URZ+0x26828], R12 ;  /* 0x0268280c0f0095a7 */ /* 0x000ea4000802007f */
[----:B--2---:R-:W-:Y:S05]  /*b720*/  @!P1 BRA `(.L_x_2102) ;  /* 0xfffffffc00f09947 */ /* 0x004fea000383ffff */
[----:B------:R-:W-:Y:S05]  /*b730*/  BRA `(.L_x_2137) ;  /* 0xfffffff000247947 */ /* 0x000fea000383ffff */
.L_x_2104:
[----:B------:R1:W1:Y:S02]  /*b740*/  SYNCS.PHASECHK.TRANS64.TRYWAIT P0, [R3+URZ+0x26840], R0 ;  /* 0x02684000030075a7 */ /* 0x000264000800017f */
[----:B-1----:R-:W-:Y:S05]  /*b750*/  @!P0 NANOSLEEP.SYNCS 0x989680 ;  /* 0x009896800000895d */ /* 0x002fea0003900000 */
[----:B------:R-:W1:Y:S02]  /*b760*/  @!P0 SYNCS.PHASECHK.TRANS64 P0, [R3+URZ+0x26840], R0 ;  /* 0x02684000030085a7 */ /* 0x000e64000800007f */
[----:B-1----:R-:W-:Y:S05]  /*b770*/  @!P0 BRA `(.L_x_2104) ;  /* 0xfffffffc00f08947 */ /* 0x002fea000383ffff */
[----:B------:R-:W-:Y:S05]  /*b780*/  BRA `(.L_x_2138) ;  /* 0xfffffff000f07947 */ /* 0x000fea000383ffff */
.L_x_2106:
[----:B------:R-:W-:Y:S01]  /*b790*/  BSSY B0, `(.L_x_2139) ;  /* 0x0000006000007945 */ /* 0x000fe20003800000 */
[----:B------:R-:W-:-:S07]  /*b7a0*/  IMAD.MOV.U32 R15, RZ, RZ, -0x1 ;  /* 0xffffffffff0f7424 */ /* 0x000fce00078e00ff */
[----:B---3--:R-:W-:Y:S05]  /*b7b0*/  WARPSYNC.COLLECTIVE R15, `(.L_x_2140) ;  /* 0x000000000f0c7348 */ /* 0x008fea0003c00000 */
[----:B------:R-:W-:Y:S02]  /*b7c0*/  ELECT P6, UR62, PT ;  /* 0x00000000003e782f */ /* 0x000fe400038c0000 */
[----:B------:R-:W-:Y:S01]  /*b7d0*/  MOV R14, UR62 ;  /* 0x0000003e000e7c02 */ /* 0x000fe20008000f00 */
[----:B---3--:R-:W-:Y:S10]  /*b7e0*/  ENDCOLLECTIVE ;  /* 0x000000000000791b */ /* 0x008ff40003800000 */
.L_x_2140:
[----:B------:R-:W-:Y:S05]  /*b7f0*/  BSYNC B0 ;  /* 0x0000000000007941 */ /* 0x000fea0003800000 */
.L_x_2139:
[----:B------:R-:W-:Y:S05]  /*b800*/  BRA `(.L_x_2141) ;  /* 0xfffffff400bc7947 */ /* 0x000fea000383ffff */
.L_x_2108:
[----:B-1----:R1:W2:Y:S02]  /*b810*/  SYNCS.PHASECHK.TRANS64.TRYWAIT P0, [R7+URZ], R4 ;  /* 0x00000004070075a7 */ /* 0x0022a4000800017f */
[----:B--2---:R-:W-:Y:S05]  /*b820*/  @!P0 NANOSLEEP.SYNCS 0x989680 ;  /* 0x009896800000895d */ /* 0x004fea0003900000 */
[----:B------:R-:W2:Y:S02]  /*b830*/  @!P0 SYNCS.PHASECHK.TRANS64 P0, [R7+URZ], R4 ;  /* 0x00000004070085a7 */ /* 0x000ea4000800007f */
[----:B--2---:R-:W-:Y:S05]  /*b840*/  @!P0 BRA `(.L_x_2108) ;  /* 0xfffffffc00f08947 */ /* 0x004fea000383ffff */
[----:B------:R-:W-:Y:S05]  /*b850*/  BRA `(.L_x_2142) ;  /* 0xfffffff400fc7947 */ /* 0x000fea000383ffff */
.L_x_2109:
[----:B--2---:R2:W4:Y:S02]  /*b860*/  SYNCS.PHASECHK.TRANS64.TRYWAIT P0, [R3+URZ], R2 ;  /* 0x00000002030075a7 */ /* 0x004524000800017f */
[----:B----4-:R-:W-:Y:S05]  /*b870*/  @!P0 NANOSLEEP.SYNCS 0x989680 ;  /* 0x009896800000895d */ /* 0x010fea0003900000 */
[----:B------:R-:W4:Y:S02]  /*b880*/  @!P0 SYNCS.PHASECHK.TRANS64 P0, [R3+URZ], R2 ;  /* 0x00000002030085a7 */ /* 0x000f24000800007f */
[----:B----4-:R-:W-:Y:S05]  /*b890*/  @!P0 BRA `(.L_x_2109) ;  /* 0xfffffffc00f08947 */ /* 0x010fea000383ffff */
[----:B------:R-:W-:Y:S05]  /*b8a0*/  BRA `(.L_x_2143) ;  /* 0xfffffff400f07947 */ /* 0x000fea000383ffff */
.L_x_2111:
[----:B--2---:R2:W4:Y:S02]  /*b8b0*/  SYNCS.PHASECHK.TRANS64.TRYWAIT P0, [R5+URZ], R4 ;  /* 0x00000004050075a7 */ /* 0x004524000800017f */
[----:B----4-:R-:W-:Y:S05]  /*b8c0*/  @!P0 NANOSLEEP.SYNCS 0x989680 ;  /* 0x009896800000895d */ /* 0x010fea0003900000 */
[----:B------:R-:W4:Y:S02]  /*b8d0*/  @!P0 SYNCS.PHASECHK.TRANS64 P0, [R5+URZ], R4 ;  /* 0x00000004050085a7 */ /* 0x000f24000800007f */
[----:B----4-:R-:W-:Y:S05]  /*b8e0*/  @!P0 BRA `(.L_x_2111) ;  /* 0xfffffffc00f08947 */ /* 0x010fea000383ffff */
[----:B------:R-:W-:Y:S05]  /*b8f0*/  BRA `(.L_x_2144) ;  /* 0xfffffff400f47947 */ /* 0x000fea000383ffff */
.L_x_2145:
        /* <DEDUP_REMOVED lines=16> */
.L_x_6566:


//--------------------- .text._ZN7cutlass13device_kernelIN5flash11enable_sm90INS1_16FlashAttnBwdSm90INS1_25CollectiveMainloopBwdSm90ILi2ELi2ELi2EN4cute5tupleIJNS5_1CILi1EEES8_S8_EEENS6_IJNS7_ILi64EEENS7_ILi128EEENS7_ILi96EEEEEENS_10bfloat16_tEfNS_4arch4Sm90ELb1ELb0ELb1ELb0ELb0ELb1ELb0ELb0ELi2ELi1ELi2ELi1ELb1EEENS1_21CollectiveEpilogueBwdISD_SE_SG_Li256ELb0ELb0ELi1EEENS1_25SingleTileBwdLPTSchedulerILb0ELi128ELb0EEEEEEEEEvNT_6ParamsE --------------------------
	.section	.text._ZN7cutlass13device_kernelIN5flash11enable_sm90INS1_16FlashAttnBwdSm90INS1_25CollectiveMainloopBwdSm90ILi2ELi2ELi2EN4cute5tupleIJNS5_1CILi1EEES8_S8_EEENS6_IJNS7_ILi64EEENS7_ILi128EEENS7_ILi96EEEEEENS_10bfloat16_tEfNS_4arch4Sm90ELb1ELb0ELb1ELb0ELb0ELb1ELb0ELb0ELi2ELi1ELi2ELi1ELb1EEENS1_21CollectiveEpilogueBwdISD_SE_SG_Li256ELb0ELb0ELi1EEENS1_25SingleTileBwdLPTSchedulerILb0ELi128ELb0EEEEEEEEEvNT_6ParamsE,"ax",@progbits
	.align	128
.text._ZN7cutlass13device_kernelIN5flash11enable_sm90INS1_16FlashAttnBwdSm90INS1_25CollectiveMainloopBwdSm90ILi2ELi2ELi2EN4cute5tupleIJNS5_1CILi1EEES8_S8_EEENS6_IJNS7_ILi64EEENS7_ILi128EEENS7_ILi96EEEEEENS_10bfloat16_tEfNS_4arch4Sm90ELb1ELb0ELb1ELb0ELb0ELb1ELb0ELb0ELi2ELi1ELi2ELi1ELb1EEENS1_21CollectiveEpilogueBwdISD_SE_SG_Li256ELb0ELb0ELi1EEENS1_25SingleTileBwdLPTSchedulerILb0ELi128ELb0EEEEEEEEEvNT_6ParamsE:
        .type           _ZN7cutlass13device_kernelIN5flash11enable_sm90INS1_16FlashAttnBwdSm90INS1_25CollectiveMainloopBwdSm90ILi2ELi2ELi2EN4cute5tupleIJNS5_1CILi1EEES8_S8_EEENS6_IJNS7_ILi64EEENS7_ILi128EEENS7_ILi96EEEEEENS_10bfloat16_tEfNS_4arch4Sm90ELb1ELb0ELb1ELb0ELb0ELb1ELb0ELb0ELi2ELi1ELi2ELi1ELb1EEENS1_21CollectiveEpilogueBwdISD_SE_SG_Li256ELb0ELb0ELi1EEENS1_25SingleTileBwdLPTSchedulerILb0ELi128ELb0EEEEEEEEEvNT_6ParamsE,@function
        .size           _ZN7cutlass13device_kernelIN5flash11enable_sm90INS1_16FlashAttnBwdSm90INS1_25CollectiveMainloopBwdSm90ILi2ELi2ELi2EN4cute5tupleIJNS5_1CILi1EEES8_S8_EEENS6_IJNS7_ILi64EEENS7_ILi128EEENS7_ILi96EEEEEENS_10bfloat16_tEfNS_4arch4Sm90ELb1ELb0ELb1ELb0ELb0ELb1ELb0ELb0ELi2ELi1ELi2ELi1ELb1EEENS1_21CollectiveEpilogueBwdISD_SE_SG_Li256ELb0ELb0ELi1EEENS1_25SingleTileBwdLPTSchedulerILb0ELi128ELb0EEEEEEEEEvNT_6ParamsE,(.L_x_6567 - _ZN7cutlass13device_kernelIN5flash11enable_sm90INS1_16FlashAttnBwdSm90INS1_25CollectiveMainloopBwdSm90ILi2ELi2ELi2EN4cute5tupleIJNS5_1CILi1EEES8_S8_EEENS6_IJNS7_ILi64EEENS7_ILi128EEENS7_ILi96EEEEEENS_10bfloat16_tEfNS_4arch4Sm90ELb1ELb0ELb1ELb0ELb0ELb1ELb0ELb0ELi2ELi1ELi2ELi1ELb1EEENS1_21CollectiveEpilogueBwdISD_SE_SG_Li256ELb0ELb0ELi1EEENS1_25SingleTileBwdLPTSchedulerILb0ELi128ELb0EEEEEEEEEvNT_6ParamsE)
        .other          _ZN7cutlass13device_kernelIN5flash11enable_sm90INS1_16FlashAttnBwdSm90INS1_25CollectiveMainloopBwdSm90ILi2ELi2ELi2EN4cute5tupleIJNS5_1CILi1EEES8_S8_EEENS6_IJNS7_ILi64EEENS7_ILi128EEENS7_ILi96EEEEEENS_10bfloat16_tEfNS_4arch4Sm90ELb1ELb0ELb1ELb0ELb0ELb1ELb0ELb0ELi2ELi1ELi2ELi1ELb1EEENS1_21CollectiveEpilogueBwdISD_SE_SG_Li256ELb0ELb0ELi1EEENS1_25SingleTileBwdLPTSchedulerILb0ELi128ELb0EEEEEEEEEvNT_6ParamsE,@"STO_CUDA_ENTRY STV_DEFAULT"
_ZN7cutlass13device_kernelIN5flash11enable_sm90INS1_16FlashAttnBwdSm90INS1_25CollectiveMainloopBwdSm90ILi2ELi2ELi2EN4cute5tupleIJNS5_1CILi1EEES8_S8_EEENS6_IJNS7_ILi64EEENS7_ILi128EEENS7_ILi96EEEEEENS_10bfloat16_tEfNS_4arch4Sm90ELb1ELb0ELb1ELb0ELb0ELb1ELb0ELb0ELi2ELi1ELi2ELi1ELb1EEENS1_21CollectiveEpilogueBwdISD_SE_SG_Li256ELb0ELb0ELi1EEENS1_25SingleTileBwdLPTSchedulerILb0ELi128ELb0EEEEEEEEEvNT_6ParamsE:
        /* <DEDUP_REMOVED lines=30> */
.L_x_2147:
[----:B------:R-:W-:Y:S05]  /*01e0*/  BSYNC B0 ;  /* 0x0000000000007941 */ /* 0x000fea0003800000 */
.L_x_2146:
        /* <DEDUP_REMOVED lines=37> */
.L_x_2148:
        /* <DEDUP_REMOVED lines=22> */
.L_x_2149:
[----:B------:R-:W-:Y:S01]  /*05a0*/  PLOP3.LUT P0, PT, PT, PT, UP0, 0x80, 0x0 ;  /* 0x000000000000781c */ /* 0x000fe20003f0f008 */
[----:B------:R-:W-:Y:S01]  /*05b0*/  NOP ;  /* 0x0000000000007918 */ /* 0x000fe20000000000 */
[----:B-12-4-:R-:W-:Y:S11]  /*05c0*/  BAR.SYNC.DEFER_BLOCKING 0x0 ;  /* 0x0000000000007b1d */ /* 0x016ff60000010000 */
[----:B------:R-:W-:Y:S05]  /*05d0*/  @!P0 BRA `(.L_x_2150) ;  /* 0x0000005c00908947 */ /* 0x000fea0003800000 */
.L_x_2151:
[----:B------:R-:W-:-:S08]  /*05e0*/  NOP ;  /* 0x0000000000007918 */ /* 0x000fd00000000000 */
[----:B------:R-:W1:Y:S02]  /*05f0*/  USETMAXREG.TRY_ALLOC.CTAPOOL UP0, 0xf0 ;  /* 0x000000f0000079c8 */ /* 0x000e640008000600 */
[----:B-1----:R-:W-:-:S13]  /*0600*/  PLOP3.LUT P0, PT, PT, PT, UP0, 0x80, 0x0 ;  /* 0x000000000000781c */ /* 0x002fda0003f0f008 */
[----:B------:R-:W-:Y:S05]  /*0610*/  @!P0 BRA `(.L_x_2151) ;  /* 0xfffffffc00f08947 */ /* 0x000fea000383ffff */
[----:B------:R-:W-:Y:S01]  /*0620*/  LOP3.LUT R0, R0, 0x3, RZ, 0xc0, !PT ;  /* 0x0000000300007812 */ /* 0x000fe200078ec0ff */
[----:B------:R-:W1:Y:S01]  /*0630*/  S2R R2, SR_TID.X ;  /* 0x0000000000027919 */ /* 0x000e620000002100 */
[----:B------:R-:W2:Y:S01]  /*0640*/  S2UR UR7, SR_CTAID.X ;  /* 0x00000000000779c3 */ /* 0x000ea20000002500 */
[----:B------:R-:W-:Y:S02]  /*0650*/  ULDC UR8, c[0x0][0xb50] ;  /* 0x0002d40000087ab9 */ /* 0x000fe40000000800 */
[----:B------:R-:W-:Y:S01]  /*0660*/  UISETP.NE.AND UP0, UPT, UR8, 0x1, UPT ;  /* 0x000000010800788c */ /* 0x000fe2000bf05270 */
[----:B------:R-:W3:Y:S04]  /*0670*/  SHFL.IDX PT, R0, R0, RZ, 0x1f ;  /* 0x00001fff00007589 */ /* 0x000ee800000e0000 */
[----:B------:R-:W4:Y:S06]  /*0680*/  LDC R3, c[0x0][0xb68] ;  /* 0x0002da00ff037b82 */ /* 0x000f2c0000000800 */
[----:B------:R-:W-:Y:S01]  /*0690*/  @UP0 ULDC UR4, c[0x0][0xb54] ;  /* 0x0002d50000040ab9 */ /* 0x000fe20000000800 */
[----:B------:R-:W-:Y:S01]  /*06a0*/  @UP0 ULDC UR9, c[0x0][0xb58] ;  /* 0x0002d60000090ab9 */ /* 0x000fe20000000800 */
[----:B--2---:R-:W-:-:S02]  /*06b0*/  UIMAD.WIDE.U32 UR4, UR7, UR4, URZ ;  /* 0x00000004070472a5 */ /* 0x004fc4000f8e003f */
[----:B------:R-:W-:Y:S01]  /*06c0*/  UMOV UR6, UR7 ;  /* 0x0000000700067c82 */ /* 0x000fe20008000000 */
[----:B---3--:R-:W-:Y:S01]  /*06d0*/  ISETP.NE.AND P0, PT, R0, RZ, PT ;  /* 0x000000ff0000720c */ /* 0x008fe20003f05270 */
[----:B------:R-:W-:Y:S01]  /*06e0*/  @UP0 USHF.R.U32.HI UR6, URZ, UR9, UR5 ;  /* 0x000000093f060299 */ /* 0x000fe20008011605 */
[----:B-1----:R-:W-:-:S03]  /*06f0*/  SHF.R.U32.HI R2, RZ, 0x7, R2 ;  /* 0x00000007ff027819 */ /* 0x002fc60000011602 */
[----:B------:R-:W-:-:S04]  /*0700*/  UIADD3 UR4, -UR6, URZ, URZ ;  /* 0x0000003f06047290 */ /* 0x000fc8000fffe13f */
[----:B------:R-:W-:-:S04]  /*0710*/  UIMAD UR10, UR8, UR4, UR7 ;  /* 0x00000004080a72a4 */ /* 0x000fc8000f8e0207 */
[----:B------:R-:W-:-:S05]  /*0720*/  @!P0 VIADD R2, R2, 0x9 ;  /* 0x0000000902028836 */ /* 0x000fca0000000000 */
[----:B------:R1:W-:Y:S06]  /*0730*/  @!P0 BAR.ARV R2, 0xa0 ;  /* 0x000280020000851d */ /* 0x0003ec0000002000 */
[----:B----4-:R-:W-:-:S13]  /*0740*/  ISETP.LE.AND P0, PT, R3, UR6, PT ;  /* 0x0000000603007c0c */ /* 0x010fda000bf03270 */
[----:B-1----:R-:W-:Y:S05]  /*0750*/  @!P0 BRA `(.L_x_2152) ;  /* 0x0000000000208947 */ /* 0x002fea0003800000 */
[----:B------:R-:W-:Y:S01]  /*0760*/  ULDC UR7, c[0x0][0xb5c] ;  /* 0x0002d70000077ab9 */ /* 0x000fe20000000800 */
[----:B------:R-:W-:Y:S01]  /*0770*/  UMOV UR37, UR10 ;  /* 0x0000000a00257c82 */ /* 0x000fe20008000000 */
[----:B------:R-:W-:-:S11]  /*0780*/  UISETP.NE.AND UP0, UPT, UR7, 0x1, UPT ;  /* 0x000000010700788c */ /* 0x000fd6000bf05270 */
[----:B------:R-:W-:Y:S02]  /*0790*/  @UP0 ULDC.64 UR8, c[0x0][0xb60] ;  /* 0x0002d80000080ab9 */ /* 0x000fe40000000a00 */
[----:B------:R-:W-:-:S04]  /*07a0*/  UIMAD.WIDE.U32 UR4, UR10, UR8, URZ ;  /* 0x000000080a0472a5 */ /* 0x000fc8000f8e003f */
[----:B------:R-:W-:-:S04]  /*07b0*/  @UP0 USHF.R.U32.HI UR37, URZ, UR9, UR5 ;  /* 0x000000093f250299 */ /* 0x000fc80008011605 */
[----:B------:R-:W-:Y:S01]  /*07c0*/  UIMAD UR4, UR37, UR7, URZ ;  /* 0x00000007250472a4 */ /* 0x000fe2000f8e023f */
[----:B------:R-:W-:Y:S11]  /*07d0*/  BRA `(.L_x_2153) ;  /* 0x00000000001c7947 */ /* 0x000ff60003800000 */
.L_x_2152:
[----:B------:R-:W-:Y:S01]  /*07e0*/  ULDC UR7, c[0x0][0xb44] ;  /* 0x0002d10000077ab9 */ /* 0x000fe20000000800 */
[----:B------:R-:W-:Y:S01]  /*07f0*/  UMOV UR37, UR10 ;  /* 0x0000000a00257c82 */ /* 0x000fe20008000000 */
[----:B------:R-:W-:-:S11]  /*0800*/  UISETP.NE.AND UP0, UPT, UR7, 0x1, UPT ;  /* 0x000000010700788c */ /* 0x000fd6000bf05270 */
[----:B------:R-:W-:Y:S02]  /*0810*/  @UP0 ULDC.64 UR8, c[0x0][0xb48] ;  /* 0x0002d20000080ab9 */ /* 0x000fe40000000a00 */
[----:B------:R-:W-:-:S04]  /*0820*/  UIMAD.WIDE.U32 UR4, UR10, UR8, URZ ;  /* 0x000000080a0472a5 */ /* 0x000fc8000f8e003f */
[----:B------:R-:W-:-:S04]  /*0830*/  @UP0 USHF.R.U32.HI UR37, URZ, UR9, UR5 ;  /* 0x000000093f250299 */ /* 0x000fc80008011605 */
[----:B------:R-:W-:-:S12]  /*0840*/  UIMAD UR4, UR37, UR7, URZ ;  /* 0x00000007250472a4 */ /* 0x000fd8000f8e023f */
.L_x_2153:
[----:B------:R-:W-:Y:S01]  /*0850*/  ULDC UR43, c[0x0][0xb38] ;  /* 0x0002ce00002b7ab9 */ /* 0x000fe20000000800 */
[----:B------:R-:W-:Y:S02]  /*0860*/  UIADD3 UR4, UR10, -UR4, URZ ;  /* 0x800000040a047290 */ /* 0x000fe4000fffe03f */
[----:B------:R-:W-:Y:S01]  /*0870*/  UISETP.NE.AND UP0, UPT, UR43, 0x1, UPT ;  /* 0x000000012b00788c */ /* 0x000fe2000bf05270 */
[----:B------:R-:W-:Y:S02]  /*0880*/  ULDC UR5, c[0x0][0xb44] ;  /* 0x0002d10000057ab9 */ /* 0x000fe40000000800 */
[----:B------:R-:W-:-:S08]  /*0890*/  UIMAD UR6, UR6, UR5, UR4 ;  /* 0x00000005060672a4 */ /* 0x000fd0000f8e0204 */
[----:B------:R-:W-:Y:S01]  /*08a0*/  @UP0 ULDC UR4, c[0x0][0xb3c] ;  /* 0x0002cf0000040ab9 */ /* 0x000fe20000000800 */
[----:B------:R-:W-:Y:S01]  /*08b0*/  @UP0 ULDC UR7, c[0x0][0xb40] ;  /* 0x0002d00000070ab9 */ /* 0x000fe20000000800 */
[----:B------:R-:W-:Y:S02]  /*08c0*/  UIMAD.WIDE.U32 UR4, UR6, UR4, URZ ;  /* 0x00000004060472a5 */ /* 0x000fe4000f8e003f */
[----:B------:R-:W-:Y:S02]  /*08d0*/  UMOV UR44, UR6 ;  /* 0x00000006002c7c82 */ /* 0x000fe40008000000 */
[----:B------:R-:W-:-:S04]  /*08e0*/  @UP0 USHF.R.U32.HI UR44, URZ, UR7, UR5 ;  /* 0x000000073f2c0299 */ /* 0x000fc80008011605 */
[----:B------:R-:W-:Y:S02]  /*08f0*/  UIADD3 UR4, -UR44, URZ, URZ ;  /* 0x0000003f2c047290 */ /* 0x000fe4000fffe13f */
[----:B------:R-:W-:Y:S02]  /*0900*/  ISETP.LE.AND P0, PT, RZ, UR44, PT ;  /* 0x0000002cff007c0c */ /* 0x000fe4000bf03270 */
[----:B------:R-:W-:-:S11]  /*0910*/  UIMAD UR43, UR43, UR4, UR6 ;  /* 0x000000042b2b72a4 */ /* 0x000fd6000f8e0206 */
[----:B------:R-:W-:Y:S05]  /*0920*/  @!P0 EXIT ;  /* 0x000000000000894d */ /* 0x000fea0003800000 */
[----:B------:R-:W-:Y:S01]  /*0930*/  ULDC UR7, c[0x0][0x280] ;  /* 0x0000a00000077ab9 */ /* 0x000fe20000000800 */
[----:B------:R-:W-:Y:S01]  /*0940*/  ULDC UR5, c[0x0][0x290] ;  /* 0x0000a40000057ab9 */ /* 0x000fe20000000800 */
[----:B------:R-:W-:Y:S01]  /*0950*/  ULEA UR4, UR37, UR7, 0x7 ;  /* 0x0000000725047291 */ /* 0x000fe2000f8e383f */
[----:B------:R-:W-:Y:S01]  /*0960*/  PLOP3.LUT P0, PT, PT, PT, PT, 0x80, 0x0 ;  /* 0x000000000000781c */ /* 0x000fe20003f0f070 */
[----:B------:R-:W-:Y:S01]  /*0970*/  ULDC UR6, c[0x0][0x74c] ;  /* 0x0001d30000067ab9 */ /* 0x000fe20000000800 */
[----:B------:R-:W-:Y:S01]  /*0980*/  CS2R R70, SRZ ;  /* 0x0000000000467805 */ /* 0x000fe2000001ff00 */
[----:B------:R-:W-:Y:S01]  /*0990*/  UIADD3 UR5, -UR6, UR4, -UR5 ;  /* 0x0000000406057290 */ /* 0x000fe2000fffe905 */
[----:B------:R-:W-:Y:S01]  /*09a0*/  CS2R R68, SRZ ;  /* 0x0000000000447805 */ /* 0x000fe2000001ff00 */
[----:B------:R-:W-:Y:S01]  /*09b0*/  UIADD3 UR4, UR7, 0x3f, URZ ;  /* 0x0000003f07047890 */ /* 0x000fe2000fffe03f */
        /* <DEDUP_REMOVED lines=20> */
[----:B------:R-:W-:Y:S01]  /*0b00*/  CS2R R42, SRZ ;  /* 0x00000000002a7805 */ /* 0x000fe2000001ff00 */
[----:B------:R-:W-:Y:S01]  /*0b10*/  UISETP.GT.AND UP0, UPT, UR36, UR39, UPT ;  /* 0x000000272400728c */ /* 0x000fe2000bf04270 */
[----:B------:R-:W-:Y:S02]  /*0b20*/  CS2R R40, SRZ ;  /* 0x0000000000287805 */ /* 0x000fe4000001ff00 */
[----:B------:R-:W-:Y:S02]  /*0b30*/  CS2R R38, SRZ ;  /* 0x0000000000267805 */ /* 0x000fe4000001ff00 */
[----:B------:R-:W-:Y:S02]  /*0b40*/  CS2R R36, SRZ ;  /* 0x0000000000247805 */ /* 0x000fe4000001ff00 */
[----:B------:R-:W-:-:S02]  /*0b50*/  CS2R R34, SRZ ;  /* 0x0000000000227805 */ /* 0x000fc4000001ff00 */
[----:B------:R-:W-:Y:S02]  /*0b60*/  CS2R R32, SRZ ;  /* 0x0000000000207805 */ /* 0x000fe4000001ff00 */
[----:B------:R-:W-:Y:S02]  /*0b70*/  PLOP3.LUT P1, PT, PT, PT, UP0, 0x80, 0x0 ;  /* 0x000000000000781c */ /* 0x000fe40003f2f008 */
        /* <DEDUP_REMOVED lines=28> */
[----:B------:R-:W-:Y:S06]  /*0d40*/  @!P1 BRA `(.L_x_2154) ;  /* 0x00000040002c9947 */ /* 0x000fec0003800000 */
        /* <DEDUP_REMOVED lines=21> */
.L_x_2156:
        /* <DEDUP_REMOVED lines=15> */
.L_x_2155:
        /* <DEDUP_REMOVED lines=22> */
.L_x_2158:
        /* <DEDUP_REMOVED lines=15> */
.L_x_2157:
[----:B------:R-:W-:Y:S01]  /*11e0*/  SHF.R.S32.HI R19, RZ, 0x1f, R18 ;  /* 0x0000001fff137819 */ /* 0x000fe20000011412 */
[----:B------:R-:W-:-:S03]  /*11f0*/  UMOV UR4, 0xffffffff ;  /* 0xffffffff00047882 */ /* 0x000fc60000000000 */
[----:B------:R-:W-:-:S04]  /*1200*/  LEA.HI R0, R19, R18, RZ, 0x7 ;  /* 0x0000001213007211 */ /* 0x000fc800078f38ff */
[----:B------:R-:W-:Y:S01]  /*1210*/  SHF.R.S32.HI R17, RZ, 0x7, R0 ;  /* 0x00000007ff117819 */ /* 0x000fe20000011400 */
[----:B------:R-:W-:Y:S06]  /*1220*/  BRA.DIV UR4, `(.L_x_2159) ;  /* 0x0000008a04207947 */ /* 0x000fec000b800000 */
[----:B------:R1:W2:Y:S02]  /*1230*/  SHFL.IDX PT, R14, R17, RZ, 0x1f ;  /* 0x00001fff110e7589 */ /* 0x0002a400000e0000 */
.L_x_2246:
        /* <DEDUP_REMOVED lines=15> */
.L_x_2160:
        /* <DEDUP_REMOVED lines=19> */
.L_x_2162:
        /* <DEDUP_REMOVED lines=35> */
[----:B------:R-:W-:Y:S01]  /*1690*/  ULDC UR4, c[0x0][0x290] ;  /* 0x0000a40000047ab9 */ /* 0x000fe20000000800 */
[----:B------:R-:W-:Y:S01]  /*16a0*/  LEA.HI R23, R23, R22, RZ, 0x5 ;  /* 0x0000001617177211 */ /* 0x000fe200078f28ff */
[----:B------:R-:W-:Y:S01]  /*16b0*/  UIMAD UR4, UR37, -0x80, UR4 ;  /* 0xffffff80250478a4 */ /* 0x000fe2000f8e0204 */
[----:B------:R-:W-:Y:S01]  /*16c0*/  IMAD.SHL.U32 R7, R7, 0x10, RZ ;  /* 0x0000001007077824 */ /* 0x000fe200078e00ff */
[C---:B------:R-:W-:Y:S01]  /*16d0*/  LEA.HI R5, R17.reuse, R17, RZ, 0x1 ;  /* 0x0000001111057211 */ /* 0x040fe200078f08ff */
[----:B------:R2:W3:Y:S01]  /*16e0*/  LDSM.16.M88.4 R164, [R6+0x6000] ;  /* 0x0060000006a4783b */ /* 0x0004e20000000200 */
[----:B------:R-:W-:Y:S01]  /*16f0*/  SHF.R.S32.HI R23, RZ, 0x5, R23 ;  /* 0x00000005ff177819 */ /* 0x000fe20000011417 */
[----:B------:R-:W-:Y:S01]  /*1700*/  IMAD R236, R17, 0x8, R4 ;  /* 0x0000000811ec7824 */ /* 0x000fe200078e0204 */
[----:B------:R-:W-:Y:S01]  /*1710*/  LOP3.LUT R7, R0, 0x30, R7, 0xf8, !PT ;  /* 0x0000003000077812 */ /* 0x000fe200078ef807 */
[----:B------:R-:W-:Y:S01]  /*1720*/  IMAD.U32 R8, RZ, RZ, UR4 ;  /* 0x00000004ff087e24 */ /* 0x000fe2000f8e00ff */
[----:B------:R2:W4:Y:S01]  /*1730*/  LDSM.16.M88.4 R168, [R6+0x8000] ;  /* 0x0080000006a8783b */ /* 0x0005220000000200 */
[----:B------:R-:W-:-:S02]  /*1740*/  SHF.R.S32.HI R3, RZ, 0x2, R24 ;  /* 0x00000002ff037819 */ /* 0x000fc40000011418 */
[----:B------:R-:W-:Y:S01]  /*1750*/  CS2R R70, SRZ ;  /* 0x0000000000467805 */ /* 0x000fe2000001ff00 */
[----:B------:R-:W-:Y:S01]  /*1760*/  IMAD R23, R23, -0x10, R8 ;  /* 0xfffffff017177824 */ /* 0x000fe200078e0208 */
[----:B------:R-:W-:Y:S01]  /*1770*/  SHF.R.U32.HI R8, RZ, 0x3, R0 ;  /* 0x00000003ff087819 */ /* 0x000fe20000011600 */
[----:B------:R2:W2:Y:S01]  /*1780*/  LDSM.16.M88.4 R172, [R6+0xa000] ;  /* 0x00a0000006ac783b */ /* 0x0004a20000000200 */
[----:B------:R-:W-:Y:S01]  /*1790*/  LOP3.LUT R0, R5, 0xfffffffe, RZ, 0xc0, !PT ;  /* 0xfffffffe05007812 */ /* 0x000fe200078ec0ff */
[----:B------:R-:W-:Y:S01]  /*17a0*/  IMAD.MOV.U32 R5, RZ, RZ, 0x20 ;  /* 0x00000020ff057424 */ /* 0x000fe200078e00ff */
[----:B------:R-:W-:Y:S02]  /*17b0*/  SHF.R.S32.HI R24, RZ, 0x1f, R24 ;  /* 0x0000001fff187819 */ /* 0x000fe40000011418 */
[----:B------:R-:W-:Y:S02]  /*17c0*/  CS2R R68, SRZ ;  /* 0x0000000000447805 */ /* 0x000fe4000001ff00 */
[----:B------:R-:W-:Y:S01]  /*17d0*/  LEA.HI R18, R19, R18, RZ, 0x3 ;  /* 0x0000001213127211 */ /* 0x000fe200078f18ff */
[----:B------:R-:W-:Y:S01]  /*17e0*/  IMAD.IADD R0, R17, 0x1, -R0 ;  /* 0x0000000111007824 */ /* 0x000fe200078e0a00 */
[----:B------:R-:W-:Y:S01]  /*17f0*/  SEL R5, R5, 0xffffffe0, !P0 ;  /* 0xffffffe005057807 */ /* 0x000fe20004000000 */
[----:B-1----:R-:W-:Y:S01]  /*1800*/  IMAD R17, R17, 0x300, R22 ;  /* 0x0000030011117824 */ /* 0x002fe200078e0216 */
[----:B------:R-:W-:-:S02]  /*1810*/  LEA.HI R24, R24, R3, RZ, 0x3 ;  /* 0x0000000318187211 */ /* 0x000fc400078f18ff */
[----:B------:R-:W-:Y:S02]  /*1820*/  CS2R R66, SRZ ;  /* 0x0000000000427805 */ /* 0x000fe4000001ff00 */
[----:B------:R-:W-:Y:S01]  /*1830*/  LOP3.LUT R7, R7, 0x8, R18, 0xf8, !PT ;  /* 0x0000000807077812 */ /* 0x000fe200078ef812 */
[----:B------:R-:W-:Y:S01]  /*1840*/  IMAD.IADD R5, R6, 0x1, R5 ;  /* 0x0000000106057824 */ /* 0x000fe200078e0205 */
[----:B------:R-:W-:Y:S02]  /*1850*/  LOP3.LUT R24, R24, 0xfffffff8, RZ, 0xc0, !PT ;  /* 0xfffffff818187812 */ /* 0x000fe400078ec0ff */
[----:B------:R-:W-:Y:S02]  /*1860*/  CS2R R64, SRZ ;  /* 0x0000000000407805 */ /* 0x000fe4000001ff00 */
[----:B------:R-:W-:Y:S02]  /*1870*/  LOP3.LUT R7, R7, R8, RZ, 0x3c, !PT ;  /* 0x0000000807077212 */ /* 0x000fe400078e3cff */
[----:B------:R-:W-:Y:S01]  /*1880*/  CS2R R62, SRZ ;  /* 0x00000000003e7805 */ /* 0x000fe2000001ff00 */
[----:B------:R1:W1:Y:S01]  /*1890*/  LDSM.16.M88.4 R176, [R5+0x6000] ;  /* 0x0060000005b0783b */ /* 0x0002620000000200 */
[----:B------:R-:W-:-:S02]  /*18a0*/  IADD3 R3, R23, R24, -R3 ;  /* 0x0000001817037210 */ /* 0x000fc40007ffe803 */
[----:B------:R-:W-:Y:S01]  /*18b0*/  CS2R R60, SRZ ;  /* 0x00000000003c7805 */ /* 0x000fe2000001ff00 */
[----:B------:R-:W-:Y:S01]  /*18c0*/  IMAD.U32 R236, R236, 0x200, R7 ;  /* 0x00000200ecec7824 */ /* 0x000fe200078e0007 */
[----:B------:R1:W1:Y:S01]  /*18d0*/  LDSM.16.M88.4 R180, [R5+0x8000] ;  /* 0x0080000005b4783b */ /* 0x0002620000000200 */
[----:B------:R-:W-:Y:S01]  /*18e0*/  CS2R R58, SRZ ;  /* 0x00000000003a7805 */ /* 0x000fe2000001ff00 */
[----:B------:R-:W-:Y:S01]  /*18f0*/  IMAD R3, R0, -0x40, R3 ;  /* 0xffffffc000037824 */ /* 0x000fe200078e0203 */
[----:B------:R-:W-:Y:S01]  /*1900*/  CS2R R56, SRZ ;  /* 0x0000000000387805 */ /* 0x000fe2000001ff00 */
[----:B------:R1:W1:Y:S01]  /*1910*/  LDSM.16.M88.4 R184, [R5+0xa000] ;  /* 0x00a0000005b8783b */ /* 0x0002620000000200 */
[----:B------:R-:W-:Y:S01]  /*1920*/  IMAD.SHL.U32 R0, R17, 0x4, RZ ;  /* 0x0000000411007824 */ /* 0x000fe200078e00ff */
        /* <DEDUP_REMOVED lines=40> */
[----:B------:R-:W-:Y:S01]  /*1bb0*/  IMAD R0, R0, 0x4, R235 ;  /* 0x0000000400007824 */ /* 0x000fe200078e02eb */
[----:B------:R-:W-:Y:S01]  /*1bc0*/  ULOP3.LUT UR11, UR38, 0x1, URZ, 0xfc, !UPT ;  /* 0x00000001260b7892 */ /* 0x000fe2000f8efc3f */
[----:B------:R-:W-:Y:S01]  /*1bd0*/  UMOV UR4, URZ ;  /* 0x0000003f00047c82 */ /* 0x000fe20008000000 */
[----:B------:R-:W-:Y:S01]  /*1be0*/  UMOV UR5, URZ ;  /* 0x0000003f00057c82 */ /* 0x000fe20008000000 */
[----:B------:R-:W-:Y:S01]  /*1bf0*/  ULDC UR6, c[0x0][0x280] ;  /* 0x0000a00000067ab9 */ /* 0x000fe20000000800 */
[----:B------:R-:W-:Y:S01]  /*1c00*/  ULDC UR7, c[0x0][0x75c] ;  /* 0x0001d70000077ab9 */ /* 0x000fe20000000800 */
[----:B-1234-:R-:W-:-:S07]  /*1c10*/  ULDC UR8, c[0x0][0x744] ;  /* 0x0001d10000087ab9 */ /* 0x01efce0000000800 */
.L_x_2173:
[----:B------:R-:W-:-:S06]  /*1c20*/  UISETP.NE.AND UP0, UPT, UR11, 0x3, UPT ;  /* 0x000000030b00788c */ /* 0x000fcc000bf05270 */
[----:B------:R-:W-:-:S13]  /*1c30*/  PLOP3.LUT P0, PT, PT, PT, UP0, 0x80, 0x0 ;  /* 0x000000000000781c */ /* 0x000fda0003f0f008 */
[----:B-1----:R-:W-:Y:S05]  /*1c40*/  @!P0 BRA `(.L_x_2163) ;  /* 0x0000000000048947 */ /* 0x002fea0003800000 */
[----:B------:R-:W-:Y:S01]  /*1c50*/  BPT.TRAP 0x1 ;  /* 0x000000040000795c */ /* 0x000fe20000300000 */
.L_x_2163:
[----:B------:R-:W-:Y:S01]  /*1c60*/  R2UR UR9, R235 ;  /* 0x00000000eb0972ca */ /* 0x000fe200000e0000 */
[----:B------:R-:W-:-:S05]  /*1c70*/  IMAD.U32 R120, RZ, RZ, UR4 ;  /* 0x00000004ff787e24 */ /* 0x000fca000f8e00ff */
[----:B------:R-:W-:-:S07]  /*1c80*/  SHF.L.U32 R120, R120, 0x1f, RZ ;  /* 0x0000001f78787819 */ /* 0x000fce00000006ff */
[----:B------:R-:W-:-:S09]  /*1c90*/  ULEA UR9, UR5, UR9, 0x3 ;  /* 0x0000000905097291 */ /* 0x000fd2000f8e183f */
[----:B------:R1:W2:Y:S01]  /*1ca0*/  SYNCS.PHASECHK.TRANS64.TRYWAIT P1, [UR9+0x26810], R120 ;  /* 0x02681078ff0075a7 */ /* 0x0002a20008020149 */
[----:B------:R-:W-:Y:S05]  /*1cb0*/  @!P0 BRA `(.L_x_2164) ;  /* 0x0000000000048947 */ /* 0x000fea0003800000 */
[----:B------:R-:W-:Y:S01]  /*1cc0*/  BPT.TRAP 0x1 ;  /* 0x000000040000795c */ /* 0x000fe20000300000 */
.L_x_2164:
[----:B--2---:R-:W-:Y:S05]  /*1cd0*/  @P1 BRA `(.L_x_2165) ;  /* 0x0000000000081947 */ /* 0x004fea0003800000 */
[----:B------:R-:W2:Y:S02]  /*1ce0*/  SYNCS.PHASECHK.TRANS64.TRYWAIT P1, [UR9+0x26810], R120 ;  /* 0x02681078ff0075a7 */ /* 0x000ea40008020149 */
[----:B--2---:R-:W-:Y:S05]  /*1cf0*/  @!P1 BRA `(.L_x_2166) ;  /* 0x0000007c00a09947 */ /* 0x004fea0003800000 */
.L_x_2165:
[----:B------:R-:W-:Y:S01]  /*1d00*/  R2UR UR10, R235 ;  /* 0x00000000eb0a72ca */ /* 0x000fe200000e0000 */
[----:B------:R-:W-:Y:S01]  /*1d10*/  IMAD R4, R16, 0x800, R235 ;  /* 0x0000080010047824 */ /* 0x000fe200078e02eb */
[----:B------:R-:W-:Y:S01]  /*1d20*/  WARPGROUP.ARRIVE ;  /* 0x00000000000079c5 */ /* 0x000fe20000000000 */
[----:B------:R-:W-:Y:S01]  /*1d30*/  UMOV UR13, 0xc0000010 ;  /* 0xc0000010000d7882 */ /* 0x000fe20000000000 */
[----:B------:R-:W-:Y:S01]  /*1d40*/  UMOV UR15, 0x80000020 ;  /* 0x80000020000f7882 */ /* 0x000fe20000000000 */
[----:B--2---:R-:W-:Y:S01]  /*1d50*/  IMAD.U32 R5, RZ, RZ, UR5 ;  /* 0x00000005ff057e24 */ /* 0x004fe2000f8e00ff */
[----:B------:R-:W-:-:S03]  /*1d60*/  R2UR UR12, R4 ;  /* 0x00000000040c72ca */ /* 0x000fc600000e0000 */
[----:B------:R-:W-:-:S04]  /*1d70*/  IMAD R4, R5, 0x40, R2 ;  /* 0x0000004005047824 */ /* 0x000fc800078e0202 */
[----:B------:R-:W-:Y:S01]  /*1d80*/  UIADD3 UR10, UR10, 0x12000, URZ ;  /* 0x000120000a0a7890 */ /* 0x000fe2000fffe03f */
[----:B------:R-:W-:-:S03]  /*1d90*/  IMAD R4, R4, 0x4, R235 ;  /* 0x0000000404047824 */ /* 0x000fc600078e02eb */
[----:B------:R-:W-:Y:S02]  /*1da0*/  USHF.R.U32.HI UR10, URZ, 0x4, UR10 ;  /* 0x000000043f0a7899 */ /* 0x000fe4000801160a */
        /* <DEDUP_REMOVED lines=55> */
.L_x_2167:
[----:B------:R1:W1:Y:S01]  /*2120*/  SYNCS.PHASECHK.TRANS64.TRYWAIT P1, [UR9+0x26830], R120 ;  /* 0x02683078ff0075a7 */ /* 0x0002620008020149 */
[----:B------:R-:W-:Y:S05]  /*2130*/  @!P0 BRA `(.L_x_2168) ;  /* 0x0000000000048947 */ /* 0x000fea0003800000 */
[----:B------:R-:W-:Y:S01]  /*2140*/  BPT.TRAP 0x1 ;  /* 0x000000040000795c */ /* 0x000fe20000300000 */
.L_x_2168:
        /* <DEDUP_REMOVED lines=23> */
[----:B------:R-:W1:Y:S01]  /*22c0*/  MUFU.TANH R5, R5 ;  /* 0x0000000500057308 */ /* 0x000e620000002400 */
[----:B------:R-:W-:-:S07]  /*22d0*/  FMUL.FTZ R156, R156, UR7 ;  /* 0x000000079c9c7c20 */ /* 0x000fce0008410000 */
        /* <DEDUP_REMOVED lines=25> */
.L_x_2169:
[----:B------:R-:W-:Y:S01]  /*2470*/  UIMAD UR13, UR39, -0x40, UR6 ;  /* 0xffffffc0270d78a4 */ /* 0x000fe2000f8e0206 */
[----:B------:R-:W-:Y:S01]  /*2480*/  ISETP.GT.AND P2, PT, R3, RZ, PT ;  /* 0x000000ff0300720c */ /* 0x000fe20003f44270 */
[----:B------:R-:W-:Y:S01]  /*2490*/  FMUL.FTZ R234, R157, UR7 ;  /* 0x000000079dea7c20 */ /* 0x000fe20008410000 */
[----:B------:R-:W-:Y:S01]  /*24a0*/  R2UR UR12, R235 ;  /* 0x00000000eb0c72ca */ /* 0x000fe200000e0000 */
[----:B------:R-:W-:Y:S01]  /*24b0*/  FMUL.FTZ R233, R160, UR7 ;  /* 0x00000007a0e97c20 */ /* 0x000fe20008410000 */
[C---:B------:R-:W-:Y:S01]  /*24c0*/  ISETP.GT.AND P1, PT, R3.reuse, 0x8, PT ;  /* 0x000000080300780c */ /* 0x040fe20003f24270 */
[----:B------:R-:W1:Y:S01]  /*24d0*/  MUFU.TANH R156, R156 ;  /* 0x0000009c009c7308 */ /* 0x000e620000002400 */
[----:B------:R-:W-:Y:S01]  /*24e0*/  IADD3 R120, -R3, UR13, -R2 ;  /* 0x0000000d03787c10 */ /* 0x000fe2000fffe902 */
[----:B------:R-:W-:Y:S01]  /*24f0*/  UMOV UR15, 0x80000020 ;  /* 0x80000020000f7882 */ /* 0x000fe20000000000 */
[----:B------:R-:W-:Y:S01]  /*2500*/  FMUL.FTZ R219, R158, UR7 ;  /* 0x000000079edb7c20 */ /* 0x000fe20008410000 */
[----:B------:R-:W-:Y:S01]  /*2510*/  FMUL.FTZ R221, R159, UR7 ;  /* 0x000000079fdd7c20 */ /* 0x000fe20008410000 */
[C---:B------:R-:W-:Y:S01]  /*2520*/  SEL R121, R120.reuse, 0x40, P2 ;  /* 0x0000004078797807 */ /* 0x040fe20001000000 */
[----:B------:R-:W-:-:S02]  /*2530*/  VIADD R120, R120, 0x8 ;  /* 0x0000000878787836 */ /* 0x000fc40000000000 */
[----:B------:R-:W-:Y:S01]  /*2540*/  FMUL.FTZ R161, R161, UR7 ;  /* 0x00000007a1a17c20 */ /* 0x000fe20008410000 */
[----:B------:R-:W5:Y:S01]  /*2550*/  MUFU.TANH R234, R234 ;  /* 0x000000ea00ea7308 */ /* 0x000f620000002400 */
[----:B------:R-:W-:Y:S01]  /*2560*/  ISETP.GT.AND P6, PT, R121, RZ, PT ;  /* 0x000000ff7900720c */ /* 0x000fe20003fc4270 */
[----:B------:R-:W-:Y:S01]  /*2570*/  UIADD3 UR12, UR12, 0x18000, URZ ;  /* 0x000180000c0c7890 */ /* 0x000fe2000fffe03f */
[----:B------:R-:W-:Y:S01]  /*2580*/  SEL R120, R120, 0x40, P1 ;  /* 0x0000004078787807 */ /* 0x000fe20000800000 */
[----:B------:R-:W-:Y:S01]  /*2590*/  FMUL.FTZ R215, R155, UR7 ;  /* 0x000000079bd77c20 */ /* 0x000fe20008410000 */
[C---:B------:R-:W-:Y:S01]  /*25a0*/  ISETP.GT.AND P1, PT, R121.reuse, 0x1, PT ;  /* 0x000000017900780c */ /* 0x040fe20003f24270 */
[----:B------:R-:W-:Y:S01]  /*25b0*/  USHF.R.U32.HI UR12, URZ, 0x4, UR12 ;  /* 0x000000043f0c7899 */ /* 0x000fe2000801160c */
[----:B------:R-:W-:Y:S01]  /*25c0*/  ISETP.GT.AND P3, PT, R121, 0x8, PT ;  /* 0x000000087900780c */ /* 0x000fe20003f64270 */
[----:B------:R-:W5:Y:S01]  /*25d0*/  MUFU.TANH R233, R233 ;  /* 0x000000e900e97308 */ /* 0x000f620000002400 */
[----:B------:R-:W-:Y:S01]  /*25e0*/  FSEL R123, R5, -INF , !P6 ;  /* 0xff800000057b7808 */ /* 0x000fe20007000000 */
[----:B------:R-:W-:Y:S01]  /*25f0*/  ULOP3.LUT UR12, UR12, 0x3fff, URZ, 0xc0, !UPT ;  /* 0x00003fff0c0c7892 */ /* 0x000fe2000f8ec03f */
[----:B------:R-:W-:Y:S01]  /*2600*/  FSEL R227, R6, -INF , !P1 ;  /* 0xff80000006e37808 */ /* 0x000fe20004800000 */
[----:B------:R-:W-:Y:S01]  /*2610*/  FMUL.FTZ R225, R163, UR7 ;  /* 0x00000007a3e17c20 */ /* 0x000fe20008410000 */
[----:B------:R-:W-:Y:S01]  /*2620*/  FSEL R223, R9, -INF , !P3 ;  /* 0xff80000009df7808 */ /* 0x000fe20005800000 */
[----:B------:R-:W-:Y:S01]  /*2630*/  ULOP3.LUT UR13, UR12, 0x10000, URZ, 0xfc, !UPT ;  /* 0x000100000c0d7892 */ /* 0x000fe2000f8efc3f */
[----:B------:R-:W-:Y:S01]  /*2640*/  ISETP.GT.AND P2, PT, R121, 0x9, PT ;  /* 0x000000097900780c */ /* 0x000fe20003f44270 */
[----:B---3--:R-:W-:Y:S01]  /*2650*/  FFMA.FTZ R226, R123, UR8, -R198 ;  /* 0x000000087be27c23 */ /* 0x008fe200080108c6 */
[C---:B------:R-:W-:Y:S01]  /*2660*/  ISETP.GT.AND P5, PT, R120.reuse, RZ, PT ;  /* 0x000000ff7800720c */ /* 0x040fe20003fa4270 */
[----:B------:R-:W-:Y:S01]  /*2670*/  UIMAD UR13, UR5, 0x300, UR13 ;  /* 0x00000300050d78a4 */ /* 0x000fe2000f8e020d */
[C---:B------:R-:W-:Y:S01]  /*2680*/  ISETP.GT.AND P6, PT, R120.reuse, 0x1, PT ;  /* 0x000000017800780c */ /* 0x040fe20003fc4270 */
[----:B----4-:R-:W-:Y:S01]  /*2690*/  FFMA.FTZ R155, R223, UR8, -R196 ;  /* 0x00000008df9b7c23 */ /* 0x010fe200080108c4 */
[C---:B------:R-:W-:Y:S01]  /*26a0*/  ISETP.GT.AND P1, PT, R120.reuse, 0x8, PT ;  /* 0x000000087800780c */ /* 0x040fe20003f24270 */
[----:B------:R3:W-:Y:S01]  /*26b0*/  MUFU.TANH R223, R161 ;  /* 0x000000a100df7308 */ /* 0x0007e20000002400 */
[----:B------:R-:W-:Y:S01]  /*26c0*/  ISETP.GT.AND P3, PT, R120, 0x9, PT ;  /* 0x000000097800780c */ /* 0x000fe20003f64270 */
[--C-:B------:R-:W-:Y:S01]  /*26d0*/  FFMA.FTZ R227, R227, UR8, -R199.reuse ;  /* 0x00000008e3e37c23 */ /* 0x100fe200080108c7 */
[----:B------:R-:W-:Y:S01]  /*26e0*/  FSEL R125, R7, -INF , !P5 ;  /* 0xff800000077d7808 */ /* 0x000fe20006800000 */
[----:B------:R-:W-:Y:S01]  /*26f0*/  UMOV UR14, UR13 ;  /* 0x0000000d000e7c82 */ /* 0x000fe20008000000 */
[----:B------:R-:W-:Y:S01]  /*2700*/  FSEL R224, R8, -INF , !P6 ;  /* 0xff80000008e07808 */ /* 0x000fe20007000000 */
[----:B------:R-:W-:Y:S01]  /*2710*/  FFMA.FTZ R9, -R9, R9, 1 ;  /* 0x3f80000009097423 */ /* 0x000fe20000010109 */
[----:B------:R-:W-:Y:S01]  /*2720*/  FSEL R228, R11, -INF , !P1 ;  /* 0xff8000000be47808 */ /* 0x000fe20004800000 */
[----:B------:R-:W-:Y:S01]  /*2730*/  FFMA.FTZ R198, R125, UR8, -R198 ;  /* 0x000000087dc67c23 */ /* 0x000fe200080108c6 */
[----:B------:R-:W-:Y:S01]  /*2740*/  FSEL R232, R10, -INF , !P2 ;  /* 0xff8000000ae87808 */ /* 0x000fe20005000000 */
[----:B------:R-:W-:Y:S01]  /*2750*/  FFMA.FTZ R199, R224, UR8, -R199 ;  /* 0x00000008e0c77c23 */ /* 0x000fe200080108c7 */
[----:B------:R-:W-:Y:S01]  /*2760*/  FSEL R217, R12, -INF , !P3 ;  /* 0xff8000000cd97808 */ /* 0x000fe20005800000 */
[----:B------:R-:W-:Y:S01]  /*2770*/  FFMA.FTZ R228, R228, UR8, -R196 ;  /* 0x00000008e4e47c23 */ /* 0x000fe200080108c4 */
[C---:B------:R-:W-:Y:S01]  /*2780*/  ISETP.GT.AND P4, PT, R121.reuse, 0x10, PT ;  /* 0x000000107900780c */ /* 0x040fe20003f84270 */
[--C-:B---3--:R-:W-:Y:S01]  /*2790*/  FFMA.FTZ R161, R232, UR8, -R197.reuse ;  /* 0x00000008e8a17c23 */ /* 0x108fe200080108c5 */
[C---:B------:R-:W-:Y:S01]  /*27a0*/  ISETP.GT.AND P5, PT, R121.reuse, 0x11, PT ;  /* 0x000000117900780c */ /* 0x040fe20003fa4270 */
[----:B------:R-:W-:Y:S01]  /*27b0*/  FMUL.FTZ R224, R162, UR7 ;  /* 0x00000007a2e07c20 */ /* 0x000fe20008410000 */
[C---:B------:R-:W-:Y:S01]  /*27c0*/  ISETP.GT.AND P6, PT, R121.reuse, 0x18, PT ;  /* 0x000000187900780c */ /* 0x040fe20003fc4270 */
[----:B------:R-:W3:Y:S01]  /*27d0*/  MUFU.EX2 R227, R227 ;  /* 0x000000e300e37308 */ /* 0x000ee20000000800 */
[----:B------:R-:W-:Y:S01]  /*27e0*/  ISETP.GT.AND P1, PT, R121, 0x19, PT ;  /* 0x000000197900780c */ /* 0x000fe20003f24270 */
[----:B------:R-:W-:Y:S01]  /*27f0*/  FFMA.FTZ R217, R217, UR8, -R197 ;  /* 0x00000008d9d97c23 */ /* 0x000fe200080108c5 */
[----:B------:R-:W-:Y:S01]  /*2800*/  ISETP.GT.AND P2, PT, R120, 0x10, PT ;  /* 0x000000107800780c */ /* 0x000fe20003f44270 */
[----:B------:R-:W-:Y:S01]  /*2810*/  ULOP3.LUT UR12, UR12, 0x1000000, URZ, 0xfc, !UPT ;  /* 0x010000000c0c7892 */ /* 0x000fe2000f8efc3f */
[----:B------:R-:W-:-:S02]  /*2820*/  ISETP.GT.AND P3, PT, R121, 0x20, PT ;  /* 0x000000207900780c */ /* 0x000fc40003f64270 */
[----:B------:R-:W-:Y:S01]  /*2830*/  FSEL R231, R13, -INF , !P4 ;  /* 0xff8000000de77808 */ /* 0x000fe20006000000 */
[----:B------:R-:W-:Y:S01]  /*2840*/  MUFU.EX2 R155, R155 ;  /* 0x0000009b009b7308 */ /* 0x000fe20000000800 */
[----:B------:R-:W-:Y:S01]  /*2850*/  FSEL R214, R15, -INF , !P2 ;  /* 0xff8000000fd67808 */ /* 0x000fe20005000000 */
[----:B------:R-:W-:Y:S01]  /*2860*/  UIMAD UR12, UR5, 0x300, UR12 ;  /* 0x00000300050c78a4 */ /* 0x000fe2000f8e020c */
[----:B------:R-:W-:Y:S01]  /*2870*/  FSEL R230, R14, -INF , !P5 ;  /* 0xff8000000ee67808 */ /* 0x000fe20006800000 */
[----:B------:R-:W-:Y:S01]  /*2880*/  FFMA.FTZ R162, R231, UR8, -R194 ;  /* 0x00000008e7a27c23 */ /* 0x000fe200080108c2 */
[----:B------:R-:W-:Y:S01]  /*2890*/  FSEL R229, R18, -INF , !P6 ;  /* 0xff80000012e57808 */ /* 0x000fe20007000000 */
[----:B------:R-:W-:Y:S01]  /*28a0*/  FFMA.FTZ R14, -R14, R14, 1 ;  /* 0x3f8000000e0e7423 */ /* 0x000fe2000001010e */
[----:B------:R-:W-:Y:S01]  /*28b0*/  FSEL R222, R19, -INF , !P1 ;  /* 0xff80000013de7808 */ /* 0x000fe20004800000 */
[----:B------:R-:W-:Y:S01]  /*28c0*/  FFMA.FTZ R163, R230, UR8, -R195 ;  /* 0x00000008e6a37c23 */ /* 0x000fe200080108c3 */
[----:B------:R-:W-:Y:S01]  /*28d0*/  FSEL R220, R202, -INF , !P3 ;  /* 0xff800000cadc7808 */ /* 0x000fe20005800000 */
[----:B------:R-:W-:Y:S01]  /*28e0*/  FFMA.FTZ R196, R229, UR8, -R192 ;  /* 0x00000008e5c47c23 */ /* 0x000fe200080108c0 */
[----:B------:R-:W-:Y:S01]  /*28f0*/  ISETP.GT.AND P4, PT, R120, 0x11, PT ;  /* 0x000000117800780c */ /* 0x000fe20003f84270 */
[----:B------:R-:W-:Y:S01]  /*2900*/  MUFU.TANH R215, R215 ;  /* 0x000000d700d77308 */ /* 0x000fe20000002400 */
[----:B------:R-:W-:-:S02]  /*2910*/  ISETP.GT.AND P2, PT, R121, 0x21, PT ;  /* 0x000000217900780c */ /* 0x000fc40003f44270 */
[C---:B------:R-:W-:Y:S02]  /*2920*/  ISETP.GT.AND P5, PT, R120.reuse, 0x18, PT ;  /* 0x000000187800780c */ /* 0x040fe40003fa4270 */
[C---:B------:R-:W-:Y:S02]  /*2930*/  ISETP.GT.AND P6, PT, R120.reuse, 0x19, PT ;  /* 0x000000197800780c */ /* 0x040fe40003fc4270 */
[C---:B------:R-:W-:Y:S01]  /*2940*/  ISETP.GT.AND P1, PT, R120.reuse, 0x20, PT ;  /* 0x000000207800780c */ /* 0x040fe20003f24270 */
[----:B------:R-:W-:Y:S01]  /*2950*/  MUFU.TANH R219, R219 ;  /* 0x000000db00db7308 */ /* 0x000fe20000002400 */
[----:B------:R-:W-:Y:S02]  /*2960*/  ISETP.GT.AND P3, PT, R120, 0x21, PT ;  /* 0x000000217800780c */ /* 0x000fe40003f64270 */
[----:B------:R-:W-:Y:S02]  /*2970*/  FSEL R213, R17, -INF , !P4 ;  /* 0xff80000011d57808 */ /* 0x000fe40006000000 */
[----:B------:R-:W-:-:S02]  /*2980*/  FSEL R212, R200, -INF , !P5 ;  /* 0xff800000c8d47808 */ /* 0x000fc40006800000 */
[----:B------:R-:W-:Y:S01]  /*2990*/  FSEL R211, R201, -INF , !P6 ;  /* 0xff800000c9d37808 */ /* 0x000fe20007000000 */
[----:B------:R-:W-:Y:S01]  /*29a0*/  MUFU.EX2 R162, R162 ;  /* 0x000000a200a27308 */ /* 0x000fe20000000800 */
[----:B------:R-:W-:Y:S01]  /*29b0*/  FSEL R210, R204, -INF , !P1 ;  /* 0xff800000ccd27808 */ /* 0x000fe20004800000 */
[----:B------:R-:W-:Y:S01]  /*29c0*/  FFMA.FTZ R212, R212, UR8, -R192 ;  /* 0x00000008d4d47c23 */ /* 0x000fe200080108c0 */
[----:B------:R-:W-:Y:S01]  /*29d0*/  FSEL R218, R203, -INF , !P2 ;  /* 0xff800000cbda7808 */ /* 0x000fe20005000000 */
[----:B------:R-:W-:Y:S01]  /*29e0*/  FFMA.FTZ R211, R211, UR8, -R193 ;  /* 0x00000008d3d37c23 */ /* 0x000fe200080108c1 */
[----:B------:R-:W-:Y:S01]  /*29f0*/  FSEL R209, R205, -INF , !P3 ;  /* 0xff800000cdd17808 */ /* 0x000fe20005800000 */
[----:B------:R-:W-:Y:S01]  /*2a00*/  FFMA.FTZ R213, R213, UR8, -R195 ;  /* 0x00000008d5d57c23 */ /* 0x000fe200080108c3 */
[C---:B------:R-:W-:Y:S01]  /*2a10*/  ISETP.GT.AND P4, PT, R121.reuse, 0x28, PT ;  /* 0x000000287900780c */ /* 0x040fe20003f84270 */
[----:B------:R-:W-:Y:S01]  /*2a20*/  MUFU.TANH R224, R224 ;  /* 0x000000e000e07308 */ /* 0x000fe20000002400 */
[----:B------:R-:W-:Y:S01]  /*2a30*/  ISETP.GT.AND P5, PT, R121, 0x29, PT ;  /* 0x000000297900780c */ /* 0x000fe20003fa4270 */
[----:B------:R-:W-:Y:S01]  /*2a40*/  FFMA.FTZ R209, R209, UR8, -R191 ;  /* 0x00000008d1d17c23 */ /* 0x000fe200080108bf */
[C---:B------:R-:W-:Y:S01]  /*2a50*/  ISETP.GT.AND P6, PT, R121.reuse, 0x30, PT ;  /* 0x000000307900780c */ /* 0x040fe20003fc4270 */
[----:B------:R-:W-:Y:S01]  /*2a60*/  FFMA.FTZ R210, R210, UR8, -R190 ;  /* 0x00000008d2d27c23 */ /* 0x000fe200080108be */
[----:B------:R-:W-:-:S02]  /*2a70*/  ISETP.GT.AND P1, PT, R121, 0x31, PT ;  /* 0x000000317900780c */ /* 0x000fc40003f24270 */
[----:B------:R-:W-:Y:S01]  /*2a80*/  ISETP.GT.AND P2, PT, R121, 0x38, PT ;  /* 0x000000387900780c */ /* 0x000fe20003f44270 */
[----:B------:R-:W-:Y:S01]  /*2a90*/  MUFU.TANH R225, R225 ;  /* 0x000000e100e17308 */ /* 0x000fe20000002400 */
[----:B------:R-:W-:Y:S02]  /*2aa0*/  ISETP.GT.AND P3, PT, R120, 0x28, PT ;  /* 0x000000287800780c */ /* 0x000fe40003f64270 */
[----:B------:R-:W-:Y:S02]  /*2ab0*/  FSEL R216, R152, -INF , !P4 ;  /* 0xff80000098d87808 */ /* 0x000fe40006000000 */
[----:B--2---:R-:W-:Y:S02]  /*2ac0*/  FSEL R208, R154, -INF , !P3 ;  /* 0xff8000009ad07808 */ /* 0x004fe40005800000 */
[----:B------:R-:W-:Y:S01]  /*2ad0*/  FSEL R207, R153, -INF , !P5 ;  /* 0xff80000099cf7808 */ /* 0x000fe20006800000 */
[----:B------:R-:W-:Y:S01]  /*2ae0*/  MUFU.TANH R221, R221 ;  /* 0x000000dd00dd7308 */ /* 0x000fe20000002400 */
[----:B-1----:R-:W-:Y:S01]  /*2af0*/  FSEL R157, R156, -INF , !P6 ;  /* 0xff8000009c9d7808 */ /* 0x002fe20007000000 */
[----:B------:R-:W-:Y:S01]  /*2b00*/  FFMA.FTZ R208, R208, UR8, -R188 ;  /* 0x00000008d0d07c23 */ /* 0x000fe200080108bc */
[C---:B-----5:R-:W-:Y:S01]  /*2b10*/  FSEL R160, R234.reuse, -INF , !P1 ;  /* 0xff800000eaa07808 */ /* 0x060fe20004800000 */
[----:B------:R-:W-:Y:S01]  /*2b20*/  FFMA.FTZ R234, -R234, R234, 1 ;  /* 0x3f800000eaea7423 */ /* 0x000fe200000101ea */
[----:B------:R-:W-:Y:S01]  /*2b30*/  FSEL R206, R233, -INF , !P2 ;  /* 0xff800000e9ce7808 */ /* 0x000fe20005000000 */
[----:B------:R-:W-:Y:S01]  /*2b40*/  FFMA.FTZ R197, R157, UR8, -R22 ;  /* 0x000000089dc57c23 */ /* 0x000fe20008010816 */
[----:B------:R-:W-:Y:S01]  /*2b50*/  ISETP.GT.AND P4, PT, R121, 0x39, PT ;  /* 0x000000397900780c */ /* 0x000fe20003f84270 */
[----:B------:R-:W-:Y:S01]  /*2b60*/  FFMA.FTZ R157, -R12, R12, 1 ;  /* 0x3f8000000c9d7423 */ /* 0x000fe2000001010c */
[----:B------:R-:W-:Y:S01]  /*2b70*/  ISETP.GT.AND P3, PT, R120, 0x29, PT ;  /* 0x000000297800780c */ /* 0x000fe20003f64270 */
[----:B------:R-:W-:Y:S01]  /*2b80*/  FFMA.FTZ R12, R160, UR8, -R23 ;  /* 0x00000008a00c7c23 */ /* 0x000fe20008010817 */
[----:B------:R-:W-:Y:S01]  /*2b90*/  ISETP.GT.AND P5, PT, R120, 0x30, PT ;  /* 0x000000307800780c */ /* 0x000fe20003fa4270 */
[----:B------:R-:W-:Y:S01]  /*2ba0*/  FFMA.FTZ R160, R214, UR8, -R194 ;  /* 0x00000008d6a07c23 */ /* 0x000fe200080108c2 */
[C---:B------:R-:W-:Y:S01]  /*2bb0*/  ISETP.GT.AND P6, PT, R120.reuse, 0x31, PT ;  /* 0x000000317800780c */ /* 0x040fe20003fc4270 */
[----:B------:R-:W-:Y:S01]  /*2bc0*/  MUFU.EX2 R163, R163 ;  /* 0x000000a300a37308 */ /* 0x000fe20000000800 */
[----:B------:R-:W-:Y:S01]  /*2bd0*/  ISETP.GT.AND P1, PT, R120, 0x38, PT ;  /* 0x000000387800780c */ /* 0x000fe20003f24270 */
[----:B------:R-:W-:Y:S01]  /*2be0*/  FFMA.FTZ R156, -R156, R156, 1 ;  /* 0x3f8000009c9c7423 */ /* 0x000fe2000001019c */
[----:B------:R-:W-:Y:S01]  /*2bf0*/  ISETP.GT.AND P2, PT, R120, 0x39, PT ;  /* 0x000000397800780c */ /* 0x000fe20003f44270 */
[----:B------:R-:W-:Y:S01]  /*2c00*/  FFMA.FTZ R233, -R233, R233, 1 ;  /* 0x3f800000e9e97423 */ /* 0x000fe200000101e9 */
[----:B------:R-:W-:-:S03]  /*2c10*/  WARPGROUP.ARRIVE ;  /* 0x00000000000079c5 */ /* 0x000fc60000000000 */
[----:B------:R-:W-:Y:S03]  /*2c20*/  MUFU.EX2 R160, R160 ;  /* 0x000000a000a07308 */ /* 0x000fe60000000800 */
[----:B------:R-:W-:Y:S01]  /*2c30*/  HGMMA.64x64x16.F32.BF16 R120, R164, gdesc[UR12], RZ, !UPT, gsb0 ;  /* 0x00e0000ca4787df0 */ /* 0x000fe2000c0018ff */
[----:B------:R-:W-:Y:S01]  /*2c40*/  UIADD3 UR14, UR13, 0x2, URZ ;  /* 0x000000020d0e7890 */ /* 0x000fe2000fffe03f */
[----:B------:R-:W-:-:S03]  /*2c50*/  UMOV UR15, 0x80000020 ;  /* 0x80000020000f7882 */ /* 0x000fc60000000000 */
[----:B------:R-:W1:Y:S08]  /*2c60*/  MUFU.EX2 R226, R226 ;  /* 0x000000e200e27308 */ /* 0x000e700000000800 */
[----:B------:R-:W-:Y:S08]  /*2c70*/  MUFU.EX2 R196, R196 ;  /* 0x000000c400c47308 */ /* 0x000ff00000000800 */
[----:B------:R-:W-:Y:S08]  /*2c80*/  MUFU.EX2 R12, R12 ;  /* 0x0000000c000c7308 */ /* 0x000ff00000000800 */
[----:B------:R-:W-:Y:S08]  /*2c90*/  MUFU.EX2 R197, R197 ;  /* 0x000000c500c57308 */ /* 0x000ff00000000800 */
[----:B------:R-:W-:Y:S01]  /*2ca0*/  MUFU.EX2 R161, R161 ;  /* 0x000000a100a17308 */ /* 0x000fe20000000800 */
        /* <DEDUP_REMOVED lines=19> */
[----:B------:R-:W-:Y:S01]  /*2de0*/  R2UR UR13, R237 ;  /* 0x00000000ed0d72ca */ /* 0x000fe200000e0000 */
[----:B------:R-:W-:-:S12]  /*2df0*/  UMOV UR15, 0x80000020 ;  /* 0x80000020000f7882 */ /* 0x000fd80000000000 */
[----:B------:R-:W-:-:S04]  /*2e00*/  USHF.R.U32.HI UR13, URZ, 0x4, UR13 ;  /* 0x000000043f0d7899 */ /* 0x000fc8000801160d */
[----:B------:R-:W-:-:S04]  /*2e10*/  ULOP3.LUT UR13, UR13, 0x3fff, URZ, 0xc0, !UPT ;  /* 0x00003fff0d0d7892 */ /* 0x000fc8000f8ec03f */
[----:B------:R-:W-:-:S04]  /*2e20*/  ULOP3.LUT UR13, UR13, 0x10000, URZ, 0xfc, !UPT ;  /* 0x000100000d0d7892 */ /* 0x000fc8000f8efc3f */
[----:B------:R-:W-:-:S03]  /*2e30*/  ULEA UR17, UR5, UR13, 0xa ;  /* 0x0000000d05117291 */ /* 0x000fc6000f8e503f */
[----:B------:R-:W-:Y:S01]  /*2e40*/  UMOV UR13, 0x40000040 ;  /* 0x40000040000d7882 */ /* 0x000fe20000000000 */
[----:B------:R-:W-:Y:S02]  /*2e50*/  WARPGROUP.DEPBAR.LE gsb0, 0x0 ;  /* 0x00008000000079c5 */ /* 0x000fe40000010000 */
[----:B------:R-:W-:-:S06]  /*2e60*/  WARPGROUP.ARRIVE ;  /* 0x00000000000079c5 */ /* 0x000fcc0000000000 */
[----:B------:R-:W-:Y:S01]  /*2e70*/  HGMMA.64x64x16.F32.BF16 R120, R184, gdesc[UR12], R120, gsb0 ;  /* 0x00e0000cb8787df0 */ /* 0x000fe20008001878 */
[----:B------:R-:W-:Y:S01]  /*2e80*/  UMOV UR14, UR12 ;  /* 0x0000000c000e7c82 */ /* 0x000fe20008000000 */
[----:B------:R-:W-:Y:S01]  /*2e90*/  UMOV UR15, 0x80000020 ;  /* 0x80000020000f7882 */ /* 0x000fe20000000000 */
[----:B------:R-:W-:Y:S02]  /*2ea0*/  WARPGROUP.DEPBAR.LE gsb0, 0x0 ;  /* 0x00008000000079c5 */ /* 0x000fe40000010000 */
[----:B------:R-:W2:Y:S02]  /*2eb0*/  LDS.64 R158, [R4+0x1e200] ;  /* 0x01e20000049e7984 */ /* 0x000ea40000000a00 */
[--C-:B--2---:R-:W-:Y:S01]  /*2ec0*/  FADD.FTZ R232, R123, -R159.reuse ;  /* 0x8000009f7be87221 */ /* 0x104fe20000010000 */
[--C-:B------:R-:W-:Y:S01]  /*2ed0*/  FADD.FTZ R230, R120, -R158.reuse ;  /* 0x8000009e78e67221 */ /* 0x100fe20000010000 */
[----:B------:R-:W2:Y:S01]  /*2ee0*/  MUFU.EX2 R123, R198 ;  /* 0x000000c6007b7308 */ /* 0x000ea20000000800 */
[----:B------:R-:W-:Y:S01]  /*2ef0*/  FADD.FTZ R229, R121, -R159 ;  /* 0x8000009f79e57221 */ /* 0x000fe20000010000 */
[----:B------:R-:W-:Y:S01]  /*2f00*/  FADD.FTZ R231, R122, -R158 ;  /* 0x8000009e7ae77221 */ /* 0x000fe20000010000 */
[----:B------:R-:W4:Y:S01]  /*2f10*/  LDS.64 R120, [R4+0x1e220] ;  /* 0x01e2200004787984 */ /* 0x000f220000000a00 */
[----:B------:R-:W-:Y:S01]  /*2f20*/  FFMA.FTZ R159, -R7, R7, 1 ;  /* 0x3f800000079f7423 */ /* 0x000fe20000010107 */
[----:B------:R-:W-:Y:S01]  /*2f30*/  FFMA.FTZ R7, R220, UR8, -R190 ;  /* 0x00000008dc077c23 */ /* 0x000fe200080108be */
[----:B---3--:R-:W-:Y:S01]  /*2f40*/  FMUL.FTZ R229, R227, R229 ;  /* 0x000000e5e3e57220 */ /* 0x008fe20000410000 */
[----:B------:R-:W-:Y:S01]  /*2f50*/  FFMA.FTZ R122, R222, UR8, -R193 ;  /* 0x00000008de7a7c23 */ /* 0x000fe200080108c1 */
[----:B------:R-:W-:Y:S01]  /*2f60*/  FFMA.FTZ R222, R218, UR8, -R191 ;  /* 0x00000008dade7c23 */ /* 0x000fe200080108bf */
[----:B------:R3:W-:Y:S01]  /*2f70*/  MUFU.EX2 R198, R7 ;  /* 0x0000000700c67308 */ /* 0x0007e20000000800 */
[----:B------:R-:W-:Y:S01]  /*2f80*/  FFMA.FTZ R158, -R5, R5, 1 ;  /* 0x3f800000059e7423 */ /* 0x000fe20000010105 */
[----:B-1----:R-:W-:Y:S01]  /*2f90*/  FMUL.FTZ R5, R226, R230 ;  /* 0x000000e6e2057220 */ /* 0x002fe20000410000 */
[----:B------:R-:W-:-:S03]  /*2fa0*/  FFMA.FTZ R218, -R8, R8, 1 ;  /* 0x3f80000008da7423 */ /* 0x000fc60000010108 */
[----:B------:R-:W-:Y:S01]  /*2fb0*/  FMUL.FTZ R158, R158, R5 ;  /* 0x000000059e9e7220 */ /* 0x000fe20000410000 */
[----:B--2---:R-:W-:Y:S01]  /*2fc0*/  FMUL.FTZ R220, R123, R231 ;  /* 0x000000e77bdc7220 */ /* 0x004fe20000410000 */
[----:B------:R-:W-:Y:S03]  /*2fd0*/  MUFU.EX2 R122, R122 ;  /* 0x0000007a007a7308 */ /* 0x000fe60000000800 */
[----:B------:R-:W-:Y:S01]  /*2fe0*/  FMUL.FTZ R159, R159, R220 ;  /* 0x000000dc9f9f7220 */ /* 0x000fe20000410000 */
[----:B------:R-:W-:Y:S02]  /*2ff0*/  FFMA.FTZ R220, -R6, R6, 1 ;  /* 0x3f80000006dc7423 */ /* 0x000fe40000010106 */
[----:B---3--:R-:W1:Y:S02]  /*3000*/  LDS.64 R6, [R4+0x1e240] ;  /* 0x01e2400004067984 */ /* 0x008e640000000a00 */
[----:B------:R-:W-:Y:S01]  /*3010*/  FMUL.FTZ R220, R220, R229 ;  /* 0x000000e5dcdc7220 */ /* 0x000fe20000410000 */
[----:B------:R-:W2:Y:S08]  /*3020*/  MUFU.EX2 R5, R199 ;  /* 0x000000c700057308 */ /* 0x000eb00000000800 */
[----:B------:R-:W-:Y:S01]  /*3030*/  MUFU.EX2 R199, R222 ;  /* 0x000000de00c77308 */ /* 0x000fe20000000800 */
[--C-:B----4-:R-:W-:Y:S01]  /*3040*/  FADD.FTZ R124, R124, -R120.reuse ;  /* 0x800000787c7c7221 */ /* 0x110fe20000010000 */
[----:B------:R-:W-:Y:S01]  /*3050*/  FADD.FTZ R229, R126, -R120 ;  /* 0x800000787ee57221 */ /* 0x000fe20000010000 */
[----:B------:R-:W-:Y:S01]  /*3060*/  FFMA.FTZ R120, R216, UR8, -R188 ;  /* 0x00000008d8787c23 */ /* 0x000fe200080108bc */
[--C-:B------:R-:W-:Y:S01]  /*3070*/  FADD.FTZ R216, R125, -R121.reuse ;  /* 0x800000797dd87221 */ /* 0x100fe20000010000 */
[----:B------:R-:W-:Y:S01]  /*3080*/  FMUL.FTZ R126, R155, R124 ;  /* 0x0000007c9b7e7220 */ /* 0x000fe20000410000 */
[----:B------:R-:W-:Y:S01]  /*3090*/  FADD.FTZ R124, R127, -R121 ;  /* 0x800000797f7c7221 */ /* 0x000fe20000010000 */
[----:B------:R-:W-:Y:S01]  /*30a0*/  FFMA.FTZ R127, -R10, R10, 1 ;  /* 0x3f8000000a7f7423 */ /* 0x000fe2000001010a */
[----:B------:R-:W-:Y:S01]  /*30b0*/  FFMA.FTZ R121, R207, UR8, -R189 ;  /* 0x00000008cf797c23 */ /* 0x000fe200080108bd */
[----:B------:R-:W-:Y:S01]  /*30c0*/  FMUL.FTZ R125, R9, R126 ;  /* 0x0000007e097d7220 */ /* 0x000fe20000410000 */
[----:B------:R-:W-:Y:S01]  /*30d0*/  FFMA.FTZ R126, -R11, R11, 1 ;  /* 0x3f8000000b7e7423 */ /* 0x000fe2000001010b */
[----:B------:R-:W3:Y:S01]  /*30e0*/  MUFU.EX2 R9, R217 ;  /* 0x000000d900097308 */ /* 0x000ee20000000800 */
[----:B------:R-:W4:Y:S01]  /*30f0*/  LDS.64 R10, [R4+0x1e260] ;  /* 0x01e26000040a7984 */ /* 0x000f220000000a00 */
[----:B--2---:R-:W-:Y:S01]  /*3100*/  FMUL.FTZ R231, R5, R232 ;  /* 0x000000e805e77220 */ /* 0x004fe20000410000 */
[----:B------:R-:W-:-:S03]  /*3110*/  FMUL.FTZ R216, R161, R216 ;  /* 0x000000d8a1d87220 */ /* 0x000fc60000410000 */
[----:B------:R-:W-:Y:S01]  /*3120*/  FMUL.FTZ R218, R218, R231 ;  /* 0x000000e7dada7220 */ /* 0x000fe20000410000 */
[----:B------:R-:W-:Y:S01]  /*3130*/  FMUL.FTZ R127, R127, R216 ;  /* 0x000000d87f7f7220 */ /* 0x000fe20000410000 */
[----:B------:R-:W-:Y:S01]  /*3140*/  MUFU.EX2 R121, R121 ;  /* 0x0000007900797308 */ /* 0x000fe20000000800 */
[--C-:B-1----:R-:W-:Y:S01]  /*3150*/  FADD.FTZ R191, R128, -R6.reuse ;  /* 0x8000000680bf7221 */ /* 0x102fe20000010000 */
[----:B------:R-:W-:Y:S01]  /*3160*/  FADD.FTZ R193, R130, -R6 ;  /* 0x8000000682c17221 */ /* 0x000fe20000010000 */
[----:B------:R-:W-:Y:S01]  /*3170*/  FSEL R6, R215, -INF , !P3 ;  /* 0xff800000d7067808 */ /* 0x000fe20005800000 */
[--C-:B------:R-:W-:Y:S01]  /*3180*/  FADD.FTZ R192, R131, -R7.reuse ;  /* 0x8000000783c07221 */ /* 0x100fe20000010000 */
[----:B------:R-:W-:Y:S01]  /*3190*/  FFMA.FTZ R131, -R13, R13, 1 ;  /* 0x3f8000000d837423 */ /* 0x000fe2000001010d */
[----:B------:R-:W-:Y:S01]  /*31a0*/  FADD.FTZ R190, R129, -R7 ;  /* 0x8000000781be7221 */ /* 0x000fe20000010000 */
[----:B---3--:R-:W-:Y:S01]  /*31b0*/  FMUL.FTZ R124, R9, R124 ;  /* 0x0000007c097c7220 */ /* 0x008fe20000410000 */
[----:B------:R-:W-:Y:S01]  /*31c0*/  FFMA.FTZ R189, R6, UR8, -R189 ;  /* 0x0000000806bd7c23 */ /* 0x000fe200080108bd */
[----:B------:R-:W-:Y:S01]  /*31d0*/  FSEL R6, R223, -INF , !P4 ;  /* 0xff800000df067808 */ /* 0x000fe20006000000 */
[----:B------:R-:W1:Y:S01]  /*31e0*/  MUFU.EX2 R129, R213 ;  /* 0x000000d500817308 */ /* 0x000e620000000800 */
[----:B------:R-:W-:Y:S01]  /*31f0*/  FMUL.FTZ R157, R157, R124 ;  /* 0x0000007c9d9d7220 */ /* 0x000fe20000410000 */
[----:B------:R-:W-:Y:S01]  /*3200*/  FFMA.FTZ R130, -R15, R15, 1 ;  /* 0x3f8000000f827423 */ /* 0x000fe2000001010f */
[----:B------:R-:W-:Y:S01]  /*3210*/  FMUL.FTZ R124, R162, R191 ;  /* 0x000000bfa27c7220 */ /* 0x000fe20000410000 */
[----:B------:R-:W-:Y:S01]  /*3220*/  FFMA.FTZ R13, R6, UR8, -R21 ;  /* 0x00000008060d7c23 */ /* 0x000fe20008010815 */
[----:B------:R-:W-:Y:S01]  /*3230*/  FSEL R15, R219, -INF , !P5 ;  /* 0xff800000db0f7808 */ /* 0x000fe20006800000 */
[----:B------:R-:W2:Y:S01]  /*3240*/  LDS.64 R6, [R4+0x1e280] ;  /* 0x01e2800004067984 */ /* 0x000ea20000000a00 */
[----:B------:R-:W-:Y:S01]  /*3250*/  FMUL.FTZ R131, R131, R124 ;  /* 0x0000007c83837220 */ /* 0x000fe20000410000 */
[----:B------:R-:W-:Y:S01]  /*3260*/  FFMA.FTZ R128, R206, UR8, -R20 ;  /* 0x00000008ce807c23 */ /* 0x000fe20008010814 */
[----:B------:R-:W-:Y:S01]  /*3270*/  FMUL.FTZ R191, R163, R190 ;  /* 0x000000bea3bf7220 */ /* 0x000fe20000410000 */
[----:B------:R-:W-:Y:S01]  /*3280*/  FFMA.FTZ R124, R15, UR8, -R22 ;  /* 0x000000080f7c7c23 */ /* 0x000fe20008010816 */
[----:B------:R-:W-:Y:S01]  /*3290*/  FSEL R15, R224, -INF , !P1 ;  /* 0xff800000e00f7808 */ /* 0x000fe20004800000 */
[----:B------:R-:W-:Y:S01]  /*32a0*/  FMUL.FTZ R193, R160, R193 ;  /* 0x000000c1a0c17220 */ /* 0x000fe20000410000 */
[C---:B------:R-:W-:Y:S01]  /*32b0*/  FSEL R22, R221.reuse, -INF , !P6 ;  /* 0xff800000dd167808 */ /* 0x040fe20007000000 */
[----:B------:R-:W3:Y:S01]  /*32c0*/  MUFU.EX2 R8, R228 ;  /* 0x000000e400087308 */ /* 0x000ee20000000800 */
[----:B------:R-:W-:Y:S01]  /*32d0*/  FFMA.FTZ R221, -R221, R221, 1 ;  /* 0x3f800000dddd7423 */ /* 0x000fe200000101dd */
[----:B------:R-:W-:Y:S01]  /*32e0*/  FFMA.FTZ R188, R15, UR8, -R20 ;  /* 0x000000080fbc7c23 */ /* 0x000fe20008010814 */
[----:B------:R-:W-:Y:S01]  /*32f0*/  FSEL R20, R225, -INF , !P2 ;  /* 0xff800000e1147808 */ /* 0x000fe20005000000 */
[----:B------:R-:W-:Y:S01]  /*3300*/  FFMA.FTZ R15, -R17, R17, 1 ;  /* 0x3f800000110f7423 */ /* 0x000fe20000010111 */
[----:B-1----:R-:W-:Y:S01]  /*3310*/  FMUL.FTZ R194, R129, R192 ;  /* 0x000000c081c27220 */ /* 0x002fe20000410000 */
[----:B------:R-:W-:Y:S01]  /*3320*/  FFMA.FTZ R23, R22, UR8, -R23 ;  /* 0x0000000816177c23 */ /* 0x000fe20008010817 */
[----:B------:R-:W-:Y:S01]  /*3330*/  FMUL.FTZ R192, R14, R191 ;  /* 0x000000bf0ec07220 */ /* 0x000fe20000410000 */
[----:B------:R-:W-:Y:S01]  /*3340*/  FFMA.FTZ R190, R20, UR8, -R21 ;  /* 0x0000000814be7c23 */ /* 0x000fe20008010815 */
[----:B------:R-:W-:Y:S01]  /*3350*/  FMUL.FTZ R21, R15, R194 ;  /* 0x000000c20f157220 */ /* 0x000fe20000410000 */
[----:B------:R-:W1:Y:S01]  /*3360*/  MUFU.EX2 R22, R212 ;  /* 0x000000d400167308 */ /* 0x000e620000000800 */
[----:B------:R-:W5:Y:S01]  /*3370*/  LDS.64 R14, [R4+0x1e2a0] ;  /* 0x01e2a000040e7984 */ /* 0x000f620000000a00 */
[--C-:B----4-:R-:W-:Y:S01]  /*3380*/  FADD.FTZ R191, R132, -R10.reuse ;  /* 0x8000000a84bf7221 */ /* 0x110fe20000010000 */
[----:B------:R-:W-:Y:S01]  /*3390*/  FMUL.FTZ R130, R130, R193 ;  /* 0x000000c182827220 */ /* 0x000fe20000410000 */
[----:B------:R-:W-:Y:S01]  /*33a0*/  FADD.FTZ R193, R134, -R10 ;  /* 0x8000000a86c17221 */ /* 0x000fe20000010000 */
[----:B------:R-:W-:Y:S01]  /*33b0*/  FFMA.FTZ R10, -R18, R18, 1 ;  /* 0x3f800000120a7423 */ /* 0x000fe20000010112 */
[----:B------:R-:W-:Y:S01]  /*33c0*/  FMUL.FTZ R191, R196, R191 ;  /* 0x000000bfc4bf7220 */ /* 0x000fe20000410000 */
[--C-:B------:R-:W-:Y:S01]  /*33d0*/  FADD.FTZ R133, R133, -R11.reuse ;  /* 0x8000000b85857221 */ /* 0x100fe20000010000 */
[----:B------:R-:W4:Y:S01]  /*33e0*/  MUFU.EX2 R17, R211 ;  /* 0x000000d300117308 */ /* 0x000f220000000800 */
[----:B------:R-:W-:Y:S01]  /*33f0*/  FADD.FTZ R20, R135, -R11 ;  /* 0x8000000b87147221 */ /* 0x000fe20000010000 */
[----:B------:R-:W-:Y:S01]  /*3400*/  FMUL.FTZ R135, R10, R191 ;  /* 0x000000bf0a877220 */ /* 0x000fe20000410000 */
[----:B------:R-:W-:Y:S01]  /*3410*/  FFMA.FTZ R194, -R19, R19, 1 ;  /* 0x3f80000013c27423 */ /* 0x000fe20000010113 */
[----:B------:R-:W5:Y:S01]  /*3420*/  LDS.64 R10, [R4+0x1e2c0] ;  /* 0x01e2c000040a7984 */ /* 0x000f620000000a00 */
[----:B------:R-:W-:Y:S01]  /*3430*/  FMUL.FTZ R133, R122, R133 ;  /* 0x000000857a857220 */ /* 0x000fe20000410000 */
[----:B------:R-:W-:Y:S01]  /*3440*/  FFMA.FTZ R134, -R200, R200, 1 ;  /* 0x3f800000c8867423 */ /* 0x000fe200000101c8 */
[----:B---3--:R-:W-:Y:S01]  /*3450*/  FMUL.FTZ R229, R8, R229 ;  /* 0x000000e508e57220 */ /* 0x008fe20000410000 */
[----:B------:R-:W3:Y:S01]  /*3460*/  MUFU.EX2 R18, R210 ;  /* 0x000000d200127308 */ /* 0x000ee20000000800 */
[----:B------:R-:W-:Y:S01]  /*3470*/  FMUL.FTZ R194, R194, R133 ;  /* 0x00000085c2c27220 */ /* 0x000fe20000410000 */
[----:B-1----:R-:W-:Y:S01]  /*3480*/  FMUL.FTZ R193, R22, R193 ;  /* 0x000000c116c17220 */ /* 0x002fe20000410000 */
[----:B------:R-:W-:Y:S01]  /*3490*/  FMUL.FTZ R126, R126, R229 ;  /* 0x000000e57e7e7220 */ /* 0x000fe20000410000 */
[----:B------:R-:W-:Y:S01]  /*34a0*/  FFMA.FTZ R219, -R219, R219, 1 ;  /* 0x3f800000dbdb7423 */ /* 0x000fe200000101db */
[----:B------:R-:W-:Y:S01]  /*34b0*/  FFMA.FTZ R224, -R224, R224, 1 ;  /* 0x3f800000e0e07423 */ /* 0x000fe200000101e0 */
[--C-:B--2---:R-:W-:Y:S01]  /*34c0*/  FADD.FTZ R133, R136, -R6.reuse ;  /* 0x8000000688857221 */ /* 0x104fe20000010000 */
[----:B------:R-:W-:Y:S01]  /*34d0*/  FADD.FTZ R191, R138, -R6 ;  /* 0x800000068abf7221 */ /* 0x000fe20000010000 */
[--C-:B------:R-:W-:Y:S01]  /*34e0*/  FADD.FTZ R6, R137, -R7.reuse ;  /* 0x8000000789067221 */ /* 0x100fe20000010000 */
[----:B------:R-:W-:Y:S01]  /*34f0*/  FMUL.FTZ R134, R134, R193 ;  /* 0x000000c186867220 */ /* 0x000fe20000410000 */
[----:B----4-:R-:W-:Y:S01]  /*3500*/  FMUL.FTZ R20, R17, R20 ;  /* 0x0000001411147220 */ /* 0x010fe20000410000 */
[----:B------:R-:W-:Y:S01]  /*3510*/  FFMA.FTZ R136, -R202, R202, 1 ;  /* 0x3f800000ca887423 */ /* 0x000fe200000101ca */
[----:B------:R-:W-:Y:S01]  /*3520*/  FFMA.FTZ R193, -R201, R201, 1 ;  /* 0x3f800000c9c17423 */ /* 0x000fe200000101c9 */
[----:B------:R-:W-:Y:S01]  /*3530*/  FADD.FTZ R202, R139, -R7 ;  /* 0x800000078bca7221 */ /* 0x000fe20000010000 */
[----:B------:R-:W-:Y:S01]  /*3540*/  FMUL.FTZ R200, R199, R6 ;  /* 0x00000006c7c87220 */ /* 0x000fe20000410000 */
[----:B------:R-:W1:Y:S01]  /*3550*/  MUFU.EX2 R19, R209 ;  /* 0x000000d100137308 */ /* 0x000e620000000800 */
[----:B------:R2:W4:Y:S01]  /*3560*/  LDS.64 R6, [R4+0x1e2e0] ;  /* 0x01e2e00004067984 */ /* 0x0005220000000a00 */
[----:B------:R-:W-:Y:S01]  /*3570*/  FMUL.FTZ R193, R193, R20 ;  /* 0x00000014c1c17220 */ /* 0x000fe20000410000 */
[----:B------:R-:W-:Y:S01]  /*3580*/  FMUL.FTZ R133, R198, R133 ;  /* 0x00000085c6857220 */ /* 0x000fe20000410000 */
[----:B------:R-:W-:Y:S01]  /*3590*/  FFMA.FTZ R139, -R203, R203, 1 ;  /* 0x3f800000cb8b7423 */ /* 0x000fe200000101cb */
[----:B---3--:R-:W-:Y:S01]  /*35a0*/  FMUL.FTZ R132, R18, R191 ;  /* 0x000000bf12847220 */ /* 0x008fe20000410000 */
[----:B------:R-:W-:Y:S01]  /*35b0*/  FFMA.FTZ R137, -R204, R204, 1 ;  /* 0x3f800000cc897423 */ /* 0x000fe200000101cc */
[----:B------:R-:W-:Y:S01]  /*35c0*/  FMUL.FTZ R136, R136, R133 ;  /* 0x0000008588887220 */ /* 0x000fe20000410000 */
[----:B------:R-:W2:Y:S01]  /*35d0*/  MUFU.EX2 R20, R208 ;  /* 0x000000d000147308 */ /* 0x000ea20000000800 */
[----:B------:R-:W-:Y:S01]  /*35e0*/  FMUL.FTZ R139, R139, R200 ;  /* 0x000000c88b8b7220 */ /* 0x000fe20000410000 */
[--C-:B-----5:R-:W-:Y:S01]  /*35f0*/  FADD.FTZ R195, R142, -R14.reuse ;  /* 0x8000000e8ec37221 */ /* 0x120fe20000010000 */
[----:B------:R-:W-:Y:S01]  /*3600*/  FMUL.FTZ R137, R137, R132 ;  /* 0x0000008489897220 */ /* 0x000fe20000410000 */
[--C-:B------:R-:W-:Y:S01]  /*3610*/  FADD.FTZ R142, R141, -R15.reuse ;  /* 0x8000000f8d8e7221 */ /* 0x100fe20000010000 */
[----:B------:R-:W-:Y:S01]  /*3620*/  FADD.FTZ R200, R143, -R15 ;  /* 0x8000000f8fc87221 */ /* 0x000fe20000010000 */
[----:B------:R-:W-:Y:S01]  /*3630*/  FFMA.FTZ R15, -R154, R154, 1 ;  /* 0x3f8000009a0f7423 */ /* 0x000fe2000001019a */
[----:B------:R-:W-:Y:S01]  /*3640*/  FFMA.FTZ R138, -R205, R205, 1 ;  /* 0x3f800000cd8a7423 */ /* 0x000fe200000101cd */
[----:B------:R-:W3:Y:S01]  /*3650*/  MUFU.EX2 R133, R189 ;  /* 0x000000bd00857308 */ /* 0x000ee20000000800 */
[----:B-1----:R-:W-:Y:S01]  /*3660*/  FMUL.FTZ R191, R19, R202 ;  /* 0x000000ca13bf7220 */ /* 0x002fe20000410000 */
[----:B------:R-:W-:Y:S01]  /*3670*/  FFMA.FTZ R141, -R153, R153, 1 ;  /* 0x3f800000998d7423 */ /* 0x000fe20000010199 */
[----:B------:R-:W-:Y:S01]  /*3680*/  FMUL.FTZ R142, R121, R142 ;  /* 0x0000008e798e7220 */ /* 0x000fe20000410000 */
[----:B------:R-:W-:Y:S01]  /*3690*/  FFMA.FTZ R223, -R223, R223, 1 ;  /* 0x3f800000dfdf7423 */ /* 0x000fe200000101df */
[--C-:B------:R-:W-:Y:S01]  /*36a0*/  FADD.FTZ R145, R145, -R11.reuse ;  /* 0x8000000b91917221 */ /* 0x100fe20000010000 */
[----:B------:R-:W-:Y:S01]  /*36b0*/  FMUL.FTZ R138, R138, R191 ;  /* 0x000000bf8a8a7220 */ /* 0x000fe20000410000 */
[----:B------:R-:W-:Y:S01]  /*36c0*/  FADD.FTZ R191, R140, -R14 ;  /* 0x8000000e8cbf7221 */ /* 0x000fe20000010000 */
[----:B------:R-:W1:Y:S01]  /*36d0*/  MUFU.EX2 R23, R23 ;  /* 0x0000001700177308 */ /* 0x000e620000000800 */
[----:B--2---:R-:W-:Y:S01]  /*36e0*/  FMUL.FTZ R4, R20, R195 ;  /* 0x000000c314047220 */ /* 0x004fe20000410000 */
[----:B------:R-:W-:Y:S01]  /*36f0*/  FFMA.FTZ R140, -R215, R215, 1 ;  /* 0x3f800000d78c7423 */ /* 0x000fe200000101d7 */
[--C-:B------:R-:W-:Y:S01]  /*3700*/  FADD.FTZ R144, R144, -R10.reuse ;  /* 0x8000000a90907221 */ /* 0x100fe20000010000 */
[----:B------:R-:W-:Y:S01]  /*3710*/  FMUL.FTZ R145, R12, R145 ;  /* 0x000000910c917220 */ /* 0x000fe20000410000 */
[----:B------:R-:W-:Y:S01]  /*3720*/  FMUL.FTZ R15, R15, R4 ;  /* 0x000000040f0f7220 */ /* 0x000fe20000410000 */
[----:B------:R-:W-:Y:S01]  /*3730*/  FADD.FTZ R153, R146, -R10 ;  /* 0x8000000a92997221 */ /* 0x000fe20000010000 */
[----:B------:R-:W-:Y:S01]  /*3740*/  FMUL.FTZ R141, R141, R142 ;  /* 0x0000008e8d8d7220 */ /* 0x000fe20000410000 */
[----:B------:R2:W5:Y:S01]  /*3750*/  MUFU.EX2 R132, R124 ;  /* 0x0000007c00847308 */ /* 0x0005620000000800 */
[----:B---3--:R-:W-:Y:S01]  /*3760*/  FMUL.FTZ R143, R133, R200 ;  /* 0x000000c8858f7220 */ /* 0x008fe20000410000 */
[----:B------:R-:W-:Y:S01]  /*3770*/  FFMA.FTZ R14, -R152, R152, 1 ;  /* 0x3f800000980e7423 */ /* 0x000fe20000010198 */
[----:B------:R-:W-:Y:S01]  /*3780*/  FFMA.FTZ R225, -R225, R225, 1 ;  /* 0x3f800000e1e17423 */ /* 0x000fe200000101e1 */
[----:B------:R-:W-:Y:S01]  /*3790*/  F2FP.BF16.F32.PACK_AB R189, R218, R159 ;  /* 0x0000009fdabd723e */ /* 0x000fe200000010ff */
[----:B------:R-:W-:Y:S01]  /*37a0*/  FMUL.FTZ R140, R140, R143 ;  /* 0x0000008f8c8c7220 */ /* 0x000fe20000410000 */
[----:B------:R-:W-:Y:S01]  /*37b0*/  FMUL.FTZ R143, R197, R144 ;  /* 0x00000090c58f7220 */ /* 0x000fe20000410000 */
[----:B------:R-:W-:Y:S01]  /*37c0*/  FMUL.FTZ R144, R234, R145 ;  /* 0x00000091ea907220 */ /* 0x000fe20000410000 */
[----:B------:R-:W3:Y:S01]  /*37d0*/  MUFU.EX2 R120, R120 ;  /* 0x0000007800787308 */ /* 0x000ee20000000800 */
[----:B--2---:R-:W-:Y:S01]  /*37e0*/  FADD.FTZ R124, R147, -R11 ;  /* 0x8000000b937c7221 */ /* 0x004fe20000010000 */
[----:B----4-:R-:W-:Y:S01]  /*37f0*/  FADD.FTZ R147, R148, -R6 ;  /* 0x8000000694937221 */ /* 0x010fe20000010000 */
[----:B------:R-:W-:Y:S01]  /*3800*/  FADD.FTZ R142, R151, -R7 ;  /* 0x80000007978e7221 */ /* 0x000fe20000010000 */
[----:B------:R-:W-:Y:S01]  /*3810*/  FMUL.FTZ R143, R156, R143 ;  /* 0x0000008f9c8f7220 */ /* 0x000fe20000410000 */
[----:B-1----:R-:W-:Y:S01]  /*3820*/  FMUL.FTZ R124, R23, R124 ;  /* 0x0000007c177c7220 */ /* 0x002fe20000410000 */
[----:B------:R-:W-:-:S02]  /*3830*/  F2FP.BF16.F32.PACK_AB R156, R192, R131 ;  /* 0x00000083c09c723e */ /* 0x000fc400000010ff */
[----:B------:R-:W1:Y:S01]  /*3840*/  MUFU.EX2 R128, R128 ;  /* 0x0000008000807308 */ /* 0x000e620000000800 */
[----:B-----5:R-:W-:Y:S01]  /*3850*/  FMUL.FTZ R10, R132, R153 ;  /* 0x00000099840a7220 */ /* 0x020fe20000410000 */
[----:B------:R-:W-:Y:S01]  /*3860*/  FMUL.FTZ R145, R221, R124 ;  /* 0x0000007cdd917220 */ /* 0x000fe20000410000 */
[----:B------:R-:W-:Y:S01]  /*3870*/  FADD.FTZ R153, R150, -R6 ;  /* 0x8000000696997221 */ /* 0x000fe20000010000 */
[----:B------:R-:W-:Y:S01]  /*3880*/  FADD.FTZ R124, R149, -R7 ;  /* 0x80000007957c7221 */ /* 0x000fe20000010000 */
[----:B------:R-:W-:Y:S02]  /*3890*/  IMAD.U32 R7, RZ, RZ, UR5 ;  /* 0x00000005ff077e24 */ /* 0x000fe4000f8e00ff */
[----:B------:R-:W-:Y:S01]  /*38a0*/  FMUL.FTZ R10, R219, R10 ;  /* 0x0000000adb0a7220 */ /* 0x000fe20000410000 */
[----:B------:R-:W-:Y:S01]  /*38b0*/  F2FP.BF16.F32.PACK_AB R159, R193, R134 ;  /* 0x00000086c19f723e */ /* 0x000fe200000010ff */
[----:B------:R-:W2:Y:S01]  /*38c0*/  MUFU.EX2 R13, R13 ;  /* 0x0000000d000d7308 */ /* 0x000ea20000000800 */
[----:B---3--:R-:W-:Y:S01]  /*38d0*/  FMUL.FTZ R191, R120, R191 ;  /* 0x000000bf78bf7220 */ /* 0x008fe20000410000 */
[----:B------:R-:W-:-:S02]  /*38e0*/  F2FP.BF16.F32.PACK_AB R148, R139, R136 ;  /* 0x000000888b94723e */ /* 0x000fc400000010ff */
[----:B------:R-:W-:Y:S01]  /*38f0*/  F2FP.BF16.F32.PACK_AB R149, R138, R137 ;  /* 0x000000898a95723e */ /* 0x000fe200000010ff */
[----:B------:R-:W-:Y:S01]  /*3900*/  FMUL.FTZ R14, R14, R191 ;  /* 0x000000bf0e0e7220 */ /* 0x000fe20000410000 */
[----:B------:R-:W-:Y:S01]  /*3910*/  F2FP.BF16.F32.PACK_AB R191, R157, R126 ;  /* 0x0000007e9dbf723e */ /* 0x000fe200000010ff */
[----:B------:R-:W-:Y:S01]  /*3920*/  IMAD R126, R7, 0x2000, R236 ;  /* 0x00002000077e7824 */ /* 0x000fe200078e02ec */
[----:B------:R3:W4:Y:S01]  /*3930*/  MUFU.EX2 R4, R188 ;  /* 0x000000bc00047308 */ /* 0x0007220000000800 */
[----:B-1----:R-:W-:Y:S01]  /*3940*/  FMUL.FTZ R6, R128, R147 ;  /* 0x0000009380067220 */ /* 0x002fe20000410000 */
[----:B------:R-:W-:Y:S01]  /*3950*/  F2FP.BF16.F32.PACK_AB R157, R21, R130 ;  /* 0x00000082159d723e */ /* 0x000fe200000010ff */
[----:B------:R-:W-:Y:S01]  /*3960*/  IMAD R7, R126, 0x2, R235 ;  /* 0x000000027e077824 */ /* 0x000fe200078e02eb */
[----:B------:R-:W-:Y:S01]  /*3970*/  F2FP.BF16.F32.PACK_AB R150, R141, R14 ;  /* 0x0000000e8d96723e */ /* 0x000fe200000010ff */
[----:B------:R-:W-:Y:S01]  /*3980*/  FMUL.FTZ R6, R233, R6 ;  /* 0x00000006e9067220 */ /* 0x000fe20000410000 */
[----:B------:R-:W-:-:S02]  /*3990*/  F2FP.BF16.F32.PACK_AB R151, R140, R15 ;  /* 0x0000000f8c97723e */ /* 0x000fc400000010ff */
[----:B------:R1:W5:Y:S01]  /*39a0*/  MUFU.EX2 R11, R190 ;  /* 0x000000be000b7308 */ /* 0x0003620000000800 */
[----:B--2---:R-:W-:Y:S01]  /*39b0*/  FMUL.FTZ R124, R13, R124 ;  /* 0x0000007c0d7c7220 */ /* 0x004fe20000410000 */
[----:B---3--:R-:W-:Y:S02]  /*39c0*/  F2FP.BF16.F32.PACK_AB R188, R220, R158 ;  /* 0x0000009edcbc723e */ /* 0x008fe400000010ff */
[----:B------:R-:W-:Y:S01]  /*39d0*/  F2FP.BF16.F32.PACK_AB R158, R194, R135 ;  /* 0x00000087c29e723e */ /* 0x000fe200000010ff */
[----:B------:R-:W-:Y:S01]  /*39e0*/  FMUL.FTZ R223, R223, R124 ;  /* 0x0000007cdfdf7220 */ /* 0x000fe20000410000 */
[----:B------:R-:W-:Y:S02]  /*39f0*/  F2FP.BF16.F32.PACK_AB R144, R144, R143 ;  /* 0x0000008f9090723e */ /* 0x000fe400000010ff */
[----:B------:R-:W-:Y:S01]  /*3a00*/  F2FP.BF16.F32.PACK_AB R145, R145, R10 ;  /* 0x0000000a9191723e */ /* 0x000fe200000010ff */
[----:B----4-:R-:W-:Y:S01]  /*3a10*/  FMUL.FTZ R153, R4, R153 ;  /* 0x0000009904997220 */ /* 0x010fe20000410000 */
[----:B-1----:R-:W-:-:S02]  /*3a20*/  F2FP.BF16.F32.PACK_AB R190, R127, R125 ;  /* 0x0000007d7fbe723e */ /* 0x002fc400000010ff */
[----:B------:R-:W-:Y:S01]  /*3a30*/  F2FP.BF16.F32.PACK_AB R146, R223, R6 ;  /* 0x00000006df92723e */ /* 0x000fe200000010ff */
[----:B------:R-:W-:Y:S01]  /*3a40*/  FMUL.FTZ R147, R224, R153 ;  /* 0x00000099e0937220 */ /* 0x000fe20000410000 */
[----:B------:R-:W-:Y:S01]  /*3a50*/  F2FP.BF16.F32.PACK_AB R124, R227, R226 ;  /* 0x000000e2e37c723e */ /* 0x000fe200000010ff */
[----:B------:R1:W-:Y:S01]  /*3a60*/  STSM.16.MT88.4 [R7+0x1e800], R188 ;  /* 0x01e800bc07007844 */ /* 0x0003e20000004200 */
[----:B------:R-:W-:Y:S01]  /*3a70*/  F2FP.BF16.F32.PACK_AB R126, R161, R155 ;  /* 0x0000009ba17e723e */ /* 0x000fe200000010ff */
[----:B-----5:R-:W-:Y:S01]  /*3a80*/  FMUL.FTZ R142, R11, R142 ;  /* 0x0000008e0b8e7220 */ /* 0x020fe20000410000 */
[----:B------:R-:W-:Y:S01]  /*3a90*/  F2FP.BF16.F32.PACK_AB R125, R5, R123 ;  /* 0x0000007b057d723e */ /* 0x000fe200000010ff */
[----:B------:R1:W-:Y:S01]  /*3aa0*/  STSM.16.MT88.4 [R7+0x1f000], R156 ;  /* 0x01f0009c07007844 */ /* 0x0003e20000004200 */
[----:B------:R-:W-:Y:S01]  /*3ab0*/  F2FP.BF16.F32.PACK_AB R127, R9, R8 ;  /* 0x00000008097f723e */ /* 0x000fe200000010ff */
[----:B------:R-:W-:Y:S01]  /*3ac0*/  FMUL.FTZ R142, R225, R142 ;  /* 0x0000008ee18e7220 */ /* 0x000fe20000410000 */
[----:B------:R-:W-:Y:S01]  /*3ad0*/  IMAD R5, R16, 0x1000, R235 ;  /* 0x0000100010057824 */ /* 0x000fe200078e02eb */
[----:B------:R1:W-:Y:S01]  /*3ae0*/  STSM.16.MT88.4 [R7+0x1f800], R148 ;  /* 0x01f8009407007844 */ /* 0x0003e20000004200 */
[----:B------:R-:W-:-:S02]  /*3af0*/  F2FP.BF16.F32.PACK_AB R123, R11, R4 ;  /* 0x000000040b7b723e */ /* 0x000fc400000010ff */
[----:B------:R-:W-:-:S05]  /*3b00*/  F2FP.BF16.F32.PACK_AB R147, R142, R147 ;  /* 0x000000938e93723e */ /* 0x000fca00000010ff */
[----:B------:R1:W-:Y:S01]  /*3b10*/  STSM.16.MT88.4 [R7+0x20000], R144 ;  /* 0x0200009007007844 */ /* 0x0003e20000004200 */
[----:B------:R-:W-:-:S06]  /*3b20*/  WARPGROUP.ARRIVE ;  /* 0x00000000000079c5 */ /* 0x000fcc0000000000 */
[----:B------:R-:W-:Y:S01]  /*3b30*/  HGMMA.64x96x16.F32.BF16 R72, R124, gdesc[UR12].tnspB, R72, gsb0 ;  /* 0x4160000c7c487df0 */ /* 0x000fe20008001848 */
[----:B------:R-:W-:Y:S01]  /*3b40*/  UIADD3 UR14, UR12, 0x40, URZ ;  /* 0x000000400c0e7890 */ /* 0x000fe2000fffe03f */
[----:B------:R-:W-:Y:S01]  /*3b50*/  UMOV UR15, 0x80000020 ;  /* 0x80000020000f7882 */ /* 0x000fe20000000000 */
[----:B------:R-:W-:Y:S02]  /*3b60*/  WARPGROUP.DEPBAR.LE gsb0, 0x0 ;  /* 0x00008000000079c5 */ /* 0x000fe40000010000 */
[----:B------:R-:W-:Y:S02]  /*3b70*/  F2FP.BF16.F32.PACK_AB R124, R163, R162 ;  /* 0x000000a2a37c723e */ /* 0x000fe400000010ff */
[----:B------:R-:W-:Y:S02]  /*3b80*/  F2FP.BF16.F32.PACK_AB R126, R122, R196 ;  /* 0x000000c47a7e723e */ /* 0x000fe400000010ff */
[----:B------:R-:W-:Y:S02]  /*3b90*/  F2FP.BF16.F32.PACK_AB R125, R129, R160 ;  /* 0x000000a0817d723e */ /* 0x000fe400000010ff */
[----:B------:R-:W-:-:S02]  /*3ba0*/  F2FP.BF16.F32.PACK_AB R127, R17, R22 ;  /* 0x00000016117f723e */ /* 0x000fc400000010ff */
[----:B------:R-:W-:Y:S02]  /*3bb0*/  F2FP.BF16.F32.PACK_AB R122, R13, R128 ;  /* 0x000000800d7a723e */ /* 0x000fe400000010ff */
        /* <DEDUP_REMOVED lines=10> */
[----:B------:R-:W-:Y:S01]  /*3c60*/  WARPGROUP.ARRIVE ;  /* 0x00000000000079c5 */ /* 0x000fe20000000000 */
[----:B------:R-:W-:-:S05]  /*3c70*/  F2FP.BF16.F32.PACK_AB R121, R23, R132 ;  /* 0x000000841779723e */ /* 0x000fca00000010ff */
[----:B------:R-:W-:Y:S01]  /*3c80*/  HGMMA.64x96x16.F32.BF16 R72, R124, gdesc[UR12].tnspB, R72, gsb0 ;  /* 0x4160000c7c487df0 */ /* 0x000fe20008001848 */
[----:B------:R-:W-:Y:S01]  /*3c90*/  R2UR UR14, R5 ;  /* 0x00000000050e72ca */ /* 0x000fe200000e0000 */
[----:B------:R-:W-:-:S12]  /*3ca0*/  UMOV UR15, 0x80000020 ;  /* 0x80000020000f7882 */ /* 0x000fd80000000000 */
[----:B------:R-:W-:Y:S02]  /*3cb0*/  USHF.R.U32.HI UR16, URZ, 0x4, UR14 ;  /* 0x000000043f107899 */ /* 0x000fe4000801160e */
[----:B------:R-:W-:Y:S02]  /*3cc0*/  UIADD3 UR14, UR12, 0xc0, URZ ;  /* 0x000000c00c0e7890 */ /* 0x000fe4000fffe03f */
[----:B------:R-:W-:Y:S01]  /*3cd0*/  ULOP3.LUT UR16, UR16, 0x3fff, URZ, 0xc0, !UPT ;  /* 0x00003fff10107892 */ /* 0x000fe2000f8ec03f */
[----:B------:R-:W-:-:S03]  /*3ce0*/  UMOV UR12, UR17 ;  /* 0x00000011000c7c82 */ /* 0x000fc60008000000 */
        /* <DEDUP_REMOVED lines=163> */
.L_x_2171:
        /* <DEDUP_REMOVED lines=48> */
.L_x_2172:
        /* <DEDUP_REMOVED lines=62> */
.L_x_2154:
[----:B------:R-:W-:Y:S05]  /*4e00*/  @P0 BRA `(.L_x_2174) ;  /* 0x0000000c008c0947 */ /* 0x000fea0003800000 */
[----:B------:R-:W2:Y:S01]  /*4e10*/  S2UR UR4, SR_CgaCtaId ;  /* 0x00000000000479c3 */ /* 0x000ea20000008800 */
[----:B------:R-:W-:Y:S02]  /*4e20*/  UMOV UR39, 0x400 ;  /* 0x0000040000277882 */ /* 0x000fe40000000000 */
[----:B--2---:R-:W-:-:S06]  /*4e30*/  ULEA UR39, UR4, UR39, 0x18 ;  /* 0x0000002704277291 */ /* 0x004fcc000f8ec03f */
[----:B------:R-:W-:-:S05]  /*4e40*/  IMAD.U32 R16, RZ, RZ, UR39 ;  /* 0x00000027ff107e24 */ /* 0x000fca000f8e00ff */
        /* <DEDUP_REMOVED lines=18> */
.L_x_2175:
[----:B------:R-:W-:-:S06]  /*4f70*/  UIADD3 UR4, UR39, 0x6000, URZ ;  /* 0x0000600027047890 */ /* 0x000fcc000fffe03f */
        /* <DEDUP_REMOVED lines=19> */
.L_x_2176:
        /* <DEDUP_REMOVED lines=18> */
.L_x_2177:
        /* <DEDUP_REMOVED lines=18> */
.L_x_2178:
        /* <DEDUP_REMOVED lines=16> */
[----:B-1----:R-:W-:Y:S01]  /*53f0*/  VIADD R0, R0, 0xffffff80 ;  /* 0xffffff8000007836 */ /* 0x002fe20000000000 */
[----:B------:R-:W-:Y:S02]  /*5400*/  F2FP.BF16.F32.PACK_AB R97, R99, R98 ;  /* 0x000000626361723e */ /* 0x000fe400000010ff */
[----:B------:R-:W-:-:S02]  /*5410*/  F2FP.BF16.F32.PACK_AB R104, R105, R104 ;  /* 0x000000686968723e */ /* 0x000fc400000010ff */
[----:B------:R-:W-:Y:S02]  /*5420*/  SHF.R.S32.HI R3, RZ, 0x1f, R0 ;  /* 0x0000001fff037819 */ /* 0x000fe40000011400 */
[----:B------:R-:W-:Y:S02]  /*5430*/  F2FP.BF16.F32.PACK_AB R98, R101, R100 ;  /* 0x000000646562723e */ /* 0x000fe400000010ff */
[CC--:B------:R-:W-:Y:S02]  /*5440*/  LEA.HI R2, R3.reuse, R0.reuse, RZ, 0x4 ;  /* 0x0000000003027211 */ /* 0x0c0fe400078f20ff */
[----:B------:R-:W-:Y:S02]  /*5450*/  LEA.HI R3, R3, R0, RZ, 0x5 ;  /* 0x0000000003037211 */ /* 0x000fe400078f28ff */
[----:B------:R-:W-:Y:S02]  /*5460*/  LOP3.LUT R5, R2, 0xfffffff0, RZ, 0xc0, !PT ;  /* 0xfffffff002057812 */ /* 0x000fe400078ec0ff */
        /* <DEDUP_REMOVED lines=86> */
[----:B------:R-:W-:Y:S01]  /*59d0*/  ULDC.64 UR6, c[0x0][0x198] ;  /* 0x0000660000067ab9 */ /* 0x000fe20000000a00 */
[----:B------:R-:W-:Y:S02]  /*59e0*/  UIADD3 UR40, UR39, 0x6000, URZ ;  /* 0x0000600027287890 */ /* 0x000fe4000fffe03f */
[----:B------:R-:W-:Y:S02]  /*59f0*/  UIADD3 UR4, UP0, UR6, 0x770, URZ ;  /* 0x0000077006047890 */ /* 0x000fe4000ff1e03f */
[----:B------:R-:W-:Y:S02]  /*5a00*/  USHF.L.U32 UR42, UR37, 0x7, URZ ;  /* 0x00000007252a7899 */ /* 0x000fe4000800063f */
[----:B------:R-:W-:Y:S02]  /*5a10*/  UIADD3.X UR5, URZ, UR7, URZ, UP0, !UPT ;  /* 0x000000073f057290 */ /* 0x000fe400087fe43f */
[----:B------:R-:W-:Y:S02]  /*5a20*/  UIADD3 UR6, UP0, UR6, 0x670, URZ ;  /* 0x0000067006067890 */ /* 0x000fe4000ff1e03f */
[----:B------:R-:W-:-:S02]  /*5a30*/  UIADD3 UR32, UR39, 0x8000, URZ ;  /* 0x0000800027207890 */ /* 0x000fc4000fffe03f */
[----:B------:R-:W-:Y:S02]  /*5a40*/  UIADD3 UR24, UR39, 0xa000, URZ ;  /* 0x0000a00027187890 */ /* 0x000fe4000fffe03f */
[----:B------:R-:W-:Y:S02]  /*5a50*/  UIADD3.X UR7, URZ, UR7, URZ, UP0, !UPT ;  /* 0x000000073f077290 */ /* 0x000fe400087fe43f */
[----:B------:R-:W-:Y:S02]  /*5a60*/  UIADD3 UR16, UR39, 0x2000, URZ ;  /* 0x0000200027107890 */ /* 0x000fe4000fffe03f */
[----:B------:R-:W-:Y:S01]  /*5a70*/  UIADD3 UR8, UR39, 0x4000, URZ ;  /* 0x0000400027087890 */ /* 0x000fe2000fffe03f */
[----:B------:R-:W-:Y:S01]  /*5a80*/  UMOV UR41, URZ ;  /* 0x0000003f00297c82 */ /* 0x000fe20008000000 */
[----:B------:R-:W-:Y:S01]  /*5a90*/  UMOV UR33, 0x20 ;  /* 0x0000002000217882 */ /* 0x000fe20000000000 */
[----:B------:R-:W-:Y:S01]  /*5aa0*/  UMOV UR35, UR43 ;  /* 0x0000002b00237c82 */ /* 0x000fe20008000000 */
[----:B------:R-:W-:Y:S01]  /*5ab0*/  UMOV UR36, UR44 ;  /* 0x0000002c00247c82 */ /* 0x000fe20008000000 */
[----:B------:R-:W-:Y:S01]  /*5ac0*/  UMOV UR34, UR42 ;  /* 0x0000002a00227c82 */ /* 0x000fe20008000000 */
[----:B------:R-:W-:Y:S01]  /*5ad0*/  UMOV UR25, 0x40 ;  /* 0x0000004000197882 */ /* 0x000fe20000000000 */
[----:B------:R-:W-:Y:S01]  /*5ae0*/  UMOV UR27, UR43 ;  /* 0x0000002b001b7c82 */ /* 0x000fe20008000000 */
[----:B------:R-:W-:Y:S01]  /*5af0*/  UMOV UR28, UR44 ;  /* 0x0000002c001c7c82 */ /* 0x000fe20008000000 */
[----:B------:R1:W-:Y:S01]  /*5b00*/  UTMASTG.4D [UR40], [UR4] ;  /* 0x00000028040073b5 */ /* 0x0003e20008018000 */
[----:B------:R-:W-:Y:S01]  /*5b10*/  UMOV UR26, UR42 ;  /* 0x0000002a001a7c82 */ /* 0x000fe20008000000 */
[----:B------:R-:W-:Y:S01]  /*5b20*/  UMOV UR17, 0x20 ;  /* 0x0000002000117882 */ /* 0x000fe20000000000 */
[----:B------:R-:W-:Y:S01]  /*5b30*/  UMOV UR19, UR43 ;  /* 0x0000002b00137c82 */ /* 0x000fe20008000000 */
[----:B------:R-:W-:Y:S01]  /*5b40*/  UMOV UR20, UR44 ;  /* 0x0000002c00147c82 */ /* 0x000fe20008000000 */
[----:B------:R-:W-:Y:S01]  /*5b50*/  UMOV UR18, UR42 ;  /* 0x0000002a00127c82 */ /* 0x000fe20008000000 */
[----:B------:R-:W-:Y:S01]  /*5b60*/  UMOV UR9, 0x40 ;  /* 0x0000004000097882 */ /* 0x000fe20000000000 */
[----:B------:R-:W-:Y:S01]  /*5b70*/  UMOV UR11, UR43 ;  /* 0x0000002b000b7c82 */ /* 0x000fe20008000000 */
[----:B------:R3:W-:Y:S01]  /*5b80*/  UTMASTG.4D [UR32], [UR4] ;  /* 0x00000020040073b5 */ /* 0x0007e20008018000 */
[----:B------:R-:W-:Y:S01]  /*5b90*/  UMOV UR12, UR44 ;  /* 0x0000002c000c7c82 */ /* 0x000fe20008000000 */
[----:B------:R-:W-:Y:S01]  /*5ba0*/  UMOV UR10, UR42 ;  /* 0x0000002a000a7c82 */ /* 0x000fe20008000000 */
[----:B------:R3:W-:Y:S01]  /*5bb0*/  UTMASTG.4D [UR24], [UR4] ;  /* 0x00000018040073b5 */ /* 0x0007e20008018000 */
[----:B-1----:R-:W-:-:S02]  /*5bc0*/  UMOV UR40, UR39 ;  /* 0x0000002700287c82 */ /* 0x002fc40008000000 */
[----:B------:R3:W-:Y:S01]  /*5bd0*/  UTMASTG.4D [UR40], [UR6] ;  /* 0x00000028060073b5 */ /* 0x0007e20008018000 */
[----:B------:R3:W-:Y:S01]  /*5be0*/  UTMASTG.4D [UR16], [UR6] ;  /* 0x00000010060073b5 */ /* 0x0007e20008018000 */
[----:B------:R3:W-:Y:S02]  /*5bf0*/  UTMASTG.4D [UR8], [UR6] ;  /* 0x00000008060073b5 */ /* 0x0007e40008018000 */
[----:B---3--:R0:W-:Y:S02]  /*5c00*/  UTMACMDFLUSH ;  /* 0x00000000000079b7 */ /* 0x0081e40000000000 */
.L_x_2180:
[----:B------:R-:W-:Y:S05]  /*5c10*/  BSYNC B0 ;  /* 0x0000000000007941 */ /* 0x000fea0003800000 */
.L_x_2179:
[----:B------:R-:W-:-:S04]  /*5c20*/  DEPBAR.LE SB0, 0x0 ;  /* 0x000080000000791a */ /* 0x000fc80000000000 */
[----:B------:R-:W-:Y:S05]  /*5c30*/  EXIT ;  /* 0x000000000000794d */ /* 0x000fea0003800000 */
.L_x_2174:
[----:B-1----:R-:W1:Y:S01]  /*5c40*/  S2R R0, SR_TID.X ;  /* 0x0000000000007919 */ /* 0x002e620000002100 */
[----:B------:R-:W2:Y:S01]  /*5c50*/  LDC.64 R12, c[0x0][0x850] ;  /* 0x00021400ff0c7b82 */ /* 0x000ea20000000a00 */
[----:B------:R-:W-:Y:S01]  /*5c60*/  USHF.R.S32.HI UR10, URZ, 0x1f, UR43 ;  /* 0x0000001f3f0a7899 */ /* 0x000fe2000801142b */
[----:B------:R-:W-:Y:S01]  /*5c70*/  IMAD.U32 R19, RZ, RZ, UR37 ;  /* 0x00000025ff137e24 */ /* 0x000fe2000f8e00ff */
[----:B------:R-:W-:Y:S01]  /*5c80*/  ULDC UR4, c[0x0][0x808] ;  /* 0x0002020000047ab9 */ /* 0x000fe20000000800 */
[----:B------:R-:W-:Y:S01]  /*5c90*/  USHF.R.S32.HI UR11, URZ, 0x1f, UR44 ;  /* 0x0000001f3f0b7899 */ /* 0x000fe2000801142c */
[----:B------:R-:W-:Y:S01]  /*5ca0*/  BSSY B0, `(.L_x_2181) ;  /* 0x0000036000007945 */ /* 0x000fe20003800000 */
[----:B------:R-:W-:Y:S02]  /*5cb0*/  UIMAD UR4, UR37, -0x80, UR4 ;  /* 0xffffff80250478a4 */ /* 0x000fe4000f8e0204 */
[----:B------:R-:W3:Y:S01]  /*5cc0*/  LDC.64 R10, c[0x0][0x820] ;  /* 0x00020800ff0a7b82 */ /* 0x000ee20000000a00 */
[----:B------:R-:W-:-:S07]  /*5cd0*/  ULDC.64 UR6, c[0x0][0x208] ;  /* 0x0000820000067ab9 */ /* 0x000fce0000000a00 */
[----:B------:R-:W4:Y:S08]  /*5ce0*/  LDC.64 R16, c[0x0][0x828] ;  /* 0x00020a00ff107b82 */ /* 0x000f300000000a00 */
[----:B------:R-:W5:Y:S01]  /*5cf0*/  LDC.64 R14, c[0x0][0x858] ;  /* 0x00021600ff0e7b82 */ /* 0x000f620000000a00 */
[----:B--2---:R-:W-:-:S04]  /*5d00*/  IMAD R4, R12, UR10, RZ ;  /* 0x0000000a0c047c24 */ /* 0x004fc8000f8e02ff */
[----:B------:R-:W-:Y:S02]  /*5d10*/  IMAD R13, R13, UR43, R4 ;  /* 0x0000002b0d0d7c24 */ /* 0x000fe4000f8e0204 */
[----:B-1----:R-:W-:-:S05]  /*5d20*/  VIADD R3, R0, 0xffffff80 ;  /* 0xffffff8000037836 */ /* 0x002fca0000000000 */
[----:B------:R-:W-:-:S04]  /*5d30*/  SHF.R.S32.HI R2, RZ, 0x1f, R3 ;  /* 0x0000001fff027819 */ /* 0x000fc80000011403 */
[----:B------:R-:W-:-:S04]  /*5d40*/  LEA.HI R2, R2, R3, RZ, 0x2 ;  /* 0x0000000302027211 */ /* 0x000fc800078f10ff */
[----:B------:R-:W-:Y:S02]  /*5d50*/  LOP3.LUT R0, R2, 0x1ffffffc, RZ, 0xc0, !PT ;  /* 0x1ffffffc02007812 */ /* 0x000fe400078ec0ff */
[----:B------:R-:W-:-:S03]  /*5d60*/  SHF.R.S32.HI R2, RZ, 0x2, R2 ;  /* 0x00000002ff027819 */ /* 0x000fc60000011402 */
[----:B------:R-:W-:Y:S01]  /*5d70*/  IMAD.IADD R0, R3, 0x1, -R0 ;  /* 0x0000000103007824 */ /* 0x000fe200078e0a00 */
[C---:B------:R-:W-:Y:S01]  /*5d80*/  ISETP.GE.AND P1, PT, R2.reuse, UR4, PT ;  /* 0x0000000402007c0c */ /* 0x040fe2000bf26270 */
[----:B------:R-:W-:Y:S02]  /*5d90*/  VIADD R3, R2, 0x40 ;  /* 0x0000004002037836 */ /* 0x000fe40000000000 */
[----:B------:R-:W-:Y:S02]  /*5da0*/  IMAD.SHL.U32 R6, R0, 0x8, RZ ;  /* 0x0000000800067824 */ /* 0x000fe400078e00ff */
[----:B---3--:R-:W-:Y:S01]  /*5db0*/  IMAD R0, R10, UR10, RZ ;  /* 0x0000000a0a007c24 */ /* 0x008fe2000f8e02ff */
[----:B------:R-:W-:Y:S01]  /*5dc0*/  ISETP.GE.AND P0, PT, R3, UR4, PT ;  /* 0x0000000403007c0c */ /* 0x000fe2000bf06270 */
[----:B------:R-:W-:Y:S01]  /*5dd0*/  VIADD R18, R6, 0x40 ;  /* 0x0000004006127836 */ /* 0x000fe20000000000 */
[----:B------:R-:W-:Y:S01]  /*5de0*/  SHF.R.S32.HI R7, RZ, 0x1f, R6 ;  /* 0x0000001fff077819 */ /* 0x000fe20000011406 */
[----:B------:R-:W-:Y:S01]  /*5df0*/  IMAD R11, R11, UR43, R0 ;  /* 0x0000002b0b0b7c24 */ /* 0x000fe2000f8e0200 */
[----:B------:R-:W-:Y:S01]  /*5e00*/  SHF.R.S32.HI R3, RZ, 0x1f, R2 ;  /* 0x0000001fff037819 */ /* 0x000fe20000011402 */
[----:B----4-:R-:W-:-:S02]  /*5e10*/  IMAD R0, R16, UR11, RZ ;  /* 0x0000000b10007c24 */ /* 0x010fc4000f8e02ff */
[----:B------:R-:W-:-:S04]  /*5e20*/  IMAD.WIDE.U32 R4, R10, UR43, R6 ;  /* 0x0000002b0a047c25 */ /* 0x000fc8000f8e0006 */
[----:B------:R-:W-:-:S04]  /*5e30*/  IMAD.WIDE.U32 R8, R12, UR43, R6 ;  /* 0x0000002b0c087c25 */ /* 0x000fc8000f8e0006 */
[----:B------:R-:W-:Y:S02]  /*5e40*/  IMAD.IADD R5, R5, 0x1, R11 ;  /* 0x0000000105057824 */ /* 0x000fe400078e020b */
[----:B------:R-:W-:-:S04]  /*5e50*/  IMAD.WIDE R10, R19, 0x80, R2 ;  /* 0x00000080130a7825 */ /* 0x000fc800078e0202 */
[C---:B-----5:R-:W-:Y:S02]  /*5e60*/  IMAD R2, R14.reuse, UR11, RZ ;  /* 0x0000000b0e027c24 */ /* 0x060fe4000f8e02ff */
[----:B------:R-:W-:Y:S02]  /*5e70*/  IMAD.IADD R9, R9, 0x1, R13 ;  /* 0x0000000109097824 */ /* 0x000fe400078e020d */
[----:B------:R-:W-:Y:S02]  /*5e80*/  IMAD R3, R17, UR44, R0 ;  /* 0x0000002c11037c24 */ /* 0x000fe4000f8e0200 */
[----:B------:R-:W-:Y:S02]  /*5e90*/  IMAD R17, R15, UR44, R2 ;  /* 0x0000002c0f117c24 */ /* 0x000fe4000f8e0202 */
        /* <DEDUP_REMOVED lines=22> */
.L_x_2182:
[----:B------:R-:W-:Y:S05]  /*6000*/  BSYNC B0 ;  /* 0x0000000000007941 */ /* 0x000fea0003800000 */
.L_x_2181:
        /* <DEDUP_REMOVED lines=21> */
.L_x_2184:
[----:B------:R-:W-:Y:S05]  /*6160*/  BSYNC B0 ;  /* 0x0000000000007941 */ /* 0x000fea0003800000 */
.L_x_2183:
        /* <DEDUP_REMOVED lines=18> */
.L_x_2186:
[----:B------:R-:W-:Y:S05]  /*6290*/  BSYNC B0 ;  /* 0x0000000000007941 */ /* 0x000fea0003800000 */
.L_x_2185:
        /* <DEDUP_REMOVED lines=22> */
.L_x_2188:
[----:B------:R-:W-:Y:S05]  /*6400*/  BSYNC B0 ;  /* 0x0000000000007941 */ /* 0x000fea0003800000 */
.L_x_2187:
[----:B------:R-:W-:Y:S05]  /*6410*/  EXIT ;  /* 0x000000000000794d */ /* 0x000fea0003800000 */
.L_x_2150:
[----:B------:R-:W-:-:S08]  /*6420*/  NOP ;  /* 0x0000000000007918 */ /* 0x000fd00000000000 */
[----:B------:R-:W1:-:S00]  /*6430*/  USETMAXREG.DEALLOC.CTAPOOL 0x18 ;  /* 0x00000018000079c8 */ /* 0x000e4000080e0500 */
[----:B-1----:R-:W-:Y:S01]  /*6440*/  LOP3.LUT R0, R0, 0x3, RZ, 0xc0, !PT ;  /* 0x0000000300007812 */ /* 0x002fe200078ec0ff */
[----:B------:R-:W-:Y:S05]  /*6450*/  BSSY B0, `(.L_x_2189) ;  /* 0x0000364000007945 */ /* 0x000fea0003800000 */
[----:B------:R-:W1:Y:S02]  /*6460*/  SHFL.IDX PT, R0, R0, RZ, 0x1f ;  /* 0x00001fff00007589 */ /* 0x000e6400000e0000 */
[----:B-1----:R-:W-:-:S13]  /*6470*/  ISETP.NE.AND P0, PT, R0, RZ, PT ;  /* 0x000000ff0000720c */ /* 0x002fda0003f05270 */
[----:B------:R-:W-:Y:S05]  /*6480*/  @!P0 BRA `(.L_x_2190) ;  /* 0x0000000c00888947 */ /* 0x000fea0003800000 */
[----:B------:R-:W-:-:S13]  /*6490*/  ISETP.NE.AND P0, PT, R0, 0x1, PT ;  /* 0x000000010000780c */ /* 0x000fda0003f05270 */
[----:B------:R-:W-:Y:S05]  /*64a0*/  @P0 BRA `(.L_x_2191) ;  /* 0x0000003400780947 */ /* 0x000fea0003800000 */
[----:B------:R-:W1:Y:S01]  /*64b0*/  S2UR UR7, SR_CTAID.X ;  /* 0x00000000000779c3 */ /* 0x000e620000002500 */
[----:B------:R-:W-:Y:S02]  /*64c0*/  ULDC UR8, c[0x0][0xb50] ;  /* 0x0002d40000087ab9 */ /* 0x000fe40000000800 */
[----:B------:R-:W-:-:S05]  /*64d0*/  UISETP.NE.AND UP0, UPT, UR8, 0x1, UPT ;  /* 0x000000010800788c */ /* 0x000fca000bf05270 */
[----:B------:R-:W2:Y:S06]  /*64e0*/  LDC R0, c[0x0][0xb68] ;  /* 0x0002da00ff007b82 */ /* 0x000eac0000000800 */
[----:B------:R-:W-:Y:S01]  /*64f0*/  @UP0 ULDC UR4, c[0x0][0xb54] ;  /* 0x0002d50000040ab9 */ /* 0x000fe20000000800 */
[----:B------:R-:W-:Y:S01]  /*6500*/  @UP0 ULDC UR9, c[0x0][0xb58] ;  /* 0x0002d60000090ab9 */ /* 0x000fe20000000800 */
[----:B-1----:R-:W-:Y:S02]  /*6510*/  UIMAD.WIDE.U32 UR4, UR7, UR4, URZ ;  /* 0x00000004070472a5 */ /* 0x002fe4000f8e003f */
[----:B------:R-:W-:-:S02]  /*6520*/  UMOV UR6, UR7 ;  /* 0x0000000700067c82 */ /* 0x000fc40008000000 */
[----:B------:R-:W-:-:S04]  /*6530*/  @UP0 USHF.R.U32.HI UR6, URZ, UR9, UR5 ;  /* 0x000000093f060299 */ /* 0x000fc80008011605 */
[----:B------:R-:W-:Y:S02]  /*6540*/  UIADD3 UR4, -UR6, URZ, URZ ;  /* 0x0000003f06047290 */ /* 0x000fe4000fffe13f */
[----:B--2---:R-:W-:Y:S02]  /*6550*/  ISETP.LE.AND P0, PT, R0, UR6, PT ;  /* 0x0000000600007c0c */ /* 0x004fe4000bf03270 */
[----:B------:R-:W-:-:S11]  /*6560*/  UIMAD UR8, UR8, UR4, UR7 ;  /* 0x00000004080872a4 */ /* 0x000fd6000f8e0207 */
[----:B------:R-:W-:Y:S05]  /*6570*/  @!P0 BRA `(.L_x_2192) ;  /* 0x0000000000208947 */ /* 0x000fea0003800000 */
        /* <DEDUP_REMOVED lines=8> */
.L_x_2192:
[----:B------:R-:W-:Y:S01]  /*6600*/  ULDC UR9, c[0x0][0xb44] ;  /* 0x0002d10000097ab9 */ /* 0x000fe20000000800 */
[----:B------:R-:W-:Y:S01]  /*6610*/  UMOV UR7, UR8 ;  /* 0x0000000800077c82 */ /* 0x000fe20008000000 */
[----:B------:R-:W-:-:S11]  /*6620*/  UISETP.NE.AND UP0, UPT, UR9, 0x1, UPT ;  /* 0x000000010900788c */ /* 0x000fd6000bf05270 */
[----:B------:R-:W-:Y:S02]  /*6630*/  @UP0 ULDC.64 UR10, c[0x0][0xb48] ;  /* 0x0002d200000a0ab9 */ /* 0x000fe40000000a00 */
[----:B------:R-:W-:-:S04]  /*6640*/  UIMAD.WIDE.U32 UR4, UR8, UR10, URZ ;  /* 0x0000000a080472a5 */ /* 0x000fc8000f8e003f */
[----:B------:R-:W-:-:S04]  /*6650*/  @UP0 USHF.R.U32.HI UR7, URZ, UR11, UR5 ;  /* 0x0000000b3f070299 */ /* 0x000fc80008011605 */
[----:B------:R-:W-:-:S12]  /*6660*/  UIMAD UR4, UR7, UR9, URZ ;  /* 0x00000009070472a4 */ /* 0x000fd8000f8e023f */
.L_x_2193:
        /* <DEDUP_REMOVED lines=13> */
[----:B------:R-:W-:Y:S05]  /*6740*/  @!P0 BRA `(.L_x_2191) ;  /* 0x0000003000d08947 */ /* 0x000fea0003800000 */
[----:B------:R-:W-:Y:S01]  /*6750*/  ULDC UR5, c[0x0][0x280] ;  /* 0x0000a00000057ab9 */ /* 0x000fe20000000800 */
[----:B------:R-:W-:Y:S01]  /*6760*/  ULDC UR4, c[0x0][0x290] ;  /* 0x0000a40000047ab9 */ /* 0x000fe20000000800 */
[----:B------:R-:W-:Y:S01]  /*6770*/  ULEA UR7, UR7, UR5, 0x7 ;  /* 0x0000000507077291 */ /* 0x000fe2000f8e383f */
[----:B------:R-:W-:Y:S01]  /*6780*/  ULDC UR6, c[0x0][0x74c] ;  /* 0x0001d30000067ab9 */ /* 0x000fe20000000800 */
[----:B------:R-:W-:Y:S02]  /*6790*/  UIADD3 UR5, UR5, 0x3f, URZ ;  /* 0x0000003f05057890 */ /* 0x000fe4000fffe03f */
[----:B------:R-:W-:Y:S02]  /*67a0*/  UIADD3 UR7, -UR6, UR7, -UR4 ;  /* 0x0000000706077290 */ /* 0x000fe4000fffe904 */
[----:B------:R-:W-:Y:S02]  /*67b0*/  USHF.R.S32.HI UR6, URZ, 0x1f, UR5 ;  /* 0x0000001f3f067899 */ /* 0x000fe40008011405 */
[----:B------:R-:W-:-:S02]  /*67c0*/  USHF.R.S32.HI UR4, URZ, 0x1f, UR7 ;  /* 0x0000001f3f047899 */ /* 0x000fc40008011407 */
[----:B------:R-:W-:Y:S02]  /*67d0*/  ULEA.HI UR5, UR6, UR5, URZ, 0x6 ;  /* 0x0000000506057291 */ /* 0x000fe4000f8f303f */
[----:B------:R-:W-:Y:S02]  /*67e0*/  ULEA.HI UR4, UR4, UR7, URZ, 0x6 ;  /* 0x0000000704047291 */ /* 0x000fe4000f8f303f */
[----:B------:R-:W-:Y:S02]  /*67f0*/  USHF.R.S32.HI UR5, URZ, 0x6, UR5 ;  /* 0x000000063f057899 */ /* 0x000fe40008011405 */
[----:B------:R-:W-:-:S04]  /*6800*/  USHF.R.S32.HI UR4, URZ, 0x6, UR4 ;  /* 0x000000063f047899 */ /* 0x000fc80008011404 */
[----:B------:R-:W-:-:S04]  /*6810*/  UISETP.LT.AND UP0, UPT, URZ, UR4, UPT ;  /* 0x000000043f00728c */ /* 0x000fc8000bf01270 */
[----:B------:R-:W-:-:S04]  /*6820*/  USEL UR8, URZ, UR4, !UP0 ;  /* 0x000000043f087287 */ /* 0x000fc8000c000000 */
[----:B------:R-:W-:-:S06]  /*6830*/  UISETP.GT.AND UP0, UPT, UR5, UR8, UPT ;  /* 0x000000080500728c */ /* 0x000fcc000bf04270 */
[----:B------:R-:W-:-:S13]  /*6840*/  PLOP3.LUT P0, PT, PT, PT, UP0, 0x80, 0x0 ;  /* 0x000000000000781c */ /* 0x000fda0003f0f008 */
[----:B------:R-:W-:Y:S05]  /*6850*/  @!P0 BRA `(.L_x_2191) ;  /* 0x00000030008c8947 */ /* 0x000fea0003800000 */
[----:B------:R-:W-:Y:S01]  /*6860*/  USHF.R.S32.HI UR4, URZ, 0x1f, UR11 ;  /* 0x0000001f3f047899 */ /* 0x000fe2000801140b */
[----:B------:R-:W-:Y:S01]  /*6870*/  ULDC.64 UR12, c[0x0][0x2d8] ;  /* 0x0000b600000c7ab9 */ /* 0x000fe20000000a00 */
[----:B------:R-:W-:Y:S02]  /*6880*/  ELECT P0, URZ, PT ;  /* 0x00000000003f782f */ /* 0x000fe40003800000 */
[----:B------:R-:W-:Y:S02]  /*6890*/  UIMAD UR9, UR4, UR12, URZ ;  /* 0x0000000c040972a4 */ /* 0x000fe4000f8e023f */
[----:B------:R-:W-:Y:S02]  /*68a0*/  UIADD3 UR4, UR5, -UR8, URZ ;  /* 0x8000000805047290 */ /* 0x000fe4000fffe03f */
[----:B------:R-:W-:Y:S02]  /*68b0*/  UIMAD.WIDE.U32 UR6, UR11, UR12, URZ ;  /* 0x0000000c0b0672a5 */ /* 0x000fe4000f8e003f */
[----:B------:R-:W-:-:S02]  /*68c0*/  ULOP3.LUT UR4, UR4, 0x1, URZ, 0xc0, !UPT ;  /* 0x0000000104047892 */ /* 0x000fc4000f8ec03f */
[----:B------:R-:W-:Y:S02]  /*68d0*/  UIMAD UR9, UR11, UR13, UR9 ;  /* 0x0000000d0b0972a4 */ /* 0x000fe4000f8e0209 */
[----:B------:R-:W-:Y:S02]  /*68e0*/  UISETP.NE.U32.AND UP0, UPT, UR4, 0x1, UPT ;  /* 0x000000010400788c */ /* 0x000fe4000bf05070 */
[----:B------:R-:W-:Y:S01]  /*68f0*/  USHF.R.S32.HI UR11, URZ, 0x1f, UR10 ;  /* 0x0000001f3f0b7899 */ /* 0x000fe2000801140a */
[----:B------:R-:W-:Y:S01]  /*6900*/  ULDC.64 UR12, c[0x0][0x2e0] ;  /* 0x0000b800000c7ab9 */ /* 0x000fe20000000a00 */
[----:B------:R-:W-:Y:S02]  /*6910*/  UIADD3 UR7, UR7, UR9, URZ ;  /* 0x0000000907077290 */ /* 0x000fe4000fffe03f */
[----:B------:R-:W-:Y:S01]  /*6920*/  PLOP3.LUT P1, PT, PT, PT, UP0, 0x80, 0x0 ;  /* 0x000000000000781c */ /* 0x000fe20003f2f008 */
[----:B------:R-:W-:Y:S02]  /*6930*/  UIMAD UR9, UR11, UR12, URZ ;  /* 0x0000000c0b0972a4 */ /* 0x000fe4000f8e023f */
[----:B------:R-:W-:-:S02]  /*6940*/  UIMAD.WIDE.U32 UR6, UR10, UR12, UR6 ;  /* 0x0000000c0a0672a5 */ /* 0x000fc4000f8e0006 */
[----:B------:R-:W-:-:S04]  /*6950*/  UIMAD UR9, UR10, UR13, UR9 ;  /* 0x0000000d0a0972a4 */ /* 0x000fc8000f8e0209 */
[----:B------:R-:W-:-:S04]  /*6960*/  UIADD3 UR23, UR7, UR9, URZ ;  /* 0x0000000907177290 */ /* 0x000fc8000fffe03f */
[----:B------:R-:W-:Y:S08]  /*6970*/  @P1 BRA `(.L_x_2194) ;  /* 0x0000000000bc1947 */ /* 0x000ff00003800000 */
        /* <DEDUP_REMOVED lines=18> */
.L_x_2196:
[----:B------:R-:W-:Y:S05]  /*6aa0*/  BSYNC B1 ;  /* 0x0000000000017941 */ /* 0x000fea0003800000 */
.L_x_2195:
        /* <DEDUP_REMOVED lines=19> */
.L_x_2198:
[----:B------:R-:W-:Y:S05]  /*6be0*/  BSYNC B1 ;  /* 0x0000000000017941 */ /* 0x000fea0003800000 */
.L_x_2197:
[----:B------:R-:W-:Y:S06]  /*6bf0*/  BAR.ARV 0xa, 0xa0 ;  /* 0x0282800000007b1d */ /* 0x000fec0000002000 */
[----:B------:R-:W-:Y:S04]  /*6c00*/  BSSY B1, `(.L_x_2199) ;  /* 0x0000003000017945 */ /* 0x000fe80003800000 */
[----:B------:R-:W-:Y:S05]  /*6c10*/  @!P0 BRA `(.L_x_2200) ;  /* 0x0000000000048947 */ /* 0x000fea0003800000 */
[----:B------:R-:W-:-:S04]  /*6c20*/  DEPBAR.LE SB0, 0x0 ;  /* 0x000080000000791a */ /* 0x000fc80000000000 */
.L_x_2200:
[----:B------:R-:W-:Y:S05]  /*6c30*/  BSYNC B1 ;  /* 0x0000000000017941 */ /* 0x000fea0003800000 */
.L_x_2199:
[----:B------:R-:W-:Y:S06]  /*6c40*/  BAR.ARV 0xb, 0xa0 ;  /* 0x02c2800000007b1d */ /* 0x000fec0000002000 */
[----:B------:R-:W-:Y:S01]  /*6c50*/  UIADD3 UR12, UR8, 0x1, URZ ;  /* 0x00000001080c7890 */ /* 0x000fe2000fffe03f */
[----:B------:R-:W-:Y:S11]  /*6c60*/  BRA `(.L_x_2201) ;  /* 0x0000000000047947 */ /* 0x000ff60003800000 */
.L_x_2194:
[----:B------:R-:W-:-:S05]  /*6c70*/  UMOV UR12, UR8 ;  /* 0x00000008000c7c82 */ /* 0x000fca0008000000 */
.L_x_2201:
[----:B------:R-:W-:-:S04]  /*6c80*/  UIADD3 UR4, UR8, 0x1, URZ ;  /* 0x0000000108047890 */ /* 0x000fc8000fffe03f */
[----:B------:R-:W-:-:S06]  /*6c90*/  UISETP.NE.AND UP0, UPT, UR5, UR4, UPT ;  /* 0x000000040500728c */ /* 0x000fcc000bf05270 */
[----:B------:R-:W-:-:S13]  /*6ca0*/  PLOP3.LUT P1, PT, PT, PT, UP0, 0x80, 0x0 ;  /* 0x000000000000781c */ /* 0x000fda0003f2f008 */
[----:B------:R-:W-:Y:S05]  /*6cb0*/  @!P1 BRA `(.L_x_2191) ;  /* 0x0000002c00749947 */ /* 0x000fea0003800000 */
[----:B------:R-:W-:Y:S01]  /*6cc0*/  ULDC.64 UR10, c[0x0][0x2c0] ;  /* 0x0000b000000a7ab9 */ /* 0x000fe20000000a00 */
[----:B------:R-:W-:Y:S02]  /*6cd0*/  UIADD3 UR19, UR9, UR7, URZ ;  /* 0x0000000709137290 */ /* 0x000fe4000fffe03f */
        /* <DEDUP_REMOVED lines=10> */
[----:B------:R-:W-:Y:S01]  /*6d80*/  ULDC.64 UR24, c[0x0][0x2c0] ;  /* 0x0000b00000187ab9 */ /* 0x000fe20000000a00 */
[----:B------:R-:W-:-:S09]  /*6d90*/  UMOV UR20, UR13 ;  /* 0x0000000d00147c82 */ /* 0x000fd20008000000 */
.L_x_2214:
        /* <DEDUP_REMOVED lines=20> */
.L_x_2203:
[----:B------:R-:W-:Y:S05]  /*6ee0*/  BSYNC B1 ;  /* 0x0000000000017941 */ /* 0x000fea0003800000 */
.L_x_2202:
        /* <DEDUP_REMOVED lines=13> */
.L_x_2205:
[----:B------:R-:W-:Y:S05]  /*6fc0*/  BSYNC B1 ;  /* 0x0000000000017941 */ /* 0x000fea0003800000 */
.L_x_2204:
[----:B------:R-:W-:Y:S06]  /*6fd0*/  BAR.ARV 0xa, 0xa0 ;  /* 0x0282800000007b1d */ /* 0x000fec0000002000 */
[----:B------:R-:W-:Y:S04]  /*6fe0*/  BSSY B1, `(.L_x_2206) ;  /* 0x0000003000017945 */ /* 0x000fe80003800000 */
[----:B------:R-:W-:Y:S05]  /*6ff0*/  @!P0 BRA `(.L_x_2207) ;  /* 0x0000000000048947 */ /* 0x000fea0003800000 */
[----:B------:R-:W-:-:S04]  /*7000*/  DEPBAR.LE SB0, 0x0 ;  /* 0x000080000000791a */ /* 0x000fc80000000000 */
.L_x_2207:
[----:B------:R-:W-:Y:S05]  /*7010*/  BSYNC B1 ;  /* 0x0000000000017941 */ /* 0x000fea0003800000 */
.L_x_2206:
        /* <DEDUP_REMOVED lines=13> */
.L_x_2209:
[----:B------:R-:W-:Y:S05]  /*70f0*/  BSYNC B1 ;  /* 0x0000000000017941 */ /* 0x000fea0003800000 */
.L_x_2208:
        /* <DEDUP_REMOVED lines=13> */
.L_x_2211:
[----:B------:R-:W-:Y:S05]  /*71d0*/  BSYNC B1 ;  /* 0x0000000000017941 */ /* 0x000fea0003800000 */
.L_x_2210:
[----:B------:R-:W-:Y:S01]  /*71e0*/  UIADD3 UR12, UR12, 0x2, URZ ;  /* 0x000000020c0c7890 */ /* 0x000fe2000fffe03f */
[----:B------:R-:W-:Y:S06]  /*71f0*/  BAR.ARV 0xa, 0xa0 ;  /* 0x0282800000007b1d */ /* 0x000fec0000002000 */
[----:B------:R-:W-:Y:S01]  /*7200*/  UISETP.GE.AND UP0, UPT, UR12, UR5, UPT ;  /* 0x000000050c00728c */ /* 0x000fe2000bf06270 */
[----:B------:R-:W-:Y:S04]  /*7210*/  BSSY B1, `(.L_x_2212) ;  /* 0x0000003000017945 */ /* 0x000fe80003800000 */
[----:B------:R-:W-:Y:S06]  /*7220*/  @!P0 BRA `(.L_x_2213) ;  /* 0x0000000000048947 */ /* 0x000fec0003800000 */
[----:B------:R-:W-:-:S04]  /*7230*/  DEPBAR.LE SB0, 0x0 ;  /* 0x000080000000791a */ /* 0x000fc80000000000 */
.L_x_2213:
[----:B------:R-:W-:Y:S05]  /*7240*/  BSYNC B1 ;  /* 0x0000000000017941 */ /* 0x000fea0003800000 */
.L_x_2212:
[----:B------:R-:W-:Y:S06]  /*7250*/  BAR.ARV 0xb, 0xa0 ;  /* 0x02c2800000007b1d */ /* 0x000fec0000002000 */
[----:B------:R-:W-:Y:S01]  /*7260*/  PLOP3.LUT P1, PT, PT, PT, UP0, 0x80, 0x0 ;  /* 0x000000000000781c */ /* 0x000fe20003f2f008 */
[----:B------:R-:W-:Y:S02]  /*7270*/  UIADD3 UR20, UR20, 0x3000, URZ ;  /* 0x0000300014147890 */ /* 0x000fe4000fffe03f */
[----:B------:R-:W-:-:S10]  /*7280*/  UIADD3 UR4, UR4, 0x3000, URZ ;  /* 0x0000300004047890 */ /* 0x000fd4000fffe03f */
[----:B------:R-:W-:Y:S05]  /*7290*/  @!P1 BRA `(.L_x_2214) ;  /* 0xfffffff800c09947 */ /* 0x000fea000383ffff */
[----:B------:R-:W-:Y:S05]  /*72a0*/  BRA `(.L_x_2191) ;  /* 0x0000002400f87947 */ /* 0x000fea0003800000 */
.L_x_2190:
        /* <DEDUP_REMOVED lines=21> */
.L_x_2215:
[----:B------:R-:W-:Y:S01]  /*7400*/  ULDC UR8, c[0x0][0xb44] ;  /* 0x0002d10000087ab9 */ /* 0x000fe20000000800 */
[----:B------:R-:W-:Y:S01]  /*7410*/  UMOV UR11, UR7 ;  /* 0x00000007000b7c82 */ /* 0x000fe20008000000 */
[----:B------:R-:W-:-:S11]  /*7420*/  UISETP.NE.AND UP0, UPT, UR8, 0x1, UPT ;  /* 0x000000010800788c */ /* 0x000fd6000bf05270 */
[----:B------:R-:W-:Y:S02]  /*7430*/  @UP0 ULDC.64 UR12, c[0x0][0xb48] ;  /* 0x0002d200000c0ab9 */ /* 0x000fe40000000a00 */
[----:B------:R-:W-:-:S04]  /*7440*/  UIMAD.WIDE.U32 UR4, UR7, UR12, URZ ;  /* 0x0000000c070472a5 */ /* 0x000fc8000f8e003f */
[----:B------:R-:W-:-:S04]  /*7450*/  @UP0 USHF.R.U32.HI UR11, URZ, UR13, UR5 ;  /* 0x0000000d3f0b0299 */ /* 0x000fc80008011605 */
[----:B------:R-:W-:-:S12]  /*7460*/  UIMAD UR4, UR11, UR8, URZ ;  /* 0x000000080b0472a4 */ /* 0x000fd8000f8e023f */
.L_x_2216:
[----:B------:R-:W-:Y:S01]  /*7470*/  ULDC UR8, c[0x0][0xb38] ;  /* 0x0002ce0000087ab9 */ /* 0x000fe20000000800 */
[----:B------:R-:W-:Y:S01]  /*7480*/  UIADD3 UR4, UR7, -UR4, URZ ;  /* 0x8000000407047290 */ /* 0x000fe2000fffe03f */
[----:B------:R-:W-:Y:S01]  /*7490*/  IMAD.MOV.U32 R11, RZ, RZ, 0x1 ;  /* 0x00000001ff0b7424 */ /* 0x000fe200078e00ff */
[----:B------:R-:W-:Y:S01]  /*74a0*/  UISETP.NE.AND UP0, UPT, UR8, 0x1, UPT ;  /* 0x000000010800788c */ /* 0x000fe2000bf05270 */
[----:B------:R-:W-:Y:S01]  /*74b0*/  IMAD.MOV.U32 R0, RZ, RZ, RZ ;  /* 0x000000ffff007224 */ /* 0x000fe200078e00ff */
[----:B------:R-:W-:Y:S02]  /*74c0*/  ULDC UR5, c[0x0][0xb44] ;  /* 0x0002d10000057ab9 */ /* 0x000fe40000000800 */
[----:B------:R-:W-:-:S07]  /*74d0*/  UIMAD UR6, UR6, UR5, UR4 ;  /* 0x00000005060672a4 */ /* 0x000fce000f8e0204 */
        /* <DEDUP_REMOVED lines=9> */
[----:B------:R-:W-:Y:S01]  /*7570*/  USHF.L.U32 UR11, UR11, 0x7, URZ ;  /* 0x000000070b0b7899 */ /* 0x000fe2000800063f */
[----:B------:R-:W-:Y:S01]  /*7580*/  ULDC UR5, c[0x0][0x280] ;  /* 0x0000a00000057ab9 */ /* 0x000fe20000000800 */
[----:B------:R-:W-:Y:S01]  /*7590*/  ULDC UR4, c[0x0][0x290] ;  /* 0x0000a40000047ab9 */ /* 0x000fe20000000800 */
[----:B------:R-:W-:Y:S01]  /*75a0*/  ULDC UR6, c[0x0][0x74c] ;  /* 0x0001d30000067ab9 */ /* 0x000fe20000000800 */
[----:B------:R-:W-:-:S04]  /*75b0*/  UIADD3 UR4, -UR4, UR11, UR5 ;  /* 0x0000000b04047290 */ /* 0x000fc8000fffe105 */
[----:B------:R-:W-:Y:S02]  /*75c0*/  UIADD3 UR4, UR4, -UR6, URZ ;  /* 0x8000000604047290 */ /* 0x000fe4000fffe03f */
[----:B------:R-:W-:Y:S02]  /*75d0*/  UIADD3 UR6, UR5, 0x3f, URZ ;  /* 0x0000003f05067890 */ /* 0x000fe4000fffe03f */
[----:B------:R-:W-:Y:S02]  /*75e0*/  USHF.R.S32.HI UR5, URZ, 0x1f, UR4 ;  /* 0x0000001f3f057899 */ /* 0x000fe40008011404 */
[----:B------:R-:W-:Y:S02]  /*75f0*/  USHF.R.S32.HI UR7, URZ, 0x1f, UR6 ;  /* 0x0000001f3f077899 */ /* 0x000fe40008011406 */
[----:B------:R-:W-:Y:S02]  /*7600*/  ULEA.HI UR5, UR5, UR4, URZ, 0x6 ;  /* 0x0000000405057291 */ /* 0x000fe4000f8f303f */
[----:B------:R-:W-:-:S02]  /*7610*/  ULEA.HI UR4, UR7, UR6, URZ, 0x6 ;  /* 0x0000000607047291 */ /* 0x000fc4000f8f303f */
[----:B------:R-:W-:Y:S02]  /*7620*/  USHF.R.S32.HI UR5, URZ, 0x6, UR5 ;  /* 0x000000063f057899 */ /* 0x000fe40008011405 */
[----:B------:R-:W-:-:S04]  /*7630*/  USHF.R.S32.HI UR4, URZ, 0x6, UR4 ;  /* 0x000000063f047899 */ /* 0x000fc80008011404 */
[----:B------:R-:W-:-:S04]  /*7640*/  VIMNMX R4, RZ, UR5, !PT ;  /* 0x00000005ff047c48 */ /* 0x000fc8000ffe0100 */
[----:B------:R-:W-:-:S13]  /*7650*/  ISETP.LT.AND P0, PT, R4, UR4, PT ;  /* 0x0000000404007c0c */ /* 0x000fda000bf01270 */
[----:B------:R-:W-:Y:S05]  /*7660*/  @!P0 BRA `(.L_x_2217) ;  /* 0x0000002000748947 */ /* 0x000fea0003800000 */
[----:B------:R-:W-:Y:S01]  /*7670*/  USHF.R.S32.HI UR5, URZ, 0x1f, UR20 ;  /* 0x0000001f3f057899 */ /* 0x000fe20008011414 */
[----:B------:R-:W-:Y:S01]  /*7680*/  BSSY B1, `(.L_x_2217) ;  /* 0x000021b000017945 */ /* 0x000fe20003800000 */
[----:B------:R-:W-:Y:S01]  /*7690*/  ULDC.64 UR6, c[0x0][0x718] ;  /* 0x0001c60000067ab9 */ /* 0x000fe20000000a00 */
[----:B------:R-:W-:Y:S01]  /*76a0*/  ULDC.64 UR14, c[0x0][0x730] ;  /* 0x0001cc00000e7ab9 */ /* 0x000fe20000000a00 */
[----:B------:R-:W-:Y:S01]  /*76b0*/  UIMAD.WIDE.U32 UR8, UR20, UR6, URZ ;  /* 0x00000006140872a5 */ /* 0x000fe2000f8e003f */
[----:B------:R-:W-:Y:S01]  /*76c0*/  IMAD.MOV.U32 R0, RZ, RZ, RZ ;  /* 0x000000ffff007224 */ /* 0x000fe200078e00ff */
[----:B------:R-:W-:Y:S02]  /*76d0*/  UIMAD UR6, UR5, UR6, URZ ;  /* 0x00000006050672a4 */ /* 0x000fe4000f8e023f */
[----:B------:R-:W-:Y:S02]  /*76e0*/  UIMAD UR5, UR5, UR14, URZ ;  /* 0x0000000e050572a4 */ /* 0x000fe4000f8e023f */
[----:B------:R-:W-:-:S02]  /*76f0*/  UIMAD UR6, UR20, UR7, UR6 ;  /* 0x00000007140672a4 */ /* 0x000fc4000f8e0206 */
[----:B------:R-:W-:Y:S01]  /*7700*/  UIMAD UR10, UR20, UR15, UR5 ;  /* 0x0000000f140a72a4 */ /* 0x000fe2000f8e0205 */
[----:B------:R-:W-:Y:S01]  /*7710*/  ULDC UR7, c[0x0][0x2e8] ;  /* 0x0000ba0000077ab9 */ /* 0x000fe20000000800 */
[----:B------:R-:W-:Y:S02]  /*7720*/  USHF.R.S32.HI UR5, URZ, 0x1f, UR21 ;  /* 0x0000001f3f057899 */ /* 0x000fe40008011415 */
[----:B------:R-:W-:Y:S01]  /*7730*/  UISETP.NE.AND UP0, UPT, UR7, 0x1, UPT ;  /* 0x000000010700788c */ /* 0x000fe2000bf05270 */
[----:B------:R-:W-:Y:S01]  /*7740*/  ULDC.64 UR22, c[0x0][0x720] ;  /* 0x0001c80000167ab9 */ /* 0x000fe20000000a00 */
[----:B------:R-:W-:Y:S01]  /*7750*/  ELECT P0, URZ, PT ;  /* 0x00000000003f782f */ /* 0x000fe20003800000 */
[----:B------:R-:W-:Y:S02]  /*7760*/  UIMAD UR7, UR5, UR22, URZ ;  /* 0x00000016050772a4 */ /* 0x000fe4000f8e023f */
[----:B------:R-:W-:Y:S02]  /*7770*/  UIADD3 UR9, UR9, UR6, URZ ;  /* 0x0000000609097290 */ /* 0x000fe4000fffe03f */
[----:B------:R-:W-:-:S02]  /*7780*/  UIMAD.WIDE.U32 UR12, UR20, UR14, URZ ;  /* 0x0000000e140c72a5 */ /* 0x000fc4000f8e003f */
[----:B------:R-:W-:Y:S01]  /*7790*/  UIMAD UR6, UR21, UR23, UR7 ;  /* 0x00000017150672a4 */ /* 0x000fe2000f8e0207 */
[----:B------:R-:W-:Y:S01]  /*77a0*/  ULDC.64 UR14, c[0x0][0x738] ;  /* 0x0001ce00000e7ab9 */ /* 0x000fe20000000a00 */
[----:B------:R-:W-:Y:S02]  /*77b0*/  UIMAD.WIDE.U32 UR22, UR21, UR22, UR8 ;  /* 0x00000016151672a5 */ /* 0x000fe4000f8e0008 */
[----:B------:R-:W-:Y:S02]  /*77c0*/  UIMAD UR5, UR5, UR14, URZ ;  /* 0x0000000e050572a4 */ /* 0x000fe4000f8e023f */
[----:B------:R-:W-:Y:S01]  /*77d0*/  UIADD3 UR13, UR13, UR10, URZ ;  /* 0x0000000a0d0d7290 */ /* 0x000fe2000fffe03f */
[----:B------:R-:W-:Y:S01]  /*77e0*/  @UP0 ULDC UR8, c[0x0][0x2ec] ;  /* 0x0000bb0000080ab9 */ /* 0x000fe20000000800 */
[----:B------:R-:W-:Y:S02]  /*77f0*/  UIMAD UR5, UR21, UR15, UR5 ;  /* 0x0000000f150572a4 */ /* 0x000fe4000f8e0205 */
[----:B------:R-:W-:-:S02]  /*7800*/  UIMAD.WIDE.U32 UR8, UR20, UR8, URZ ;  /* 0x00000008140872a5 */ /* 0x000fc4000f8e003f */
[----:B------:R-:W-:Y:S01]  /*7810*/  UIMAD.WIDE.U32 UR14, UR21, UR14, UR12 ;  /* 0x0000000e150e72a5 */ /* 0x000fe2000f8e000c */
[----:B------:R-:W-:Y:S02]  /*7820*/  @UP0 ULDC UR7, c[0x0][0x2f0] ;  /* 0x0000bc0000070ab9 */ /* 0x000fe40000000800 */
[----:B------:R-:W-:Y:S01]  /*7830*/  UMOV UR12, UR20 ;  /* 0x00000014000c7c82 */ /* 0x000fe20008000000 */
        /* <DEDUP_REMOVED lines=9> */
.L_x_2247:
        /* <DEDUP_REMOVED lines=15> */
.L_x_2220:
        /* <DEDUP_REMOVED lines=67> */
[----:B------:R-:W-:Y:S01]  /*7df0*/  ISETP.GE.AND P1, PT, R4, R6, PT ;  /* 0x000000060400720c */ /* 0x000fe20003f26270 */
[----:B------:R-:W-:Y:S01]  /*7e00*/  UTMALDG.4D [UR16], [UR48], desc[UR50] ;  /* 0x00003210300075b4 */ /* 0x000fe20008019000 */
[----:B------:R-:W-:Y:S01]  /*7e10*/  UMOV UR60, UR12 ;  /* 0x0000000c003c7c82 */ /* 0x000fe20008000000 */
[----:B------:R-:W-:Y:S01]  /*7e20*/  UMOV UR61, UR21 ;  /* 0x00000015003d7c82 */ /* 0x000fe20008000000 */
[----:B------:R1:W-:Y:S01]  /*7e30*/  UTMALDG.4D [UR40], [UR48], desc[UR50] ;  /* 0x00003228300075b4 */ /* 0x0003e20008019000 */
[----:B------:R-:W-:Y:S01]  /*7e40*/  UTMALDG.4D [UR24], [UR48], desc[UR50] ;  /* 0x00003218300075b4 */ /* 0x000fe20008019000 */
[----:B------:R2:W-:Y:S01]  /*7e50*/  UBLKCP.S.G [UR56], [UR32], UR7 ;  /* 0x00000038200073ba */ /* 0x0005e20008000207 */
[----:B------:R3:W-:Y:S01]  /*7e60*/  SYNCS.ARRIVE.TRANS64 RZ, [R16+URZ+0x26800], R5 ;  /* 0x0268000510ff79a7 */ /* 0x0007e2000800003f */
[----:B------:R4:W-:Y:S01]  /*7e70*/  UTMALDG.4D [UR8], [UR46], desc[UR54] ;  /* 0x000036082e0075b4 */ /* 0x0009e20008019000 */
[----:B-1----:R-:W-:Y:S01]  /*7e80*/  UIADD3 UR40, UR8, 0x4000, URZ ;  /* 0x0000400008287890 */ /* 0x002fe2000fffe03f */
[----:B------:R-:W-:Y:S01]  /*7e90*/  UMOV UR42, 0x40 ;  /* 0x00000040002a7882 */ /* 0x000fe20000000000 */
[----:B------:R-:W-:Y:S01]  /*7ea0*/  UMOV UR43, UR11 ;  /* 0x0000000b002b7c82 */ /* 0x000fe20008000000 */
[----:B------:R-:W-:Y:S01]  /*7eb0*/  UMOV UR44, UR12 ;  /* 0x0000000c002c7c82 */ /* 0x000fe20008000000 */
[----:B------:R-:W-:Y:S01]  /*7ec0*/  UMOV UR41, UR9 ;  /* 0x0000000900297c82 */ /* 0x000fe20008000000 */
[----:B--2---:R-:W-:-:S02]  /*7ed0*/  UIADD3 UR32, UR8, 0x1000, URZ ;  /* 0x0000100008207890 */ /* 0x004fc4000fffe03f */
        /* <DEDUP_REMOVED lines=17> */
[----:B-1----:R-:W-:Y:S01]  /*7ff0*/  UIADD3 UR32, UR8, 0x6000, URZ ;  /* 0x0000600008207890 */ /* 0x002fe2000fffe03f */
        /* <DEDUP_REMOVED lines=8> */
[----:B---3--:R-:W-:Y:S05]  /*8080*/  @P1 BRA `(.L_x_2221) ;  /* 0x0000001000f41947 */ /* 0x008fea0003800000 */
        /* <DEDUP_REMOVED lines=10> */
[----:B------:R2:W-:Y:S01]  /*8130*/  STL [R1], R5 ;  /* 0x0000000501007387 */ /* 0x0005e20000100800 */
[----:B-1----:R-:W-:Y:S01]  /*8140*/  LOP3.LUT R6, R6, 0x1f, RZ, 0xc0, !PT ;  /* 0x0000001f06067812 */ /* 0x002fe200078ec0ff */
[----:B------:R-:W-:Y:S06]  /*8150*/  @!P1 BRA `(.L_x_2222) ;  /* 0x0000000c00209947 */ /* 0x000fec0003800000 */
[----:B------:R-:W-:Y:S01]  /*8160*/  R2UR UR8, R5 ;  /* 0x00000000050872ca */ /* 0x000fe200000e0000 */
[----:B------:R-:W-:Y:S02]  /*8170*/  IMAD.MOV.U32 R0, RZ, RZ, R4 ;  /* 0x000000ffff007224 */ /* 0x000fe400078e0004 */
[----:B------:R-:W-:-:S10]  /*8180*/  IMAD.MOV.U32 R11, RZ, RZ, 0x1 ;  /* 0x00000001ff0b7424 */ /* 0x000fd400078e00ff */
[----:B------:R-:W-:-:S06]  /*8190*/  UIADD3 UR7, UR7, -UR8, URZ ;  /* 0x8000000807077290 */ /* 0x000fcc000fffe03f */
[----:B------:R-:W-:-:S07]  /*81a0*/  IMAD.U32 R20, RZ, RZ, UR7 ;  /* 0x00000007ff147e24 */ /* 0x000fce000f8e00ff */
.L_x_2231:
[----:B--234-:R-:W-:-:S04]  /*81b0*/  SHF.L.U32 R21, R11, 0x1f, RZ ;  /* 0x0000001f0b157819 */ /* 0x01cfc800000006ff */
[----:B------:R-:W1:Y:S02]  /*81c0*/  SYNCS.PHASECHK.TRANS64.TRYWAIT P1, [R16+URZ+0x26840], R21 ;  /* 0x02684015100075a7 */ /* 0x000e64000802017f */
[----:B-1----:R-:W-:Y:S05]  /*81d0*/  @!P1 BRA `(.L_x_2223) ;  /* 0x0000001800ac9947 */ /* 0x002fea0003800000 */
.L_x_2248:
[----:B------:R-:W-:Y:S05]  /*81e0*/  @P0 BRA `(.L_x_2224) ;  /* 0x0000000000140947 */ /* 0x000fea0003800000 */
[----:B------:R-:W-:Y:S01]  /*81f0*/  ISETP.NE.AND P1, PT, R6, RZ, PT ;  /* 0x000000ff0600720c */ /* 0x000fe20003f25270 */
[----:B------:R-:W-:-:S04]  /*8200*/  IMAD.MOV.U32 R3, RZ, RZ, 0x3100 ;  /* 0x00003100ff037424 */ /* 0x000fc800078e00ff */
[----:B------:R3:W-:Y:S08]  /*8210*/  SYNCS.ARRIVE.TRANS64 RZ, [R16+URZ+0x26830], R3 ;  /* 0x0268300310ff79a7 */ /* 0x0007f0000800003f */
[----:B------:R-:W-:Y:S05]  /*8220*/  @!P1 BRA `(.L_x_2224) ;  /* 0x0000000000049947 */ /* 0x000fea0003800000 */
[----:B------:R-:W-:Y:S01]  /*8230*/  BPT.TRAP 0x1 ;  /* 0x000000040000795c */ /* 0x000fe20000300000 */
.L_x_2224:
        /* <DEDUP_REMOVED lines=43> */
.L_x_2249:
[----:B------:R-:W-:Y:S05]  /*84f0*/  @P0 BRA `(.L_x_2226) ;  /* 0x0000000000140947 */ /* 0x000fea0003800000 */
[----:B------:R-:W-:Y:S01]  /*8500*/  ISETP.NE.AND P1, PT, R6, RZ, PT ;  /* 0x000000ff0600720c */ /* 0x000fe20003f25270 */
[----:B------:R-:W-:-:S04]  /*8510*/  IMAD.MOV.U32 R2, RZ, RZ, 0x3100 ;  /* 0x00003100ff027424 */ /* 0x000fc800078e00ff */
[----:B------:R3:W-:Y:S08]  /*8520*/  SYNCS.ARRIVE.TRANS64 RZ, [R16+URZ+0x26818], R2 ;  /* 0x0268180210ff79a7 */ /* 0x0007f0000800003f */
[----:B------:R-:W-:Y:S05]  /*8530*/  @!P1 BRA `(.L_x_2226) ;  /* 0x0000000000049947 */ /* 0x000fea0003800000 */
[----:B------:R-:W-:Y:S01]  /*8540*/  BPT.TRAP 0x1 ;  /* 0x000000040000795c */ /* 0x000fe20000300000 */
.L_x_2226:
        /* <DEDUP_REMOVED lines=43> */
.L_x_2250:
[----:B------:R-:W-:Y:S05]  /*8800*/  @P0 BRA `(.L_x_2228) ;  /* 0x0000000000140947 */ /* 0x000fea0003800000 */
[----:B------:R-:W-:Y:S01]  /*8810*/  ISETP.NE.AND P1, PT, R6, RZ, PT ;  /* 0x000000ff0600720c */ /* 0x000fe20003f25270 */
[----:B-123--:R-:W-:-:S04]  /*8820*/  IMAD.MOV.U32 R21, RZ, RZ, 0x3100 ;  /* 0x00003100ff157424 */ /* 0x00efc800078e00ff */
[----:B------:R4:W-:Y:S08]  /*8830*/  SYNCS.ARRIVE.TRANS64 RZ, [R16+URZ+0x26838], R21 ;  /* 0x0268381510ff79a7 */ /* 0x0009f0000800003f */
[----:B------:R-:W-:Y:S05]  /*8840*/  @!P1 BRA `(.L_x_2228) ;  /* 0x0000000000049947 */ /* 0x000fea0003800000 */
[----:B------:R-:W-:Y:S01]  /*8850*/  BPT.TRAP 0x1 ;  /* 0x000000040000795c */ /* 0x000fe20000300000 */
.L_x_2228:
        /* <DEDUP_REMOVED lines=38> */
.L_x_2252:
[----:B------:R-:W-:Y:S05]  /*8ac0*/  @P0 BRA `(.L_x_2230) ;  /* 0x0000000000140947 */ /* 0x000fea0003800000 */
[----:B------:R-:W-:Y:S01]  /*8ad0*/  ISETP.NE.AND P1, PT, R6, RZ, PT ;  /* 0x000000ff0600720c */ /* 0x000fe20003f25270 */
[----:B------:R-:W-:-:S04]  /*8ae0*/  IMAD.MOV.U32 R5, RZ, RZ, 0x3100 ;  /* 0x00003100ff057424 */ /* 0x000fc800078e00ff */
[----:B------:R1:W-:Y:S08]  /*8af0*/  SYNCS.ARRIVE.TRANS64 RZ, [R16+URZ+0x26810], R5 ;  /* 0x0268100510ff79a7 */ /* 0x0003f0000800003f */
[----:B------:R-:W-:Y:S05]  /*8b00*/  @!P1 BRA `(.L_x_2230) ;  /* 0x0000000000049947 */ /* 0x000fea0003800000 */
[----:B------:R-:W-:Y:S01]  /*8b10*/  BPT.TRAP 0x1 ;  /* 0x000000040000795c */ /* 0x000fe20000300000 */
.L_x_2230:
        /* <DEDUP_REMOVED lines=44> */
.L_x_2222:
[----:B--2---:R-:W2:Y:S01]  /*8de0*/  LDL.LU R5, [R1] ;  /* 0x0000000001057983 */ /* 0x004ea20000300800 */
[----:B------:R-:W-:-:S04]  /*8df0*/  IMAD.U32 R4, RZ, RZ, UR4 ;  /* 0x00000004ff047e24 */ /* 0x000fc8000f8e00ff */
[----:B------:R-:W-:Y:S01]  /*8e00*/  VIADD R4, R4, 0xffffffff ;  /* 0xffffffff04047836 */ /* 0x000fe20000000000 */
[----:B--2---:R-:W-:-:S13]  /*8e10*/  ISETP.NE.AND P1, PT, R5, RZ, PT ;  /* 0x000000ff0500720c */ /* 0x004fda0003f25270 */
[----:B------:R-:W-:Y:S05]  /*8e20*/  @!P1 BRA `(.L_x_2221) ;  /* 0x00000004008c9947 */ /* 0x000fea0003800000 */
[----:B------:R-:W-:-:S04]  /*8e30*/  SHF.L.U32 R13, R11, 0x1f, RZ ;  /* 0x0000001f0b0d7819 */ /* 0x000fc800000006ff */
[----:B------:R-:W1:Y:S02]  /*8e40*/  SYNCS.PHASECHK.TRANS64.TRYWAIT P1, [R16+URZ+0x26840], R13 ;  /* 0x0268400d100075a7 */ /* 0x000e64000802017f */
[----:B-1----:R-:W-:Y:S05]  /*8e50*/  @!P1 BRA `(.L_x_2232) ;  /* 0x0000000c00e09947 */ /* 0x002fea0003800000 */
.L_x_2253:
[----:B------:R-:W-:Y:S05]  /*8e60*/  @P0 BRA `(.L_x_2233) ;  /* 0x0000000000140947 */ /* 0x000fea0003800000 */
[----:B------:R-:W-:Y:S01]  /*8e70*/  ISETP.NE.AND P1, PT, R6, RZ, PT ;  /* 0x000000ff0600720c */ /* 0x000fe20003f25270 */
[----:B------:R-:W-:-:S04]  /*8e80*/  IMAD.MOV.U32 R5, RZ, RZ, 0x3100 ;  /* 0x00003100ff057424 */ /* 0x000fc800078e00ff */
[----:B------:R2:W-:Y:S08]  /*8e90*/  SYNCS.ARRIVE.TRANS64 RZ, [R16+URZ+0x26830], R5 ;  /* 0x0268300510ff79a7 */ /* 0x0005f0000800003f */
[----:B------:R-:W-:Y:S05]  /*8ea0*/  @!P1 BRA `(.L_x_2233) ;  /* 0x0000000000049947 */ /* 0x000fea0003800000 */
[----:B------:R-:W-:Y:S01]  /*8eb0*/  BPT.TRAP 0x1 ;  /* 0x000000040000795c */ /* 0x000fe20000300000 */
.L_x_2233:
        /* <DEDUP_REMOVED lines=38> */
[----:B------:R-:W5:Y:S02]  /*9120*/  SYNCS.PHASECHK.TRANS64.TRYWAIT P1, [R16+URZ+0x26828], R13 ;  /* 0x0268280d100075a7 */ /* 0x000f64000802017f */
[----:B--2--5:R-:W-:Y:S05]  /*9130*/  @!P1 BRA `(.L_x_2234) ;  /* 0x0000000c003c9947 */ /* 0x024fea0003800000 */
.L_x_2254:
[----:B------:R-:W-:Y:S05]  /*9140*/  @P0 BRA `(.L_x_2235) ;  /* 0x0000000000140947 */ /* 0x000fea0003800000 */
[----:B------:R-:W-:Y:S01]  /*9150*/  ISETP.NE.AND P0, PT, R6, RZ, PT ;  /* 0x000000ff0600720c */ /* 0x000fe20003f05270 */
[----:B------:R-:W-:-:S04]  /*9160*/  IMAD.MOV.U32 R5, RZ, RZ, 0x3100 ;  /* 0x00003100ff057424 */ /* 0x000fc800078e00ff */
[----:B------:R1:W-:Y:S08]  /*9170*/  SYNCS.ARRIVE.TRANS64 RZ, [R16+URZ+0x26818], R5 ;  /* 0x0268180510ff79a7 */ /* 0x0003f0000800003f */
[----:B------:R-:W-:Y:S05]  /*9180*/  @!P0 BRA `(.L_x_2235) ;  /* 0x0000000000048947 */ /* 0x000fea0003800000 */
[----:B------:R-:W-:Y:S01]  /*9190*/  BPT.TRAP 0x1 ;  /* 0x000000040000795c */ /* 0x000fe20000300000 */
.L_x_2235:
        /* <DEDUP_REMOVED lines=14> */
[----:B------:R-:W-:-:S02]  /*9280*/  IMAD.U32 R6, RZ, RZ, UR4 ;  /* 0x00000004ff067e24 */ /* 0x000fc4000f8e00ff */
[----:B------:R-:W-:Y:S01]  /*9290*/  IMAD.MOV.U32 R19, RZ, RZ, 0x1 ;  /* 0x00000001ff137424 */ /* 0x000fe200078e00ff */
[----:B------:R-:W-:Y:S01]  /*92a0*/  UIADD3 UR8, UP0, UR35, UR22, URZ ;  /* 0x0000001623087290 */ /* 0x000fe2000ff1e03f */
[----:B------:R-:W-:Y:S01]  /*92b0*/  VIADD R6, R6, 0xffffffff ;  /* 0xffffffff06067836 */ /* 0x000fe20000000000 */
[----:B------:R-:W-:Y:S02]  /*92c0*/  UIADD3 UR32, UR40, 0x15000, URZ ;  /* 0x0001500028207890 */ /* 0x000fe4000fffe03f */
[----:B------:R-:W-:Y:S02]  /*92d0*/  ULEA.HI.X.SX32 UR7, UR35, UR7, 0x1, UP0 ;  /* 0x0000000723077291 */ /* 0x000fe400080f0e3f */
[----:B-1----:R-:W-:Y:S01]  /*92e0*/  IMAD.U32 R5, RZ, RZ, UR8 ;  /* 0x00000008ff057e24 */ /* 0x002fe2000f8e00ff */
        /* <DEDUP_REMOVED lines=9> */
[----:B------:R-:W-:Y:S01]  /*9380*/  R2UR UR42, R10 ;  /* 0x000000000a2a72ca */ /* 0x000fe200000e0000 */
[----:B------:R-:W-:Y:S01]  /*9390*/  UMOV UR25, UR33 ;  /* 0x0000002100197c82 */ /* 0x000fe20008000000 */
[----:B------:R-:W-:Y:S01]  /*93a0*/  R2UR UR43, R9 ;  /* 0x00000000092b72ca */ /* 0x000fe200000e0000 */
[----:B------:R-:W-:Y:S01]  /*93b0*/  UMOV UR27, UR35 ;  /* 0x00000023001b7c82 */ /* 0x000fe20008000000 */
[----:B------:R-:W-:Y:S01]  /*93c0*/  UMOV UR17, UR33 ;  /* 0x0000002100117c82 */ /* 0x000fe20008000000 */
[----:B------:R1:W-:Y:S01]  /*93d0*/  UTMALDG.4D [UR32], [UR8], desc[UR30] ;  /* 0x00001e20080075b4 */ /* 0x0003e20008019000 */
[----:B------:R-:W-:Y:S01]  /*93e0*/  UMOV UR19, UR35 ;  /* 0x0000002300137c82 */ /* 0x000fe20008000000 */
[----:B------:R-:W-:Y:S01]  /*93f0*/  UMOV UR41, UR33 ;  /* 0x0000002100297c82 */ /* 0x000fe20008000000 */
[----:B------:R-:W-:Y:S01]  /*9400*/  UMOV UR7, 0x10 ;  /* 0x0000001000077882 */ /* 0x000fe20000000000 */
[----:B------:R-:W-:Y:S01]  /*9410*/  IMAD.MOV.U32 R4, RZ, RZ, R6 ;  /* 0x000000ffff047224 */ /* 0x000fe200078e0006 */
[----:B------:R1:W-:Y:S01]  /*9420*/  UTMALDG.4D [UR24], [UR8], desc[UR30] ;  /* 0x00001e18080075b4 */ /* 0x0003e20008019000 */
[----:B------:R1:W-:Y:S04]  /*9430*/  UTMALDG.4D [UR16], [UR8], desc[UR30] ;  /* 0x00001e10080075b4 */ /* 0x0003e80008019000 */
[----:B------:R1:W-:Y:S02]  /*9440*/  UBLKCP.S.G [UR40], [UR42], UR7 ;  /* 0x000000282a0073ba */ /* 0x0003e40008000207 */
[----:B-1----:R-:W-:Y:S01]  /*9450*/  NOP ;  /* 0x0000000000007918 */ /* 0x002fe20000000000 */
.L_x_2221:
[----:B------:R-:W1:Y:S01]  /*9460*/  S2R R0, SR_TID.X ;  /* 0x0000000000007919 */ /* 0x000e620000002100 */
[----:B------:R-:W-:Y:S01]  /*9470*/  IMAD R3, R19, 0x8, R16 ;  /* 0x0000000813037824 */ /* 0x000fe200078e0210 */
[----:B-1----:R-:W-:Y:S02]  /*9480*/  LOP3.LUT R2, R0, 0x7f, RZ, 0xc0, !PT ;  /* 0x0000007f00027812 */ /* 0x002fe400078ec0ff */
[----:B------:R-:W-:Y:S02]  /*9490*/  SHF.L.U32 R0, R11, 0x1f, RZ ;  /* 0x0000001f0b007819 */ /* 0x000fe400000006ff */
[----:B------:R-:W-:Y:S02]  /*94a0*/  ISETP.NE.AND P1, PT, R2, RZ, PT ;  /* 0x000000ff0200720c */ /* 0x000fe40003f25270 */
[----:B------:R-:W1:Y:S02]  /*94b0*/  SYNCS.PHASECHK.TRANS64.TRYWAIT P0, [R3+URZ+0x26840], R0 ;  /* 0x02684000030075a7 */ /* 0x000e64000800017f */
[----:B-1----:R-:W-:Y:S09]  /*94c0*/  @!P0 BRA `(.L_x_2236) ;  /* 0x00000008006c8947 */ /* 0x002ff20003800000 */
.L_x_2255:
[----:B------:R-:W-:Y:S05]  /*94d0*/  @P1 BRA `(.L_x_2237) ;  /* 0x0000000000181947 */ /* 0x000fea0003800000 */
[----:B------:R-:W1:Y:S01]  /*94e0*/  S2R R2, SR_TID.X ;  /* 0x0000000000027919 */ /* 0x000e620000002100 */
[----:B------:R-:W-:-:S04]  /*94f0*/  IMAD.MOV.U32 R0, RZ, RZ, 0x3100 ;  /* 0x00003100ff007424 */ /* 0x000fc800078e00ff */
[----:B------:R1:W-:Y:S02]  /*9500*/  SYNCS.ARRIVE.TRANS64 RZ, [R3+URZ+0x26830], R0 ;  /* 0x0268300003ff79a7 */ /* 0x0003e4000800003f */
[----:B-1----:R-:W-:-:S13]  /*9510*/  LOP3.LUT P0, RZ, R2, 0x1f, RZ, 0xc0, !PT ;  /* 0x0000001f02ff7812 */ /* 0x002fda000780c0ff */
[----:B------:R-:W-:Y:S05]  /*9520*/  @!P0 BRA `(.L_x_2237) ;  /* 0x0000000000048947 */ /* 0x000fea0003800000 */
[----:B------:R-:W-:Y:S01]  /*9530*/  BPT.TRAP 0x1 ;  /* 0x000000040000795c */ /* 0x000fe20000300000 */
.L_x_2237:
[----:B------:R-:W-:Y:S01]  /*9540*/  R2UR UR35, R4 ;  /* 0x00000000042372ca */ /* 0x000fe200000e0000 */
[C-C-:B------:R-:W-:Y:S01]  /*9550*/  IMAD R0, R19.reuse, 0x3000, R16.reuse ;  /* 0x0000300013007824 */ /* 0x140fe200078e0210 */
[----:B------:R-:W-:Y:S01]  /*9560*/  IADD3 R8, P0, R8, 0x1f0, RZ ;  /* 0x000001f008087810 */ /* 0x000fe20007f1e0ff */
[----:B--234-:R-:W-:Y:S01]  /*9570*/  IMAD R16, R19, 0x100, R16 ;  /* 0x0000010013107824 */ /* 0x01cfe200078e0210 */
        /* <DEDUP_REMOVED lines=43> */
.L_x_2218:
[----:B------:R-:W-:Y:S05]  /*9830*/  BSYNC B1 ;  /* 0x0000000000017941 */ /* 0x000fea0003800000 */
.L_x_2217:
[----:B------:R-:W-:-:S03]  /*9840*/  UMOV UR7, 0xffffffff ;  /* 0xffffffff00077882 */ /* 0x000fc60000000000 */
[----:B------:R-:W-:Y:S05]  /*9850*/  BRA.DIV UR7, `(.L_x_2238) ;  /* 0x00000006079c7947 */ /* 0x000fea000b800000 */
[----:B------:R-:W-:-:S13]  /*9860*/  ELECT P6, URZ, PT ;  /* 0x00000000003f782f */ /* 0x000fda00038c0000 */
.L_x_2258:
[----:B------:R-:W-:Y:S05]  /*9870*/  @!P6 BRA `(.L_x_2191) ;  /* 0x000000000084e947 */ /* 0x000fea0003800000 */
[----:B------:R-:W-:-:S06]  /*9880*/  ULOP3.LUT UR7, UR38, 0x2, URZ, 0xfc, !UPT ;  /* 0x0000000226077892 */ /* 0x000fcc000f8efc3f */
[----:B------:R-:W-:-:S05]  /*9890*/  IMAD.U32 R2, RZ, RZ, UR7 ;  /* 0x00000007ff027e24 */ /* 0x000fca000f8e00ff */
[----:B------:R-:W-:-:S13]  /*98a0*/  ISETP.NE.AND P2, PT, R2, 0x3, PT ;  /* 0x000000030200780c */ /* 0x000fda0003f45270 */
[----:B------:R-:W-:Y:S05]  /*98b0*/  @!P2 BRA `(.L_x_2239) ;  /* 0x000000000004a947 */ /* 0x000fea0003800000 */
[----:B------:R-:W-:Y:S01]  /*98c0*/  BPT.TRAP 0x1 ;  /* 0x000000040000795c */ /* 0x000fe20000300000 */
.L_x_2239:
        /* <DEDUP_REMOVED lines=15> */
.L_x_2259:
[----:B------:R-:W2:Y:S02]  /*99c0*/  SYNCS.PHASECHK.TRANS64.TRYWAIT P0, [R3+URZ], R2 ;  /* 0x00000002030075a7 */ /* 0x000ea4000800017f */
[----:B--2---:R-:W-:Y:S05]  /*99d0*/  @!P0 BRA `(.L_x_2241) ;  /* 0x0000000400708947 */ /* 0x004fea0003800000 */
.L_x_2260:
[----:B------:R-:W-:Y:S05]  /*99e0*/  @!P2 BRA `(.L_x_2242) ;  /* 0x000000000004a947 */ /* 0x000fea0003800000 */
[----:B------:R-:W-:Y:S01]  /*99f0*/  BPT.TRAP 0x1 ;  /* 0x000000040000795c */ /* 0x000fe20000300000 */
.L_x_2242:
[----:B--2---:R-:W-:-:S04]  /*9a00*/  VIADD R3, R7, 0x26840 ;  /* 0x0002684007037836 */ /* 0x004fc80000000000 */
[----:B------:R-:W-:-:S04]  /*9a10*/  IMAD R0, R0, 0x8, R3 ;  /* 0x0000000800007824 */ /* 0x000fc800078e0203 */
[----:B------:R-:W2:Y:S02]  /*9a20*/  SYNCS.PHASECHK.TRANS64.TRYWAIT P0, [R0+URZ], R5 ;  /* 0x00000005000075a7 */ /* 0x000ea4000800017f */
[----:B--2---:R-:W-:Y:S05]  /*9a30*/  @!P0 BRA `(.L_x_2243) ;  /* 0x00000004006c8947 */ /* 0x004fea0003800000 */
.L_x_2261:
[----:B------:R-:W-:-:S07]  /*9a40*/  IMAD R3, R4, 0x8, R3 ;  /* 0x0000000804037824 */ /* 0x000fce00078e0203 */
.L_x_2244:
[----:B---3--:R3:W4:Y:S02]  /*9a50*/  SYNCS.PHASECHK.TRANS64.TRYWAIT P0, [R3+URZ], R2 ;  /* 0x00000002030075a7 */ /* 0x008724000800017f */
[----:B----4-:R-:W-:Y:S05]  /*9a60*/  @!P0 NANOSLEEP.SYNCS 0x989680 ;  /* 0x009896800000895d */ /* 0x010fea0003900000 */
[----:B------:R-:W4:Y:S02]  /*9a70*/  @!P0 SYNCS.PHASECHK.TRANS64 P0, [R3+URZ], R2 ;  /* 0x00000002030085a7 */ /* 0x000f24000800007f */
[----:B----4-:R-:W-:Y:S05]  /*9a80*/  @!P0 BRA `(.L_x_2244) ;  /* 0xfffffffc00f08947 */ /* 0x010fea000383ffff */
.L_x_2191:
[----:B------:R-:W-:Y:S05]  /*9a90*/  BSYNC B0 ;  /* 0x0000000000007941 */ /* 0x000fea0003800000 */
.L_x_2189:
[----:B------:R-:W-:Y:S05]  /*9aa0*/  EXIT ;  /* 0x000000000000794d */ /* 0x000fea0003800000 */
.L_x_2159:
[----:B------:R-:W-:Y:S02]  /*9ab0*/  IMAD.MOV.U32 R13, RZ, RZ, R17 ;  /* 0x000000ffff0d7224 */ /* 0x000fe400078e0011 */
[----:B------:R-:W-:Y:S02]  /*9ac0*/  IMAD.MOV.U32 R12, RZ, RZ, RZ ;  /* 0x000000ffff0c7224 */ /* 0x000fe400078e00ff */
[----:B------:R-:W-:Y:S02]  /*9ad0*/  IMAD.MOV.U32 R11, RZ, RZ, 0x1f ;  /* 0x0000001fff0b7424 */ /* 0x000fe400078e00ff */
[----:B------:R-:W-:-:S07]  /*9ae0*/  IMAD.MOV.U32 R15, RZ, RZ, -0x1 ;  /* 0xffffffffff0f7424 */ /* 0x000fce00078e00ff */
[----:B------:R-:W-:Y:S05]  /*9af0*/  WARPSYNC.COLLECTIVE R15, `(.L_x_2245) ;  /* 0x000000000f087348 */ /* 0x000fea0003c00000 */
[----:B------:R1:W2:Y:S02]  /*9b00*/  SHFL.IDX P6, R14, R13, R12, R11 ;  /* 0x0000000c0d0e7389 */ /* 0x0002a400000c000b */
[----:B-12---:R-:W-:Y:S01]  /*9b10*/  ENDCOLLECTIVE ;  /* 0x000000000000791b */ /* 0x006fe20003800000 */
.L_x_2245:
[----:B------:R-:W-:Y:S05]  /*9b20*/  BRA `(.L_x_2246) ;  /* 0xffffff7400c47947 */ /* 0x000fea000383ffff */
.L_x_2161:
[----:B--2---:R2:W3:Y:S02]  /*9b30*/  SYNCS.PHASECHK.TRANS64.TRYWAIT P0, [R235+URZ+0x26800], R4 ;  /* 0x02680004eb0075a7 */ /* 0x0044e4000800017f */
[----:B---3--:R-:W-:Y:S05]  /*9b40*/  @!P0 NANOSLEEP.SYNCS 0x989680 ;  /* 0x009896800000895d */ /* 0x008fea0003900000 */
[----:B------:R-:W3:Y:S02]  /*9b50*/  @!P0 SYNCS.PHASECHK.TRANS64 P0, [R235+URZ+0x26800], R4 ;  /* 0x02680004eb0085a7 */ /* 0x000ee4000800007f */
[----:B---3--:R-:W-:Y:S05]  /*9b60*/  @!P0 BRA `(.L_x_2161) ;  /* 0xfffffffc00f08947 */ /* 0x008fea000383ffff */
[----:B------:R-:W-:Y:S05]  /*9b70*/  BRA `(.L_x_2160) ;  /* 0xffffff7400ec7947 */ /* 0x000fea000383ffff */
.L_x_2166:
[----:B--2---:R-:W-:-:S04]  /*9b80*/  IMAD.U32 R5, RZ, RZ, UR9 ;  /* 0x00000009ff057e24 */ /* 0x004fc8000f8e00ff */
[----:B------:R2:W3:Y:S03]  /*9b90*/  SYNCS.PHASECHK.TRANS64.TRYWAIT P1, [R5+URZ+0x26810], R120 ;  /* 0x02681078050075a7 */ /* 0x0004e6000802017f */
[----:B---3--:R-:W-:Y:S05]  /*9ba0*/  @!P1 NANOSLEEP.SYNCS 0x989680 ;  /* 0x009896800000995d */ /* 0x008fea0003900000 */
[----:B------:R-:W3:Y:S02]  /*9bb0*/  @!P1 SYNCS.PHASECHK.TRANS64 P1, [R5+URZ+0x26810], R120 ;  /* 0x02681078050095a7 */ /* 0x000ee4000802007f */
[----:B---3--:R-:W-:Y:S05]  /*9bc0*/  @!P1 BRA `(.L_x_2166) ;  /* 0xfffffffc00ec9947 */ /* 0x008fea000383ffff */
[----:B------:R-:W-:Y:S05]  /*9bd0*/  BRA `(.L_x_2165) ;  /* 0xffffff8000487947 */ /* 0x000fea000383ffff */
.L_x_2170:
[----:B------:R-:W-:-:S04]  /*9be0*/  IMAD.U32 R121, RZ, RZ, UR9 ;  /* 0x00000009ff797e24 */ /* 0x000fc8000f8e00ff */
[----:B------:R1:W1:Y:S03]  /*9bf0*/  SYNCS.PHASECHK.TRANS64.TRYWAIT P1, [R121+URZ+0x26830], R120 ;  /* 0x02683078790075a7 */ /* 0x000266000802017f */
[----:B-1----:R-:W-:Y:S05]  /*9c00*/  @!P1 NANOSLEEP.SYNCS 0x989680 ;  /* 0x009896800000995d */ /* 0x002fea0003900000 */
[----:B------:R-:W1:Y:S02]  /*9c10*/  @!P1 SYNCS.PHASECHK.TRANS64 P1, [R121+URZ+0x26830], R120 ;  /* 0x02683078790095a7 */ /* 0x000e64000802007f */
[----:B-1----:R-:W-:Y:S05]  /*9c20*/  @!P1 BRA `(.L_x_2170) ;  /* 0xfffffffc00ec9947 */ /* 0x002fea000383ffff */
[----:B------:R-:W-:Y:S05]  /*9c30*/  BRA `(.L_x_2169) ;  /* 0xffffff88000c7947 */ /* 0x000fea000383ffff */
.L_x_2219:
[----:B-1----:R1:W2:Y:S02]  /*9c40*/  SYNCS.PHASECHK.TRANS64.TRYWAIT P0, [R16+URZ+0x26820], R3 ;  /* 0x02682003100075a7 */ /* 0x0022a4000800017f */
[----:B--2---:R-:W-:Y:S05]  /*9c50*/  @!P0 NANOSLEEP.SYNCS 0x989680 ;  /* 0x009896800000895d */ /* 0x004fea0003900000 */
[----:B------:R-:W2:Y:S02]  /*9c60*/  @!P0 SYNCS.PHASECHK.TRANS64 P0, [R16+URZ+0x26820], R3 ;  /* 0x02682003100085a7 */ /* 0x000ea4000800007f */
[----:B--2---:R-:W-:Y:S05]  /*9c70*/  @!P0 BRA `(.L_x_2219) ;  /* 0xfffffffc00f08947 */ /* 0x004fea000383ffff */
[----:B------:R-:W-:Y:S05]  /*9c80*/  BRA `(.L_x_2247) ;  /* 0xffffffdc00107947 */ /* 0x000fea000383ffff */
.L_x_2223:
[----:B-1----:R1:W3:Y:S02]  /*9c90*/  SYNCS.PHASECHK.TRANS64.TRYWAIT P1, [R16+URZ+0x26840], R21 ;  /* 0x02684015100075a7 */ /* 0x0022e4000802017f */
[----:B---3--:R-:W-:Y:S05]  /*9ca0*/  @!P1 NANOSLEEP.SYNCS 0x989680 ;  /* 0x009896800000995d */ /* 0x008fea0003900000 */
[----:B------:R-:W3:Y:S02]  /*9cb0*/  @!P1 SYNCS.PHASECHK.TRANS64 P1, [R16+URZ+0x26840], R21 ;  /* 0x02684015100095a7 */ /* 0x000ee4000802007f */
[----:B---3--:R-:W-:Y:S05]  /*9cc0*/  @!P1 BRA `(.L_x_2223) ;  /* 0xfffffffc00f09947 */ /* 0x008fea000383ffff */
[----:B------:R-:W-:Y:S05]  /*9cd0*/  BRA `(.L_x_2248) ;  /* 0xffffffe400407947 */ /* 0x000fea000383ffff */
.L_x_2225:
[----:B--2---:R2:W3:Y:S02]  /*9ce0*/  SYNCS.PHASECHK.TRANS64.TRYWAIT P1, [R16+URZ+0x26828], R21 ;  /* 0x02682815100075a7 */ /* 0x0044e4000802017f */
[----:B---3--:R-:W-:Y:S05]  /*9cf0*/  @!P1 NANOSLEEP.SYNCS 0x989680 ;  /* 0x009896800000995d */ /* 0x008fea0003900000 */
[----:B------:R-:W3:Y:S02]  /*9d00*/  @!P1 SYNCS.PHASECHK.TRANS64 P1, [R16+URZ+0x26828], R21 ;  /* 0x02682815100095a7 */ /* 0x000ee4000802007f */
[----:B---3--:R-:W-:Y:S05]  /*9d10*/  @!P1 BRA `(.L_x_2225) ;  /* 0xfffffffc00f09947 */ /* 0x008fea000383ffff */
[----:B------:R-:W-:Y:S05]  /*9d20*/  BRA `(.L_x_2249) ;  /* 0xffffffe400f07947 */ /* 0x000fea000383ffff */
.L_x_2227:
[----:B---3--:R3:W4:Y:S02]  /*9d30*/  SYNCS.PHASECHK.TRANS64.TRYWAIT P1, [R16+URZ+0x26848], R21 ;  /* 0x02684815100075a7 */ /* 0x008724000802017f */
[----:B----4-:R-:W-:Y:S05]  /*9d40*/  @!P1 NANOSLEEP.SYNCS 0x989680 ;  /* 0x009896800000995d */ /* 0x010fea0003900000 */
[----:B------:R-:W4:Y:S02]  /*9d50*/  @!P1 SYNCS.PHASECHK.TRANS64 P1, [R16+URZ+0x26848], R21 ;  /* 0x02684815100095a7 */ /* 0x000f24000802007f */
[----:B----4-:R-:W-:Y:S05]  /*9d60*/  @!P1 BRA `(.L_x_2227) ;  /* 0xfffffffc00f09947 */ /* 0x010fea000383ffff */
[----:B------:R-:W-:Y:S05]  /*9d70*/  BRA `(.L_x_2250) ;  /* 0xffffffe800a07947 */ /* 0x000fea000383ffff */
.L_x_2229:
[----:B------:R-:W-:-:S07]  /*9d80*/  SHF.L.U32 R5, R11, 0x1f, RZ ;  /* 0x0000001f0b057819 */ /* 0x000fce00000006ff */
.L_x_2251:
[----:B------:R1:W1:Y:S02]  /*9d90*/  SYNCS.PHASECHK.TRANS64.TRYWAIT P1, [R16+URZ+0x26820], R5 ;  /* 0x02682005100075a7 */ /* 0x000264000802017f */
[----:B-1----:R-:W-:Y:S05]  /*9da0*/  @!P1 NANOSLEEP.SYNCS 0x989680 ;  /* 0x009896800000995d */ /* 0x002fea0003900000 */
[----:B------:R-:W1:Y:S02]  /*9db0*/  @!P1 SYNCS.PHASECHK.TRANS64 P1, [R16+URZ+0x26820], R5 ;  /* 0x02682005100095a7 */ /* 0x000e64000802007f */
[----:B-1----:R-:W-:Y:S05]  /*9dc0*/  @!P1 BRA `(.L_x_2251) ;  /* 0xfffffffc00f09947 */ /* 0x002fea000383ffff */
[----:B------:R-:W-:Y:S05]  /*9dd0*/  BRA `(.L_x_2252) ;  /* 0xffffffec00387947 */ /* 0x000fea000383ffff */
.L_x_2232:
[----:B-1----:R1:W2:Y:S02]  /*9de0*/  SYNCS.PHASECHK.TRANS64.TRYWAIT P1, [R16+URZ+0x26840], R13 ;  /* 0x0268400d100075a7 */ /* 0x0022a4000802017f */
[----:B--2---:R-:W-:Y:S05]  /*9df0*/  @!P1 NANOSLEEP.SYNCS 0x989680 ;  /* 0x009896800000995d */ /* 0x004fea0003900000 */
[----:B------:R-:W2:Y:S02]  /*9e00*/  @!P1 SYNCS.PHASECHK.TRANS64 P1, [R16+URZ+0x26840], R13 ;  /* 0x0268400d100095a7 */ /* 0x000ea4000802007f */
[----:B--2---:R-:W-:Y:S05]  /*9e10*/  @!P1 BRA `(.L_x_2232) ;  /* 0xfffffffc00f09947 */ /* 0x004fea000383ffff */
[----:B------:R-:W-:Y:S05]  /*9e20*/  BRA `(.L_x_2253) ;  /* 0xfffffff0000c7947 */ /* 0x000fea000383ffff */
.L_x_2234:
[----:B--2---:R2:W1:Y:S02]  /*9e30*/  SYNCS.PHASECHK.TRANS64.TRYWAIT P1, [R16+URZ+0x26828], R13 ;  /* 0x0268280d100075a7 */ /* 0x004464000802017f */
[----:B-1----:R-:W-:Y:S05]  /*9e40*/  @!P1 NANOSLEEP.SYNCS 0x989680 ;  /* 0x009896800000995d */ /* 0x002fea0003900000 */
[----:B------:R-:W1:Y:S02]  /*9e50*/  @!P1 SYNCS.PHASECHK.TRANS64 P1, [R16+URZ+0x26828], R13 ;  /* 0x0268280d100095a7 */ /* 0x000e64000802007f */
[----:B-1----:R-:W-:Y:S05]  /*9e60*/  @!P1 BRA `(.L_x_2234) ;  /* 0xfffffffc00f09947 */ /* 0x002fea000383ffff */
[----:B------:R-:W-:Y:S05]  /*9e70*/  BRA `(.L_x_2254) ;  /* 0xfffffff000b07947 */ /* 0x000fea000383ffff */
.L_x_2236:
[----:B------:R1:W1:Y:S02]  /*9e80*/  SYNCS.PHASECHK.TRANS64.TRYWAIT P0, [R3+URZ+0x26840], R0 ;  /* 0x02684000030075a7 */ /* 0x000264000800017f */
[----:B-1----:R-:W-:Y:S05]  /*9e90*/  @!P0 NANOSLEEP.SYNCS 0x989680 ;  /* 0x009896800000895d */ /* 0x002fea0003900000 */
[----:B------:R-:W1:Y:S02]  /*9ea0*/  @!P0 SYNCS.PHASECHK.TRANS64 P0, [R3+URZ+0x26840], R0 ;  /* 0x02684000030085a7 */ /* 0x000e64000800007f */
[----:B-1----:R-:W-:Y:S05]  /*9eb0*/  @!P0 BRA `(.L_x_2236) ;  /* 0xfffffffc00f08947 */ /* 0x002fea000383ffff */
[----:B------:R-:W-:Y:S05]  /*9ec0*/  BRA `(.L_x_2255) ;  /* 0xfffffff400807947 */ /* 0x000fea000383ffff */
.L_x_2238:
[----:B------:R-:W-:Y:S01]  /*9ed0*/  BSSY B1, `(.L_x_2256) ;  /* 0x0000006000017945 */ /* 0x000fe20003800000 */
[----:B------:R-:W-:-:S07]  /*9ee0*/  IMAD.MOV.U32 R15, RZ, RZ, -0x1 ;  /* 0xffffffffff0f7424 */ /* 0x000fce00078e00ff */
[----:B------:R-:W-:Y:S05]  /*9ef0*/  WARPSYNC.COLLECTIVE R15, `(.L_x_2257) ;  /* 0x000000000f0c7348 */ /* 0x000fea0003c00000 */
[----:B------:R-:W-:Y:S02]  /*9f00*/  ELECT P6, UR62, PT ;  /* 0x00000000003e782f */ /* 0x000fe400038c0000 */
[----:B------:R-:W-:Y:S01]  /*9f10*/  MOV R14, UR62 ;  /* 0x0000003e000e7c02 */ /* 0x000fe20008000f00 */
[----:B------:R-:W-:Y:S10]  /*9f20*/  ENDCOLLECTIVE ;  /* 0x000000000000791b */ /* 0x000ff40003800000 */
.L_x_2257:
[----:B------:R-:W-:Y:S05]  /*9f30*/  BSYNC B1 ;  /* 0x0000000000017941 */ /* 0x000fea0003800000 */
.L_x_2256:
[----:B------:R-:W-:Y:S05]  /*9f40*/  BRA `(.L_x_2258) ;  /* 0xfffffff800487947 */ /* 0x000fea000383ffff */
.L_x_2240:
[----:B-1----:R1:W2:Y:S02]  /*9f50*/  SYNCS.PHASECHK.TRANS64.TRYWAIT P0, [R6+URZ], R5 ;  /* 0x00000005060075a7 */ /* 0x0022a4000800017f */
[----:B--2---:R-:W-:Y:S05]  /*9f60*/  @!P0 NANOSLEEP.SYNCS 0x989680 ;  /* 0x009896800000895d */ /* 0x004fea0003900000 */
[----:B------:R-:W2:Y:S02]  /*9f70*/  @!P0 SYNCS.PHASECHK.TRANS64 P0, [R6+URZ], R5 ;  /* 0x00000005060085a7 */ /* 0x000ea4000800007f */
[----:B--2---:R-:W-:Y:S05]  /*9f80*/  @!P0 BRA `(.L_x_2240) ;  /* 0xfffffffc00f08947 */ /* 0x004fea000383ffff */
[----:B------:R-:W-:Y:S05]  /*9f90*/  BRA `(.L_x_2259) ;  /* 0xfffffff800887947 */ /* 0x000fea000383ffff */
.L_x_2241:
[----:B--2---:R2:W3:Y:S02]  /*9fa0*/  SYNCS.PHASECHK.TRANS64.TRYWAIT P0, [R3+URZ], R2 ;  /* 0x00000002030075a7 */ /* 0x0044e4000800017f */
[----:B---3--:R-:W-:Y:S05]  /*9fb0*/  @!P0 NANOSLEEP.SYNCS 0x989680 ;  /* 0x009896800000895d */ /* 0x008fea0003900000 */
[----:B------:R-:W3:Y:S02]  /*9fc0*/  @!P0 SYNCS.PHASECHK.TRANS64 P0, [R3+URZ], R2 ;  /* 0x00000002030085a7 */ /* 0x000ee4000800007f */
[----:B---3--:R-:W-:Y:S05]  /*9fd0*/  @!P0 BRA `(.L_x_2241) ;  /* 0xfffffffc00f08947 */ /* 0x008fea000383ffff */
[----:B------:R-:W-:Y:S05]  /*9fe0*/  BRA `(.L_x_2260) ;  /* 0xfffffff8007c7947 */ /* 0x000fea000383ffff */
.L_x_2243:
[----:B--2---:R2:W3:Y:S02]  /*9ff0*/  SYNCS.PHASECHK.TRANS64.TRYWAIT P0, [R0+URZ], R5 ;  /* 0x00000005000075a7 */ /* 0x0044e4000800017f */
[----:B---3--:R-:W-:Y:S05]  /*a000*/  @!P0 NANOSLEEP.SYNCS 0x989680 ;  /* 0x009896800000895d */ /* 0x008fea0003900000 */
[----:B------:R-:W3:Y:S02]  /*a010*/  @!P0 SYNCS.PHASECHK.TRANS64 P0, [R0+URZ], R5 ;  /* 0x00000005000085a7 */ /* 0x000ee4000800007f */
[----:B---3--:R-:W-:Y:S05]  /*a020*/  @!P0 BRA `(.L_x_2243) ;  /* 0xfffffffc00f08947 */ /* 0x008fea000383ffff */
[----:B------:R-:W-:Y:S05]  /*a030*/  BRA `(.L_x_2261) ;  /* 0xfffffff800807947 */ /* 0x000fea000383ffff */
.L_x_2262:
        /* <DEDUP_REMOVED lines=12> */
.L_x_6567:


//--------------------- .text._ZN7cutlass13device_kernelIN5flash11enable_sm90INS1_16FlashAttnBwdSm90INS1_25CollectiveMainloopBwdSm90ILi2ELi2ELi2EN4cute5tupleIJNS5_1CILi1EEES8_S8_EEENS6_IJNS7_ILi64EEENS7_ILi128EEENS7_ILi96EEEEEENS_10bfloat16_tEfNS_4arch4Sm90ELb1ELb0ELb1ELb0ELb1ELb1ELb0ELb0ELi2ELi1ELi2ELi1ELb1EEENS1_21CollectiveEpilogueBwdISD_SE_SG_Li256ELb0ELb0ELi1EEENS1_25SingleTileBwdLPTSchedulerILb0ELi128ELb1EEEEEEEEEvNT_6ParamsE --------------------------
	.section	.text._ZN7cutlass13device_kernelIN5flash11enable_sm90INS1_16FlashAttnBwdSm90INS1_25CollectiveMainloopBwdSm90ILi2ELi2ELi2EN4cute5tupleIJNS5_1CILi1EEES8_S8_EEENS6_IJNS7_ILi64EEENS7_ILi128EEENS7_ILi96EEEEEENS_10bfloat16_tEfNS_4arch4Sm90ELb1ELb0ELb1ELb0ELb1ELb1ELb0ELb0ELi2ELi1ELi2ELi1ELb1EEENS1_21CollectiveEpilogueBwdISD_SE_SG_Li256ELb0ELb0ELi1EEENS1_25SingleTileBwdLPTSchedulerILb0ELi128ELb1EEEEEEEEEvNT_6ParamsE,"ax",@progbits
	.align	128
.text._ZN7cutlass13device_kernelIN5flash11enable_sm90INS1_16FlashAttnBwdSm90INS1_25CollectiveMainloopBwdSm90ILi2ELi2ELi2EN4cute5tupleIJNS5_1CILi1EEES8_S8_EEENS6_IJNS7_ILi64EEENS7_ILi128EEENS7_ILi96EEEEEENS_10bfloat16_tEfNS_4arch4Sm90ELb1ELb0ELb1ELb0ELb1ELb1ELb0ELb0ELi2ELi1ELi2ELi1ELb1EEENS1_21CollectiveEpilogueBwdISD_SE_SG_Li256ELb0ELb0ELi1EEENS1_25SingleTileBwdLPTSchedulerILb0ELi128ELb1EEEEEEEEEvNT_6ParamsE:
        .type           _ZN7cutlass13device_kernelIN5flash11enable_sm90INS1_16FlashAttnBwdSm90INS1_25CollectiveMainloopBwdSm90ILi2ELi2ELi2EN4cute5tupleIJNS5_1CILi1EEES8_S8_EEENS6_IJNS7_ILi64EEENS7_ILi128EEENS7_ILi96EEEEEENS_10bfloat16_tEfNS_4arch4Sm90ELb1ELb0ELb1ELb0ELb1ELb1ELb0ELb0ELi2ELi1ELi2ELi1ELb1EEENS1_21CollectiveEpilogueBwdISD_SE_SG_Li256ELb0ELb0ELi1EEENS1_25SingleTileBwdLPTSchedulerILb0ELi128ELb1EEEEEEEEEvNT_6ParamsE,@function
        .size           _ZN7cutlass13device_kernelIN5flash11enable_sm90INS1_16FlashAttnBwdSm90INS1_25CollectiveMainloopBwdSm90ILi2ELi2ELi2EN4cute5tupleIJNS5_1CILi1EEES8_S8_EEENS6_IJNS7_ILi64EEENS7_ILi128EEENS7_ILi96EEEEEENS_10bfloat16_tEfNS_4arch4Sm90ELb1ELb0ELb1ELb0ELb1ELb1ELb0ELb0ELi2ELi1ELi2ELi1ELb1EEENS1_21CollectiveEpilogueBwdISD_SE_SG_Li256ELb0ELb0ELi1EEENS1_25SingleTileBwdLPTSchedulerILb0ELi128ELb1EEEEEEEEEvNT_6ParamsE,(.L_x_6568 - _ZN7cutlass13device_kernelIN5flash11enable_sm90INS1_16FlashAttnBwdSm90INS1_25CollectiveMainloopBwdSm90ILi2ELi2ELi2EN4cute5tupleIJNS5_1CILi1EEES8_S8_EEENS6_IJNS7_ILi64EEENS7_ILi128EEENS7_ILi96EEEEEENS_10bfloat16_tEfNS_4arch4Sm90ELb1ELb0ELb1ELb0ELb1ELb1ELb0ELb0ELi2ELi1ELi2ELi1ELb1EEENS1_21CollectiveEpilogueBwdISD_SE_SG_Li256ELb0ELb0ELi1EEENS1_25SingleTileBwdLPTSchedulerILb0ELi128ELb1EEEEEEEEEvNT_6ParamsE)
        .other          _ZN7cutlass13device_kernelIN5flash11enable_sm90INS1_16FlashAttnBwdSm90INS1_25CollectiveMainloopBwdSm90ILi2ELi2ELi2EN4cute5tupleIJNS5_1CILi1EEES8_S8_EEENS6_IJNS7_ILi64EEENS7_ILi128EEENS7_ILi96EEEEEENS_10bfloat16_tEfNS_4arch4Sm90ELb1ELb0ELb1ELb0ELb1ELb1ELb0ELb0ELi2ELi1ELi2ELi1ELb1EEENS1_21CollectiveEpilogueBwdISD_SE_SG_Li256ELb0ELb0ELi1EEENS1_25SingleTileBwdLPTSchedulerILb0ELi128ELb1EEEEEEEEEvNT_6ParamsE,@"STO_CUDA_ENTRY STV_DEFAULT"
_ZN7cutlass13device_kernelIN5flash11enable_sm90INS1_16FlashAttnBwdSm90INS1_25CollectiveMainloopBwdSm90ILi2ELi2ELi2EN4cute5tupleIJNS5_1CILi1EEES8_S8_EEENS6_IJNS7_ILi64EEENS7_ILi128EEENS7_ILi96EEEEEENS_10bfloat16_tEfNS_4arch4Sm90ELb1ELb0ELb1ELb0ELb1ELb1ELb0ELb0ELi2ELi1ELi2ELi1ELb1EEENS1_21CollectiveEpilogueBwdISD_SE_SG_Li256ELb0ELb0ELi1EEENS1_25SingleTileBwdLPTSchedulerILb0ELi128ELb1EEEEEEEEEvNT_6ParamsE:
        /* <DEDUP_REMOVED lines=30> */
.L_x_2264:
[----:B------:R-:W-:Y:S05]  /*01e0*/  BSYNC B0 ;  /* 0x0000000000007941 */ /* 0x000fea0003800000 */
.L_x_2263:
        /* <DEDUP_REMOVED lines=37> */
.L_x_2265:
        /* <DEDUP_REMOVED lines=22> */
.L_x_2266:
[----:B------:R-:W-:Y:S01]  /*05a0*/  PLOP3.LUT P0, PT, PT, PT, UP0, 0x80, 0x0 ;  /* 0x000000000000781c */ /* 0x000fe20003f0f008 */
[----:B------:R-:W-:Y:S01]  /*05b0*/  NOP ;  /* 0x0000000000007918 */ /* 0x000fe20000000000 */
[----:B------:R-:W-:Y:S01]  /*05c0*/  ULDC.64 UR46, c[0x0][0x208] ;  /* 0x00008200002e7ab9 */ /* 0x000fe20000000a00 */
[----:B-12-4-:R-:W-:Y:S10]  /*05d0*/  BAR.SYNC.DEFER_BLOCKING 0x0 ;  /* 0x0000000000007b1d */ /* 0x016ff40000010000 */
[----:B------:R-:W-:Y:S05]  /*05e0*/  @!P0 BRA `(.L_x_2267) ;  /* 0x0000005c00a48947 */ /* 0x000fea0003800000 */
.L_x_2268:
        /* <DEDUP_REMOVED lines=32> */
.L_x_2269:
[----:B------:R-:W-:Y:S01]  /*07f0*/  ULDC UR7, c[0x0][0xb44] ;  /* 0x0002d10000077ab9 */ /* 0x000fe20000000800 */
[----:B------:R-:W-:Y:S01]  /*0800*/  UMOV UR37, UR10 ;  /* 0x0000000a00257c82 */ /* 0x000fe20008000000 */
[----:B------:R-:W-:-:S11]  /*0810*/  UISETP.NE.AND UP0, UPT, UR7, 0x1, UPT ;  /* 0x000000010700788c */ /* 0x000fd6000bf05270 */
[----:B------:R-:W-:Y:S02]  /*0820*/  @UP0 ULDC.64 UR8, c[0x0][0xb48] ;  /* 0x0002d20000080ab9 */ /* 0x000fe40000000a00 */
[----:B------:R-:W-:-:S04]  /*0830*/  UIMAD.WIDE.U32 UR4, UR10, UR8, URZ ;  /* 0x000000080a0472a5 */ /* 0x000fc8000f8e003f */
[----:B------:R-:W-:-:S04]  /*0840*/  @UP0 USHF.R.U32.HI UR37, URZ, UR9, UR5 ;  /* 0x000000093f250299 */ /* 0x000fc80008011605 */
[----:B------:R-:W-:-:S12]  /*0850*/  UIMAD UR4, UR37, UR7, URZ ;  /* 0x00000007250472a4 */ /* 0x000fd8000f8e023f */
.L_x_2270:
[----:B------:R-:W-:Y:S01]  /*0860*/  ULDC UR43, c[0x0][0xb38] ;  /* 0x0002ce00002b7ab9 */ /* 0x000fe20000000800 */
[----:B------:R-:W-:Y:S02]  /*0870*/  UIADD3 UR4, UR10, -UR4, URZ ;  /* 0x800000040a047290 */ /* 0x000fe4000fffe03f */
[----:B------:R-:W-:Y:S01]  /*0880*/  UISETP.NE.AND UP0, UPT, UR43, 0x1, UPT ;  /* 0x000000012b00788c */ /* 0x000fe2000bf05270 */
[----:B------:R-:W-:Y:S01]  /*0890*/  ULDC UR5, c[0x0][0xb44] ;  /* 0x0002d10000057ab9 */ /* 0x000fe20000000800 */
[----:B------:R-:W-:Y:S02]  /*08a0*/  ULOP3.LUT UR40, URZ, UR37, URZ, 0x33, !UPT ;  /* 0x000000253f287292 */ /* 0x000fe4000f8e333f */
[----:B------:R-:W-:-:S07]  /*08b0*/  UIMAD UR6, UR6, UR5, UR4 ;  /* 0x00000005060672a4 */ /* 0x000fce000f8e0204 */
[----:B------:R-:W-:Y:S01]  /*08c0*/  @UP0 ULDC UR4, c[0x0][0xb3c] ;  /* 0x0002cf0000040ab9 */ /* 0x000fe20000000800 */
[----:B------:R-:W-:Y:S01]  /*08d0*/  @UP0 ULDC UR7, c[0x0][0xb40] ;  /* 0x0002d00000070ab9 */ /* 0x000fe20000000800 */
[----:B------:R-:W-:Y:S02]  /*08e0*/  UIMAD.WIDE.U32 UR4, UR6, UR4, URZ ;  /* 0x00000004060472a5 */ /* 0x000fe4000f8e003f */
[----:B------:R-:W-:Y:S02]  /*08f0*/  UMOV UR44, UR6 ;  /* 0x00000006002c7c82 */ /* 0x000fe40008000000 */
[----:B------:R-:W-:-:S03]  /*0900*/  @UP0 USHF.R.U32.HI UR44, URZ, UR7, UR5 ;  /* 0x000000073f2c0299 */ /* 0x000fc60008011605 */
[----:B------:R-:W-:Y:S01]  /*0910*/  ULDC UR5, c[0x0][0xb2c] ;  /* 0x0002cb0000057ab9 */ /* 0x000fe20000000800 */
[----:B------:R-:W-:Y:S02]  /*0920*/  UIADD3 UR4, -UR44, URZ, URZ ;  /* 0x0000003f2c047290 */ /* 0x000fe4000fffe13f */
[----:B------:R-:W-:Y:S01]  /*0930*/  ISETP.LE.AND P0, PT, RZ, UR44, PT ;  /* 0x0000002cff007c0c */ /* 0x000fe2000bf03270 */
[----:B------:R-:W-:Y:S02]  /*0940*/  UIADD3 UR40, UR40, UR5, URZ ;  /* 0x0000000528287290 */ /* 0x000fe4000fffe03f */
[----:B------:R-:W-:-:S10]  /*0950*/  UIMAD UR43, UR43, UR4, UR6 ;  /* 0x000000042b2b72a4 */ /* 0x000fd4000f8e0206 */
        /* <DEDUP_REMOVED lines=88> */
.L_x_2273:
        /* <DEDUP_REMOVED lines=15> */
.L_x_2272:
        /* <DEDUP_REMOVED lines=22> */
.L_x_2275:
        /* <DEDUP_REMOVED lines=15> */
.L_x_2274:
[----:B------:R-:W-:Y:S01]  /*1220*/  SHF.R.S32.HI R19, RZ, 0x1f, R18 ;  /* 0x0000001fff137819 */ /* 0x000fe20000011412 */
[----:B------:R-:W-:-:S03]  /*1230*/  UMOV UR4, 0xffffffff ;  /* 0xffffffff00047882 */ /* 0x000fc60000000000 */
[----:B------:R-:W-:-:S04]  /*1240*/  LEA.HI R0, R19, R18, RZ, 0x7 ;  /* 0x0000001213007211 */ /* 0x000fc800078f38ff */
[----:B------:R-:W-:Y:S01]  /*1250*/  SHF.R.S32.HI R17, RZ, 0x7, R0 ;  /* 0x00000007ff117819 */ /* 0x000fe20000011400 */
[----:B------:R-:W-:Y:S06]  /*1260*/  BRA.DIV UR4, `(.L_x_2276) ;  /* 0x0000009204a87947 */ /* 0x000fec000b800000 */
[----:B------:R1:W2:Y:S02]  /*1270*/  SHFL.IDX PT, R14, R17, RZ, 0x1f ;  /* 0x00001fff110e7589 */ /* 0x0002a400000e0000 */
.L_x_2381:
        /* <DEDUP_REMOVED lines=15> */
.L_x_2277:
        /* <DEDUP_REMOVED lines=19> */
.L_x_2279:
        /* <DEDUP_REMOVED lines=124> */
.L_x_2290:
[----:B------:R-:W-:-:S06]  /*1c60*/  UISETP.NE.AND UP0, UPT, UR11, 0x3, UPT ;  /* 0x000000030b00788c */ /* 0x000fcc000bf05270 */
[----:B------:R-:W-:-:S13]  /*1c70*/  PLOP3.LUT P0, PT, PT, PT, UP0, 0x80, 0x0 ;  /* 0x000000000000781c */ /* 0x000fda0003f0f008 */
[----:B-1----:R-:W-:Y:S05]  /*1c80*/  @!P0 BRA `(.L_x_2280) ;  /* 0x0000000000048947 */ /* 0x002fea0003800000 */
[----:B------:R-:W-:Y:S01]  /*1c90*/  BPT.TRAP 0x1 ;  /* 0x000000040000795c */ /* 0x000fe20000300000 */
.L_x_2280:
[----:B------:R-:W-:Y:S01]  /*1ca0*/  R2UR UR8, R235 ;  /* 0x00000000eb0872ca */ /* 0x000fe200000e0000 */
[----:B------:R-:W-:-:S05]  /*1cb0*/  IMAD.U32 R120, RZ, RZ, UR10 ;  /* 0x0000000aff787e24 */ /* 0x000fca000f8e00ff */
[----:B------:R-:W-:-:S07]  /*1cc0*/  SHF.L.U32 R120, R120, 0x1f, RZ ;  /* 0x0000001f78787819 */ /* 0x000fce00000006ff */
[----:B------:R-:W-:-:S09]  /*1cd0*/  ULEA UR8, UR4, UR8, 0x3 ;  /* 0x0000000804087291 */ /* 0x000fd2000f8e183f */
[----:B------:R1:W2:Y:S01]  /*1ce0*/  SYNCS.PHASECHK.TRANS64.TRYWAIT P1, [UR8+0x26810], R120 ;  /* 0x02681078ff0075a7 */ /* 0x0002a20008020148 */
[----:B------:R-:W-:Y:S05]  /*1cf0*/  @!P0 BRA `(.L_x_2281) ;  /* 0x0000000000048947 */ /* 0x000fea0003800000 */
[----:B------:R-:W-:Y:S01]  /*1d00*/  BPT.TRAP 0x1 ;  /* 0x000000040000795c */ /* 0x000fe20000300000 */
.L_x_2281:
[----:B--2---:R-:W-:Y:S05]  /*1d10*/  @P1 BRA `(.L_x_2282) ;  /* 0x0000000000081947 */ /* 0x004fea0003800000 */
[----:B------:R-:W2:Y:S02]  /*1d20*/  SYNCS.PHASECHK.TRANS64.TRYWAIT P1, [UR8+0x26810], R120 ;  /* 0x02681078ff0075a7 */ /* 0x000ea40008020148 */
[----:B--2---:R-:W-:Y:S05]  /*1d30*/  @!P1 BRA `(.L_x_2283) ;  /* 0x0000008800289947 */ /* 0x004fea0003800000 */
.L_x_2282:
        /* <DEDUP_REMOVED lines=66> */
.L_x_2284:
[----:B------:R1:W1:Y:S01]  /*2160*/  SYNCS.PHASECHK.TRANS64.TRYWAIT P1, [UR8+0x26830], R120 ;  /* 0x02683078ff0075a7 */ /* 0x0002620008020148 */
[----:B------:R-:W-:Y:S05]  /*2170*/  @!P0 BRA `(.L_x_2285) ;  /* 0x0000000000048947 */ /* 0x000fea0003800000 */
[----:B------:R-:W-:Y:S01]  /*2180*/  BPT.TRAP 0x1 ;  /* 0x000000040000795c */ /* 0x000fe20000300000 */
.L_x_2285:
        /* <DEDUP_REMOVED lines=50> */
.L_x_2286:
        /* <DEDUP_REMOVED lines=555> */
.L_x_2288:
        /* <DEDUP_REMOVED lines=11> */
[----:B------:R-:W-:Y:S01]  /*4810*/  UIADD3 UR14, UR9, 0x40, URZ ;  /* 0x00000040090e7890 */ /* 0x000fe2000fffe03f */
[----:B------:R-:W-:Y:S01]  /*4820*/  UMOV UR15, 0x80000020 ;  /* 0x80000020000f7882 */ /* 0x000fe20000000000 */
[----:B-1----:R-:W-:-:S05]  /*4830*/  SHF.R.U32.HI R4, RZ, 0x7, R4 ;  /* 0x00000007ff047819 */ /* 0x002fca0000011604 */
[C---:B------:R-:W-:Y:S02]  /*4840*/  VIADD R5, R4.reuse, 0x9 ;  /* 0x0000000904057836 */ /* 0x040fe40000000000 */
[----:B------:R-:W-:Y:S01]  /*4850*/  VIADD R4, R4, 0xc ;  /* 0x0000000c04047836 */ /* 0x000fe20000000000 */
[----:B------:R-:W-:Y:S02]  /*4860*/  WARPGROUP.DEPBAR.LE gsb0, 0x0 ;  /* 0x00008000000079c5 */ /* 0x000fe40000010000 */
[----:B------:R-:W-:-:S06]  /*4870*/  WARPGROUP.ARRIVE ;  /* 0x00000000000079c5 */ /* 0x000fcc0000000000 */
[----:B------:R-:W-:Y:S01]  /*4880*/  HGMMA.64x96x16.F32.BF16 R24, R156, gdesc[UR12].tnspB, R24, gsb0 ;  /* 0x4160000c9c187df0 */ /* 0x000fe20008001818 */
[----:B------:R-:W-:Y:S01]  /*4890*/  UIADD3 UR14, UR9, 0x80, URZ ;  /* 0x00000080090e7890 */ /* 0x000fe2000fffe03f */
        /* <DEDUP_REMOVED lines=26> */
.L_x_2289:
        /* <DEDUP_REMOVED lines=62> */
.L_x_2271:
        /* <DEDUP_REMOVED lines=23> */
.L_x_2292:
        /* <DEDUP_REMOVED lines=20> */
.L_x_2293:
        /* <DEDUP_REMOVED lines=18> */
.L_x_2294:
        /* <DEDUP_REMOVED lines=18> */
.L_x_2295:
        /* <DEDUP_REMOVED lines=110> */
[----:B------:R-:W-:Y:S01]  /*59f0*/  ULOP3.LUT UR4, URZ, UR37, URZ, 0x33, !UPT ;  /* 0x000000253f047292 */ /* 0x000fe2000f8e333f */
[----:B------:R-:W-:Y:S01]  /*5a00*/  ULDC UR5, c[0x0][0xb2c] ;  /* 0x0002cb0000057ab9 */ /* 0x000fe20000000800 */
[----:B------:R-:W-:Y:S02]  /*5a10*/  ULDC.64 UR6, c[0x0][0x198] ;  /* 0x0000660000067ab9 */ /* 0x000fe40000000a00 */
[----:B------:R-:W-:Y:S02]  /*5a20*/  UIADD3 UR42, UR4, UR5, URZ ;  /* 0x00000005042a7290 */ /* 0x000fe4000fffe03f */
[----:B------:R-:W-:Y:S02]  /*5a30*/  UIADD3 UR4, UP0, UR6, 0x770, URZ ;  /* 0x0000077006047890 */ /* 0x000fe4000ff1e03f */
[----:B------:R-:W-:Y:S02]  /*5a40*/  UIADD3 UR40, UR39, 0x6000, URZ ;  /* 0x0000600027287890 */ /* 0x000fe4000fffe03f */
[----:B------:R-:W-:-:S02]  /*5a50*/  UIADD3.X UR5, URZ, UR7, URZ, UP0, !UPT ;  /* 0x000000073f057290 */ /* 0x000fc400087fe43f */
[----:B------:R-:W-:Y:S02]  /*5a60*/  UIADD3 UR6, UP0, UR6, 0x670, URZ ;  /* 0x0000067006067890 */ /* 0x000fe4000ff1e03f */
[----:B------:R-:W-:Y:S02]  /*5a70*/  USHF.L.U32 UR42, UR42, 0x7, URZ ;  /* 0x000000072a2a7899 */ /* 0x000fe4000800063f */
[----:B------:R-:W-:Y:S02]  /*5a80*/  UIADD3 UR32, UR39, 0x8000, URZ ;  /* 0x0000800027207890 */ /* 0x000fe4000fffe03f */
[----:B------:R-:W-:Y:S02]  /*5a90*/  UIADD3 UR24, UR39, 0xa000, URZ ;  /* 0x0000a00027187890 */ /* 0x000fe4000fffe03f */
[----:B------:R-:W-:Y:S02]  /*5aa0*/  UIADD3.X UR7, URZ, UR7, URZ, UP0, !UPT ;  /* 0x000000073f077290 */ /* 0x000fe400087fe43f */
[----:B------:R-:W-:-:S02]  /*5ab0*/  UIADD3 UR16, UR39, 0x2000, URZ ;  /* 0x0000200027107890 */ /* 0x000fc4000fffe03f */
        /* <DEDUP_REMOVED lines=9> */
[----:B------:R-:W-:Y:S01]  /*5b50*/  UMOV UR26, UR42 ;  /* 0x0000002a001a7c82 */ /* 0x000fe20008000000 */
[----:B------:R1:W-:Y:S01]  /*5b60*/  UTMASTG.4D [UR40], [UR4] ;  /* 0x00000028040073b5 */ /* 0x0003e20008018000 */
        /* <DEDUP_REMOVED lines=9> */
[----:B------:R3:W-:Y:S01]  /*5c00*/  UTMASTG.4D [UR24], [UR4] ;  /* 0x00000018040073b5 */ /* 0x0007e20008018000 */
[----:B-1----:R-:W-:-:S02]  /*5c10*/  UMOV UR40, UR39 ;  /* 0x0000002700287c82 */ /* 0x002fc40008000000 */
[----:B------:R3:W-:Y:S01]  /*5c20*/  UTMASTG.4D [UR40], [UR6] ;  /* 0x00000028060073b5 */ /* 0x0007e20008018000 */
[----:B------:R3:W-:Y:S01]  /*5c30*/  UTMASTG.4D [UR16], [UR6] ;  /* 0x00000010060073b5 */ /* 0x0007e20008018000 */
[----:B------:R3:W-:Y:S02]  /*5c40*/  UTMASTG.4D [UR8], [UR6] ;  /* 0x00000008060073b5 */ /* 0x0007e40008018000 */
[----:B---3--:R0:W-:Y:S02]  /*5c50*/  UTMACMDFLUSH ;  /* 0x00000000000079b7 */ /* 0x0081e40000000000 */
.L_x_2297:
[----:B------:R-:W-:Y:S05]  /*5c60*/  BSYNC B0 ;  /* 0x0000000000007941 */ /* 0x000fea0003800000 */
.L_x_2296:
[----:B------:R-:W-:-:S04]  /*5c70*/  DEPBAR.LE SB0, 0x0 ;  /* 0x000080000000791a */ /* 0x000fc80000000000 */
[----:B------:R-:W-:Y:S05]  /*5c80*/  EXIT ;  /* 0x000000000000794d */ /* 0x000fea0003800000 */
.L_x_2291:
[----:B-1----:R-:W1:Y:S01]  /*5c90*/  S2R R0, SR_TID.X ;  /* 0x0000000000007919 */ /* 0x002e620000002100 */
[----:B------:R-:W2:Y:S01]  /*5ca0*/  LDC.64 R4, c[0x0][0x820] ;  /* 0x00020800ff047b82 */ /* 0x000ea20000000a00 */
[----:B------:R-:W-:Y:S01]  /*5cb0*/  USHF.R.S32.HI UR5, URZ, 0x1f, UR43 ;  /* 0x0000001f3f057899 */ /* 0x000fe2000801142b */
[----:B------:R-:W-:Y:S01]  /*5cc0*/  BSSY B0, `(.L_x_2298) ;  /* 0x000003a000007945 */ /* 0x000fe20003800000 */
[----:B------:R-:W-:Y:S02]  /*5cd0*/  ULOP3.LUT UR37, URZ, UR37, URZ, 0x33, !UPT ;  /* 0x000000253f257292 */ /* 0x000fe4000f8e333f */
[----:B------:R-:W-:-:S03]  /*5ce0*/  USHF.R.S32.HI UR8, URZ, 0x1f, UR44 ;  /* 0x0000001f3f087899 */ /* 0x000fc6000801142c */
[----:B------:R-:W3:Y:S08]  /*5cf0*/  LDC.64 R10, c[0x0][0x850] ;  /* 0x00021400ff0a7b82 */ /* 0x000ef00000000a00 */
[----:B------:R-:W4:Y:S08]  /*5d00*/  LDC R9, c[0x0][0xb2c] ;  /* 0x0002cb00ff097b82 */ /* 0x000f300000000800 */
[----:B------:R-:W5:Y:S01]  /*5d10*/  LDC R8, c[0x0][0x808] ;  /* 0x00020200ff087b82 */ /* 0x000f620000000800 */
[----:B-1----:R-:W-:-:S07]  /*5d20*/  VIADD R3, R0, 0xffffff80 ;  /* 0xffffff8000037836 */ /* 0x002fce0000000000 */
[----:B------:R-:W1:Y:S01]  /*5d30*/  LDC.64 R14, c[0x0][0x858] ;  /* 0x00021600ff0e7b82 */ /* 0x000e620000000a00 */
[----:B------:R-:W-:-:S04]  /*5d40*/  SHF.R.S32.HI R2, RZ, 0x1f, R3 ;  /* 0x0000001fff027819 */ /* 0x000fc80000011403 */
[----:B------:R-:W-:-:S03]  /*5d50*/  LEA.HI R2, R2, R3, RZ, 0x2 ;  /* 0x0000000302027211 */ /* 0x000fc600078f10ff */
[----:B------:R-:W1:Y:S01]  /*5d60*/  LDC.64 R16, c[0x0][0x828] ;  /* 0x00020a00ff107b82 */ /* 0x000e620000000a00 */
[----:B----4-:R-:W-:Y:S01]  /*5d70*/  VIADD R19, R9, UR37 ;  /* 0x0000002509137c36 */ /* 0x010fe20008000000 */
[----:B------:R-:W-:Y:S02]  /*5d80*/  LOP3.LUT R0, R2, 0x1ffffffc, RZ, 0xc0, !PT ;  /* 0x1ffffffc02007812 */ /* 0x000fe400078ec0ff */
[----:B------:R-:W-:-:S03]  /*5d90*/  SHF.R.S32.HI R2, RZ, 0x2, R2 ;  /* 0x00000002ff027819 */ /* 0x000fc60000011402 */
[----:B------:R-:W-:-:S04]  /*5da0*/  IMAD.IADD R0, R3, 0x1, -R0 ;  /* 0x0000000103007824 */ /* 0x000fc800078e0a00 */
[----:B------:R-:W-:Y:S02]  /*5db0*/  IMAD.SHL.U32 R6, R0, 0x8, RZ ;  /* 0x0000000800067824 */ /* 0x000fe400078e00ff */
[----:B--2---:R-:W-:Y:S02]  /*5dc0*/  IMAD R0, R4, UR5, RZ ;  /* 0x0000000504007c24 */ /* 0x004fe4000f8e02ff */
[----:B------:R-:W-:Y:S01]  /*5dd0*/  VIADD R18, R6, 0x40 ;  /* 0x0000004006127836 */ /* 0x000fe20000000000 */
[----:B------:R-:W-:Y:S01]  /*5de0*/  SHF.R.S32.HI R7, RZ, 0x1f, R6 ;  /* 0x0000001fff077819 */ /* 0x000fe20000011406 */
[----:B------:R-:W-:Y:S02]  /*5df0*/  IMAD R3, R5, UR43, R0 ;  /* 0x0000002b05037c24 */ /* 0x000fe4000f8e0200 */
[----:B---3--:R-:W-:Y:S02]  /*5e00*/  IMAD R0, R10, UR5, RZ ;  /* 0x000000050a007c24 */ /* 0x008fe4000f8e02ff */
[----:B------:R-:W-:-:S04]  /*5e10*/  IMAD.WIDE.U32 R4, R4, UR43, R6 ;  /* 0x0000002b04047c25 */ /* 0x000fc8000f8e0006 */
[----:B------:R-:W-:Y:S02]  /*5e20*/  IMAD.IADD R5, R5, 0x1, R3 ;  /* 0x0000000105057824 */ /* 0x000fe400078e0203 */
[----:B------:R-:W-:Y:S02]  /*5e30*/  IMAD R3, R11, UR43, R0 ;  /* 0x0000002b0b037c24 */ /* 0x000fe4000f8e0200 */
[----:B-----5:R-:W-:Y:S02]  /*5e40*/  IMAD R11, R19, -0x80, R8 ;  /* 0xffffff80130b7824 */ /* 0x020fe400078e0208 */
[----:B------:R-:W-:Y:S02]  /*5e50*/  VIADD R0, R2, 0x40 ;  /* 0x0000004002007836 */ /* 0x000fe40000000000 */
[----:B------:R-:W-:Y:S01]  /*5e60*/  IMAD.WIDE.U32 R8, R10, UR43, R6 ;  /* 0x0000002b0a087c25 */ /* 0x000fe2000f8e0006 */
[-C--:B------:R-:W-:Y:S02]  /*5e70*/  ISETP.GE.AND P1, PT, R2, R11.reuse, PT ;  /* 0x0000000b0200720c */ /* 0x080fe40003f26270 */
[----:B------:R-:W-:Y:S01]  /*5e80*/  ISETP.GE.AND P0, PT, R0, R11, PT ;  /* 0x0000000b0000720c */ /* 0x000fe20003f06270 */
[----:B-1----:R-:W-:-:S02]  /*5e90*/  IMAD R0, R14, UR8, RZ ;  /* 0x000000080e007c24 */ /* 0x002fc4000f8e02ff */
[----:B------:R-:W-:Y:S01]  /*5ea0*/  IMAD.IADD R9, R9, 0x1, R3 ;  /* 0x0000000109097824 */ /* 0x000fe200078e0203 */
[----:B------:R-:W-:Y:S01]  /*5eb0*/  SHF.R.S32.HI R3, RZ, 0x1f, R2 ;  /* 0x0000001fff037819 */ /* 0x000fe20000011402 */
[C---:B------:R-:W-:Y:S02]  /*5ec0*/  IMAD R10, R16.reuse, UR8, RZ ;  /* 0x00000008100a7c24 */ /* 0x040fe4000f8e02ff */
[----:B------:R-:W-:-:S04]  /*5ed0*/  IMAD.WIDE.U32 R12, R16, UR44, R4 ;  /* 0x0000002c100c7c25 */ /* 0x000fc8000f8e0004 */
[----:B------:R-:W-:Y:S02]  /*5ee0*/  IMAD R5, R15, UR44, R0 ;  /* 0x0000002c0f057c24 */ /* 0x000fe4000f8e0200 */
[----:B------:R-:W-:-:S04]  /*5ef0*/  IMAD.WIDE.U32 R14, R14, UR44, R8 ;  /* 0x0000002c0e0e7c25 */ /* 0x000fc8000f8e0008 */
[----:B------:R-:W-:Y:S02]  /*5f00*/  IMAD R17, R17, UR44, R10 ;  /* 0x0000002c11117c24 */ /* 0x000fe4000f8e020a */
[----:B------:R-:W-:Y:S02]  /*5f10*/  IMAD.IADD R9, R15, 0x1, R5 ;  /* 0x000000010f097824 */ /* 0x000fe400078e0205 */
[----:B------:R-:W-:-:S04]  /*5f20*/  IMAD.WIDE R10, R19, 0x80, R2 ;  /* 0x00000080130a7825 */ /* 0x000fc800078e0202 */
[----:B------:R-:W-:Y:S02]  /*5f30*/  VIADD R16, R6, 0x20 ;  /* 0x0000002006107836 */ /* 0x000fe40000000000 */
        /* <DEDUP_REMOVED lines=18> */
.L_x_2299:
[----:B------:R-:W-:Y:S05]  /*6060*/  BSYNC B0 ;  /* 0x0000000000007941 */ /* 0x000fea0003800000 */
.L_x_2298:
        /* <DEDUP_REMOVED lines=21> */
.L_x_2301:
[----:B------:R-:W-:Y:S05]  /*61c0*/  BSYNC B0 ;  /* 0x0000000000007941 */ /* 0x000fea0003800000 */
.L_x_2300:
        /* <DEDUP_REMOVED lines=18> */
.L_x_2303:
[----:B------:R-:W-:Y:S05]  /*62f0*/  BSYNC B0 ;  /* 0x0000000000007941 */ /* 0x000fea0003800000 */
.L_x_2302:
        /* <DEDUP_REMOVED lines=22> */
.L_x_2305:
[----:B------:R-:W-:Y:S05]  /*6460*/  BSYNC B0 ;  /* 0x0000000000007941 */ /* 0x000fea0003800000 */
.L_x_2304:
[----:B------:R-:W-:Y:S05]  /*6470*/  EXIT ;  /* 0x000000000000794d */ /* 0x000fea0003800000 */
.L_x_2267:
        /* <DEDUP_REMOVED lines=30> */
.L_x_2309:
[----:B------:R-:W-:Y:S01]  /*6660*/  ULDC UR9, c[0x0][0xb44] ;  /* 0x0002d10000097ab9 */ /* 0x000fe20000000800 */
[----:B------:R-:W-:Y:S01]  /*6670*/  UMOV UR7, UR8 ;  /* 0x0000000800077c82 */ /* 0x000fe20008000000 */
[----:B------:R-:W-:-:S11]  /*6680*/  UISETP.NE.AND UP0, UPT, UR9, 0x1, UPT ;  /* 0x000000010900788c */ /* 0x000fd6000bf05270 */
[----:B------:R-:W-:Y:S02]  /*6690*/  @UP0 ULDC.64 UR10, c[0x0][0xb48] ;  /* 0x0002d200000a0ab9 */ /* 0x000fe40000000a00 */
[----:B------:R-:W-:-:S04]  /*66a0*/  UIMAD.WIDE.U32 UR4, UR8, UR10, URZ ;  /* 0x0000000a080472a5 */ /* 0x000fc8000f8e003f */
[----:B------:R-:W-:-:S04]  /*66b0*/  @UP0 USHF.R.U32.HI UR7, URZ, UR11, UR5 ;  /* 0x0000000b3f070299 */ /* 0x000fc80008011605 */
[----:B------:R-:W-:-:S12]  /*66c0*/  UIMAD UR4, UR7, UR9, URZ ;  /* 0x00000009070472a4 */ /* 0x000fd8000f8e023f */
.L_x_2310:
[----:B------:R-:W-:Y:S01]  /*66d0*/  ULDC UR17, c[0x0][0xb38] ;  /* 0x0002ce0000117ab9 */ /* 0x000fe20000000800 */
[----:B------:R-:W-:Y:S02]  /*66e0*/  UIADD3 UR4, UR8, -UR4, URZ ;  /* 0x8000000408047290 */ /* 0x000fe4000fffe03f */
[----:B------:R-:W-:Y:S01]  /*66f0*/  UISETP.NE.AND UP0, UPT, UR17, 0x1, UPT ;  /* 0x000000011100788c */ /* 0x000fe2000bf05270 */
[----:B------:R-:W-:Y:S01]  /*6700*/  ULDC UR5, c[0x0][0xb44] ;  /* 0x0002d10000057ab9 */ /* 0x000fe20000000800 */
[----:B------:R-:W-:Y:S02]  /*6710*/  ULOP3.LUT UR7, URZ, UR7, URZ, 0x33, !UPT ;  /* 0x000000073f077292 */ /* 0x000fe4000f8e333f */
[----:B------:R-:W-:Y:S01]  /*6720*/  UIMAD UR6, UR6, UR5, UR4 ;  /* 0x00000005060672a4 */ /* 0x000fe2000f8e0204 */
[----:B------:R-:W-:Y:S02]  /*6730*/  ULDC UR18, c[0x0][0xb2c] ;  /* 0x0002cb0000127ab9 */ /* 0x000fe40000000800 */
[----:B------:R-:W-:-:S04]  /*6740*/  UIADD3 UR18, UR7, UR18, URZ ;  /* 0x0000001207127290 */ /* 0x000fc8000fffe03f */
        /* <DEDUP_REMOVED lines=14> */
[----:B------:R-:W-:-:S04]  /*6830*/  UIADD3 UR4, -UR5, UR4, -UR16 ;  /* 0x0000000405047290 */ /* 0x000fc8000fffe910 */
        /* <DEDUP_REMOVED lines=8> */
[----:B------:R-:W-:-:S06]  /*68c0*/  UISETP.GT.AND UP0, UPT, UR5, UR8, UPT ;  /* 0x000000080500728c */ /* 0x000fcc000bf04270 */
[----:B------:R-:W-:-:S13]  /*68d0*/  PLOP3.LUT P0, PT, PT, PT, UP0, 0x80, 0x0 ;  /* 0x000000000000781c */ /* 0x000fda0003f0f008 */
[----:B------:R-:W-:Y:S05]  /*68e0*/  @!P0 BRA `(.L_x_2308) ;  /* 0x0000003c00008947 */ /* 0x000fea0003800000 */
[----:B------:R-:W-:Y:S01]  /*68f0*/  USHF.R.S32.HI UR19, URZ, 0x1f, UR17 ;  /* 0x0000001f3f137899 */ /* 0x000fe20008011411 */
[----:B------:R-:W1:Y:S01]  /*6900*/  S2R R0, SR_TID.X ;  /* 0x0000000000007919 */ /* 0x000e620000002100 */
[----:B------:R-:W-:Y:S01]  /*6910*/  ULDC.64 UR12, c[0x0][0x2d8] ;  /* 0x0000b600000c7ab9 */ /* 0x000fe20000000a00 */
[----:B------:R-:W-:Y:S01]  /*6920*/  USHF.R.S32.HI UR9, URZ, 0x1f, UR10 ;  /* 0x0000001f3f097899 */ /* 0x000fe2000801140a */
[----:B------:R-:W-:Y:S01]  /*6930*/  LOP3.LUT R8, RZ, UR18, RZ, 0x33, !PT ;  /* 0x00000012ff087c12 */ /* 0x000fe2000f8e33ff */
[----:B------:R-:W-:Y:S02]  /*6940*/  UIMAD UR4, UR19, UR12, URZ ;  /* 0x0000000c130472a4 */ /* 0x000fe4000f8e023f */
[----:B------:R-:W-:Y:S02]  /*6950*/  UIMAD.WIDE.U32 UR6, UR17, UR12, URZ ;  /* 0x0000000c110672a5 */ /* 0x000fe4000f8e003f */
[----:B------:R-:W-:Y:S02]  /*6960*/  UIMAD UR4, UR17, UR13, UR4 ;  /* 0x0000000d110472a4 */ /* 0x000fe4000f8e0204 */
[----:B------:R-:W-:-:S02]  /*6970*/  UIADD3 UR11, UR5, -UR8, URZ ;  /* 0x80000008050b7290 */ /* 0x000fc4000fffe03f */
[----:B------:R-:W-:Y:S01]  /*6980*/  UIADD3 UR7, UR7, UR4, URZ ;  /* 0x0000000407077290 */ /* 0x000fe2000fffe03f */
[----:B------:R-:W-:Y:S01]  /*6990*/  ULDC.64 UR12, c[0x0][0x2e0] ;  /* 0x0000b800000c7ab9 */ /* 0x000fe20000000a00 */
[----:B------:R-:W-:Y:S02]  /*69a0*/  UIADD3 UR4, UR16, 0x7f, URZ ;  /* 0x0000007f10047890 */ /* 0x000fe4000fffe03f */
[----:B------:R-:W-:Y:S02]  /*69b0*/  UIMAD UR9, UR9, UR12, URZ ;  /* 0x0000000c090972a4 */ /* 0x000fe4000f8e023f */
[----:B------:R-:W-:Y:S02]  /*69c0*/  UIMAD.WIDE.U32 UR6, UR10, UR12, UR6 ;  /* 0x0000000c0a0672a5 */ /* 0x000fe4000f8e0006 */
[----:B------:R-:W-:Y:S02]  /*69d0*/  UIADD3 UR12, UR16, 0xbf, -UR14 ;  /* 0x000000bf100c7890 */ /* 0x000fe4000fffe80e */
[----:B------:R-:W-:Y:S01]  /*69e0*/  ULOP3.LUT UR14, UR11, 0x1, URZ, 0xc0, !UPT ;  /* 0x000000010b0e7892 */ /* 0x000fe2000f8ec03f */
[----:B------:R-:W-:Y:S01]  /*69f0*/  ULDC UR15, c[0x0][0x288] ;  /* 0x0000a200000f7ab9 */ /* 0x000fe20000000800 */
[----:B------:R-:W-:-:S02]  /*6a00*/  UIMAD UR9, UR10, UR13, UR9 ;  /* 0x0000000d0a0972a4 */ /* 0x000fc4000f8e0209 */
[----:B------:R-:W-:Y:S02]  /*6a10*/  UISETP.NE.U32.AND UP0, UPT, UR14, 0x1, UPT ;  /* 0x000000010e00788c */ /* 0x000fe4000bf05070 */
[----:B------:R-:W-:Y:S02]  /*6a20*/  UIMAD UR10, UR10, UR15, URZ ;  /* 0x0000000f0a0a72a4 */ /* 0x000fe4000f8e023f */
[----:B------:R-:W-:Y:S01]  /*6a30*/  USHF.R.S32.HI UR11, URZ, 0x1f, UR4 ;  /* 0x0000001f3f0b7899 */ /* 0x000fe20008011404 */
[----:B-1----:R-:W-:Y:S01]  /*6a40*/  LOP3.LUT R0, R0, 0x1f, RZ, 0xc0, !PT ;  /* 0x0000001f00007812 */ /* 0x002fe200078ec0ff */
[----:B------:R-:W-:Y:S01]  /*6a50*/  UIADD3 UR13, UP1, UR17, UR10, URZ ;  /* 0x0000000a110d7290 */ /* 0x000fe2000ff3e03f */
[----:B------:R-:W-:Y:S01]  /*6a60*/  PLOP3.LUT P1, PT, PT, PT, UP0, 0x80, 0x0 ;  /* 0x000000000000781c */ /* 0x000fe20003f2f008 */
[----:B------:R-:W-:Y:S01]  /*6a70*/  ULEA.HI UR11, UR11, UR4, URZ, 0x7 ;  /* 0x000000040b0b7291 */ /* 0x000fe2000f8f383f */
[----:B------:R-:W-:Y:S01]  /*6a80*/  ULDC UR16, c[0x0][0x760] ;  /* 0x0001d80000107ab9 */ /* 0x000fe20000000800 */
[----:B------:R-:W-:Y:S01]  /*6a90*/  ELECT P0, URZ, PT ;  /* 0x00000000003f782f */ /* 0x000fe20003800000 */
[----:B------:R-:W-:-:S02]  /*6aa0*/  UIMAD UR14, UR15, UR16, URZ ;  /* 0x000000100f0e72a4 */ /* 0x000fc4000f8e023f */
[----:B------:R-:W-:Y:S02]  /*6ab0*/  ULEA.HI.X.SX32 UR15, UR10, UR19, 0x1, UP1 ;  /* 0x000000130a0f7291 */ /* 0x000fe400088f0e3f */
[----:B------:R-:W-:Y:S02]  /*6ac0*/  USHF.R.S32.HI UR16, URZ, 0x7, UR11 ;  /* 0x000000073f107899 */ /* 0x000fe4000801140b */
[----:B------:R-:W-:-:S03]  /*6ad0*/  UIADD3 UR25, UR7, UR9, URZ ;  /* 0x0000000907197290 */ /* 0x000fc6000fffe03f */
[----:B------:R-:W-:Y:S09]  /*6ae0*/  @P1 BRA `(.L_x_2311) ;  /* 0x0000000400881947 */ /* 0x000ff20003800000 */
        /* <DEDUP_REMOVED lines=11> */
[----:B------:R-:W-:-:S04]  /*6ba0*/  ULEA UR4, UR8, UR12, 0x6 ;  /* 0x0000000c08047291 */ /* 0x000fc8000f8e303f */
[----:B------:R-:W-:-:S04]  /*6bb0*/  USHF.R.S32.HI UR10, URZ, 0x1f, UR4 ;  /* 0x0000001f3f0a7899 */ /* 0x000fc80008011404 */
[----:B------:R-:W-:-:S04]  /*6bc0*/  ULEA.HI UR10, UR10, UR4, URZ, 0x7 ;  /* 0x000000040a0a7291 */ /* 0x000fc8000f8f383f */
[----:B------:R-:W-:-:S04]  /*6bd0*/  USHF.R.S32.HI UR10, URZ, 0x7, UR10 ;  /* 0x000000073f0a7899 */ /* 0x000fc8000801140a */
[----:B------:R-:W-:-:S04]  /*6be0*/  UISETP.LT.AND UP0, UPT, UR16, UR10, UPT ;  /* 0x0000000a1000728c */ /* 0x000fc8000bf01270 */
[----:B------:R-:W-:-:S06]  /*6bf0*/  USEL UR10, UR16, UR10, UP0 ;  /* 0x0000000a100a7287 */ /* 0x000fcc0008000000 */
[----:B------:R-:W-:-:S07]  /*6c00*/  VIADD R5, R8, UR10 ;  /* 0x0000000a08057c36 */ /* 0x000fce0008000000 */
.L_x_2314:
[----:B------:R-:W2:Y:S04]  /*6c10*/  LDG.E.STRONG.GPU R4, desc[UR46][R2.64] ;  /* 0x0000002e02047981 */ /* 0x000ea8000c1ef900 */
[----:B--2---:R-:W-:Y:S01]  /*6c20*/  CCTL.IVALL ;  /* 0x00000000ff00798f */ /* 0x004fe20002000000 */
[----:B------:R-:W-:Y:S05]  /*6c30*/  YIELD ;  /* 0x0000000000007946 */ /* 0x000fea0003800000 */
[----:B------:R-:W-:-:S13]  /*6c40*/  ISETP.NE.AND P1, PT, R4, R5, PT ;  /* 0x000000050400720c */ /* 0x000fda0003f25270 */
[----:B------:R-:W-:Y:S05]  /*6c50*/  @P1 BRA `(.L_x_2314) ;  /* 0xfffffffc00ec1947 */ /* 0x000fea000383ffff */
.L_x_2313:
[----:B------:R-:W-:Y:S05]  /*6c60*/  BSYNC B1 ;  /* 0x0000000000017941 */ /* 0x000fea0003800000 */
.L_x_2312:
[----:B------:R-:W-:-:S03]  /*6c70*/  UMOV UR4, 0xffffffff ;  /* 0xffffffff00047882 */ /* 0x000fc60000000000 */
[----:B------:R-:W-:Y:S05]  /*6c80*/  BRA.DIV UR4, `(.L_x_2315) ;  /* 0x0000003a04847947 */ /* 0x000fea000b800000 */
[----:B------:R-:W-:Y:S01]  /*6c90*/  NOP ;  /* 0x0000000000007918 */ /* 0x000fe20000000000 */
.L_x_2384:
[----:B------:R-:W-:Y:S01]  /*6ca0*/  IMAD.U32 R9, RZ, RZ, UR8 ;  /* 0x00000008ff097e24 */ /* 0x000fe2000f8e00ff */
[----:B------:R-:W-:Y:S05]  /*6cb0*/  WARPSYNC.ALL ;  /* 0x0000000000007948 */ /* 0x000fea0003800000 */
[----:B------:R-:W-:Y:S01]  /*6cc0*/  BAR.SYNC.DEFER_BLOCKING 0xd, 0xa0 ;  /* 0x0342800000007b1d */ /* 0x000fe20000010000 */
[----:B------:R-:W-:-:S05]  /*6cd0*/  IMAD R9, R9, 0x1800, RZ ;  /* 0x0000180009097824 */ /* 0x000fca00078e02ff */
[----:B------:R-:W-:Y:S04]  /*6ce0*/  BSSY B1, `(.L_x_2316) ;  /* 0x0000012000017945 */ /* 0x000fe80003800000 */
[----:B------:R-:W-:Y:S05]  /*6cf0*/  @!P0 BRA `(.L_x_2317) ;  /* 0x0000000000408947 */ /* 0x000fea0003800000 */
[----:B------:R-:W1:Y:S01]  /*6d00*/  LDC.64 R6, c[0x0][0x2c0] ;  /* 0x0000b000ff067b82 */ /* 0x000e620000000a00 */
[----:B------:R-:W-:Y:S01]  /*6d10*/  IADD3 R5, P1, R9, UR6, RZ ;  /* 0x0000000609057c10 */ /* 0x000fe2000ff3e0ff */
[----:B------:R-:W-:Y:S01]  /*6d20*/  UMOV UR4, 0x400 ;  /* 0x0000040000047882 */ /* 0x000fe20000000000 */
[----:B------:R-:W-:Y:S01]  /*6d30*/  UMOV UR20, 0x0 ;  /* 0x0000000000147882 */ /* 0x000fe20000000000 */
[----:B------:R-:W-:-:S04]  /*6d40*/  UMOV UR21, 0x14f00000 ;  /* 0x14f0000000157882 */ /* 0x000fc80000000000 */
[----:B------:R-:W2:Y:S01]  /*6d50*/  S2UR UR10, SR_CgaCtaId ;  /* 0x00000000000a79c3 */ /* 0x000ea20000008800 */
[----:B-1----:R-:W-:Y:S02]  /*6d60*/  LEA R4, P3, R5, R6, 0x2 ;  /* 0x0000000605047211 */ /* 0x002fe400078610ff */
[----:B------:R-:W-:Y:S02]  /*6d70*/  LEA.HI.X.SX32 R6, R9, UR25, 0x1, P1 ;  /* 0x0000001909067c11 */ /* 0x000fe400088f0eff */
[----:B------:R-:W-:Y:S02]  /*6d80*/  R2UR UR18, R4 ;  /* 0x00000000041272ca */ /* 0x000fe400000e0000 */
[----:B------:R-:W-:Y:S01]  /*6d90*/  LEA.HI.X R5, R5, R7, R6, 0x2, P3 ;  /* 0x0000000705057211 */ /* 0x000fe200018f1406 */
[----:B--2---:R-:W-:-:S03]  /*6da0*/  ULEA UR4, UR10, UR4, 0x18 ;  /* 0x000000040a047291 */ /* 0x004fc6000f8ec03f */
[----:B------:R-:W-:Y:S01]  /*6db0*/  R2UR UR19, R5 ;  /* 0x00000000051372ca */ /* 0x000fe200000e0000 */
[----:B------:R-:W-:Y:S01]  /*6dc0*/  UMOV UR10, 0x300 ;  /* 0x00000300000a7882 */ /* 0x000fe20000000000 */
[----:B------:R-:W-:-:S11]  /*6dd0*/  UIADD3 UR4, UR4, 0xc000, URZ ;  /* 0x0000c00004047890 */ /* 0x000fd6000fffe03f */
[----:B------:R1:W-:Y:S02]  /*6de0*/  UBLKRED.G.S.ADD.F32.RN [UR18], [UR4], UR10, desc[UR20] ;  /* 0x00001412040073bb */ /* 0x0003e400080a140a */
[----:B-1----:R0:W-:Y:S02]  /*6df0*/  UTMACMDFLUSH ;  /* 0x00000000000079b7 */ /* 0x0021e40000000000 */
.L_x_2317:
[----:B------:R-:W-:Y:S05]  /*6e00*/  BSYNC B1 ;  /* 0x0000000000017941 */ /* 0x000fea0003800000 */
.L_x_2316:
        /* <DEDUP_REMOVED lines=20> */
.L_x_2319:
[----:B------:R-:W-:Y:S05]  /*6f50*/  BSYNC B1 ;  /* 0x0000000000017941 */ /* 0x000fea0003800000 */
.L_x_2318:
[----:B------:R-:W-:Y:S06]  /*6f60*/  BAR.ARV 0xa, 0xa0 ;  /* 0x0282800000007b1d */ /* 0x000fec0000002000 */
[----:B------:R-:W-:Y:S04]  /*6f70*/  BSSY B1, `(.L_x_2320) ;  /* 0x0000003000017945 */ /* 0x000fe80003800000 */
[----:B------:R-:W-:Y:S05]  /*6f80*/  @!P0 BRA `(.L_x_2321) ;  /* 0x0000000000048947 */ /* 0x000fea0003800000 */
[----:B------:R-:W-:-:S04]  /*6f90*/  DEPBAR.LE SB0, 0x0 ;  /* 0x000080000000791a */ /* 0x000fc80000000000 */
.L_x_2321:
[----:B------:R-:W-:Y:S05]  /*6fa0*/  BSYNC B1 ;  /* 0x0000000000017941 */ /* 0x000fea0003800000 */
.L_x_2320:
        /* <DEDUP_REMOVED lines=19> */
.L_x_2323:
[----:B------:R-:W-:Y:S05]  /*70e0*/  BSYNC B1 ;  /* 0x0000000000017941 */ /* 0x000fea0003800000 */
.L_x_2322:
[----:B------:R-:W-:Y:S01]  /*70f0*/  UIADD3 UR17, UR8, 0x1, URZ ;  /* 0x0000000108117890 */ /* 0x000fe2000fffe03f */
[----:B------:R-:W-:Y:S11]  /*7100*/  BRA `(.L_x_2324) ;  /* 0x0000000000047947 */ /* 0x000ff60003800000 */
.L_x_2311:
[----:B------:R-:W-:-:S05]  /*7110*/  UMOV UR17, UR8 ;  /* 0x0000000800117c82 */ /* 0x000fca0008000000 */
.L_x_2324:
[----:B------:R-:W-:-:S04]  /*7120*/  UIADD3 UR4, UR8, 0x1, URZ ;  /* 0x0000000108047890 */ /* 0x000fc8000fffe03f */
[----:B------:R-:W-:-:S06]  /*7130*/  UISETP.NE.AND UP0, UPT, UR5, UR4, UPT ;  /* 0x000000040500728c */ /* 0x000fcc000bf05270 */
[----:B------:R-:W-:-:S13]  /*7140*/  PLOP3.LUT P1, PT, PT, PT, UP0, 0x80, 0x0 ;  /* 0x000000000000781c */ /* 0x000fda0003f2f008 */
[----:B------:R-:W-:Y:S05]  /*7150*/  @!P1 BRA `(.L_x_2308) ;  /* 0x0000003000e49947 */ /* 0x000fea0003800000 */
[----:B------:R-:W-:Y:S01]  /*7160*/  ULDC.64 UR10, c[0x0][0x2c0] ;  /* 0x0000b000000a7ab9 */ /* 0x000fe20000000a00 */
[----:B------:R-:W-:Y:S02]  /*7170*/  UIADD3 UR21, UR9, UR7, URZ ;  /* 0x0000000709157290 */ /* 0x000fe4000fffe03f */
[----:B------:R-:W-:Y:S01]  /*7180*/  ULEA UR20, UP0, UR6, UR10, 0x2 ;  /* 0x0000000a06147291 */ /* 0x000fe2000f80103f */
[----:B------:R-:W-:Y:S01]  /*7190*/  UMOV UR22, UR17 ;  /* 0x0000001100167c82 */ /* 0x000fe20008000000 */
[----:B------:R-:W-:Y:S02]  /*71a0*/  UMOV UR4, URZ ;  /* 0x0000003f00047c82 */ /* 0x000fe40008000000 */
[----:B------:R-:W-:Y:S02]  /*71b0*/  ULEA.HI.X UR21, UR6, UR11, UR21, 0x2, UP0 ;  /* 0x0000000b06157291 */ /* 0x000fe400080f1415 */
[----:B------:R-:W-:-:S04]  /*71c0*/  UIADD3 UR20, UP0, UR20, 0x3000, URZ ;  /* 0x0000300014147890 */ /* 0x000fc8000ff1e03f */
[----:B------:R-:W-:-:S12]  /*71d0*/  UIADD3.X UR21, URZ, UR21, URZ, UP0, !UPT ;  /* 0x000000153f157290 */ /* 0x000fd800087fe43f */
.L_x_2349:
[----:B------:R-:W-:Y:S01]  /*71e0*/  UIMAD UR23, UR14, UR17, URZ ;  /* 0x000000110e1772a4 */ /* 0x000fe2000f8e023f */
[----:B------:R-:W-:Y:S01]  /*71f0*/  ISETP.NE.AND P2, PT, R0, RZ, PT ;  /* 0x000000ff0000720c */ /* 0x000fe20003f45270 */
[----:B------:R-:W-:Y:S01]  /*7200*/  ULDC.64 UR10, c[0x0][0x768] ;  /* 0x0001da00000a7ab9 */ /* 0x000fe20000000a00 */
[----:B------:R-:W-:Y:S01]  /*7210*/  ULEA UR28, UR17, UR12, 0x6 ;  /* 0x0000000c111c7291 */ /* 0x000fe2000f8e303f */
        /* <DEDUP_REMOVED lines=8> */
[----:B------:R-:W-:-:S04]  /*72a0*/  USHF.R.S32.HI UR18, URZ, 0x1f, UR28 ;  /* 0x0000001f3f127899 */ /* 0x000fc8000801141c */
[----:B------:R-:W-:-:S04]  /*72b0*/  ULEA.HI UR18, UR18, UR28, URZ, 0x7 ;  /* 0x0000001c12127291 */ /* 0x000fc8000f8f383f */
[----:B------:R-:W-:-:S04]  /*72c0*/  USHF.R.S32.HI UR18, URZ, 0x7, UR18 ;  /* 0x000000073f127899 */ /* 0x000fc80008011412 */
[----:B------:R-:W-:-:S04]  /*72d0*/  UISETP.LT.AND UP0, UPT, UR16, UR18, UPT ;  /* 0x000000121000728c */ /* 0x000fc8000bf01270 */
[----:B------:R-:W-:-:S06]  /*72e0*/  USEL UR18, UR16, UR18, UP0 ;  /* 0x0000001210127287 */ /* 0x000fcc0008000000 */
[----:B------:R-:W-:-:S07]  /*72f0*/  VIADD R5, R8, UR18 ;  /* 0x0000001208057c36 */ /* 0x000fce0008000000 */
.L_x_2327:
[----:B------:R-:W2:Y:S04]  /*7300*/  LDG.E.STRONG.GPU R4, desc[UR46][R2.64] ;  /* 0x0000002e02047981 */ /* 0x000ea8000c1ef900 */
[----:B--2---:R-:W-:Y:S01]  /*7310*/  CCTL.IVALL ;  /* 0x00000000ff00798f */ /* 0x004fe20002000000 */
[----:B------:R-:W-:Y:S05]  /*7320*/  YIELD ;  /* 0x0000000000007946 */ /* 0x000fea0003800000 */
[----:B------:R-:W-:-:S13]  /*7330*/  ISETP.NE.AND P1, PT, R4, R5, PT ;  /* 0x000000050400720c */ /* 0x000fda0003f25270 */
[----:B------:R-:W-:Y:S05]  /*7340*/  @P1 BRA `(.L_x_2327) ;  /* 0xfffffffc00ec1947 */ /* 0x000fea000383ffff */
.L_x_2326:
[----:B------:R-:W-:Y:S05]  /*7350*/  BSYNC B1 ;  /* 0x0000000000017941 */ /* 0x000fea0003800000 */
.L_x_2325:
[----:B------:R-:W-:-:S03]  /*7360*/  UMOV UR18, 0xffffffff ;  /* 0xffffffff00127882 */ /* 0x000fc60000000000 */
[----:B------:R-:W-:Y:S05]  /*7370*/  BRA.DIV UR18, `(.L_x_2328) ;  /* 0x0000003212e47947 */ /* 0x000fea000b800000 */
[----:B------:R-:W-:Y:S01]  /*7380*/  NOP ;  /* 0x0000000000007918 */ /* 0x000fe20000000000 */
.L_x_2387:
        /* <DEDUP_REMOVED lines=10> */
[----:B------:R-:W-:Y:S01]  /*7430*/  UMOV UR31, 0x14f00000 ;  /* 0x14f00000001f7882 */ /* 0x000fe20000000000 */
[----:B-1----:R-:W-:Y:S02]  /*7440*/  ULEA UR24, UR24, UR19, 0x18 ;  /* 0x0000001318187291 */ /* 0x002fe4000f8ec03f */
[----:B------:R-:W-:-:S02]  /*7450*/  ULEA.HI.X.SX32 UR19, UR18, UR25, 0x1, UP0 ;  /* 0x0000001912137291 */ /* 0x000fc400080f0e3f */
[----:B------:R-:W-:Y:S02]  /*7460*/  ULEA UR18, UP0, UR29, UR26, 0x2 ;  /* 0x0000001a1d127291 */ /* 0x000fe4000f80103f */
[----:B------:R-:W-:Y:S02]  /*7470*/  UIADD3 UR24, UR24, 0xc000, URZ ;  /* 0x0000c00018187890 */ /* 0x000fe4000fffe03f */
[----:B------:R-:W-:Y:S01]  /*7480*/  ULEA.HI.X UR19, UR29, UR27, UR19, 0x2, UP0 ;  /* 0x0000001b1d137291 */ /* 0x000fe200080f1413 */
[----:B------:R-:W-:-:S08]  /*7490*/  UMOV UR26, 0x300 ;  /* 0x00000300001a7882 */ /* 0x000fd00000000000 */
[----:B------:R1:W-:Y:S02]  /*74a0*/  UBLKRED.G.S.ADD.F32.RN [UR18], [UR24], UR26, desc[UR30] ;  /* 0x00001e12180073bb */ /* 0x0003e400080a141a */
[----:B-1----:R0:W-:Y:S02]  /*74b0*/  UTMACMDFLUSH ;  /* 0x00000000000079b7 */ /* 0x0021e40000000000 */
.L_x_2330:
[----:B------:R-:W-:Y:S05]  /*74c0*/  BSYNC B1 ;  /* 0x0000000000017941 */ /* 0x000fea0003800000 */
.L_x_2329:
        /* <DEDUP_REMOVED lines=15> */
.L_x_2332:
[----:B------:R-:W-:Y:S05]  /*75c0*/  BSYNC B1 ;  /* 0x0000000000017941 */ /* 0x000fea0003800000 */
.L_x_2331:
[----:B------:R-:W-:Y:S06]  /*75d0*/  BAR.ARV 0xa, 0xa0 ;  /* 0x0282800000007b1d */ /* 0x000fec0000002000 */
[----:B------:R-:W-:Y:S04]  /*75e0*/  BSSY B1, `(.L_x_2333) ;  /* 0x0000003000017945 */ /* 0x000fe80003800000 */
[----:B------:R-:W-:Y:S05]  /*75f0*/  @!P0 BRA `(.L_x_2334) ;  /* 0x0000000000048947 */ /* 0x000fea0003800000 */
[----:B------:R-:W-:-:S04]  /*7600*/  DEPBAR.LE SB0, 0x0 ;  /* 0x000080000000791a */ /* 0x000fc80000000000 */
.L_x_2334:
[----:B------:R-:W-:Y:S05]  /*7610*/  BSYNC B1 ;  /* 0x0000000000017941 */ /* 0x000fea0003800000 */
.L_x_2333:
        /* <DEDUP_REMOVED lines=19> */
.L_x_2336:
[----:B------:R-:W-:Y:S05]  /*7750*/  BSYNC B1 ;  /* 0x0000000000017941 */ /* 0x000fea0003800000 */
.L_x_2335:
        /* <DEDUP_REMOVED lines=9> */
[----:B------:R-:W-:-:S04]  /*77f0*/  UIADD3 UR10, UR28, 0x40, URZ ;  /* 0x000000401c0a7890 */ /* 0x000fc8000fffe03f */
[----:B------:R-:W-:-:S04]  /*7800*/  USHF.R.S32.HI UR11, URZ, 0x1f, UR10 ;  /* 0x0000001f3f0b7899 */ /* 0x000fc8000801140a */
[----:B------:R-:W-:-:S04]  /*7810*/  ULEA.HI UR11, UR11, UR10, URZ, 0x7 ;  /* 0x0000000a0b0b7291 */ /* 0x000fc8000f8f383f */
[----:B------:R-:W-:-:S04]  /*7820*/  USHF.R.S32.HI UR11, URZ, 0x7, UR11 ;  /* 0x000000073f0b7899 */ /* 0x000fc8000801140b */
[----:B------:R-:W-:-:S04]  /*7830*/  UISETP.LT.AND UP0, UPT, UR16, UR11, UPT ;  /* 0x0000000b1000728c */ /* 0x000fc8000bf01270 */
[----:B------:R-:W-:-:S06]  /*7840*/  USEL UR11, UR16, UR11, UP0 ;  /* 0x0000000b100b7287 */ /* 0x000fcc0008000000 */
[----:B------:R-:W-:-:S07]  /*7850*/  VIADD R5, R8, UR11 ;  /* 0x0000000b08057c36 */ /* 0x000fce0008000000 */
.L_x_2339:
[----:B------:R-:W2:Y:S04]  /*7860*/  LDG.E.STRONG.GPU R4, desc[UR46][R2.64] ;  /* 0x0000002e02047981 */ /* 0x000ea8000c1ef900 */
[----:B--2---:R-:W-:Y:S01]  /*7870*/  CCTL.IVALL ;  /* 0x00000000ff00798f */ /* 0x004fe20002000000 */
[----:B------:R-:W-:Y:S05]  /*7880*/  YIELD ;  /* 0x0000000000007946 */ /* 0x000fea0003800000 */
[----:B------:R-:W-:-:S13]  /*7890*/  ISETP.NE.AND P1, PT, R4, R5, PT ;  /* 0x000000050400720c */ /* 0x000fda0003f25270 */
[----:B------:R-:W-:Y:S05]  /*78a0*/  @P1 BRA `(.L_x_2339) ;  /* 0xfffffffc00ec1947 */ /* 0x000fea000383ffff */
.L_x_2338:
[----:B------:R-:W-:Y:S05]  /*78b0*/  BSYNC B1 ;  /* 0x0000000000017941 */ /* 0x000fea0003800000 */
.L_x_2337:
[----:B------:R-:W-:-:S03]  /*78c0*/  UMOV UR10, 0xffffffff ;  /* 0xffffffff000a7882 */ /* 0x000fc60000000000 */
[----:B------:R-:W-:Y:S05]  /*78d0*/  BRA.DIV UR10, `(.L_x_2340) ;  /* 0x0000002e0aa87947 */ /* 0x000fea000b800000 */
[----:B------:R-:W-:Y:S01]  /*78e0*/  NOP ;  /* 0x0000000000007918 */ /* 0x000fe20000000000 */
.L_x_2390:
        /* <DEDUP_REMOVED lines=15> */
.L_x_2342:
[----:B------:R-:W-:Y:S05]  /*79e0*/  BSYNC B1 ;  /* 0x0000000000017941 */ /* 0x000fea0003800000 */
.L_x_2341:
        /* <DEDUP_REMOVED lines=15> */
.L_x_2344:
[----:B------:R-:W-:Y:S05]  /*7ae0*/  BSYNC B1 ;  /* 0x0000000000017941 */ /* 0x000fea0003800000 */
.L_x_2343:
[----:B------:R-:W-:Y:S06]  /*7af0*/  BAR.ARV 0xa, 0xa0 ;  /* 0x0282800000007b1d */ /* 0x000fec0000002000 */
[----:B------:R-:W-:Y:S04]  /*7b00*/  BSSY B1, `(.L_x_2345) ;  /* 0x0000003000017945 */ /* 0x000fe80003800000 */
[----:B------:R-:W-:Y:S05]  /*7b10*/  @!P0 BRA `(.L_x_2346) ;  /* 0x0000000000048947 */ /* 0x000fea0003800000 */
[----:B------:R-:W-:-:S04]  /*7b20*/  DEPBAR.LE SB0, 0x0 ;  /* 0x000080000000791a */ /* 0x000fc80000000000 */
.L_x_2346:
[----:B------:R-:W-:Y:S05]  /*7b30*/  BSYNC B1 ;  /* 0x0000000000017941 */ /* 0x000fea0003800000 */
.L_x_2345:
        /* <DEDUP_REMOVED lines=19> */
.L_x_2348:
[----:B------:R-:W-:Y:S05]  /*7c70*/  BSYNC B1 ;  /* 0x0000000000017941 */ /* 0x000fea0003800000 */
.L_x_2347:
[----:B------:R-:W-:Y:S02]  /*7c80*/  UIADD3 UR17, UR17, 0x2, URZ ;  /* 0x0000000211117890 */ /* 0x000fe4000fffe03f */
[----:B------:R-:W-:Y:S02]  /*7c90*/  UIADD3 UR4, UR4, 0x3000, URZ ;  /* 0x0000300004047890 */ /* 0x000fe4000fffe03f */
[----:B------:R-:W-:-:S06]  /*7ca0*/  UISETP.GE.AND UP0, UPT, UR17, UR5, UPT ;  /* 0x000000051100728c */ /* 0x000fcc000bf06270 */
[----:B------:R-:W-:-:S13]  /*7cb0*/  PLOP3.LUT P1, PT, PT, PT, UP0, 0x80, 0x0 ;  /* 0x000000000000781c */ /* 0x000fda0003f2f008 */
[----:B------:R-:W-:Y:S05]  /*7cc0*/  @!P1 BRA `(.L_x_2349) ;  /* 0xfffffff400449947 */ /* 0x000fea000383ffff */
[----:B------:R-:W-:Y:S05]  /*7cd0*/  BRA `(.L_x_2308) ;  /* 0x0000002800047947 */ /* 0x000fea0003800000 */
.L_x_2307:
        /* <DEDUP_REMOVED lines=21> */
.L_x_2350:
[----:B------:R-:W-:Y:S01]  /*7e30*/  ULDC UR9, c[0x0][0xb44] ;  /* 0x0002d10000097ab9 */ /* 0x000fe20000000800 */
[----:B------:R-:W-:Y:S01]  /*7e40*/  UMOV UR7, UR8 ;  /* 0x0000000800077c82 */ /* 0x000fe20008000000 */
[----:B------:R-:W-:-:S11]  /*7e50*/  UISETP.NE.AND UP0, UPT, UR9, 0x1, UPT ;  /* 0x000000010900788c */ /* 0x000fd6000bf05270 */
[----:B------:R-:W-:Y:S02]  /*7e60*/  @UP0 ULDC.64 UR10, c[0x0][0xb48] ;  /* 0x0002d200000a0ab9 */ /* 0x000fe40000000a00 */
[----:B------:R-:W-:-:S04]  /*7e70*/  UIMAD.WIDE.U32 UR4, UR8, UR10, URZ ;  /* 0x0000000a080472a5 */ /* 0x000fc8000f8e003f */
[----:B------:R-:W-:-:S04]  /*7e80*/  @UP0 USHF.R.U32.HI UR7, URZ, UR11, UR5 ;  /* 0x0000000b3f070299 */ /* 0x000fc80008011605 */
[----:B------:R-:W-:-:S12]  /*7e90*/  UIMAD UR4, UR7, UR9, URZ ;  /* 0x00000009070472a4 */ /* 0x000fd8000f8e023f */
.L_x_2351:
        /* <DEDUP_REMOVED lines=16> */
[----:B------:R-:W-:Y:S01]  /*7fa0*/  ULOP3.LUT UR7, URZ, UR7, URZ, 0x33, !UPT ;  /* 0x000000073f077292 */ /* 0x000fe2000f8e333f */
[----:B------:R-:W-:Y:S01]  /*7fb0*/  ULDC UR4, c[0x0][0xb2c] ;  /* 0x0002cb0000047ab9 */ /* 0x000fe20000000800 */
[----:B------:R-:W-:Y:S02]  /*7fc0*/  ULDC UR5, c[0x0][0x280] ;  /* 0x0000a00000057ab9 */ /* 0x000fe40000000800 */
[----:B------:R-:W-:Y:S01]  /*7fd0*/  UIADD3 UR7, UR7, UR4, URZ ;  /* 0x0000000407077290 */ /* 0x000fe2000fffe03f */
[----:B------:R-:W-:Y:S02]  /*7fe0*/  ULDC UR6, c[0x0][0x74c] ;  /* 0x0001d30000067ab9 */ /* 0x000fe40000000800 */
[----:B------:R-:W-:Y:S01]  /*7ff0*/  ULDC UR4, c[0x0][0x290] ;  /* 0x0000a40000047ab9 */ /* 0x000fe20000000800 */
[----:B------:R-:W-:-:S04]  /*8000*/  USHF.L.U32 UR11, UR7, 0x7, URZ ;  /* 0x00000007070b7899 */ /* 0x000fc8000800063f */
        /* <DEDUP_REMOVED lines=50> */
.L_x_2391:
        /* <DEDUP_REMOVED lines=15> */
.L_x_2355:
        /* <DEDUP_REMOVED lines=67> */
[----:B------:R-:W-:Y:S01]  /*8850*/  ISETP.GE.AND P1, PT, R4, R6, PT ;  /* 0x000000060400720c */ /* 0x000fe20003f26270 */
[----:B------:R1:W-:Y:S01]  /*8860*/  UTMALDG.4D [UR16], [UR48], desc[UR50] ;  /* 0x00003210300075b4 */ /* 0x0003e20008019000 */
[----:B------:R2:W-:Y:S01]  /*8870*/  UTMALDG.4D [UR40], [UR48], desc[UR50] ;  /* 0x00003228300075b4 */ /* 0x0005e20008019000 */
[----:B------:R-:W-:Y:S01]  /*8880*/  UTMALDG.4D [UR24], [UR48], desc[UR50] ;  /* 0x00003218300075b4 */ /* 0x000fe20008019000 */
[----:B------:R3:W-:Y:S01]  /*8890*/  UBLKCP.S.G [UR56], [UR32], UR7 ;  /* 0x00000038200073ba */ /* 0x0007e20008000207 */
[----:B------:R4:W-:Y:S01]  /*88a0*/  SYNCS.ARRIVE.TRANS64 RZ, [R16+URZ+0x26800], R5 ;  /* 0x0268000510ff79a7 */ /* 0x0009e2000800003f */
[----:B-1----:R-:W-:Y:S01]  /*88b0*/  UMOV UR16, 0x0 ;  /* 0x0000000000107882 */ /* 0x002fe20000000000 */
[----:B------:R-:W-:-:S02]  /*88c0*/  UMOV UR17, 0x10000000 ;  /* 0x1000000000117882 */ /* 0x000fc40000000000 */
[----:B------:R1:W-:Y:S01]  /*88d0*/  UTMALDG.4D [UR8], [UR54], desc[UR16] ;  /* 0x00001008360075b4 */ /* 0x0003e20008019000 */
[----:B--2---:R-:W-:Y:S01]  /*88e0*/  UIADD3 UR40, UR8, 0x4000, URZ ;  /* 0x0000400008287890 */ /* 0x004fe2000fffe03f */
[----:B------:R-:W-:Y:S01]  /*88f0*/  UMOV UR42, 0x40 ;  /* 0x00000040002a7882 */ /* 0x000fe20000000000 */
[----:B------:R-:W-:Y:S01]  /*8900*/  UMOV UR43, UR11 ;  /* 0x0000000b002b7c82 */ /* 0x000fe20008000000 */
[----:B------:R-:W-:Y:S01]  /*8910*/  UMOV UR44, UR12 ;  /* 0x0000000c002c7c82 */ /* 0x000fe20008000000 */
[----:B------:R-:W-:Y:S01]  /*8920*/  UMOV UR41, UR9 ;  /* 0x0000000900297c82 */ /* 0x000fe20008000000 */
[----:B---3--:R-:W-:Y:S02]  /*8930*/  UIADD3 UR32, UR8, 0x1000, URZ ;  /* 0x0000100008207890 */ /* 0x008fe4000fffe03f */
        /* <DEDUP_REMOVED lines=13> */
[----:B-1----:R-:W-:Y:S01]  /*8a10*/  UMOV UR10, 0x40 ;  /* 0x00000040000a7882 */ /* 0x002fe20000000000 */
[----:B------:R-:W-:Y:S01]  /*8a20*/  UTMALDG.4D [UR48], [UR54], desc[UR16] ;  /* 0x00001030360075b4 */ /* 0x000fe20008019000 */
[----:B------:R1:W-:Y:S01]  /*8a30*/  UTMALDG.4D [UR24], [UR54], desc[UR16] ;  /* 0x00001018360075b4 */ /* 0x0003e20008019000 */
[----:B------:R4:W-:Y:S01]  /*8a40*/  UTMALDG.4D [UR40], [UR54], desc[UR16] ;  /* 0x00001028360075b4 */ /* 0x0009e20008019000 */
[----:B--2---:R-:W-:Y:S01]  /*8a50*/  UIADD3 UR32, UR8, 0x6000, URZ ;  /* 0x0000600008207890 */ /* 0x004fe2000fffe03f */
[----:B------:R-:W-:-:S02]  /*8a60*/  UMOV UR34, UR18 ;  /* 0x0000001200227c82 */ /* 0x000fc40008000000 */
[----:B------:R4:W-:Y:S06]  /*8a70*/  UTMALDG.4D [UR56], [UR54], desc[UR16] ;  /* 0x00001038360075b4 */ /* 0x0009ec0008019000 */
[----:B------:R4:W-:Y:S01]  /*8a80*/  UTMALDG.4D [UR32], [UR30], desc[UR16] ;  /* 0x000010201e0075b4 */ /* 0x0009e20008019000 */
[----:B-1----:R-:W-:Y:S02]  /*8a90*/  UIADD3 UR24, UR8, 0x8000, URZ ;  /* 0x0000800008187890 */ /* 0x002fe4000fffe03f */
[----:B------:R-:W-:Y:S01]  /*8aa0*/  UIADD3 UR8, UR8, 0xa000, URZ ;  /* 0x0000a00008087890 */ /* 0x000fe2000fffe03f */
[----:B------:R-:W-:-:S06]  /*8ab0*/  UMOV UR26, 0x20 ;  /* 0x00000020001a7882 */ /* 0x000fcc0000000000 */
[----:B------:R4:W-:Y:S02]  /*8ac0*/  UTMALDG.4D [UR24], [UR30], desc[UR16] ;  /* 0x000010181e0075b4 */ /* 0x0009e40008019000 */
[----:B------:R4:W-:Y:S02]  /*8ad0*/  UTMALDG.4D [UR8], [UR30], desc[UR16] ;  /* 0x000010081e0075b4 */ /* 0x0009e40008019000 */
[----:B----4-:R-:W-:Y:S05]  /*8ae0*/  @P1 BRA `(.L_x_2356) ;  /* 0x0000001000f41947 */ /* 0x010fea0003800000 */
        /* <DEDUP_REMOVED lines=18> */
.L_x_2366:
[----:B--234-:R-:W-:-:S04]  /*8c10*/  SHF.L.U32 R21, R11, 0x1f, RZ ;  /* 0x0000001f0b157819 */ /* 0x01cfc800000006ff */
[----:B------:R-:W1:Y:S02]  /*8c20*/  SYNCS.PHASECHK.TRANS64.TRYWAIT P1, [R16+URZ+0x26840], R21 ;  /* 0x02684015100075a7 */ /* 0x000e64000802017f */
[----:B-1----:R-:W-:Y:S05]  /*8c30*/  @!P1 BRA `(.L_x_2358) ;  /* 0x0000001c00009947 */ /* 0x002fea0003800000 */
.L_x_2392:
[----:B------:R-:W-:Y:S05]  /*8c40*/  @P0 BRA `(.L_x_2359) ;  /* 0x0000000000140947 */ /* 0x000fea0003800000 */
[----:B------:R-:W-:Y:S01]  /*8c50*/  ISETP.NE.AND P1, PT, R6, RZ, PT ;  /* 0x000000ff0600720c */ /* 0x000fe20003f25270 */
[----:B------:R-:W-:-:S04]  /*8c60*/  IMAD.MOV.U32 R3, RZ, RZ, 0x3100 ;  /* 0x00003100ff037424 */ /* 0x000fc800078e00ff */
[----:B------:R3:W-:Y:S08]  /*8c70*/  SYNCS.ARRIVE.TRANS64 RZ, [R16+URZ+0x26830], R3 ;  /* 0x0268300310ff79a7 */ /* 0x0007f0000800003f */
[----:B------:R-:W-:Y:S05]  /*8c80*/  @!P1 BRA `(.L_x_2359) ;  /* 0x0000000000049947 */ /* 0x000fea0003800000 */
[----:B------:R-:W-:Y:S01]  /*8c90*/  BPT.TRAP 0x1 ;  /* 0x000000040000795c */ /* 0x000fe20000300000 */
.L_x_2359:
        /* <DEDUP_REMOVED lines=43> */
.L_x_2393:
[----:B------:R-:W-:Y:S05]  /*8f50*/  @P0 BRA `(.L_x_2361) ;  /* 0x0000000000140947 */ /* 0x000fea0003800000 */
[----:B------:R-:W-:Y:S01]  /*8f60*/  ISETP.NE.AND P1, PT, R6, RZ, PT ;  /* 0x000000ff0600720c */ /* 0x000fe20003f25270 */
[----:B------:R-:W-:-:S04]  /*8f70*/  IMAD.MOV.U32 R2, RZ, RZ, 0x3100 ;  /* 0x00003100ff027424 */ /* 0x000fc800078e00ff */
[----:B------:R3:W-:Y:S08]  /*8f80*/  SYNCS.ARRIVE.TRANS64 RZ, [R16+URZ+0x26818], R2 ;  /* 0x0268180210ff79a7 */ /* 0x0007f0000800003f */
[----:B------:R-:W-:Y:S05]  /*8f90*/  @!P1 BRA `(.L_x_2361) ;  /* 0x0000000000049947 */ /* 0x000fea0003800000 */
[----:B------:R-:W-:Y:S01]  /*8fa0*/  BPT.TRAP 0x1 ;  /* 0x000000040000795c */ /* 0x000fe20000300000 */
.L_x_2361:
        /* <DEDUP_REMOVED lines=43> */
.L_x_2394:
[----:B------:R-:W-:Y:S05]  /*9260*/  @P0 BRA `(.L_x_2363) ;  /* 0x0000000000140947 */ /* 0x000fea0003800000 */
[----:B------:R-:W-:Y:S01]  /*9270*/  ISETP.NE.AND P1, PT, R6, RZ, PT ;  /* 0x000000ff0600720c */ /* 0x000fe20003f25270 */
[----:B-123--:R-:W-:-:S04]  /*9280*/  IMAD.MOV.U32 R21, RZ, RZ, 0x3100 ;  /* 0x00003100ff157424 */ /* 0x00efc800078e00ff */
[----:B------:R4:W-:Y:S08]  /*9290*/  SYNCS.ARRIVE.TRANS64 RZ, [R16+URZ+0x26838], R21 ;  /* 0x0268381510ff79a7 */ /* 0x0009f0000800003f */
[----:B------:R-:W-:Y:S05]  /*92a0*/  @!P1 BRA `(.L_x_2363) ;  /* 0x0000000000049947 */ /* 0x000fea0003800000 */
[----:B------:R-:W-:Y:S01]  /*92b0*/  BPT.TRAP 0x1 ;  /* 0x000000040000795c */ /* 0x000fe20000300000 */
.L_x_2363:
        /* <DEDUP_REMOVED lines=38> */
.L_x_2396:
[----:B------:R-:W-:Y:S05]  /*9520*/  @P0 BRA `(.L_x_2365) ;  /* 0x0000000000140947 */ /* 0x000fea0003800000 */
[----:B------:R-:W-:Y:S01]  /*9530*/  ISETP.NE.AND P1, PT, R6, RZ, PT ;  /* 0x000000ff0600720c */ /* 0x000fe20003f25270 */
[----:B------:R-:W-:-:S04]  /*9540*/  IMAD.MOV.U32 R5, RZ, RZ, 0x3100 ;  /* 0x00003100ff057424 */ /* 0x000fc800078e00ff */
[----:B------:R1:W-:Y:S08]  /*9550*/  SYNCS.ARRIVE.TRANS64 RZ, [R16+URZ+0x26810], R5 ;  /* 0x0268100510ff79a7 */ /* 0x0003f0000800003f */
[----:B------:R-:W-:Y:S05]  /*9560*/  @!P1 BRA `(.L_x_2365) ;  /* 0x0000000000049947 */ /* 0x000fea0003800000 */
[----:B------:R-:W-:Y:S01]  /*9570*/  BPT.TRAP 0x1 ;  /* 0x000000040000795c */ /* 0x000fe20000300000 */
.L_x_2365:
        /* <DEDUP_REMOVED lines=44> */
.L_x_2357:
        /* <DEDUP_REMOVED lines=8> */
.L_x_2397:
[----:B------:R-:W-:Y:S05]  /*98c0*/  @P0 BRA `(.L_x_2368) ;  /* 0x0000000000140947 */ /* 0x000fea0003800000 */
[----:B------:R-:W-:Y:S01]  /*98d0*/  ISETP.NE.AND P1, PT, R6, RZ, PT ;  /* 0x000000ff0600720c */ /* 0x000fe20003f25270 */
[----:B------:R-:W-:-:S04]  /*98e0*/  IMAD.MOV.U32 R5, RZ, RZ, 0x3100 ;  /* 0x00003100ff057424 */ /* 0x000fc800078e00ff */
[----:B------:R2:W-:Y:S08]  /*98f0*/  SYNCS.ARRIVE.TRANS64 RZ, [R16+URZ+0x26830], R5 ;  /* 0x0268300510ff79a7 */ /* 0x0005f0000800003f */
[----:B------:R-:W-:Y:S05]  /*9900*/  @!P1 BRA `(.L_x_2368) ;  /* 0x0000000000049947 */ /* 0x000fea0003800000 */
[----:B------:R-:W-:Y:S01]  /*9910*/  BPT.TRAP 0x1 ;  /* 0x000000040000795c */ /* 0x000fe20000300000 */
.L_x_2368:
        /* <DEDUP_REMOVED lines=40> */
.L_x_2398:
[----:B------:R-:W-:Y:S05]  /*9ba0*/  @P0 BRA `(.L_x_2370) ;  /* 0x0000000000140947 */ /* 0x000fea0003800000 */
[----:B------:R-:W-:Y:S01]  /*9bb0*/  ISETP.NE.AND P0, PT, R6, RZ, PT ;  /* 0x000000ff0600720c */ /* 0x000fe20003f05270 */
[----:B------:R-:W-:-:S04]  /*9bc0*/  IMAD.MOV.U32 R5, RZ, RZ, 0x3100 ;  /* 0x00003100ff057424 */ /* 0x000fc800078e00ff */
[----:B------:R1:W-:Y:S08]  /*9bd0*/  SYNCS.ARRIVE.TRANS64 RZ, [R16+URZ+0x26818], R5 ;  /* 0x0268180510ff79a7 */ /* 0x0003f0000800003f */
[----:B------:R-:W-:Y:S05]  /*9be0*/  @!P0 BRA `(.L_x_2370) ;  /* 0x0000000000048947 */ /* 0x000fea0003800000 */
[----:B------:R-:W-:Y:S01]  /*9bf0*/  BPT.TRAP 0x1 ;  /* 0x000000040000795c */ /* 0x000fe20000300000 */
.L_x_2370:
        /* <DEDUP_REMOVED lines=44> */
.L_x_2356:
[----:B------:R-:W1:Y:S01]  /*9ec0*/  S2R R0, SR_TID.X ;  /* 0x0000000000007919 */ /* 0x000e620000002100 */
[----:B------:R-:W-:Y:S01]  /*9ed0*/  IMAD R3, R19, 0x8, R16 ;  /* 0x0000000813037824 */ /* 0x000fe200078e0210 */
[----:B-1----:R-:W-:Y:S02]  /*9ee0*/  LOP3.LUT R2, R0, 0x7f, RZ, 0xc0, !PT ;  /* 0x0000007f00027812 */ /* 0x002fe400078ec0ff */
[----:B------:R-:W-:Y:S02]  /*9ef0*/  SHF.L.U32 R0, R11, 0x1f, RZ ;  /* 0x0000001f0b007819 */ /* 0x000fe400000006ff */
[----:B------:R-:W-:Y:S02]  /*9f00*/  ISETP.NE.AND P1, PT, R2, RZ, PT ;  /* 0x000000ff0200720c */ /* 0x000fe40003f25270 */
[----:B------:R-:W1:Y:S02]  /*9f10*/  SYNCS.PHASECHK.TRANS64.TRYWAIT P0, [R3+URZ+0x26840], R0 ;  /* 0x02684000030075a7 */ /* 0x000e64000800017f */
[----:B-1----:R-:W-:Y:S09]  /*9f20*/  @!P0 BRA `(.L_x_2371) ;  /* 0x0000000800c08947 */ /* 0x002ff20003800000 */
.L_x_2399:
[----:B------:R-:W-:Y:S05]  /*9f30*/  @P1 BRA `(.L_x_2372) ;  /* 0x0000000000181947 */ /* 0x000fea0003800000 */
[----:B------:R-:W1:Y:S01]  /*9f40*/  S2R R2, SR_TID.X ;  /* 0x0000000000027919 */ /* 0x000e620000002100 */
[----:B------:R-:W-:-:S04]  /*9f50*/  IMAD.MOV.U32 R0, RZ, RZ, 0x3100 ;  /* 0x00003100ff007424 */ /* 0x000fc800078e00ff */
[----:B------:R1:W-:Y:S02]  /*9f60*/  SYNCS.ARRIVE.TRANS64 RZ, [R3+URZ+0x26830], R0 ;  /* 0x0268300003ff79a7 */ /* 0x0003e4000800003f */
[----:B-1----:R-:W-:-:S13]  /*9f70*/  LOP3.LUT P0, RZ, R2, 0x1f, RZ, 0xc0, !PT ;  /* 0x0000001f02ff7812 */ /* 0x002fda000780c0ff */
[----:B------:R-:W-:Y:S05]  /*9f80*/  @!P0 BRA `(.L_x_2372) ;  /* 0x0000000000048947 */ /* 0x000fea0003800000 */
[----:B------:R-:W-:Y:S01]  /*9f90*/  BPT.TRAP 0x1 ;  /* 0x000000040000795c */ /* 0x000fe20000300000 */
.L_x_2372:
        /* <DEDUP_REMOVED lines=47> */
.L_x_2353:
[----:B------:R-:W-:Y:S05]  /*a290*/  BSYNC B1 ;  /* 0x0000000000017941 */ /* 0x000fea0003800000 */
.L_x_2352:
[----:B------:R-:W-:-:S03]  /*a2a0*/  UMOV UR7, 0xffffffff ;  /* 0xffffffff00077882 */ /* 0x000fc60000000000 */
[----:B------:R-:W-:Y:S05]  /*a2b0*/  BRA.DIV UR7, `(.L_x_2373) ;  /* 0x0000000607f07947 */ /* 0x000fea000b800000 */
[----:B------:R-:W-:-:S13]  /*a2c0*/  ELECT P6, URZ, PT ;  /* 0x00000000003f782f */ /* 0x000fda00038c0000 */
.L_x_2402:
[----:B------:R-:W-:Y:S05]  /*a2d0*/  @!P6 BRA `(.L_x_2308) ;  /* 0x000000000084e947 */ /* 0x000fea0003800000 */
[----:B------:R-:W-:-:S06]  /*a2e0*/  ULOP3.LUT UR7, UR38, 0x2, URZ, 0xfc, !UPT ;  /* 0x0000000226077892 */ /* 0x000fcc000f8efc3f */
[----:B------:R-:W-:-:S05]  /*a2f0*/  IMAD.U32 R2, RZ, RZ, UR7 ;  /* 0x00000007ff027e24 */ /* 0x000fca000f8e00ff */
[----:B------:R-:W-:-:S13]  /*a300*/  ISETP.NE.AND P2, PT, R2, 0x3, PT ;  /* 0x000000030200780c */ /* 0x000fda0003f45270 */
[----:B------:R-:W-:Y:S05]  /*a310*/  @!P2 BRA `(.L_x_2374) ;  /* 0x000000000004a947 */ /* 0x000fea0003800000 */
[----:B------:R-:W-:Y:S01]  /*a320*/  BPT.TRAP 0x1 ;  /* 0x000000040000795c */ /* 0x000fe20000300000 */
.L_x_2374:
        /* <DEDUP_REMOVED lines=15> */
.L_x_2403:
[----:B------:R-:W2:Y:S02]  /*a420*/  SYNCS.PHASECHK.TRANS64.TRYWAIT P0, [R3+URZ], R2 ;  /* 0x00000002030075a7 */ /* 0x000ea4000800017f */
[----:B--2---:R-:W-:Y:S05]  /*a430*/  @!P0 BRA `(.L_x_2376) ;  /* 0x0000000400c48947 */ /* 0x004fea0003800000 */
.L_x_2404:
[----:B------:R-:W-:Y:S05]  /*a440*/  @!P2 BRA `(.L_x_2377) ;  /* 0x000000000004a947 */ /* 0x000fea0003800000 */
[----:B------:R-:W-:Y:S01]  /*a450*/  BPT.TRAP 0x1 ;  /* 0x000000040000795c */ /* 0x000fe20000300000 */
.L_x_2377:
[----:B--2---:R-:W-:-:S04]  /*a460*/  VIADD R3, R7, 0x26840 ;  /* 0x0002684007037836 */ /* 0x004fc80000000000 */
[----:B------:R-:W-:-:S04]  /*a470*/  IMAD R0, R0, 0x8, R3 ;  /* 0x0000000800007824 */ /* 0x000fc800078e0203 */
[----:B------:R-:W2:Y:S02]  /*a480*/  SYNCS.PHASECHK.TRANS64.TRYWAIT P0, [R0+URZ], R5 ;  /* 0x00000005000075a7 */ /* 0x000ea4000800017f */
[----:B--2---:R-:W-:Y:S05]  /*a490*/  @!P0 BRA `(.L_x_2378) ;  /* 0x0000000400c08947 */ /* 0x004fea0003800000 */
.L_x_2405:
[----:B------:R-:W-:-:S07]  /*a4a0*/  IMAD R3, R4, 0x8, R3 ;  /* 0x0000000804037824 */ /* 0x000fce00078e0203 */
.L_x_2379:
[----:B---3--:R3:W4:Y:S02]  /*a4b0*/  SYNCS.PHASECHK.TRANS64.TRYWAIT P0, [R3+URZ], R2 ;  /* 0x00000002030075a7 */ /* 0x008724000800017f */
[----:B----4-:R-:W-:Y:S05]  /*a4c0*/  @!P0 NANOSLEEP.SYNCS 0x989680 ;  /* 0x009896800000895d */ /* 0x010fea0003900000 */
[----:B------:R-:W4:Y:S02]  /*a4d0*/  @!P0 SYNCS.PHASECHK.TRANS64 P0, [R3+URZ], R2 ;  /* 0x00000002030085a7 */ /* 0x000f24000800007f */
[----:B----4-:R-:W-:Y:S05]  /*a4e0*/  @!P0 BRA `(.L_x_2379) ;  /* 0xfffffffc00f08947 */ /* 0x010fea000383ffff */
.L_x_2308:
[----:B------:R-:W-:Y:S05]  /*a4f0*/  BSYNC B0 ;  /* 0x0000000000007941 */ /* 0x000fea0003800000 */
.L_x_2306:
[----:B------:R-:W-:Y:S05]  /*a500*/  EXIT ;  /* 0x000000000000794d */ /* 0x000fea0003800000 */
.L_x_2276:
[----:B------:R-:W-:Y:S02]  /*a510*/  IMAD.MOV.U32 R13, RZ, RZ, R17 ;  /* 0x000000ffff0d7224 */ /* 0x000fe400078e0011 */
[----:B------:R-:W-:Y:S02]  /*a520*/  IMAD.MOV.U32 R12, RZ, RZ, RZ ;  /* 0x000000ffff0c7224 */ /* 0x000fe400078e00ff */
[----:B------:R-:W-:Y:S02]  /*a530*/  IMAD.MOV.U32 R11, RZ, RZ, 0x1f ;  /* 0x0000001fff0b7424 */ /* 0x000fe400078e00ff */
[----:B------:R-:W-:-:S07]  /*a540*/  IMAD.MOV.U32 R15, RZ, RZ, -0x1 ;  /* 0xffffffffff0f7424 */ /* 0x000fce00078e00ff */
[----:B------:R-:W-:Y:S05]  /*a550*/  WARPSYNC.COLLECTIVE R15, `(.L_x_2380) ;  /* 0x000000000f087348 */ /* 0x000fea0003c00000 */
[----:B------:R1:W2:Y:S02]  /*a560*/  SHFL.IDX P6, R14, R13, R12, R11 ;  /* 0x0000000c0d0e7389 */ /* 0x0002a400000c000b */
[----:B-12---:R-:W-:Y:S01]  /*a570*/  ENDCOLLECTIVE ;  /* 0x000000000000791b */ /* 0x006fe20003800000 */
.L_x_2380:
[----:B------:R-:W-:Y:S05]  /*a580*/  BRA `(.L_x_2381) ;  /* 0xffffff6c003c7947 */ /* 0x000fea000383ffff */
.L_x_2278:
[----:B--2---:R2:W3:Y:S02]  /*a590*/  SYNCS.PHASECHK.TRANS64.TRYWAIT P0, [R235+URZ+0x26800], R4 ;  /* 0x02680004eb0075a7 */ /* 0x0044e4000800017f */
[----:B---3--:R-:W-:Y:S05]  /*a5a0*/  @!P0 NANOSLEEP.SYNCS 0x989680 ;  /* 0x009896800000895d */ /* 0x008fea0003900000 */
[----:B------:R-:W3:Y:S02]  /*a5b0*/  @!P0 SYNCS.PHASECHK.TRANS64 P0, [R235+URZ+0x26800], R4 ;  /* 0x02680004eb0085a7 */ /* 0x000ee4000800007f */
[----:B---3--:R-:W-:Y:S05]  /*a5c0*/  @!P0 BRA `(.L_x_2278) ;  /* 0xfffffffc00f08947 */ /* 0x008fea000383ffff */
[----:B------:R-:W-:Y:S05]  /*a5d0*/  BRA `(.L_x_2277) ;  /* 0xffffff6c00647947 */ /* 0x000fea000383ffff */
.L_x_2283:
[----:B--2---:R-:W-:-:S04]  /*a5e0*/  IMAD.U32 R5, RZ, RZ, UR8 ;  /* 0x00000008ff057e24 */ /* 0x004fc8000f8e00ff */
[----:B------:R2:W3:Y:S03]  /*a5f0*/  SYNCS.PHASECHK.TRANS64.TRYWAIT P1, [R5+URZ+0x26810], R120 ;  /* 0x02681078050075a7 */ /* 0x0004e6000802017f */
[----:B---3--:R-:W-:Y:S05]  /*a600*/  @!P1 NANOSLEEP.SYNCS 0x989680 ;  /* 0x009896800000995d */ /* 0x008fea0003900000 */
[----:B------:R-:W3:Y:S02]  /*a610*/  @!P1 SYNCS.PHASECHK.TRANS64 P1, [R5+URZ+0x26810], R120 ;  /* 0x02681078050095a7 */ /* 0x000ee4000802007f */
[----:B---3--:R-:W-:Y:S05]  /*a620*/  @!P1 BRA `(.L_x_2283) ;  /* 0xfffffffc00ec9947 */ /* 0x008fea000383ffff */
[----:B------:R-:W-:Y:S05]  /*a630*/  BRA `(.L_x_2282) ;  /* 0xffffff7400c07947 */ /* 0x000fea000383ffff */
.L_x_2287:
[----:B------:R-:W-:-:S04]  /*a640*/  IMAD.U32 R121, RZ, RZ, UR8 ;  /* 0x00000008ff797e24 */ /* 0x000fc8000f8e00ff */
[----:B------:R1:W1:Y:S03]  /*a650*/  SYNCS.PHASECHK.TRANS64.TRYWAIT P1, [R121+URZ+0x26830], R120 ;  /* 0x02683078790075a7 */ /* 0x000266000802017f */
[----:B-1----:R-:W-:Y:S05]  /*a660*/  @!P1 NANOSLEEP.SYNCS 0x989680 ;  /* 0x009896800000995d */ /* 0x002fea0003900000 */
[----:B------:R-:W1:Y:S02]  /*a670*/  @!P1 SYNCS.PHASECHK.TRANS64 P1, [R121+URZ+0x26830], R120 ;  /* 0x02683078790095a7 */ /* 0x000e64000802007f */
[----:B-1----:R-:W-:Y:S05]  /*a680*/  @!P1 BRA `(.L_x_2287) ;  /* 0xfffffffc00ec9947 */ /* 0x002fea000383ffff */
[----:B------:R-:W-:Y:S05]  /*a690*/  BRA `(.L_x_2286) ;  /* 0xffffff7c00847947 */ /* 0x000fea000383ffff */
.L_x_2315:
[----:B------:R-:W-:Y:S01]  /*a6a0*/  BSSY B1, `(.L_x_2382) ;  /* 0x0000005000017945 */ /* 0x000fe20003800000 */
[----:B------:R-:W-:-:S07]  /*a6b0*/  IMAD.MOV.U32 R15, RZ, RZ, -0x1 ;  /* 0xffffffffff0f7424 */ /* 0x000fce00078e00ff */
[----:B------:R-:W-:Y:S05]  /*a6c0*/  WARPSYNC.COLLECTIVE R15, `(.L_x_2383) ;  /* 0x000000000f087348 */ /* 0x000fea0003c00000 */
[----:B------:R-:W-:Y:S01]  /*a6d0*/  NOP ;  /* 0x0000000000007918 */ /* 0x000fe20000000000 */
[----:B------:R-:W-:Y:S01]  /*a6e0*/  ENDCOLLECTIVE ;  /* 0x000000000000791b */ /* 0x000fe20003800000 */
.L_x_2383:
[----:B------:R-:W-:Y:S05]  /*a6f0*/  BSYNC B1 ;  /* 0x0000000000017941 */ /* 0x000fea0003800000 */
.L_x_2382:
[----:B------:R-:W-:Y:S05]  /*a700*/  BRA `(.L_x_2384) ;  /* 0xffffffc400647947 */ /* 0x000fea000383ffff */
.L_x_2328:
[----:B------:R-:W-:Y:S01]  /*a710*/  BSSY B1, `(.L_x_2385) ;  /* 0x0000005000017945 */ /* 0x000fe20003800000 */
[----:B------:R-:W-:-:S07]  /*a720*/  IMAD.MOV.U32 R15, RZ, RZ, -0x1 ;  /* 0xffffffffff0f7424 */ /* 0x000fce00078e00ff */
[----:B------:R-:W-:Y:S05]  /*a730*/  WARPSYNC.COLLECTIVE R15, `(.L_x_2386) ;  /* 0x000000000f087348 */ /* 0x000fea0003c00000 */
[----:B------:R-:W-:Y:S01]  /*a740*/  NOP ;  /* 0x0000000000007918 */ /* 0x000fe20000000000 */
[----:B------:R-:W-:Y:S01]  /*a750*/  ENDCOLLECTIVE ;  /* 0x000000000000791b */ /* 0x000fe20003800000 */
.L_x_2386:
[----:B------:R-:W-:Y:S05]  /*a760*/  BSYNC B1 ;  /* 0x0000000000017941 */ /* 0x000fea0003800000 */
.L_x_2385:
[----:B------:R-:W-:Y:S05]  /*a770*/  BRA `(.L_x_2387) ;  /* 0xffffffcc00047947 */ /* 0x000fea000383ffff */
.L_x_2340:
[----:B------:R-:W-:Y:S01]  /*a780*/  BSSY B1, `(.L_x_2388) ;  /* 0x0000005000017945 */ /* 0x000fe20003800000 */
[----:B------:R-:W-:-:S07]  /*a790*/  IMAD.MOV.U32 R15, RZ, RZ, -0x1 ;  /* 0xffffffffff0f7424 */ /* 0x000fce00078e00ff */
[----:B------:R-:W-:Y:S05]  /*a7a0*/  WARPSYNC.COLLECTIVE R15, `(.L_x_2389) ;  /* 0x000000000f087348 */ /* 0x000fea0003c00000 */
[----:B------:R-:W-:Y:S01]  /*a7b0*/  NOP ;  /* 0x0000000000007918 */ /* 0x000fe20000000000 */
[----:B------:R-:W-:Y:S01]  /*a7c0*/  ENDCOLLECTIVE ;  /* 0x000000000000791b */ /* 0x000fe20003800000 */
.L_x_2389:
[----:B------:R-:W-:Y:S05]  /*a7d0*/  BSYNC B1 ;  /* 0x0000000000017941 */ /* 0x000fea0003800000 */
.L_x_2388:
[----:B------:R-:W-:Y:S05]  /*a7e0*/  BRA `(.L_x_2390) ;  /* 0xffffffd000407947 */ /* 0x000fea000383ffff */
.L_x_2354:
[----:B-1----:R1:W2:Y:S02]  /*a7f0*/  SYNCS.PHASECHK.TRANS64.TRYWAIT P0, [R16+URZ+0x26820], R3 ;  /* 0x02682003100075a7 */ /* 0x0022a4000800017f */
[----:B--2---:R-:W-:Y:S05]  /*a800*/  @!P0 NANOSLEEP.SYNCS 0x989680 ;  /* 0x009896800000895d */ /* 0x004fea0003900000 */
[----:B------:R-:W2:Y:S02]  /*a810*/  @!P0 SYNCS.PHASECHK.TRANS64 P0, [R16+URZ+0x26820], R3 ;  /* 0x02682003100085a7 */ /* 0x000ea4000800007f */
[----:B--2---:R-:W-:Y:S05]  /*a820*/  @!P0 BRA `(.L_x_2354) ;  /* 0xfffffffc00f08947 */ /* 0x004fea000383ffff */
[----:B------:R-:W-:Y:S05]  /*a830*/  BRA `(.L_x_2391) ;  /* 0xffffffd800bc7947 */ /* 0x000fea000383ffff */
.L_x_2358:
[----:B-1----:R1:W3:Y:S02]  /*a840*/  SYNCS.PHASECHK.TRANS64.TRYWAIT P1, [R16+URZ+0x26840], R21 ;  /* 0x02684015100075a7 */ /* 0x0022e4000802017f */
[----:B---3--:R-:W-:Y:S05]  /*a850*/  @!P1 NANOSLEEP.SYNCS 0x989680 ;  /* 0x009896800000995d */ /* 0x008fea0003900000 */
[----:B------:R-:W3:Y:S02]  /*a860*/  @!P1 SYNCS.PHASECHK.TRANS64 P1, [R16+URZ+0x26840], R21 ;  /* 0x02684015100095a7 */ /* 0x000ee4000802007f */
[----:B---3--:R-:W-:Y:S05]  /*a870*/  @!P1 BRA `(.L_x_2358) ;  /* 0xfffffffc00f09947 */ /* 0x008fea000383ffff */
[----:B------:R-:W-:Y:S05]  /*a880*/  BRA `(.L_x_2392) ;  /* 0xffffffe000ec7947 */ /* 0x000fea000383ffff */
.L_x_2360:
[----:B--2---:R2:W3:Y:S02]  /*a890*/  SYNCS.PHASECHK.TRANS64.TRYWAIT P1, [R16+URZ+0x26828], R21 ;  /* 0x02682815100075a7 */ /* 0x0044e4000802017f */
[----:B---3--:R-:W-:Y:S05]  /*a8a0*/  @!P1 NANOSLEEP.SYNCS 0x989680 ;  /* 0x009896800000995d */ /* 0x008fea0003900000 */
[----:B------:R-:W3:Y:S02]  /*a8b0*/  @!P1 SYNCS.PHASECHK.TRANS64 P1, [R16+URZ+0x26828], R21 ;  /* 0x02682815100095a7 */ /* 0x000ee4000802007f */
[----:B---3--:R-:W-:Y:S05]  /*a8c0*/  @!P1 BRA `(.L_x_2360) ;  /* 0xfffffffc00f09947 */ /* 0x008fea000383ffff */
[----:B------:R-:W-:Y:S05]  /*a8d0*/  BRA `(.L_x_2393) ;  /* 0xffffffe4009c7947 */ /* 0x000fea000383ffff */
.L_x_2362:
[----:B---3--:R3:W4:Y:S02]  /*a8e0*/  SYNCS.PHASECHK.TRANS64.TRYWAIT P1, [R16+URZ+0x26848], R21 ;  /* 0x02684815100075a7 */ /* 0x008724000802017f */
[----:B----4-:R-:W-:Y:S05]  /*a8f0*/  @!P1 NANOSLEEP.SYNCS 0x989680 ;  /* 0x009896800000995d */ /* 0x010fea0003900000 */
[----:B------:R-:W4:Y:S02]  /*a900*/  @!P1 SYNCS.PHASECHK.TRANS64 P1, [R16+URZ+0x26848], R21 ;  /* 0x02684815100095a7 */ /* 0x000f24000802007f */
[----:B----4-:R-:W-:Y:S05]  /*a910*/  @!P1 BRA `(.L_x_2362) ;  /* 0xfffffffc00f09947 */ /* 0x010fea000383ffff */
[----:B------:R-:W-:Y:S05]  /*a920*/  BRA `(.L_x_2394) ;  /* 0xffffffe8004c7947 */ /* 0x000fea000383ffff */
.L_x_2364:
[----:B------:R-:W-:-:S07]  /*a930*/  SHF.L.U32 R5, R11, 0x1f, RZ ;  /* 0x0000001f0b057819 */ /* 0x000fce00000006ff */
.L_x_2395:
[----:B------:R1:W1:Y:S02]  /*a940*/  SYNCS.PHASECHK.TRANS64.TRYWAIT P1, [R16+URZ+0x26820], R5 ;  /* 0x02682005100075a7 */ /* 0x000264000802017f */
[----:B-1----:R-:W-:Y:S05]  /*a950*/  @!P1 NANOSLEEP.SYNCS 0x989680 ;  /* 0x009896800000995d */ /* 0x002fea0003900000 */
[----:B------:R-:W1:Y:S02]  /*a960*/  @!P1 SYNCS.PHASECHK.TRANS64 P1, [R16+URZ+0x26820], R5 ;  /* 0x02682005100095a7 */ /* 0x000e64000802007f */
[----:B-1----:R-:W-:Y:S05]  /*a970*/  @!P1 BRA `(.L_x_2395) ;  /* 0xfffffffc00f09947 */ /* 0x002fea000383ffff */
[----:B------:R-:W-:Y:S05]  /*a980*/  BRA `(.L_x_2396) ;  /* 0xffffffe800e47947 */ /* 0x000fea000383ffff */
.L_x_2367:
[----:B-1----:R1:W2:Y:S02]  /*a990*/  SYNCS.PHASECHK.TRANS64.TRYWAIT P1, [R16+URZ+0x26840], R13 ;  /* 0x0268400d100075a7 */ /* 0x0022a4000802017f */
[----:B--2---:R-:W-:Y:S05]  /*a9a0*/  @!P1 NANOSLEEP.SYNCS 0x989680 ;  /* 0x009896800000995d */ /* 0x004fea0003900000 */
[----:B------:R-:W2:Y:S02]  /*a9b0*/  @!P1 SYNCS.PHASECHK.TRANS64 P1, [R16+URZ+0x26840], R13 ;  /* 0x0268400d100095a7 */ /* 0x000ea4000802007f */
[----:B--2---:R-:W-:Y:S05]  /*a9c0*/  @!P1 BRA `(.L_x_2367) ;  /* 0xfffffffc00f09947 */ /* 0x004fea000383ffff */
[----:B------:R-:W-:Y:S05]  /*a9d0*/  BRA `(.L_x_2397) ;  /* 0xffffffec00b87947 */ /* 0x000fea000383ffff */
.L_x_2369:
[----:B--2---:R2:W1:Y:S02]  /*a9e0*/  SYNCS.PHASECHK.TRANS64.TRYWAIT P1, [R16+URZ+0x26828], R13 ;  /* 0x0268280d100075a7 */ /* 0x004464000802017f */
[----:B-1----:R-:W-:Y:S05]  /*a9f0*/  @!P1 NANOSLEEP.SYNCS 0x989680 ;  /* 0x009896800000995d */ /* 0x002fea0003900000 */
[----:B------:R-:W1:Y:S02]  /*aa00*/  @!P1 SYNCS.PHASECHK.TRANS64 P1, [R16+URZ+0x26828], R13 ;  /* 0x0268280d100095a7 */ /* 0x000e64000802007f */
[----:B-1----:R-:W-:Y:S05]  /*aa10*/  @!P1 BRA `(.L_x_2369) ;  /* 0xfffffffc00f09947 */ /* 0x002fea000383ffff */
[----:B------:R-:W-:Y:S05]  /*aa20*/  BRA `(.L_x_2398) ;  /* 0xfffffff0005c7947 */ /* 0x000fea000383ffff */
.L_x_2371:
[----:B------:R1:W1:Y:S02]  /*aa30*/  SYNCS.PHASECHK.TRANS64.TRYWAIT P0, [R3+URZ+0x26840], R0 ;  /* 0x02684000030075a7 */ /* 0x000264000800017f */
[----:B-1----:R-:W-:Y:S05]  /*aa40*/  @!P0 NANOSLEEP.SYNCS 0x989680 ;  /* 0x009896800000895d */ /* 0x002fea0003900000 */
[----:B------:R-:W1:Y:S02]  /*aa50*/  @!P0 SYNCS.PHASECHK.TRANS64 P0, [R3+URZ+0x26840], R0 ;  /* 0x02684000030085a7 */ /* 0x000e64000800007f */
[----:B-1----:R-:W-:Y:S05]  /*aa60*/  @!P0 BRA `(.L_x_2371) ;  /* 0xfffffffc00f08947 */ /* 0x002fea000383ffff */
[----:B------:R-:W-:Y:S05]  /*aa70*/  BRA `(.L_x_2399) ;  /* 0xfffffff4002c7947 */ /* 0x000fea000383ffff */
.L_x_2373:
[----:B------:R-:W-:Y:S01]  /*aa80*/  BSSY B1, `(.L_x_2400) ;  /* 0x0000006000017945 */ /* 0x000fe20003800000 */
[----:B------:R-:W-:-:S07]  /*aa90*/  IMAD.MOV.U32 R15, RZ, RZ, -0x1 ;  /* 0xffffffffff0f7424 */ /* 0x000fce00078e00ff */
[----:B------:R-:W-:Y:S05]  /*aaa0*/  WARPSYNC.COLLECTIVE R15, `(.L_x_2401) ;  /* 0x000000000f0c7348 */ /* 0x000fea0003c00000 */
[----:B------:R-:W-:Y:S02]  /*aab0*/  ELECT P6, UR62, PT ;  /* 0x00000000003e782f */ /* 0x000fe400038c0000 */
[----:B------:R-:W-:Y:S01]  /*aac0*/  MOV R14, UR62 ;  /* 0x0000003e000e7c02 */ /* 0x000fe20008000f00 */
[----:B------:R-:W-:Y:S10]  /*aad0*/  ENDCOLLECTIVE ;  /* 0x000000000000791b */ /* 0x000ff40003800000 */
.L_x_2401:
[----:B------:R-:W-:Y:S05]  /*aae0*/  BSYNC B1 ;  /* 0x0000000000017941 */ /* 0x000fea0003800000 */
.L_x_2400:
[----:B------:R-:W-:Y:S05]  /*aaf0*/  BRA `(.L_x_2402) ;  /* 0xfffffff400f47947 */ /* 0x000fea000383ffff */
.L_x_2375:
[----:B-1----:R1:W2:Y:S02]  /*ab00*/  SYNCS.PHASECHK.TRANS64.TRYWAIT P0, [R6+URZ], R5 ;  /* 0x00000005060075a7 */ /* 0x0022a4000800017f */
[----:B--2---:R-:W-:Y:S05]  /*ab10*/  @!P0 NANOSLEEP.SYNCS 0x989680 ;  /* 0x009896800000895d */ /* 0x004fea0003900000 */
[----:B------:R-:W2:Y:S02]  /*ab20*/  @!P0 SYNCS.PHASECHK.TRANS64 P0, [R6+URZ], R5 ;  /* 0x00000005060085a7 */ /* 0x000ea4000800007f */
[----:B--2---:R-:W-:Y:S05]  /*ab30*/  @!P0 BRA `(.L_x_2375) ;  /* 0xfffffffc00f08947 */ /* 0x004fea000383ffff */
[----:B------:R-:W-:Y:S05]  /*ab40*/  BRA `(.L_x_2403) ;  /* 0xfffffff800347947 */ /* 0x000fea000383ffff */
.L_x_2376:
[----:B--2---:R2:W3:Y:S02]  /*ab50*/  SYNCS.PHASECHK.TRANS64.TRYWAIT P0, [R3+URZ], R2 ;  /* 0x00000002030075a7 */ /* 0x0044e4000800017f */
[----:B---3--:R-:W-:Y:S05]  /*ab60*/  @!P0 NANOSLEEP.SYNCS 0x989680 ;  /* 0x009896800000895d */ /* 0x008fea0003900000 */
[----:B------:R-:W3:Y:S02]  /*ab70*/  @!P0 SYNCS.PHASECHK.TRANS64 P0, [R3+URZ], R2 ;  /* 0x00000002030085a7 */ /* 0x000ee4000800007f */
[----:B---3--:R-:W-:Y:S05]  /*ab80*/  @!P0 BRA `(.L_x_2376) ;  /* 0xfffffffc00f08947 */ /* 0x008fea000383ffff */
[----:B------:R-:W-:Y:S05]  /*ab90*/  BRA `(.L_x_2404) ;  /* 0xfffffff800287947 */ /* 0x000fea000383ffff */
.L_x_2378:
[----:B--2---:R2:W3:Y:S02]  /*aba0*/  SYNCS.PHASECHK.TRANS64.TRYWAIT P0, [R0+URZ], R5 ;  /* 0x00000005000075a7 */ /* 0x0044e4000800017f */
[----:B---3--:R-:W-:Y:S05]  /*abb0*/  @!P0 NANOSLEEP.SYNCS 0x989680 ;  /* 0x009896800000895d */ /* 0x008fea0003900000 */
[----:B------:R-:W3:Y:S02]  /*abc0*/  @!P0 SYNCS.PHASECHK.TRANS64 P0, [R0+URZ], R5 ;  /* 0x00000005000085a7 */ /* 0x000ee4000800007f */
[----:B---3--:R-:W-:Y:S05]  /*abd0*/  @!P0 BRA `(.L_x_2378) ;  /* 0xfffffffc00f08947 */ /* 0x008fea000383ffff */
[----:B------:R-:W-:Y:S05]  /*abe0*/  BRA `(.L_x_2405) ;  /* 0xfffffff8002c7947 */ /* 0x000fea000383ffff */
.L_x_2406:
        /* <DEDUP_REMOVED lines=9> */
.L_x_6568:


//--------------------- .text._ZN7cutlass13device_kernelIN5flash11enable_sm90INS1_16FlashAttnBwdSm90INS1_25CollectiveMainloopBwdSm90ILi2ELi2ELi2EN4cute5tupleIJNS5_1CILi1EEES8_S8_EEENS6_IJNS7_ILi64EEENS7_ILi128EEENS7_ILi96EEEEEENS_10bfloat16_tEfNS_4arch4Sm90ELb1ELb0ELb1ELb0ELb0ELb1ELb0ELb0ELi2ELi1ELi2ELi1ELb1EEENS1_24CollectiveEpilogueBwdGQAISD_fSG_Li256ELb0ELb0EEENS1_25SingleTileBwdLPTSchedulerILb0ELi128ELb0EEEEEEEEEvNT_6ParamsE --------------------------
	.section	.text._ZN7cutlass13device_kernelIN5flash11enable_sm90INS1_16FlashAttnBwdSm90INS1_25CollectiveMainloopBwdSm90ILi2ELi2ELi2EN4cute5tupleIJNS5_1CILi1EEES8_S8_EEENS6_IJNS7_ILi64EEENS7_ILi128EEENS7_ILi96EEEEEENS_10bfloat16_tEfNS_4arch4Sm90ELb1ELb0ELb1ELb0ELb0ELb1ELb0ELb0ELi2ELi1ELi2ELi1ELb1EEENS1_24CollectiveEpilogueBwdGQAISD_fSG_Li256ELb0ELb0EEENS1_25SingleTileBwdLPTSchedulerILb0ELi128ELb0EEEEEEEEEvNT_6ParamsE,"ax",@progbits
	.align	128
.text._ZN7cutlass13device_kernelIN5flash11enable_sm90INS1_16FlashAttnBwdSm90INS1_25CollectiveMainloopBwdSm90ILi2ELi2ELi2EN4cute5tupleIJNS5_1CILi1EEES8_S8_EEENS6_IJNS7_ILi64EEENS7_ILi128EEENS7_ILi96EEEEEENS_10bfloat16_tEfNS_4arch4Sm90ELb1ELb0ELb1ELb0ELb0ELb1ELb0ELb0ELi2ELi1ELi2ELi1ELb1EEENS1_24CollectiveEpilogueBwdGQAISD_fSG_Li256ELb0ELb0EEENS1_25SingleTileBwdLPTSchedulerILb0ELi128ELb0EEEEEEEEEvNT_6ParamsE:
        .type           _ZN7cutlass13device_kernelIN5flash11enable_sm90INS1_16FlashAttnBwdSm90INS1_25CollectiveMainloopBwdSm90ILi2ELi2ELi2EN4cute5tupleIJNS5_1CILi1EEES8_S8_EEENS6_IJNS7_ILi64EEENS7_ILi128EEENS7_ILi96EEEEEENS_10bfloat16_tEfNS_4arch4Sm90ELb1ELb0ELb1ELb0ELb0ELb1ELb0ELb0ELi2ELi1ELi2ELi1ELb1EEENS1_24CollectiveEpilogueBwdGQAISD_fSG_Li256ELb0ELb0EEENS1_25SingleTileBwdLPTSchedulerILb0ELi128ELb0EEEEEEEEEvNT_6ParamsE,@function
        .size           _ZN7cutlass13device_kernelIN5flash11enable_sm90INS1_16FlashAttnBwdSm90INS1_25CollectiveMainloopBwdSm90ILi2ELi2ELi2EN4cute5tupleIJNS5_1CILi1EEES8_S8_EEENS6_IJNS7_ILi64EEENS7_ILi128EEENS7_ILi96EEEEEENS_10bfloat16_tEfNS_4arch4Sm90ELb1ELb0ELb1ELb0ELb0ELb1ELb0ELb0ELi2ELi1ELi2ELi1ELb1EEENS1_24CollectiveEpilogueBwdGQAISD_fSG_Li256ELb0ELb0EEENS1_25SingleTileBwdLPTSchedulerILb0ELi128ELb0EEEEEEEEEvNT_6ParamsE,(.L_x_6569 - _ZN7cutlass13device_kernelIN5flash11enable_sm90INS1_16FlashAttnBwdSm90INS1_25CollectiveMainloopBwdSm90ILi2ELi2ELi2EN4cute5tupleIJNS5_1CILi1EEES8_S8_EEENS6_IJNS7_ILi64EEENS7_ILi128EEENS7_ILi96EEEEEENS_10bfloat16_tEfNS_4arch4Sm90ELb1ELb0ELb1ELb0ELb0ELb1ELb0ELb0ELi2ELi1ELi2ELi1ELb1EEENS1_24CollectiveEpilogueBwdGQAISD_fSG_Li256ELb0ELb0EEENS1_25SingleTileBwdLPTSchedulerILb0ELi128ELb0EEEEEEEEEvNT_6ParamsE)
        .other          _ZN7cutlass13device_kernelIN5flash11enable_sm90INS1_16FlashAttnBwdSm90INS1_25CollectiveMainloopBwdSm90ILi2ELi2ELi2EN4cute5tupleIJNS5_1CILi1EEES8_S8_EEENS6_IJNS7_ILi64EEENS7_ILi128EEENS7_ILi96EEEEEENS_10bfloat16_tEfNS_4arch4Sm90ELb1ELb0ELb1ELb0ELb0ELb1ELb0ELb0ELi2ELi1ELi2ELi1ELb1EEENS1_24CollectiveEpilogueBwdGQAISD_fSG_Li256ELb0ELb0EEENS1_25SingleTileBwdLPTSchedulerILb0ELi128ELb0EEEEEEEEEvNT_6ParamsE,@"STO_CUDA_ENTRY STV_DEFAULT"
_ZN7cutlass13device_kernelIN5flash11enable_sm90INS1_16FlashAttnBwdSm90INS1_25CollectiveMainloopBwdSm90ILi2ELi2ELi2EN4cute5tupleIJNS5_1CILi1EEES8_S8_EEENS6_IJNS7_ILi64EEENS7_ILi128EEENS7_ILi96EEEEEENS_10bfloat16_tEfNS_4arch4Sm90ELb1ELb0ELb1ELb0ELb0ELb1ELb0ELb0ELi2ELi1ELi2ELi1ELb1EEENS1_24CollectiveEpilogueBwdGQAISD_fSG_Li256ELb0ELb0EEENS1_25SingleTileBwdLPTSchedulerILb0ELi128ELb0EEEEEEEEEvNT_6ParamsE:
        /* <DEDUP_REMOVED lines=24> */
.L_x_2408:
[----:B------:R-:W-:Y:S05]  /*0180*/  BSYNC B0 ;  /* 0x0000000000007941 */ /* 0x000fea0003800000 */
.L_x_2407:
        /* <DEDUP_REMOVED lines=37> */
.L_x_2409:
        /* <DEDUP_REMOVED lines=22> */
.L_x_2410:
[----:B------:R-:W-:Y:S01]  /*0540*/  PLOP3.LUT P0, PT, PT, PT, UP0, 0x80, 0x0 ;  /* 0x000000000000781c */ /* 0x000fe20003f0f008 */
[----:B------:R-:W-:Y:S01]  /*0550*/  NOP ;  /* 0x0000000000007918 */ /* 0x000fe20000000000 */
[----:B------:R-:W-:Y:S01]  /*0560*/  BSSY B6, `(.L_x_2411) ;  /* 0x0000862000067945 */ /* 0x000fe20003800000 */
[----:B-12-4-:R-:W-:Y:S10]  /*0570*/  BAR.SYNC.DEFER_BLOCKING 0x0 ;  /* 0x0000000000007b1d */ /* 0x016ff40000010000 */
[----:B------:R-:W-:Y:S05]  /*0580*/  @!P0 BRA `(.L_x_2412) ;  /* 0x0000004c00e88947 */ /* 0x000fea0003800000 */
.L_x_2413:
        /* <DEDUP_REMOVED lines=32> */
.L_x_2414:
[----:B------:R-:W-:Y:S01]  /*0790*/  ULDC UR7, c[0x0][0x8cc] ;  /* 0x0002330000077ab9 */ /* 0x000fe20000000800 */
[----:B------:R-:W-:Y:S01]  /*07a0*/  UMOV UR36, UR10 ;  /* 0x0000000a00247c82 */ /* 0x000fe20008000000 */
[----:B------:R-:W-:-:S11]  /*07b0*/  UISETP.NE.AND UP0, UPT, UR7, 0x1, UPT ;  /* 0x000000010700788c */ /* 0x000fd6000bf05270 */
[----:B------:R-:W-:Y:S02]  /*07c0*/  @UP0 ULDC.64 UR8, c[0x0][0x8d0] ;  /* 0x0002340000080ab9 */ /* 0x000fe40000000a00 */
[----:B------:R-:W-:-:S04]  /*07d0*/  UIMAD.WIDE.U32 UR4, UR10, UR8, URZ ;  /* 0x000000080a0472a5 */ /* 0x000fc8000f8e003f */
[----:B------:R-:W-:-:S04]  /*07e0*/  @UP0 USHF.R.U32.HI UR36, URZ, UR9, UR5 ;  /* 0x000000093f240299 */ /* 0x000fc80008011605 */
[----:B------:R-:W-:-:S12]  /*07f0*/  UIMAD UR4, UR36, UR7, URZ ;  /* 0x00000007240472a4 */ /* 0x000fd8000f8e023f */
.L_x_2415:
        /* <DEDUP_REMOVED lines=101> */
.L_x_2419:
        /* <DEDUP_REMOVED lines=15> */
.L_x_2418:
        /* <DEDUP_REMOVED lines=22> */
.L_x_2421:
        /* <DEDUP_REMOVED lines=15> */
.L_x_2420:
[----:B------:R-:W-:Y:S01]  /*1190*/  SHF.R.S32.HI R19, RZ, 0x1f, R18 ;  /* 0x0000001fff137819 */ /* 0x000fe20000011412 */
[----:B------:R-:W-:-:S03]  /*11a0*/  UMOV UR4, 0xffffffff ;  /* 0xffffffff00047882 */ /* 0x000fc60000000000 */
[----:B------:R-:W-:-:S04]  /*11b0*/  LEA.HI R0, R19, R18, RZ, 0x7 ;  /* 0x0000001213007211 */ /* 0x000fc800078f38ff */
[----:B------:R-:W-:Y:S01]  /*11c0*/  SHF.R.S32.HI R17, RZ, 0x7, R0 ;  /* 0x00000007ff117819 */ /* 0x000fe20000011400 */
[----:B------:R-:W-:Y:S06]  /*11d0*/  BRA.DIV UR4, `(.L_x_2422) ;  /* 0x0000007a04707947 */ /* 0x000fec000b800000 */
[----:B------:R1:W2:Y:S02]  /*11e0*/  SHFL.IDX PT, R14, R17, RZ, 0x1f ;  /* 0x00001fff110e7589 */ /* 0x0002a400000e0000 */
.L_x_2496:
        /* <DEDUP_REMOVED lines=15> */
.L_x_2423:
        /* <DEDUP_REMOVED lines=19> */
.L_x_2425:
        /* <DEDUP_REMOVED lines=124> */
.L_x_2436:
[----:B------:R-:W-:-:S06]  /*1bd0*/  UISETP.NE.AND UP0, UPT, UR11, 0x3, UPT ;  /* 0x000000030b00788c */ /* 0x000fcc000bf05270 */
[----:B------:R-:W-:-:S13]  /*1be0*/  PLOP3.LUT P0, PT, PT, PT, UP0, 0x80, 0x0 ;  /* 0x000000000000781c */ /* 0x000fda0003f0f008 */
[----:B-1----:R-:W-:Y:S05]  /*1bf0*/  @!P0 BRA `(.L_x_2426) ;  /* 0x0000000000048947 */ /* 0x002fea0003800000 */
[----:B------:R-:W-:Y:S01]  /*1c00*/  BPT.TRAP 0x1 ;  /* 0x000000040000795c */ /* 0x000fe20000300000 */
.L_x_2426:
[----:B------:R-:W-:Y:S01]  /*1c10*/  R2UR UR9, R235 ;  /* 0x00000000eb0972ca */ /* 0x000fe200000e0000 */
[----:B------:R-:W-:-:S05]  /*1c20*/  IMAD.U32 R120, RZ, RZ, UR4 ;  /* 0x00000004ff787e24 */ /* 0x000fca000f8e00ff */
[----:B------:R-:W-:-:S07]  /*1c30*/  SHF.L.U32 R120, R120, 0x1f, RZ ;  /* 0x0000001f78787819 */ /* 0x000fce00000006ff */
[----:B------:R-:W-:-:S09]  /*1c40*/  ULEA UR9, UR5, UR9, 0x3 ;  /* 0x0000000905097291 */ /* 0x000fd2000f8e183f */
[----:B------:R1:W2:Y:S01]  /*1c50*/  SYNCS.PHASECHK.TRANS64.TRYWAIT P1, [UR9+0x26810], R120 ;  /* 0x02681078ff0075a7 */ /* 0x0002a20008020149 */
[----:B------:R-:W-:Y:S05]  /*1c60*/  @!P0 BRA `(.L_x_2427) ;  /* 0x0000000000048947 */ /* 0x000fea0003800000 */
[----:B------:R-:W-:Y:S01]  /*1c70*/  BPT.TRAP 0x1 ;  /* 0x000000040000795c */ /* 0x000fe20000300000 */
.L_x_2427:
[----:B--2---:R-:W-:Y:S05]  /*1c80*/  @P1 BRA `(.L_x_2428) ;  /* 0x0000000000081947 */ /* 0x004fea0003800000 */
[----:B------:R-:W2:Y:S02]  /*1c90*/  SYNCS.PHASECHK.TRANS64.TRYWAIT P1, [UR9+0x26810], R120 ;  /* 0x02681078ff0075a7 */ /* 0x000ea40008020149 */
[----:B--2---:R-:W-:Y:S05]  /*1ca0*/  @!P1 BRA `(.L_x_2429) ;  /* 0x0000006c00f09947 */ /* 0x004fea0003800000 */
.L_x_2428:
        /* <DEDUP_REMOVED lines=66> */
.L_x_2430:
[----:B------:R1:W1:Y:S01]  /*20d0*/  SYNCS.PHASECHK.TRANS64.TRYWAIT P1, [UR9+0x26830], R120 ;  /* 0x02683078ff0075a7 */ /* 0x0002620008020149 */
[----:B------:R-:W-:Y:S05]  /*20e0*/  @!P0 BRA `(.L_x_2431) ;  /* 0x0000000000048947 */ /* 0x000fea0003800000 */
[----:B------:R-:W-:Y:S01]  /*20f0*/  BPT.TRAP 0x1 ;  /* 0x000000040000795c */ /* 0x000fe20000300000 */
.L_x_2431:
        /* <DEDUP_REMOVED lines=50> */
.L_x_2432:
        /* <DEDUP_REMOVED lines=38> */
[----:B------:R-:W-:Y:S01]  /*2680*/  FFMA.FTZ R227, R227, UR8, -R199 ;  /* 0x00000008e3e37c23 */ /* 0x000fe200080108c7 */
[----:B------:R-:W-:Y:S01]  /*2690*/  FSEL R125, R7, -INF , !P5 ;  /* 0xff800000077d7808 */ /* 0x000fe20006800000 */
[----:B------:R-:W-:Y:S01]  /*26a0*/  UMOV UR14, UR13 ;  /* 0x0000000d000e7c82 */ /* 0x000fe20008000000 */
[----:B------:R-:W-:Y:S01]  /*26b0*/  FSEL R224, R8, -INF , !P6 ;  /* 0xff80000008e07808 */ /* 0x000fe20007000000 */
[----:B------:R-:W-:Y:S01]  /*26c0*/  FFMA.FTZ R9, -R9, R9, 1 ;  /* 0x3f80000009097423 */ /* 0x000fe20000010109 */
[----:B------:R-:W-:Y:S01]  /*26d0*/  FSEL R228, R11, -INF , !P1 ;  /* 0xff8000000be47808 */ /* 0x000fe20004800000 */
[----:B------:R-:W-:Y:S01]  /*26e0*/  FFMA.FTZ R198, R125, UR8, -R198 ;  /* 0x000000087dc67c23 */ /* 0x000fe200080108c6 */
[----:B------:R-:W-:Y:S01]  /*26f0*/  FSEL R232, R10, -INF , !P2 ;  /* 0xff8000000ae87808 */ /* 0x000fe20005000000 */
[----:B------:R-:W4:Y:S01]  /*2700*/  MUFU.EX2 R227, R227 ;  /* 0x000000e300e37308 */ /* 0x000f220000000800 */
[----:B------:R-:W-:Y:S01]  /*2710*/  FSEL R217, R12, -INF , !P3 ;  /* 0xff8000000cd97808 */ /* 0x000fe20005800000 */
[----:B------:R-:W-:Y:S01]  /*2720*/  FFMA.FTZ R228, R228, UR8, -R196 ;  /* 0x00000008e4e47c23 */ /* 0x000fe200080108c4 */
[C---:B------:R-:W-:Y:S01]  /*2730*/  ISETP.GT.AND P4, PT, R121.reuse, 0x10, PT ;  /* 0x000000107900780c */ /* 0x040fe20003f84270 */
[----:B---3--:R-:W-:Y:S01]  /*2740*/  FFMA.FTZ R161, R232, UR8, -R197 ;  /* 0x00000008e8a17c23 */ /* 0x008fe200080108c5 */
[C---:B------:R-:W-:Y:S01]  /*2750*/  ISETP.GT.AND P5, PT, R121.reuse, 0x11, PT ;  /* 0x000000117900780c */ /* 0x040fe20003fa4270 */
[----:B------:R-:W-:Y:S01]  /*2760*/  FFMA.FTZ R199, R224, UR8, -R199 ;  /* 0x00000008e0c77c23 */ /* 0x000fe200080108c7 */
[C---:B------:R-:W-:Y:S01]  /*2770*/  ISETP.GT.AND P6, PT, R121.reuse, 0x18, PT ;  /* 0x000000187900780c */ /* 0x040fe20003fc4270 */
[----:B------:R-:W-:Y:S01]  /*2780*/  FMUL.FTZ R224, R162, UR7 ;  /* 0x00000007a2e07c20 */ /* 0x000fe20008410000 */
[----:B------:R-:W-:Y:S01]  /*2790*/  ISETP.GT.AND P1, PT, R121, 0x19, PT ;  /* 0x000000197900780c */ /* 0x000fe20003f24270 */
[----:B------:R-:W-:Y:S01]  /*27a0*/  MUFU.EX2 R155, R155 ;  /* 0x0000009b009b7308 */ /* 0x000fe20000000800 */
[----:B------:R-:W-:Y:S01]  /*27b0*/  ISETP.GT.AND P2, PT, R120, 0x10, PT ;  /* 0x000000107800780c */ /* 0x000fe20003f44270 */
[----:B------:R-:W-:Y:S01]  /*27c0*/  FFMA.FTZ R217, R217, UR8, -R197 ;  /* 0x00000008d9d97c23 */ /* 0x000fe200080108c5 */
[----:B------:R-:W-:Y:S01]  /*27d0*/  ISETP.GT.AND P3, PT, R121, 0x20, PT ;  /* 0x000000207900780c */ /* 0x000fe20003f64270 */
[----:B------:R-:W-:Y:S01]  /*27e0*/  FFMA.FTZ R12, -R12, R12, 1 ;  /* 0x3f8000000c0c7423 */ /* 0x000fe2000001010c */
[----:B------:R-:W-:Y:S01]  /*27f0*/  FSEL R231, R13, -INF , !P4 ;  /* 0xff8000000de77808 */ /* 0x000fe20006000000 */
[----:B------:R-:W-:Y:S01]  /*2800*/  ULOP3.LUT UR12, UR12, 0x1000000, URZ, 0xfc, !UPT ;  /* 0x010000000c0c7892 */ /* 0x000fe2000f8efc3f */
[----:B------:R-:W-:Y:S01]  /*2810*/  FSEL R214, R15, -INF , !P2 ;  /* 0xff8000000fd67808 */ /* 0x000fe20005000000 */
[----:B------:R-:W-:Y:S01]  /*2820*/  MUFU.TANH R215, R215 ;  /* 0x000000d700d77308 */ /* 0x000fe20000002400 */
[----:B------:R-:W-:Y:S01]  /*2830*/  FSEL R230, R14, -INF , !P5 ;  /* 0xff8000000ee67808 */ /* 0x000fe20006800000 */
[--C-:B------:R-:W-:Y:S01]  /*2840*/  FFMA.FTZ R162, R231, UR8, -R194.reuse ;  /* 0x00000008e7a27c23 */ /* 0x100fe200080108c2 */
[----:B------:R-:W-:Y:S01]  /*2850*/  FSEL R229, R18, -INF , !P6 ;  /* 0xff80000012e57808 */ /* 0x000fe20007000000 */
[----:B------:R-:W-:Y:S01]  /*2860*/  FFMA.FTZ R214, R214, UR8, -R194 ;  /* 0x00000008d6d67c23 */ /* 0x000fe200080108c2 */
[----:B------:R-:W-:Y:S01]  /*2870*/  FSEL R222, R19, -INF , !P1 ;  /* 0xff80000013de7808 */ /* 0x000fe20004800000 */
[----:B------:R-:W-:Y:S01]  /*2880*/  FFMA.FTZ R163, R230, UR8, -R195 ;  /* 0x00000008e6a37c23 */ /* 0x000fe200080108c3 */
[----:B------:R-:W-:Y:S01]  /*2890*/  FSEL R220, R202, -INF , !P3 ;  /* 0xff800000cadc7808 */ /* 0x000fe20005800000 */
[----:B------:R-:W-:Y:S01]  /*28a0*/  FFMA.FTZ R196, R229, UR8, -R192 ;  /* 0x00000008e5c47c23 */ /* 0x000fe200080108c0 */
[----:B------:R-:W-:Y:S01]  /*28b0*/  ISETP.GT.AND P4, PT, R120, 0x11, PT ;  /* 0x000000117800780c */ /* 0x000fe20003f84270 */
[----:B------:R-:W-:Y:S01]  /*28c0*/  MUFU.TANH R219, R219 ;  /* 0x000000db00db7308 */ /* 0x000fe20000002400 */
[----:B------:R-:W-:Y:S01]  /*28d0*/  ISETP.GT.AND P2, PT, R121, 0x21, PT ;  /* 0x000000217900780c */ /* 0x000fe20003f44270 */
[----:B------:R-:W-:Y:S01]  /*28e0*/  FFMA.FTZ R14, -R14, R14, 1 ;  /* 0x3f8000000e0e7423 */ /* 0x000fe2000001010e */
[C---:B------:R-:W-:Y:S01]  /*28f0*/  ISETP.GT.AND P5, PT, R120.reuse, 0x18, PT ;  /* 0x000000187800780c */ /* 0x040fe20003fa4270 */
[----:B------:R-:W-:Y:S01]  /*2900*/  UIMAD UR12, UR5, 0x300, UR12 ;  /* 0x00000300050c78a4 */ /* 0x000fe2000f8e020c */
[----:B------:R-:W-:-:S02]  /*2910*/  ISETP.GT.AND P6, PT, R120, 0x19, PT ;  /* 0x000000197800780c */ /* 0x000fc40003fc4270 */
[C---:B------:R-:W-:Y:S01]  /*2920*/  ISETP.GT.AND P1, PT, R120.reuse, 0x20, PT ;  /* 0x000000207800780c */ /* 0x040fe20003f24270 */
[----:B------:R-:W-:Y:S01]  /*2930*/  MUFU.EX2 R162, R162 ;  /* 0x000000a200a27308 */ /* 0x000fe20000000800 */
[----:B------:R-:W-:Y:S02]  /*2940*/  ISETP.GT.AND P3, PT, R120, 0x21, PT ;  /* 0x000000217800780c */ /* 0x000fe40003f64270 */
[----:B------:R-:W-:Y:S02]  /*2950*/  FSEL R213, R17, -INF , !P4 ;  /* 0xff80000011d57808 */ /* 0x000fe40006000000 */
[----:B------:R-:W-:Y:S02]  /*2960*/  FSEL R212, R200, -INF , !P5 ;  /* 0xff800000c8d47808 */ /* 0x000fe40006800000 */
[----:B------:R-:W-:Y:S01]  /*2970*/  FSEL R211, R201, -INF , !P6 ;  /* 0xff800000c9d37808 */ /* 0x000fe20007000000 */
[----:B------:R-:W-:Y:S01]  /*2980*/  MUFU.TANH R224, R224 ;  /* 0x000000e000e07308 */ /* 0x000fe20000002400 */
        /* <DEDUP_REMOVED lines=19> */
[----:B------:R-:W-:Y:S01]  /*2ac0*/  MUFU.EX2 R163, R163 ;  /* 0x000000a300a37308 */ /* 0x000fe20000000800 */
[----:B-1----:R-:W-:Y:S01]  /*2ad0*/  FSEL R160, R156, -INF , !P6 ;  /* 0xff8000009ca07808 */ /* 0x002fe20007000000 */
[----:B------:R-:W-:Y:S01]  /*2ae0*/  FFMA.FTZ R208, R208, UR8, -R188 ;  /* 0x00000008d0d07c23 */ /* 0x000fe200080108bc */
[C---:B-----5:R-:W-:Y:S01]  /*2af0*/  FSEL R157, R234.reuse, -INF , !P1 ;  /* 0xff800000ea9d7808 */ /* 0x060fe20004800000 */
[----:B------:R-:W-:Y:S01]  /*2b00*/  FFMA.FTZ R234, -R234, R234, 1 ;  /* 0x3f800000eaea7423 */ /* 0x000fe200000101ea */
[----:B------:R-:W-:Y:S01]  /*2b10*/  FSEL R206, R233, -INF , !P2 ;  /* 0xff800000e9ce7808 */ /* 0x000fe20005000000 */
[----:B------:R-:W-:Y:S01]  /*2b20*/  FFMA.FTZ R160, R160, UR8, -R22 ;  /* 0x00000008a0a07c23 */ /* 0x000fe20008010816 */
[----:B------:R-:W-:Y:S01]  /*2b30*/  ISETP.GT.AND P4, PT, R121, 0x39, PT ;  /* 0x000000397900780c */ /* 0x000fe20003f84270 */
[----:B------:R-:W-:Y:S01]  /*2b40*/  MUFU.EX2 R192, R214 ;  /* 0x000000d600c07308 */ /* 0x000fe20000000800 */
[----:B------:R-:W-:Y:S01]  /*2b50*/  ISETP.GT.AND P3, PT, R120, 0x29, PT ;  /* 0x000000297800780c */ /* 0x000fe20003f64270 */
[----:B------:R-:W-:Y:S01]  /*2b60*/  FFMA.FTZ R156, -R156, R156, 1 ;  /* 0x3f8000009c9c7423 */ /* 0x000fe2000001019c */
[C---:B------:R-:W-:Y:S01]  /*2b70*/  ISETP.GT.AND P5, PT, R120.reuse, 0x30, PT ;  /* 0x000000307800780c */ /* 0x040fe20003fa4270 */
[----:B------:R-:W-:Y:S01]  /*2b80*/  FFMA.FTZ R233, -R233, R233, 1 ;  /* 0x3f800000e9e97423 */ /* 0x000fe200000101e9 */
[----:B------:R-:W-:-:S02]  /*2b90*/  ISETP.GT.AND P6, PT, R120, 0x31, PT ;  /* 0x000000317800780c */ /* 0x000fc40003fc4270 */
[C---:B------:R-:W-:Y:S01]  /*2ba0*/  ISETP.GT.AND P1, PT, R120.reuse, 0x38, PT ;  /* 0x000000387800780c */ /* 0x040fe20003f24270 */
[----:B------:R-:W1:Y:S01]  /*2bb0*/  MUFU.EX2 R226, R226 ;  /* 0x000000e200e27308 */ /* 0x000e620000000800 */
[----:B------:R-:W-:Y:S02]  /*2bc0*/  ISETP.GT.AND P2, PT, R120, 0x39, PT ;  /* 0x000000397800780c */ /* 0x000fe40003f44270 */
[----:B------:R-:W-:-:S05]  /*2bd0*/  WARPGROUP.ARRIVE ;  /* 0x00000000000079c5 */ /* 0x000fca0000000000 */
[----:B------:R-:W-:Y:S01]  /*2be0*/  MUFU.EX2 R196, R196 ;  /* 0x000000c400c47308 */ /* 0x000fe20000000800 */
[----:B------:R-:W-:Y:S01]  /*2bf0*/  HGMMA.64x64x16.F32.BF16 R120, R164, gdesc[UR12], RZ, !UPT, gsb0 ;  /* 0x00e0000ca4787df0 */ /* 0x000fe2000c0018ff */
[----:B------:R-:W-:Y:S01]  /*2c00*/  UIADD3 UR14, UR13, 0x2, URZ ;  /* 0x000000020d0e7890 */ /* 0x000fe2000fffe03f */
[----:B------:R-:W-:-:S05]  /*2c10*/  UMOV UR15, 0x80000020 ;  /* 0x80000020000f7882 */ /* 0x000fca0000000000 */
[----:B------:R-:W-:Y:S08]  /*2c20*/  MUFU.EX2 R161, R161 ;  /* 0x000000a100a17308 */ /* 0x000ff00000000800 */
[----:B------:R-:W-:Y:S01]  /*2c30*/  MUFU.EX2 R160, R160 ;  /* 0x000000a000a07308 */ /* 0x000fe20000000800 */
        /* <DEDUP_REMOVED lines=35> */
[----:B------:R-:W-:Y:S01]  /*2e70*/  FADD.FTZ R232, R123, -R159 ;  /* 0x8000009f7be87221 */ /* 0x000fe20000010000 */
[----:B------:R-:W2:Y:S01]  /*2e80*/  LDS.64 R120, [R4+0x1e220] ;  /* 0x01e2200004787984 */ /* 0x000ea20000000a00 */
[----:B------:R-:W3:Y:S01]  /*2e90*/  MUFU.EX2 R123, R198 ;  /* 0x000000c6007b7308 */ /* 0x000ee20000000800 */
[----:B------:R-:W-:Y:S01]  /*2ea0*/  FADD.FTZ R231, R122, -R158 ;  /* 0x8000009e7ae77221 */ /* 0x000fe20000010000 */
[----:B------:R-:W-:Y:S01]  /*2eb0*/  FFMA.FTZ R159, -R7, R7, 1 ;  /* 0x3f800000079f7423 */ /* 0x000fe20000010107 */
[----:B------:R-:W-:Y:S01]  /*2ec0*/  FFMA.FTZ R7, R220, UR8, -R190 ;  /* 0x00000008dc077c23 */ /* 0x000fe200080108be */
[----:B----4-:R-:W-:Y:S01]  /*2ed0*/  FMUL.FTZ R229, R227, R229 ;  /* 0x000000e5e3e57220 */ /* 0x010fe20000410000 */
[----:B------:R-:W-:Y:S01]  /*2ee0*/  FFMA.FTZ R122, R222, UR8, -R193 ;  /* 0x00000008de7a7c23 */ /* 0x000fe200080108c1 */
[----:B------:R-:W-:Y:S01]  /*2ef0*/  FFMA.FTZ R222, R218, UR8, -R191 ;  /* 0x00000008dade7c23 */ /* 0x000fe200080108bf */
[----:B------:R-:W-:Y:S01]  /*2f00*/  FFMA.FTZ R158, -R5, R5, 1 ;  /* 0x3f800000059e7423 */ /* 0x000fe20000010105 */
[----:B------:R4:W-:Y:S01]  /*2f10*/  MUFU.EX2 R198, R7 ;  /* 0x0000000700c67308 */ /* 0x0009e20000000800 */
[----:B-1----:R-:W-:Y:S01]  /*2f20*/  FMUL.FTZ R5, R226, R230 ;  /* 0x000000e6e2057220 */ /* 0x002fe20000410000 */
[----:B------:R-:W-:-:S03]  /*2f30*/  FFMA.FTZ R218, -R8, R8, 1 ;  /* 0x3f80000008da7423 */ /* 0x000fc60000010108 */
[----:B------:R-:W-:-:S03]  /*2f40*/  FMUL.FTZ R158, R158, R5 ;  /* 0x000000059e9e7220 */ /* 0x000fc60000410000 */
[----:B------:R-:W-:Y:S01]  /*2f50*/  MUFU.EX2 R122, R122 ;  /* 0x0000007a007a7308 */ /* 0x000fe20000000800 */
[----:B---3--:R-:W-:-:S04]  /*2f60*/  FMUL.FTZ R220, R123, R231 ;  /* 0x000000e77bdc7220 */ /* 0x008fc80000410000 */
[----:B------:R-:W-:Y:S01]  /*2f70*/  FMUL.FTZ R159, R159, R220 ;  /* 0x000000dc9f9f7220 */ /* 0x000fe20000410000 */
[----:B------:R-:W-:Y:S02]  /*2f80*/  FFMA.FTZ R220, -R6, R6, 1 ;  /* 0x3f80000006dc7423 */ /* 0x000fe40000010106 */
[----:B----4-:R-:W1:Y:S01]  /*2f90*/  LDS.64 R6, [R4+0x1e240] ;  /* 0x01e2400004067984 */ /* 0x010e620000000a00 */
[----:B------:R-:W3:Y:S01]  /*2fa0*/  MUFU.EX2 R5, R199 ;  /* 0x000000c700057308 */ /* 0x000ee20000000800 */
[----:B------:R-:W-:-:S07]  /*2fb0*/  FMUL.FTZ R220, R220, R229 ;  /* 0x000000e5dcdc7220 */ /* 0x000fce0000410000 */
[----:B------:R-:W-:Y:S01]  /*2fc0*/  MUFU.EX2 R199, R222 ;  /* 0x000000de00c77308 */ /* 0x000fe20000000800 */
[--C-:B--2---:R-:W-:Y:S01]  /*2fd0*/  FADD.FTZ R124, R124, -R120.reuse ;  /* 0x800000787c7c7221 */ /* 0x104fe20000010000 */
        /* <DEDUP_REMOVED lines=9> */
[----:B------:R-:W2:Y:S01]  /*3070*/  MUFU.EX2 R9, R217 ;  /* 0x000000d900097308 */ /* 0x000ea20000000800 */
[----:B------:R-:W-:Y:S01]  /*3080*/  FFMA.FTZ R121, R207, UR8, -R189 ;  /* 0x00000008cf797c23 */ /* 0x000fe200080108bd */
[----:B---3--:R-:W-:Y:S01]  /*3090*/  FMUL.FTZ R231, R5, R232 ;  /* 0x000000e805e77220 */ /* 0x008fe20000410000 */
[----:B------:R-:W-:-:S03]  /*30a0*/  FMUL.FTZ R216, R161, R216 ;  /* 0x000000d8a1d87220 */ /* 0x000fc60000410000 */
[----:B------:R-:W-:Y:S01]  /*30b0*/  FMUL.FTZ R218, R218, R231 ;  /* 0x000000e7dada7220 */ /* 0x000fe20000410000 */
[----:B------:R-:W-:Y:S01]  /*30c0*/  FMUL.FTZ R127, R127, R216 ;  /* 0x000000d87f7f7220 */ /* 0x000fe20000410000 */
[----:B------:R-:W-:Y:S01]  /*30d0*/  MUFU.EX2 R121, R121 ;  /* 0x0000007900797308 */ /* 0x000fe20000000800 */
[--C-:B-1----:R-:W-:Y:S01]  /*30e0*/  FADD.FTZ R191, R128, -R6.reuse ;  /* 0x8000000680bf7221 */ /* 0x102fe20000010000 */
[----:B------:R-:W-:Y:S01]  /*30f0*/  FADD.FTZ R193, R130, -R6 ;  /* 0x8000000682c17221 */ /* 0x000fe20000010000 */
[----:B--2---:R-:W-:Y:S01]  /*3100*/  FMUL.FTZ R11, R9, R124 ;  /* 0x0000007c090b7220 */ /* 0x004fe20000410000 */
[----:B------:R-:W-:Y:S01]  /*3110*/  FSEL R6, R215, -INF , !P3 ;  /* 0xff800000d7067808 */ /* 0x000fe20005800000 */
[--C-:B------:R-:W-:Y:S01]  /*3120*/  FADD.FTZ R194, R131, -R7.reuse ;  /* 0x8000000783c27221 */ /* 0x100fe20000010000 */
[----:B------:R-:W-:Y:S01]  /*3130*/  FFMA.FTZ R131, -R13, R13, 1 ;  /* 0x3f8000000d837423 */ /* 0x000fe2000001010d */
[----:B------:R-:W-:Y:S01]  /*3140*/  FMUL.FTZ R157, R12, R11 ;  /* 0x0000000b0c9d7220 */ /* 0x000fe20000410000 */
[----:B------:R-:W-:Y:S01]  /*3150*/  FADD.FTZ R190, R129, -R7 ;  /* 0x8000000781be7221 */ /* 0x000fe20000010000 */
[----:B------:R1:W-:Y:S01]  /*3160*/  MUFU.EX2 R12, R10 ;  /* 0x0000000a000c7308 */ /* 0x0003e20000000800 */
[----:B------:R-:W-:Y:S01]  /*3170*/  FFMA.FTZ R189, R6, UR8, -R189 ;  /* 0x0000000806bd7c23 */ /* 0x000fe200080108bd */
[----:B------:R-:W-:Y:S01]  /*3180*/  FSEL R6, R223, -INF , !P4 ;  /* 0xff800000df067808 */ /* 0x000fe20006000000 */
[----:B------:R-:W-:Y:S01]  /*3190*/  FFMA.FTZ R130, -R15, R15, 1 ;  /* 0x3f8000000f827423 */ /* 0x000fe2000001010f */
[----:B------:R-:W-:Y:S01]  /*31a0*/  FMUL.FTZ R124, R162, R191 ;  /* 0x000000bfa27c7220 */ /* 0x000fe20000410000 */
[----:B------:R-:W-:Y:S01]  /*31b0*/  FSEL R15, R219, -INF , !P5 ;  /* 0xff800000db0f7808 */ /* 0x000fe20006800000 */
[----:B------:R-:W-:Y:S01]  /*31c0*/  FFMA.FTZ R128, R206, UR8, -R20 ;  /* 0x00000008ce807c23 */ /* 0x000fe20008010814 */
[----:B------:R-:W-:Y:S01]  /*31d0*/  FFMA.FTZ R13, R6, UR8, -R21 ;  /* 0x00000008060d7c23 */ /* 0x000fe20008010815 */
[----:B------:R-:W2:Y:S01]  /*31e0*/  MUFU.EX2 R129, R213 ;  /* 0x000000d500817308 */ /* 0x000ea20000000800 */
[----:B-1----:R-:W1:Y:S01]  /*31f0*/  LDS.64 R10, [R4+0x1e260] ;  /* 0x01e26000040a7984 */ /* 0x002e620000000a00 */
[----:B------:R-:W-:Y:S01]  /*3200*/  FMUL.FTZ R131, R131, R124 ;  /* 0x0000007c83837220 */ /* 0x000fe20000410000 */
[----:B------:R-:W-:Y:S01]  /*3210*/  FFMA.FTZ R124, R15, UR8, -R22 ;  /* 0x000000080f7c7c23 */ /* 0x000fe20008010816 */
[----:B------:R-:W-:Y:S01]  /*3220*/  FSEL R15, R224, -INF , !P1 ;  /* 0xff800000e00f7808 */ /* 0x000fe20004800000 */
[----:B------:R-:W3:Y:S01]  /*3230*/  LDS.64 R6, [R4+0x1e280] ;  /* 0x01e2800004067984 */ /* 0x000ee20000000a00 */
[----:B------:R-:W-:Y:S01]  /*3240*/  FSEL R22, R221, -INF , !P6 ;  /* 0xff800000dd167808 */ /* 0x000fe20007000000 */
[----:B------:R-:W-:Y:S01]  /*3250*/  FMUL.FTZ R191, R163, R190 ;  /* 0x000000bea3bf7220 */ /* 0x000fe20000410000 */
[----:B------:R-:W-:Y:S01]  /*3260*/  FMUL.FTZ R193, R192, R193 ;  /* 0x000000c1c0c17220 */ /* 0x000fe20000410000 */
[----:B------:R-:W-:Y:S01]  /*3270*/  FFMA.FTZ R188, R15, UR8, -R20 ;  /* 0x000000080fbc7c23 */ /* 0x000fe20008010814 */
[----:B------:R-:W-:Y:S01]  /*3280*/  FSEL R20, R225, -INF , !P2 ;  /* 0xff800000e1147808 */ /* 0x000fe20005000000 */
[----:B------:R-:W-:Y:S01]  /*3290*/  FFMA.FTZ R15, -R17, R17, 1 ;  /* 0x3f800000110f7423 */ /* 0x000fe20000010111 */
[----:B------:R-:W-:Y:S01]  /*32a0*/  FFMA.FTZ R23, R22, UR8, -R23 ;  /* 0x0000000816177c23 */ /* 0x000fe20008010817 */
[----:B------:R-:W-:Y:S01]  /*32b0*/  FMUL.FTZ R130, R130, R193 ;  /* 0x000000c182827220 */ /* 0x000fe20000410000 */
[----:B------:R-:W4:Y:S01]  /*32c0*/  MUFU.EX2 R22, R212 ;  /* 0x000000d400167308 */ /* 0x000f220000000800 */
[----:B------:R-:W-:Y:S01]  /*32d0*/  FFMA.FTZ R190, R20, UR8, -R21 ;  /* 0x0000000814be7c23 */ /* 0x000fe20008010815 */
[----:B------:R-:W-:Y:S01]  /*32e0*/  FFMA.FTZ R221, -R221, R221, 1 ;  /* 0x3f800000dddd7423 */ /* 0x000fe200000101dd */
[----:B--2---:R-:W-:Y:S01]  /*32f0*/  FMUL.FTZ R206, R129, R194 ;  /* 0x000000c281ce7220 */ /* 0x004fe20000410000 */
[----:B------:R-:W-:Y:S01]  /*3300*/  FMUL.FTZ R194, R14, R191 ;  /* 0x000000bf0ec27220 */ /* 0x000fe20000410000 */
[----:B------:R-:W-:Y:S01]  /*3310*/  FFMA.FTZ R219, -R219, R219, 1 ;  /* 0x3f800000dbdb7423 */ /* 0x000fe200000101db */
[----:B------:R-:W-:Y:S01]  /*3320*/  FFMA.FTZ R224, -R224, R224, 1 ;  /* 0x3f800000e0e07423 */ /* 0x000fe200000101e0 */
[----:B------:R-:W-:Y:S01]  /*3330*/  FMUL.FTZ R21, R15, R206 ;  /* 0x000000ce0f157220 */ /* 0x000fe20000410000 */
[----:B------:R-:W2:Y:S01]  /*3340*/  MUFU.EX2 R17, R211 ;  /* 0x000000d300117308 */ /* 0x000ea20000000800 */
[----:B------:R-:W5:Y:S01]  /*3350*/  LDS.64 R14, [R4+0x1e2a0] ;  /* 0x01e2a000040e7984 */ /* 0x000f620000000a00 */
[----:B------:R-:W-:Y:S01]  /*3360*/  FFMA.FTZ R223, -R223, R223, 1 ;  /* 0x3f800000dfdf7423 */ /* 0x000fe200000101df */
[----:B------:R-:W-:-:S05]  /*3370*/  FFMA.FTZ R225, -R225, R225, 1 ;  /* 0x3f800000e1e17423 */ /* 0x000fca00000101e1 */
[----:B------:R-:W-:Y:S08]  /*3380*/  MUFU.EX2 R23, R23 ;  /* 0x0000001700177308 */ /* 0x000ff00000000800 */
[----:B------:R-:W-:Y:S01]  /*3390*/  MUFU.EX2 R8, R228 ;  /* 0x000000e400087308 */ /* 0x000fe20000000800 */
[--C-:B-1----:R-:W-:Y:S01]  /*33a0*/  FADD.FTZ R191, R132, -R10.reuse ;  /* 0x8000000a84bf7221 */ /* 0x102fe20000010000 */
[----:B------:R-:W-:Y:S01]  /*33b0*/  FADD.FTZ R193, R134, -R10 ;  /* 0x8000000a86c17221 */ /* 0x000fe20000010000 */
[----:B------:R-:W-:Y:S01]  /*33c0*/  FFMA.FTZ R10, -R18, R18, 1 ;  /* 0x3f800000120a7423 */ /* 0x000fe20000010112 */
[--C-:B------:R-:W-:Y:S01]  /*33d0*/  FADD.FTZ R133, R133, -R11.reuse ;  /* 0x8000000b85857221 */ /* 0x100fe20000010000 */
[----:B------:R-:W-:Y:S01]  /*33e0*/  FMUL.FTZ R191, R196, R191 ;  /* 0x000000bfc4bf7220 */ /* 0x000fe20000410000 */
[----:B------:R-:W-:Y:S01]  /*33f0*/  FADD.FTZ R20, R135, -R11 ;  /* 0x8000000b87147221 */ /* 0x000fe20000010000 */
[----:B------:R-:W-:Y:S01]  /*3400*/  FFMA.FTZ R134, -R200, R200, 1 ;  /* 0x3f800000c8867423 */ /* 0x000fe200000101c8 */
[----:B------:R-:W-:Y:S01]  /*3410*/  FFMA.FTZ R200, -R19, R19, 1 ;  /* 0x3f80000013c87423 */ /* 0x000fe20000010113 */
[----:B------:R-:W-:Y:S01]  /*3420*/  FMUL.FTZ R135, R10, R191 ;  /* 0x000000bf0a877220 */ /* 0x000fe20000410000 */
[----:B------:R-:W-:Y:S01]  /*3430*/  FMUL.FTZ R133, R122, R133 ;  /* 0x000000857a857220 */ /* 0x000fe20000410000 */
[----:B------:R-:W1:Y:S01]  /*3440*/  LDS.64 R10, [R4+0x1e2c0] ;  /* 0x01e2c000040a7984 */ /* 0x000e620000000a00 */
[--C-:B---3--:R-:W-:Y:S01]  /*3450*/  FADD.FTZ R191, R138, -R6.reuse ;  /* 0x800000068abf7221 */ /* 0x108fe20000010000 */
[----:B----4-:R-:W-:Y:S01]  /*3460*/  FMUL.FTZ R193, R22, R193 ;  /* 0x000000c116c17220 */ /* 0x010fe20000410000 */
[----:B------:R-:W-:Y:S01]  /*3470*/  FMUL.FTZ R200, R200, R133 ;  /* 0x00000085c8c87220 */ /* 0x000fe20000410000 */
[----:B------:R-:W-:Y:S01]  /*3480*/  FADD.FTZ R133, R136, -R6 ;  /* 0x8000000688857221 */ /* 0x000fe20000010000 */
[--C-:B------:R-:W-:Y:S01]  /*3490*/  FADD.FTZ R6, R137, -R7.reuse ;  /* 0x8000000789067221 */ /* 0x100fe20000010000 */
[----:B------:R-:W-:Y:S01]  /*34a0*/  FMUL.FTZ R134, R134, R193 ;  /* 0x000000c186867220 */ /* 0x000fe20000410000 */
[----:B--2---:R-:W-:Y:S01]  /*34b0*/  FMUL.FTZ R20, R17, R20 ;  /* 0x0000001411147220 */ /* 0x004fe20000410000 */
[----:B------:R-:W-:Y:S01]  /*34c0*/  FFMA.FTZ R136, -R202, R202, 1 ;  /* 0x3f800000ca887423 */ /* 0x000fe200000101ca */
[----:B------:R-:W2:Y:S01]  /*34d0*/  MUFU.EX2 R18, R210 ;  /* 0x000000d200127308 */ /* 0x000ea20000000800 */
[----:B------:R-:W-:Y:S01]  /*34e0*/  FFMA.FTZ R193, -R201, R201, 1 ;  /* 0x3f800000c9c17423 */ /* 0x000fe200000101c9 */
[----:B------:R-:W-:Y:S01]  /*34f0*/  FADD.FTZ R206, R139, -R7 ;  /* 0x800000078bce7221 */ /* 0x000fe20000010000 */
[----:B------:R-:W-:Y:S01]  /*3500*/  FMUL.FTZ R202, R199, R6 ;  /* 0x00000006c7ca7220 */ /* 0x000fe20000410000 */
[----:B------:R-:W-:Y:S01]  /*3510*/  FMUL.FTZ R133, R198, R133 ;  /* 0x00000085c6857220 */ /* 0x000fe20000410000 */
[----:B------:R3:W4:Y:S01]  /*3520*/  LDS.64 R6, [R4+0x1e2e0] ;  /* 0x01e2e00004067984 */ /* 0x0007220000000a00 */
[----:B------:R-:W-:Y:S01]  /*3530*/  FMUL.FTZ R193, R193, R20 ;  /* 0x00000014c1c17220 */ /* 0x000fe20000410000 */
[----:B------:R-:W-:Y:S01]  /*3540*/  FFMA.FTZ R139, -R203, R203, 1 ;  /* 0x3f800000cb8b7423 */ /* 0x000fe200000101cb */
[----:B------:R-:W3:Y:S01]  /*3550*/  MUFU.EX2 R20, R208 ;  /* 0x000000d000147308 */ /* 0x000ee20000000800 */
[----:B------:R-:W-:Y:S01]  /*3560*/  FMUL.FTZ R136, R136, R133 ;  /* 0x0000008588887220 */ /* 0x000fe20000410000 */
[----:B------:R-:W-:Y:S01]  /*3570*/  FFMA.FTZ R137, -R204, R204, 1 ;  /* 0x3f800000cc897423 */ /* 0x000fe200000101cc */
[----:B-----5:R-:W-:Y:S01]  /*3580*/  FADD.FTZ R195, R142, -R14 ;  /* 0x8000000e8ec37221 */ /* 0x020fe20000010000 */
[----:B------:R-:W-:Y:S01]  /*3590*/  FMUL.FTZ R139, R139, R202 ;  /* 0x000000ca8b8b7220 */ /* 0x000fe20000410000 */
[--C-:B------:R-:W-:Y:S01]  /*35a0*/  FADD.FTZ R142, R141, -R15.reuse ;  /* 0x8000000f8d8e7221 */ /* 0x100fe20000010000 */
[----:B------:R-:W-:Y:S01]  /*35b0*/  FADD.FTZ R202, R143, -R15 ;  /* 0x8000000f8fca7221 */ /* 0x000fe20000010000 */
[----:B------:R-:W-:Y:S01]  /*35c0*/  FFMA.FTZ R15, -R154, R154, 1 ;  /* 0x3f8000009a0f7423 */ /* 0x000fe2000001019a */
[----:B------:R-:W5:Y:S01]  /*35d0*/  MUFU.EX2 R19, R209 ;  /* 0x000000d100137308 */ /* 0x000f620000000800 */
[----:B--2---:R-:W-:Y:S01]  /*35e0*/  FMUL.FTZ R132, R18, R191 ;  /* 0x000000bf12847220 */ /* 0x004fe20000410000 */
[----:B------:R-:W-:Y:S01]  /*35f0*/  FFMA.FTZ R138, -R205, R205, 1 ;  /* 0x3f800000cd8a7423 */ /* 0x000fe200000101cd */
[----:B------:R-:W-:Y:S01]  /*3600*/  FFMA.FTZ R141, -R153, R153, 1 ;  /* 0x3f800000998d7423 */ /* 0x000fe20000010199 */
[----:B------:R-:W-:Y:S01]  /*3610*/  FMUL.FTZ R142, R121, R142 ;  /* 0x0000008e798e7220 */ /* 0x000fe20000410000 */
[----:B------:R-:W-:Y:S01]  /*3620*/  FMUL.FTZ R137, R137, R132 ;  /* 0x0000008489897220 */ /* 0x000fe20000410000 */
[----:B------:R-:W-:-:S02]  /*3630*/  FMUL.FTZ R229, R8, R229 ;  /* 0x000000e508e57220 */ /* 0x000fc40000410000 */
[----:B------:R2:W4:Y:S01]  /*3640*/  MUFU.EX2 R133, R189 ;  /* 0x000000bd00857308 */ /* 0x0005220000000800 */
[----:B---3--:R-:W-:Y:S01]  /*3650*/  FMUL.FTZ R4, R20, R195 ;  /* 0x000000c314047220 */ /* 0x008fe20000410000 */
[----:B------:R-:W-:Y:S01]  /*3660*/  FMUL.FTZ R141, R141, R142 ;  /* 0x0000008e8d8d7220 */ /* 0x000fe20000410000 */
[----:B------:R-:W-:Y:S02]  /*3670*/  FMUL.FTZ R126, R126, R229 ;  /* 0x000000e57e7e7220 */ /* 0x000fe40000410000 */
[----:B------:R-:W-:Y:S01]  /*3680*/  FMUL.FTZ R15, R15, R4 ;  /* 0x000000040f0f7220 */ /* 0x000fe20000410000 */
[--C-:B-1----:R-:W-:Y:S02]  /*3690*/  FADD.FTZ R145, R145, -R11.reuse ;  /* 0x8000000b91917221 */ /* 0x102fe40000010000 */
[----:B------:R1:W3:Y:S01]  /*36a0*/  MUFU.EX2 R132, R124 ;  /* 0x0000007c00847308 */ /* 0x0002e20000000800 */
[----:B-----5:R-:W-:Y:S01]  /*36b0*/  FMUL.FTZ R191, R19, R206 ;  /* 0x000000ce13bf7220 */ /* 0x020fe20000410000 */
[----:B------:R-:W-:Y:S01]  /*36c0*/  FADD.FTZ R153, R146, -R10 ;  /* 0x8000000a92997221 */ /* 0x000fe20000010000 */
[----:B------:R-:W-:Y:S01]  /*36d0*/  FMUL.FTZ R145, R12, R145 ;  /* 0x000000910c917220 */ /* 0x000fe20000410000 */
[----:B--2---:R-:W-:Y:S01]  /*36e0*/  F2FP.BF16.F32.PACK_AB R189, R218, R159 ;  /* 0x0000009fdabd723e */ /* 0x004fe200000010ff */
[----:B------:R-:W-:Y:S01]  /*36f0*/  FMUL.FTZ R138, R138, R191 ;  /* 0x000000bf8a8a7220 */ /* 0x000fe20000410000 */
[----:B------:R-:W-:Y:S01]  /*3700*/  FADD.FTZ R191, R140, -R14 ;  /* 0x8000000e8cbf7221 */ /* 0x000fe20000010000 */
[----:B------:R-:W-:Y:S01]  /*3710*/  FFMA.FTZ R140, -R215, R215, 1 ;  /* 0x3f800000d78c7423 */ /* 0x000fe200000101d7 */
[----:B------:R-:W2:Y:S01]  /*3720*/  MUFU.EX2 R120, R120 ;  /* 0x0000007800787308 */ /* 0x000ea20000000800 */
[----:B-1----:R-:W-:Y:S01]  /*3730*/  FADD.FTZ R124, R147, -R11 ;  /* 0x8000000b937c7221 */ /* 0x002fe20000010000 */
[----:B----4-:R-:W-:Y:S01]  /*3740*/  FMUL.FTZ R143, R133, R202 ;  /* 0x000000ca858f7220 */ /* 0x010fe20000410000 */
[----:B------:R-:W-:Y:S01]  /*3750*/  FFMA.FTZ R14, -R152, R152, 1 ;  /* 0x3f800000980e7423 */ /* 0x000fe20000010198 */
[----:B------:R-:W-:Y:S01]  /*3760*/  F2FP.BF16.F32.PACK_AB R159, R193, R134 ;  /* 0x00000086c19f723e */ /* 0x000fe200000010ff */
[----:B------:R-:W-:Y:S01]  /*3770*/  FMUL.FTZ R124, R23, R124 ;  /* 0x0000007c177c7220 */ /* 0x000fe20000410000 */
[----:B------:R-:W-:Y:S01]  /*3780*/  FMUL.FTZ R140, R140, R143 ;  /* 0x0000008f8c8c7220 */ /* 0x000fe20000410000 */
[----:B------:R-:W-:Y:S01]  /*3790*/  FADD.FTZ R143, R144, -R10 ;  /* 0x8000000a908f7221 */ /* 0x000fe20000010000 */
[----:B------:R-:W1:Y:S01]  /*37a0*/  MUFU.EX2 R128, R128 ;  /* 0x0000008000807308 */ /* 0x000e620000000800 */
[----:B------:R-:W-:Y:S01]  /*37b0*/  FMUL.FTZ R144, R234, R145 ;  /* 0x00000091ea907220 */ /* 0x000fe20000410000 */
[----:B---3--:R-:W-:Y:S01]  /*37c0*/  FMUL.FTZ R10, R132, R153 ;  /* 0x00000099840a7220 */ /* 0x008fe20000410000 */
[----:B------:R-:W-:Y:S01]  /*37d0*/  FMUL.FTZ R145, R221, R124 ;  /* 0x0000007cdd917220 */ /* 0x000fe20000410000 */
[--C-:B------:R-:W-:Y:S01]  /*37e0*/  FADD.FTZ R147, R148, -R6.reuse ;  /* 0x8000000694937221 */ /* 0x100fe20000010000 */
[----:B------:R-:W-:Y:S01]  /*37f0*/  FADD.FTZ R153, R150, -R6 ;  /* 0x8000000696997221 */ /* 0x000fe20000010000 */
[--C-:B------:R-:W-:Y:S01]  /*3800*/  FADD.FTZ R124, R149, -R7.reuse ;  /* 0x80000007957c7221 */ /* 0x100fe20000010000 */
[----:B------:R-:W-:Y:S01]  /*3810*/  FADD.FTZ R142, R151, -R7 ;  /* 0x80000007978e7221 */ /* 0x000fe20000010000 */
[----:B------:R-:W3:Y:S01]  /*3820*/  MUFU.EX2 R13, R13 ;  /* 0x0000000d000d7308 */ /* 0x000ee20000000800 */
[----:B--2---:R-:W-:Y:S01]  /*3830*/  FMUL.FTZ R191, R120, R191 ;  /* 0x000000bf78bf7220 */ /* 0x004fe20000410000 */
[----:B------:R-:W-:-:S02]  /*3840*/  IMAD.U32 R7, RZ, RZ, UR5 ;  /* 0x00000005ff077e24 */ /* 0x000fc4000f8e00ff */
[----:B------:R-:W-:Y:S01]  /*3850*/  FMUL.FTZ R143, R160, R143 ;  /* 0x0000008fa08f7220 */ /* 0x000fe20000410000 */
[----:B------:R-:W-:Y:S01]  /*3860*/  FMUL.FTZ R10, R219, R10 ;  /* 0x0000000adb0a7220 */ /* 0x000fe20000410000 */
[----:B------:R-:W-:Y:S01]  /*3870*/  FMUL.FTZ R14, R14, R191 ;  /* 0x000000bf0e0e7220 */ /* 0x000fe20000410000 */
[----:B------:R-:W-:Y:S01]  /*3880*/  F2FP.BF16.F32.PACK_AB R191, R157, R126 ;  /* 0x0000007e9dbf723e */ /* 0x000fe200000010ff */
[----:B------:R-:W-:Y:S01]  /*3890*/  IMAD R126, R7, 0x2000, R236 ;  /* 0x00002000077e7824 */ /* 0x000fe200078e02ec */
[----:B------:R2:W4:Y:S01]  /*38a0*/  MUFU.EX2 R4, R188 ;  /* 0x000000bc00047308 */ /* 0x0005220000000800 */
[----:B-1----:R-:W-:Y:S01]  /*38b0*/  FMUL.FTZ R6, R128, R147 ;  /* 0x0000009380067220 */ /* 0x002fe20000410000 */
[----:B------:R-:W-:Y:S01]  /*38c0*/  FMUL.FTZ R143, R156, R143 ;  /* 0x0000008f9c8f7220 */ /* 0x000fe20000410000 */
[----:B------:R-:W-:Y:S01]  /*38d0*/  IMAD R7, R126, 0x2, R235 ;  /* 0x000000027e077824 */ /* 0x000fe200078e02eb */
[----:B------:R-:W-:Y:S01]  /*38e0*/  F2FP.BF16.F32.PACK_AB R156, R194, R131 ;  /* 0x00000083c29c723e */ /* 0x000fe200000010ff */
[----:B------:R-:W-:Y:S01]  /*38f0*/  FMUL.FTZ R6, R233, R6 ;  /* 0x00000006e9067220 */ /* 0x000fe20000410000 */
[----:B------:R-:W-:-:S02]  /*3900*/  F2FP.BF16.F32.PACK_AB R157, R21, R130 ;  /* 0x00000082159d723e */ /* 0x000fc400000010ff */
[----:B------:R1:W5:Y:S01]  /*3910*/  MUFU.EX2 R11, R190 ;  /* 0x000000be000b7308 */ /* 0x0003620000000800 */
[----:B---3--:R-:W-:Y:S01]  /*3920*/  FMUL.FTZ R124, R13, R124 ;  /* 0x0000007c0d7c7220 */ /* 0x008fe20000410000 */
[----:B--2---:R-:W-:Y:S02]  /*3930*/  F2FP.BF16.F32.PACK_AB R188, R220, R158 ;  /* 0x0000009edcbc723e */ /* 0x004fe400000010ff */
        /* <DEDUP_REMOVED lines=18> */
[----:B------:R-:W-:-:S02]  /*3a60*/  F2FP.BF16.F32.PACK_AB R126, R161, R155 ;  /* 0x0000009ba17e723e */ /* 0x000fc400000010ff */
[----:B------:R-:W-:Y:S02]  /*3a70*/  F2FP.BF16.F32.PACK_AB R147, R142, R147 ;  /* 0x000000938e93723e */ /* 0x000fe400000010ff */
[----:B------:R-:W-:Y:S01]  /*3a80*/  F2FP.BF16.F32.PACK_AB R125, R5, R123 ;  /* 0x0000007b057d723e */ /* 0x000fe200000010ff */
[----:B------:R-:W-:Y:S01]  /*3a90*/  IMAD R5, R16, 0x1000, R235 ;  /* 0x0000100010057824 */ /* 0x000fe200078e02eb */
[----:B------:R-:W-:Y:S01]  /*3aa0*/  F2FP.BF16.F32.PACK_AB R127, R9, R8 ;  /* 0x00000008097f723e */ /* 0x000fe200000010ff */
[----:B------:R1:W-:Y:S01]  /*3ab0*/  STSM.16.MT88.4 [R7+0x20000], R144 ;  /* 0x0200009007007844 */ /* 0x0003e20000004200 */
[----:B------:R-:W-:Y:S02]  /*3ac0*/  F2FP.BF16.F32.PACK_AB R160, R12, R160 ;  /* 0x000000a00ca0723e */ /* 0x000fe400000010ff */
[----:B------:R-:W-:Y:S01]  /*3ad0*/  WARPGROUP.ARRIVE ;  /* 0x00000000000079c5 */ /* 0x000fe20000000000 */
[----:B------:R-:W-:-:S05]  /*3ae0*/  F2FP.BF16.F32.PACK_AB R161, R23, R132 ;  /* 0x0000008417a1723e */ /* 0x000fca00000010ff */
        /* <DEDUP_REMOVED lines=18> */
[----:B------:R-:W-:-:S04]  /*3c10*/  F2FP.BF16.F32.PACK_AB R127, R133, R20 ;  /* 0x00000014857f723e */ /* 0x000fc800000010ff */
[----:B------:R-:W-:-:S06]  /*3c20*/  WARPGROUP.ARRIVE ;  /* 0x00000000000079c5 */ /* 0x000fcc0000000000 */
        /* <DEDUP_REMOVED lines=170> */
.L_x_2434:
        /* <DEDUP_REMOVED lines=8> */
[----:B------:R-:W-:-:S05]  /*4750*/  UMOV UR14, UR10 ;  /* 0x0000000a000e7c82 */ /* 0x000fca0008000000 */
        /* <DEDUP_REMOVED lines=37> */
.L_x_2435:
        /* <DEDUP_REMOVED lines=62> */
.L_x_2417:
[----:B------:R-:W-:Y:S05]  /*4d90*/  @P0 BRA `(.L_x_2416) ;  /* 0x0000003c00780947 */ /* 0x000fea0003800000 */
[----:B-1----:R-:W1:Y:S01]  /*4da0*/  S2R R4, SR_TID.X ;  /* 0x0000000000047919 */ /* 0x002e620000002100 */
[----:B------:R-:W2:Y:S01]  /*4db0*/  S2UR UR5, SR_CgaCtaId ;  /* 0x00000000000579c3 */ /* 0x000ea20000008800 */
[----:B------:R-:W-:Y:S01]  /*4dc0*/  ULDC UR4, c[0x0][0x850] ;  /* 0x0002140000047ab9 */ /* 0x000fe20000000800 */
[----:B------:R-:W-:Y:S01]  /*4dd0*/  UIMAD UR8, UR36, 0x3000, URZ ;  /* 0x00003000240878a4 */ /* 0x000fe2000f8e023f */
[----:B------:R-:W-:Y:S01]  /*4de0*/  BSSY B0, `(.L_x_2437) ;  /* 0x0000050000007945 */ /* 0x000fe20003800000 */
[----:B------:R-:W-:Y:S01]  /*4df0*/  UISETP.NE.AND UP0, UPT, UR4, 0x1, UPT ;  /* 0x000000010400788c */ /* 0x000fe2000bf05270 */
[----:B------:R-:W-:Y:S02]  /*4e00*/  ULDC.64 UR12, c[0x0][0x818] ;  /* 0x00020600000c7ab9 */ /* 0x000fe40000000a00 */
[----:B------:R-:W-:Y:S01]  /*4e10*/  UMOV UR4, 0x400 ;  /* 0x0000040000047882 */ /* 0x000fe20000000000 */
[----:B------:R-:W-:Y:S01]  /*4e20*/  USHF.R.S32.HI UR9, URZ, 0x1f, UR8 ;  /* 0x0000001f3f097899 */ /* 0x000fe20008011408 */
[----:B------:R-:W-:Y:S01]  /*4e30*/  ULDC.64 UR14, c[0x0][0x820] ;  /* 0x00020800000e7ab9 */ /* 0x000fe20000000a00 */
[----:B------:R-:W-:-:S05]  /*4e40*/  ULDC.64 UR16, c[0x0][0x848] ;  /* 0x0002120000107ab9 */ /* 0x000fca0000000a00 */
[----:B------:R-:W-:Y:S02]  /*4e50*/  @UP0 ULDC UR6, c[0x0][0x854] ;  /* 0x0002150000060ab9 */ /* 0x000fe40000000800 */
[----:B------:R-:W-:Y:S02]  /*4e60*/  UIMAD.WIDE.U32 UR6, UR40, UR6, URZ ;  /* 0x00000006280672a5 */ /* 0x000fe4000f8e003f */
[----:B--2---:R-:W-:-:S03]  /*4e70*/  ULEA UR4, UR5, UR4, 0x18 ;  /* 0x0000000405047291 */ /* 0x004fc6000f8ec03f */
[----:B------:R-:W-:Y:S02]  /*4e80*/  @UP0 ULDC UR5, c[0x0][0x858] ;  /* 0x0002160000050ab9 */ /* 0x000fe40000000800 */
[----:B------:R-:W-:Y:S01]  /*4e90*/  @UP0 USHF.R.U32.HI UR40, URZ, UR5, UR7 ;  /* 0x000000053f280299 */ /* 0x000fe20008011607 */
[----:B-1----:R-:W-:-:S03]  /*4ea0*/  VIADD R3, R4, 0xffffff80 ;  /* 0xffffff8004037836 */ /* 0x002fc60000000000 */
[----:B------:R-:W-:Y:S02]  /*4eb0*/  USHF.R.S32.HI UR5, URZ, 0x1f, UR40 ;  /* 0x0000001f3f057899 */ /* 0x000fe40008011428 */
[----:B------:R-:W-:Y:S01]  /*4ec0*/  UIMAD.WIDE.U32 UR6, UR40, UR12, UR8 ;  /* 0x0000000c280672a5 */ /* 0x000fe2000f8e0008 */
[----:B------:R-:W-:Y:S01]  /*4ed0*/  SHF.R.S32.HI R0, RZ, 0x1f, R3 ;  /* 0x0000001fff007819 */ /* 0x000fe20000011403 */
[----:B------:R-:W-:Y:S01]  /*4ee0*/  UIMAD UR10, UR5, UR12, URZ ;  /* 0x0000000c050a72a4 */ /* 0x000fe2000f8e023f */
[----:B------:R-:W-:Y:S01]  /*4ef0*/  BAR.SYNC.DEFER_BLOCKING 0x1, 0x100 ;  /* 0x0044000000007b1d */ /* 0x000fe20000010000 */
[----:B------:R-:W-:Y:S02]  /*4f00*/  ISETP.NE.AND P0, PT, R3, RZ, PT ;  /* 0x000000ff0300720c */ /* 0x000fe40003f05270 */
[----:B------:R-:W-:Y:S01]  /*4f10*/  LEA.HI R2, R0, R3, RZ, 0x7 ;  /* 0x0000000300027211 */ /* 0x000fe200078f38ff */
[----:B------:R-:W-:-:S03]  /*4f20*/  UIMAD UR10, UR40, UR13, UR10 ;  /* 0x0000000d280a72a4 */ /* 0x000fc6000f8e020a */
[----:B------:R-:W-:Y:S01]  /*4f30*/  LOP3.LUT R0, R2, 0x3fffff80, RZ, 0xc0, !PT ;  /* 0x3fffff8002007812 */ /* 0x000fe200078ec0ff */
[----:B------:R-:W-:Y:S01]  /*4f40*/  ULDC.64 UR12, c[0x0][0x840] ;  /* 0x00021000000c7ab9 */ /* 0x000fe20000000a00 */
[----:B------:R-:W-:Y:S01]  /*4f50*/  SHF.R.S32.HI R5, RZ, 0x7, R2 ;  /* 0x00000007ff057819 */ /* 0x000fe20000011402 */
[----:B------:R-:W-:Y:S02]  /*4f60*/  UIMAD UR5, UR5, UR12, URZ ;  /* 0x0000000c050572a4 */ /* 0x000fe4000f8e023f */
[----:B------:R-:W-:Y:S01]  /*4f70*/  IMAD.IADD R0, R3, 0x1, -R0 ;  /* 0x0000000103007824 */ /* 0x000fe200078e0a00 */
[----:B------:R-:W-:Y:S02]  /*4f80*/  UIMAD.WIDE.U32 UR8, UR40, UR12, UR8 ;  /* 0x0000000c280872a5 */ /* 0x000fe4000f8e0008 */
[----:B------:R-:W-:Y:S01]  /*4f90*/  UIMAD UR12, UR40, UR13, UR5 ;  /* 0x0000000d280c72a4 */ /* 0x000fe2000f8e0205 */
[----:B------:R-:W-:Y:S01]  /*4fa0*/  IMAD R0, R5, 0x600, R0 ;  /* 0x0000060005007824 */ /* 0x000fe200078e0200 */
[----:B------:R-:W-:-:S02]  /*4fb0*/  USHF.R.S32.HI UR5, URZ, 0x1f, UR37 ;  /* 0x0000001f3f057899 */ /* 0x000fc40008011425 */
[----:B------:R-:W-:Y:S01]  /*4fc0*/  UIADD3 UR7, UR7, UR10, URZ ;  /* 0x0000000a07077290 */ /* 0x000fe2000fffe03f */
[----:B------:R-:W-:Y:S01]  /*4fd0*/  IMAD.SHL.U32 R0, R0, 0x4, RZ ;  /* 0x0000000400007824 */ /* 0x000fe200078e00ff */
[----:B------:R-:W-:Y:S02]  /*4fe0*/  UIMAD UR11, UR5, UR14, URZ ;  /* 0x0000000e050b72a4 */ /* 0x000fe4000f8e023f */
[----:B------:R-:W-:Y:S02]  /*4ff0*/  UIMAD UR5, UR5, UR16, URZ ;  /* 0x00000010050572a4 */ /* 0x000fe4000f8e023f */
[----:B------:R-:W-:Y:S01]  /*5000*/  LEA R0, R0, UR4, 0x2 ;  /* 0x0000000400007c11 */ /* 0x000fe2000f8e10ff */
[----:B------:R-:W-:Y:S02]  /*5010*/  UIADD3 UR9, UR9, UR12, URZ ;  /* 0x0000000c09097290 */ /* 0x000fe4000fffe03f */
[----:B------:R-:W-:Y:S02]  /*5020*/  UIMAD UR11, UR37, UR15, UR11 ;  /* 0x0000000f250b72a4 */ /* 0x000fe4000f8e020b */
[----:B------:R1:W-:Y:S01]  /*5030*/  STS.128 [R0], R24 ;  /* 0x0000001800007388 */ /* 0x0003e20000000c00 */
        /* <DEDUP_REMOVED lines=35> */
.L_x_2439:
[----:B------:R-:W-:Y:S01]  /*5270*/  @P0 ELECT P1, URZ, PT ;  /* 0x00000000003f082f */ /* 0x000fe20003820000 */
[----:B------:R2:W-:-:S12]  /*5280*/  UBLKRED.G.S.ADD.F32.RN [UR6], [UR4], UR5, desc[UR8] ;  /* 0x00000806040073bb */ /* 0x0005d800080a1405 */
[----:B------:R-:W-:Y:S02]  /*5290*/  @P1 PLOP3.LUT P0, PT, P1, PT, PT, 0x8, 0x0 ;  /* 0x000000000000181c */ /* 0x000fe40000f0e170 */
[----:B------:R-:W-:-:S11]  /*52a0*/  PLOP3.LUT P1, PT, PT, PT, PT, 0x8, 0x0 ;  /* 0x000000000000781c */ /* 0x000fd60003f2e170 */
[----:B--2---:R-:W-:Y:S05]  /*52b0*/  @P0 BRA.U.ANY `(.L_x_2439) ;  /* 0xfffffffd00ec0947 */ /* 0x004fea000393ffff */
[----:B------:R0:W-:Y:S01]  /*52c0*/  UTMACMDFLUSH ;  /* 0x00000000000079b7 */ /* 0x0001e20000000000 */
[----:B------:R-:W-:-:S04]  /*52d0*/  DEPBAR.LE SB0, 0x0 ;  /* 0x000080000000791a */ /* 0x000fc80000000000 */
.L_x_2438:
[----:B------:R-:W-:Y:S05]  /*52e0*/  BSYNC B0 ;  /* 0x0000000000007941 */ /* 0x000fea0003800000 */
.L_x_2437:
        /* <DEDUP_REMOVED lines=28> */
.L_x_2440:
        /* <DEDUP_REMOVED lines=8> */
.L_x_2412:
        /* <DEDUP_REMOVED lines=29> */
.L_x_2442:
[----:B------:R-:W-:Y:S01]  /*5700*/  ULDC UR9, c[0x0][0x8cc] ;  /* 0x0002330000097ab9 */ /* 0x000fe20000000800 */
[----:B------:R-:W-:Y:S01]  /*5710*/  UMOV UR7, UR8 ;  /* 0x0000000800077c82 */ /* 0x000fe20008000000 */
[----:B------:R-:W-:-:S11]  /*5720*/  UISETP.NE.AND UP0, UPT, UR9, 0x1, UPT ;  /* 0x000000010900788c */ /* 0x000fd6000bf05270 */
[----:B------:R-:W-:Y:S02]  /*5730*/  @UP0 ULDC.64 UR10, c[0x0][0x8d0] ;  /* 0x00023400000a0ab9 */ /* 0x000fe40000000a00 */
[----:B------:R-:W-:-:S04]  /*5740*/  UIMAD.WIDE.U32 UR4, UR8, UR10, URZ ;  /* 0x0000000a080472a5 */ /* 0x000fc8000f8e003f */
[----:B------:R-:W-:-:S04]  /*5750*/  @UP0 USHF.R.U32.HI UR7, URZ, UR11, UR5 ;  /* 0x0000000b3f070299 */ /* 0x000fc80008011605 */
[----:B------:R-:W-:-:S12]  /*5760*/  UIMAD UR4, UR7, UR9, URZ ;  /* 0x00000009070472a4 */ /* 0x000fd8000f8e023f */
.L_x_2443:
        /* <DEDUP_REMOVED lines=67> */
.L_x_2446:
[----:B------:R-:W-:Y:S05]  /*5ba0*/  BSYNC B0 ;  /* 0x0000000000007941 */ /* 0x000fea0003800000 */
.L_x_2445:
        /* <DEDUP_REMOVED lines=19> */
.L_x_2448:
[----:B------:R-:W-:Y:S05]  /*5ce0*/  BSYNC B0 ;  /* 0x0000000000007941 */ /* 0x000fea0003800000 */
.L_x_2447:
[----:B------:R-:W-:Y:S06]  /*5cf0*/  BAR.ARV 0xa, 0xa0 ;  /* 0x0282800000007b1d */ /* 0x000fec0000002000 */
[----:B------:R-:W-:Y:S04]  /*5d00*/  BSSY B0, `(.L_x_2449) ;  /* 0x0000003000007945 */ /* 0x000fe80003800000 */
[----:B------:R-:W-:Y:S05]  /*5d10*/  @!P0 BRA `(.L_x_2450) ;  /* 0x0000000000048947 */ /* 0x000fea0003800000 */
[----:B------:R-:W-:-:S04]  /*5d20*/  DEPBAR.LE SB0, 0x0 ;  /* 0x000080000000791a */ /* 0x000fc80000000000 */
.L_x_2450:
[----:B------:R-:W-:Y:S05]  /*5d30*/  BSYNC B0 ;  /* 0x0000000000007941 */ /* 0x000fea0003800000 */
.L_x_2449:
[----:B------:R-:W-:Y:S06]  /*5d40*/  BAR.ARV 0xb, 0xa0 ;  /* 0x02c2800000007b1d */ /* 0x000fec0000002000 */
[----:B------:R-:W-:Y:S01]  /*5d50*/  UIADD3 UR12, UR8, 0x1, URZ ;  /* 0x00000001080c7890 */ /* 0x000fe2000fffe03f */
[----:B------:R-:W-:Y:S11]  /*5d60*/  BRA `(.L_x_2451) ;  /* 0x0000000000047947 */ /* 0x000ff60003800000 */
.L_x_2444:
[----:B------:R-:W-:-:S05]  /*5d70*/  UMOV UR12, UR8 ;  /* 0x00000008000c7c82 */ /* 0x000fca0008000000 */
.L_x_2451:
        /* <DEDUP_REMOVED lines=18> */
.L_x_2464:
        /* <DEDUP_REMOVED lines=20> */
.L_x_2453:
[----:B------:R-:W-:Y:S05]  /*5fe0*/  BSYNC B0 ;  /* 0x0000000000007941 */ /* 0x000fea0003800000 */
.L_x_2452:
        /* <DEDUP_REMOVED lines=13> */
.L_x_2455:
[----:B------:R-:W-:Y:S05]  /*60c0*/  BSYNC B0 ;  /* 0x0000000000007941 */ /* 0x000fea0003800000 */
.L_x_2454:
[----:B------:R-:W-:Y:S06]  /*60d0*/  BAR.ARV 0xa, 0xa0 ;  /* 0x0282800000007b1d */ /* 0x000fec0000002000 */
[----:B------:R-:W-:Y:S04]  /*60e0*/  BSSY B0, `(.L_x_2456) ;  /* 0x0000003000007945 */ /* 0x000fe80003800000 */
[----:B------:R-:W-:Y:S05]  /*60f0*/  @!P0 BRA `(.L_x_2457) ;  /* 0x0000000000048947 */ /* 0x000fea0003800000 */
[----:B------:R-:W-:-:S04]  /*6100*/  DEPBAR.LE SB0, 0x0 ;  /* 0x000080000000791a */ /* 0x000fc80000000000 */
.L_x_2457:
[----:B------:R-:W-:Y:S05]  /*6110*/  BSYNC B0 ;  /* 0x0000000000007941 */ /* 0x000fea0003800000 */
.L_x_2456:
        /* <DEDUP_REMOVED lines=13> */
.L_x_2459:
[----:B------:R-:W-:Y:S05]  /*61f0*/  BSYNC B0 ;  /* 0x0000000000007941 */ /* 0x000fea0003800000 */
.L_x_2458:
        /* <DEDUP_REMOVED lines=13> */
.L_x_2461:
[----:B------:R-:W-:Y:S05]  /*62d0*/  BSYNC B0 ;  /* 0x0000000000007941 */ /* 0x000fea0003800000 */
.L_x_2460:
[----:B------:R-:W-:Y:S01]  /*62e0*/  UIADD3 UR12, UR12, 0x2, URZ ;  /* 0x000000020c0c7890 */ /* 0x000fe2000fffe03f */
[----:B------:R-:W-:Y:S06]  /*62f0*/  BAR.ARV 0xa, 0xa0 ;  /* 0x0282800000007b1d */ /* 0x000fec0000002000 */
[----:B------:R-:W-:Y:S01]  /*6300*/  UISETP.GE.AND UP0, UPT, UR12, UR5, UPT ;  /* 0x000000050c00728c */ /* 0x000fe2000bf06270 */
[----:B------:R-:W-:Y:S04]  /*6310*/  BSSY B0, `(.L_x_2462) ;  /* 0x0000003000007945 */ /* 0x000fe80003800000 */
[----:B------:R-:W-:Y:S06]  /*6320*/  @!P0 BRA `(.L_x_2463) ;  /* 0x0000000000048947 */ /* 0x000fec0003800000 */
[----:B------:R-:W-:-:S04]  /*6330*/  DEPBAR.LE SB0, 0x0 ;  /* 0x000080000000791a */ /* 0x000fc80000000000 */
.L_x_2463:
[----:B------:R-:W-:Y:S05]  /*6340*/  BSYNC B0 ;  /* 0x0000000000007941 */ /* 0x000fea0003800000 */
.L_x_2462:
[----:B------:R-:W-:Y:S06]  /*6350*/  BAR.ARV 0xb, 0xa0 ;  /* 0x02c2800000007b1d */ /* 0x000fec0000002000 */
[----:B------:R-:W-:Y:S01]  /*6360*/  PLOP3.LUT P1, PT, PT, PT, UP0, 0x80, 0x0 ;  /* 0x000000000000781c */ /* 0x000fe20003f2f008 */
[----:B------:R-:W-:Y:S02]  /*6370*/  UIADD3 UR20, UR20, 0x3000, URZ ;  /* 0x0000300014147890 */ /* 0x000fe4000fffe03f */
[----:B------:R-:W-:-:S10]  /*6380*/  UIADD3 UR4, UR4, 0x3000, URZ ;  /* 0x0000300004047890 */ /* 0x000fd4000fffe03f */
[----:B------:R-:W-:Y:S05]  /*6390*/  @!P1 BRA `(.L_x_2464) ;  /* 0xfffffff800c09947 */ /* 0x000fea000383ffff */
[----:B------:R-:W-:Y:S05]  /*63a0*/  BRA `(.L_x_2416) ;  /* 0x0000002400f47947 */ /* 0x000fea0003800000 */
.L_x_2441:
        /* <DEDUP_REMOVED lines=21> */
.L_x_2465:
[----:B------:R-:W-:Y:S01]  /*6500*/  ULDC UR8, c[0x0][0x8cc] ;  /* 0x0002330000087ab9 */ /* 0x000fe20000000800 */
[----:B------:R-:W-:Y:S01]  /*6510*/  UMOV UR11, UR7 ;  /* 0x00000007000b7c82 */ /* 0x000fe20008000000 */
[----:B------:R-:W-:-:S11]  /*6520*/  UISETP.NE.AND UP0, UPT, UR8, 0x1, UPT ;  /* 0x000000010800788c */ /* 0x000fd6000bf05270 */
[----:B------:R-:W-:Y:S02]  /*6530*/  @UP0 ULDC.64 UR12, c[0x0][0x8d0] ;  /* 0x00023400000c0ab9 */ /* 0x000fe40000000a00 */
[----:B------:R-:W-:-:S04]  /*6540*/  UIMAD.WIDE.U32 UR4, UR7, UR12, URZ ;  /* 0x0000000c070472a5 */ /* 0x000fc8000f8e003f */
[----:B------:R-:W-:-:S04]  /*6550*/  @UP0 USHF.R.U32.HI UR11, URZ, UR13, UR5 ;  /* 0x0000000d3f0b0299 */ /* 0x000fc80008011605 */
[----:B------:R-:W-:-:S12]  /*6560*/  UIMAD UR4, UR11, UR8, URZ ;  /* 0x000000080b0472a4 */ /* 0x000fd8000f8e023f */
.L_x_2466:
        /* <DEDUP_REMOVED lines=70> */
.L_x_2497:
        /* <DEDUP_REMOVED lines=15> */
.L_x_2470:
        /* <DEDUP_REMOVED lines=66> */
[----:B------:R-:W-:Y:S01]  /*6ee0*/  ISETP.GE.AND P1, PT, R4, R6, PT ;  /* 0x000000060400720c */ /* 0x000fe20003f26270 */
[----:B------:R-:W-:Y:S01]  /*6ef0*/  UTMALDG.4D [UR16], [UR48], desc[UR50] ;  /* 0x00003210300075b4 */ /* 0x000fe20008019000 */
[----:B------:R-:W-:Y:S01]  /*6f00*/  UMOV UR60, UR12 ;  /* 0x0000000c003c7c82 */ /* 0x000fe20008000000 */
        /* <DEDUP_REMOVED lines=30> */
[----:B-1----:R-:W-:Y:S01]  /*70f0*/  UIADD3 UR24, UR8, 0x6000, URZ ;  /* 0x0000600008187890 */ /* 0x002fe2000fffe03f */
[----:B------:R-:W-:Y:S01]  /*7100*/  UMOV UR26, UR18 ;  /* 0x00000012001a7c82 */ /* 0x000fe20008000000 */
[----:B------:R3:W-:Y:S01]  /*7110*/  UTMALDG.4D [UR40], [UR46], desc[UR54] ;  /* 0x000036282e0075b4 */ /* 0x0007e20008019000 */
[----:B--2---:R-:W-:-:S02]  /*7120*/  UIADD3 UR32, UR8, 0x8000, URZ ;  /* 0x0000800008207890 */ /* 0x004fc4000fffe03f */
[----:B------:R-:W-:-:S04]  /*7130*/  UIADD3 UR8, UR8, 0xa000, URZ ;  /* 0x0000a00008087890 */ /* 0x000fc8000fffe03f */
[----:B------:R3:W-:Y:S03]  /*7140*/  UTMALDG.4D [UR24], [UR30], desc[UR54] ;  /* 0x000036181e0075b4 */ /* 0x0007e60008019000 */
        /* <DEDUP_REMOVED lines=21> */
.L_x_2481:
[----:B--234-:R-:W-:-:S04]  /*72a0*/  SHF.L.U32 R21, R11, 0x1f, RZ ;  /* 0x0000001f0b157819 */ /* 0x01cfc800000006ff */
[----:B------:R-:W1:Y:S02]  /*72b0*/  SYNCS.PHASECHK.TRANS64.TRYWAIT P1, [R16+URZ+0x26840], R21 ;  /* 0x02684015100075a7 */ /* 0x000e64000802017f */
[----:B-1----:R-:W-:Y:S05]  /*72c0*/  @!P1 BRA `(.L_x_2473) ;  /* 0x0000001800ac9947 */ /* 0x002fea0003800000 */
.L_x_2498:
[----:B------:R-:W-:Y:S05]  /*72d0*/  @P0 BRA `(.L_x_2474) ;  /* 0x0000000000140947 */ /* 0x000fea0003800000 */
[----:B------:R-:W-:Y:S01]  /*72e0*/  ISETP.NE.AND P1, PT, R6, RZ, PT ;  /* 0x000000ff0600720c */ /* 0x000fe20003f25270 */
[----:B------:R-:W-:-:S04]  /*72f0*/  IMAD.MOV.U32 R3, RZ, RZ, 0x3100 ;  /* 0x00003100ff037424 */ /* 0x000fc800078e00ff */
[----:B------:R3:W-:Y:S08]  /*7300*/  SYNCS.ARRIVE.TRANS64 RZ, [R16+URZ+0x26830], R3 ;  /* 0x0268300310ff79a7 */ /* 0x0007f0000800003f */
[----:B------:R-:W-:Y:S05]  /*7310*/  @!P1 BRA `(.L_x_2474) ;  /* 0x0000000000049947 */ /* 0x000fea0003800000 */
[----:B------:R-:W-:Y:S01]  /*7320*/  BPT.TRAP 0x1 ;  /* 0x000000040000795c */ /* 0x000fe20000300000 */
.L_x_2474:
        /* <DEDUP_REMOVED lines=43> */
.L_x_2499:
[----:B------:R-:W-:Y:S05]  /*75e0*/  @P0 BRA `(.L_x_2476) ;  /* 0x0000000000140947 */ /* 0x000fea0003800000 */
[----:B------:R-:W-:Y:S01]  /*75f0*/  ISETP.NE.AND P1, PT, R6, RZ, PT ;  /* 0x000000ff0600720c */ /* 0x000fe20003f25270 */
[----:B------:R-:W-:-:S04]  /*7600*/  IMAD.MOV.U32 R2, RZ, RZ, 0x3100 ;  /* 0x00003100ff027424 */ /* 0x000fc800078e00ff */
[----:B------:R3:W-:Y:S08]  /*7610*/  SYNCS.ARRIVE.TRANS64 RZ, [R16+URZ+0x26818], R2 ;  /* 0x0268180210ff79a7 */ /* 0x0007f0000800003f */
[----:B------:R-:W-:Y:S05]  /*7620*/  @!P1 BRA `(.L_x_2476) ;  /* 0x0000000000049947 */ /* 0x000fea0003800000 */
[----:B------:R-:W-:Y:S01]  /*7630*/  BPT.TRAP 0x1 ;  /* 0x000000040000795c */ /* 0x000fe20000300000 */
.L_x_2476:
        /* <DEDUP_REMOVED lines=43> */
.L_x_2500:
[----:B------:R-:W-:Y:S05]  /*78f0*/  @P0 BRA `(.L_x_2478) ;  /* 0x0000000000140947 */ /* 0x000fea0003800000 */
[----:B------:R-:W-:Y:S01]  /*7900*/  ISETP.NE.AND P1, PT, R6, RZ, PT ;  /* 0x000000ff0600720c */ /* 0x000fe20003f25270 */
[----:B-123--:R-:W-:-:S04]  /*7910*/  IMAD.MOV.U32 R21, RZ, RZ, 0x3100 ;  /* 0x00003100ff157424 */ /* 0x00efc800078e00ff */
[----:B------:R4:W-:Y:S08]  /*7920*/  SYNCS.ARRIVE.TRANS64 RZ, [R16+URZ+0x26838], R21 ;  /* 0x0268381510ff79a7 */ /* 0x0009f0000800003f */
[----:B------:R-:W-:Y:S05]  /*7930*/  @!P1 BRA `(.L_x_2478) ;  /* 0x0000000000049947 */ /* 0x000fea0003800000 */
[----:B------:R-:W-:Y:S01]  /*7940*/  BPT.TRAP 0x1 ;  /* 0x000000040000795c */ /* 0x000fe20000300000 */
.L_x_2478:
        /* <DEDUP_REMOVED lines=38> */
.L_x_2502:
[----:B------:R-:W-:Y:S05]  /*7bb0*/  @P0 BRA `(.L_x_2480) ;  /* 0x0000000000140947 */ /* 0x000fea0003800000 */
[----:B------:R-:W-:Y:S01]  /*7bc0*/  ISETP.NE.AND P1, PT, R6, RZ, PT ;  /* 0x000000ff0600720c */ /* 0x000fe20003f25270 */
[----:B------:R-:W-:-:S04]  /*7bd0*/  IMAD.MOV.U32 R5, RZ, RZ, 0x3100 ;  /* 0x00003100ff057424 */ /* 0x000fc800078e00ff */
[----:B------:R1:W-:Y:S08]  /*7be0*/  SYNCS.ARRIVE.TRANS64 RZ, [R16+URZ+0x26810], R5 ;  /* 0x0268100510ff79a7 */ /* 0x0003f0000800003f */
[----:B------:R-:W-:Y:S05]  /*7bf0*/  @!P1 BRA `(.L_x_2480) ;  /* 0x0000000000049947 */ /* 0x000fea0003800000 */
[----:B------:R-:W-:Y:S01]  /*7c00*/  BPT.TRAP 0x1 ;  /* 0x000000040000795c */ /* 0x000fe20000300000 */
.L_x_2480:
        /* <DEDUP_REMOVED lines=44> */
.L_x_2472:
        /* <DEDUP_REMOVED lines=8> */
.L_x_2503:
[----:B------:R-:W-:Y:S05]  /*7f50*/  @P0 BRA `(.L_x_2483) ;  /* 0x0000000000140947 */ /* 0x000fea0003800000 */
[----:B------:R-:W-:Y:S01]  /*7f60*/  ISETP.NE.AND P1, PT, R6, RZ, PT ;  /* 0x000000ff0600720c */ /* 0x000fe20003f25270 */
[----:B------:R-:W-:-:S04]  /*7f70*/  IMAD.MOV.U32 R5, RZ, RZ, 0x3100 ;  /* 0x00003100ff057424 */ /* 0x000fc800078e00ff */
[----:B------:R2:W-:Y:S08]  /*7f80*/  SYNCS.ARRIVE.TRANS64 RZ, [R16+URZ+0x26830], R5 ;  /* 0x0268300510ff79a7 */ /* 0x0005f0000800003f */
[----:B------:R-:W-:Y:S05]  /*7f90*/  @!P1 BRA `(.L_x_2483) ;  /* 0x0000000000049947 */ /* 0x000fea0003800000 */
[----:B------:R-:W-:Y:S01]  /*7fa0*/  BPT.TRAP 0x1 ;  /* 0x000000040000795c */ /* 0x000fe20000300000 */
.L_x_2483:
        /* <DEDUP_REMOVED lines=40> */
.L_x_2504:
[----:B------:R-:W-:Y:S05]  /*8230*/  @P0 BRA `(.L_x_2485) ;  /* 0x0000000000140947 */ /* 0x000fea0003800000 */
[----:B------:R-:W-:Y:S01]  /*8240*/  ISETP.NE.AND P0, PT, R6, RZ, PT ;  /* 0x000000ff0600720c */ /* 0x000fe20003f05270 */
[----:B------:R-:W-:-:S04]  /*8250*/  IMAD.MOV.U32 R5, RZ, RZ, 0x3100 ;  /* 0x00003100ff057424 */ /* 0x000fc800078e00ff */
[----:B------:R1:W-:Y:S08]  /*8260*/  SYNCS.ARRIVE.TRANS64 RZ, [R16+URZ+0x26818], R5 ;  /* 0x0268180510ff79a7 */ /* 0x0003f0000800003f */
[----:B------:R-:W-:Y:S05]  /*8270*/  @!P0 BRA `(.L_x_2485) ;  /* 0x0000000000048947 */ /* 0x000fea0003800000 */
[----:B------:R-:W-:Y:S01]  /*8280*/  BPT.TRAP 0x1 ;  /* 0x000000040000795c */ /* 0x000fe20000300000 */
.L_x_2485:
        /* <DEDUP_REMOVED lines=44> */
.L_x_2471:
[----:B------:R-:W1:Y:S01]  /*8550*/  S2R R0, SR_TID.X ;  /* 0x0000000000007919 */ /* 0x000e620000002100 */
[----:B------:R-:W-:Y:S01]  /*8560*/  IMAD R3, R19, 0x8, R16 ;  /* 0x0000000813037824 */ /* 0x000fe200078e0210 */
[----:B-1----:R-:W-:Y:S02]  /*8570*/  LOP3.LUT R2, R0, 0x7f, RZ, 0xc0, !PT ;  /* 0x0000007f00027812 */ /* 0x002fe400078ec0ff */
[----:B------:R-:W-:Y:S02]  /*8580*/  SHF.L.U32 R0, R11, 0x1f, RZ ;  /* 0x0000001f0b007819 */ /* 0x000fe400000006ff */
[----:B------:R-:W-:Y:S02]  /*8590*/  ISETP.NE.AND P1, PT, R2, RZ, PT ;  /* 0x000000ff0200720c */ /* 0x000fe40003f25270 */
[----:B------:R-:W1:Y:S02]  /*85a0*/  SYNCS.PHASECHK.TRANS64.TRYWAIT P0, [R3+URZ+0x26840], R0 ;  /* 0x02684000030075a7 */ /* 0x000e64000800017f */
[----:B-1----:R-:W-:Y:S09]  /*85b0*/  @!P0 BRA `(.L_x_2486) ;  /* 0x00000008006c8947 */ /* 0x002ff20003800000 */
.L_x_2505:
[----:B------:R-:W-:Y:S05]  /*85c0*/  @P1 BRA `(.L_x_2487) ;  /* 0x0000000000181947 */ /* 0x000fea0003800000 */
[----:B------:R-:W1:Y:S01]  /*85d0*/  S2R R2, SR_TID.X ;  /* 0x0000000000027919 */ /* 0x000e620000002100 */
[----:B------:R-:W-:-:S04]  /*85e0*/  IMAD.MOV.U32 R0, RZ, RZ, 0x3100 ;  /* 0x00003100ff007424 */ /* 0x000fc800078e00ff */
[----:B------:R1:W-:Y:S02]  /*85f0*/  SYNCS.ARRIVE.TRANS64 RZ, [R3+URZ+0x26830], R0 ;  /* 0x0268300003ff79a7 */ /* 0x0003e4000800003f */
[----:B-1----:R-:W-:-:S13]  /*8600*/  LOP3.LUT P0, RZ, R2, 0x1f, RZ, 0xc0, !PT ;  /* 0x0000001f02ff7812 */ /* 0x002fda000780c0ff */
[----:B------:R-:W-:Y:S05]  /*8610*/  @!P0 BRA `(.L_x_2487) ;  /* 0x0000000000048947 */ /* 0x000fea0003800000 */
[----:B------:R-:W-:Y:S01]  /*8620*/  BPT.TRAP 0x1 ;  /* 0x000000040000795c */ /* 0x000fe20000300000 */
.L_x_2487:
        /* <DEDUP_REMOVED lines=47> */
.L_x_2468:
[----:B------:R-:W-:Y:S05]  /*8920*/  BSYNC B0 ;  /* 0x0000000000007941 */ /* 0x000fea0003800000 */
.L_x_2467:
[----:B------:R-:W-:-:S03]  /*8930*/  UMOV UR7, 0xffffffff ;  /* 0xffffffff00077882 */ /* 0x000fc60000000000 */
[----:B------:R-:W-:Y:S05]  /*8940*/  BRA.DIV UR7, `(.L_x_2488) ;  /* 0x00000006079c7947 */ /* 0x000fea000b800000 */
[----:B------:R-:W-:-:S13]  /*8950*/  ELECT P6, URZ, PT ;  /* 0x00000000003f782f */ /* 0x000fda00038c0000 */
.L_x_2508:
[----:B------:R-:W-:Y:S05]  /*8960*/  @!P6 BRA `(.L_x_2416) ;  /* 0x000000000084e947 */ /* 0x000fea0003800000 */
[----:B------:R-:W-:-:S06]  /*8970*/  ULOP3.LUT UR7, UR38, 0x2, URZ, 0xfc, !UPT ;  /* 0x0000000226077892 */ /* 0x000fcc000f8efc3f */
[----:B------:R-:W-:-:S05]  /*8980*/  IMAD.U32 R2, RZ, RZ, UR7 ;  /* 0x00000007ff027e24 */ /* 0x000fca000f8e00ff */
[----:B------:R-:W-:-:S13]  /*8990*/  ISETP.NE.AND P2, PT, R2, 0x3, PT ;  /* 0x000000030200780c */ /* 0x000fda0003f45270 */
[----:B------:R-:W-:Y:S05]  /*89a0*/  @!P2 BRA `(.L_x_2489) ;  /* 0x000000000004a947 */ /* 0x000fea0003800000 */
[----:B------:R-:W-:Y:S01]  /*89b0*/  BPT.TRAP 0x1 ;  /* 0x000000040000795c */ /* 0x000fe20000300000 */
.L_x_2489:
        /* <DEDUP_REMOVED lines=15> */
.L_x_2509:
[----:B------:R-:W2:Y:S02]  /*8ab0*/  SYNCS.PHASECHK.TRANS64.TRYWAIT P0, [R3+URZ], R2 ;  /* 0x00000002030075a7 */ /* 0x000ea4000800017f */
[----:B--2---:R-:W-:Y:S05]  /*8ac0*/  @!P0 BRA `(.L_x_2491) ;  /* 0x0000000400708947 */ /* 0x004fea0003800000 */
.L_x_2510:
[----:B------:R-:W-:Y:S05]  /*8ad0*/  @!P2 BRA `(.L_x_2492) ;  /* 0x000000000004a947 */ /* 0x000fea0003800000 */
[----:B------:R-:W-:Y:S01]  /*8ae0*/  BPT.TRAP 0x1 ;  /* 0x000000040000795c */ /* 0x000fe20000300000 */
.L_x_2492:
[----:B--2---:R-:W-:-:S04]  /*8af0*/  VIADD R3, R7, 0x26840 ;  /* 0x0002684007037836 */ /* 0x004fc80000000000 */
[----:B------:R-:W-:-:S04]  /*8b00*/  IMAD R0, R0, 0x8, R3 ;  /* 0x0000000800007824 */ /* 0x000fc800078e0203 */
[----:B------:R-:W2:Y:S02]  /*8b10*/  SYNCS.PHASECHK.TRANS64.TRYWAIT P0, [R0+URZ], R5 ;  /* 0x00000005000075a7 */ /* 0x000ea4000800017f */
[----:B--2---:R-:W-:Y:S05]  /*8b20*/  @!P0 BRA `(.L_x_2493) ;  /* 0x00000004006c8947 */ /* 0x004fea0003800000 */
.L_x_2511:
[----:B------:R-:W-:-:S07]  /*8b30*/  IMAD R3, R4, 0x8, R3 ;  /* 0x0000000804037824 */ /* 0x000fce00078e0203 */
.L_x_2494:
[----:B---3--:R3:W4:Y:S02]  /*8b40*/  SYNCS.PHASECHK.TRANS64.TRYWAIT P0, [R3+URZ], R2 ;  /* 0x00000002030075a7 */ /* 0x008724000800017f */
[----:B----4-:R-:W-:Y:S05]  /*8b50*/  @!P0 NANOSLEEP.SYNCS 0x989680 ;  /* 0x009896800000895d */ /* 0x010fea0003900000 */
[----:B------:R-:W4:Y:S02]  /*8b60*/  @!P0 SYNCS.PHASECHK.TRANS64 P0, [R3+URZ], R2 ;  /* 0x00000002030085a7 */ /* 0x000f24000800007f */
[----:B----4-:R-:W-:Y:S05]  /*8b70*/  @!P0 BRA `(.L_x_2494) ;  /* 0xfffffffc00f08947 */ /* 0x010fea000383ffff */
.L_x_2416:
[----:B------:R-:W-:Y:S05]  /*8b80*/  BSYNC B6 ;  /* 0x0000000000067941 */ /* 0x000fea0003800000 */
.L_x_2411:
[----:B------:R-:W-:Y:S05]  /*8b90*/  EXIT ;  /* 0x000000000000794d */ /* 0x000fea0003800000 */
.L_x_2422:
[----:B------:R-:W-:Y:S02]  /*8ba0*/  IMAD.MOV.U32 R13, RZ, RZ, R17 ;  /* 0x000000ffff0d7224 */ /* 0x000fe400078e0011 */
[----:B------:R-:W-:Y:S02]  /*8bb0*/  IMAD.MOV.U32 R12, RZ, RZ, RZ ;  /* 0x000000ffff0c7224 */ /* 0x000fe400078e00ff */
[----:B------:R-:W-:Y:S02]  /*8bc0*/  IMAD.MOV.U32 R11, RZ, RZ, 0x1f ;  /* 0x0000001fff0b7424 */ /* 0x000fe400078e00ff */
[----:B------:R-:W-:-:S07]  /*8bd0*/  IMAD.MOV.U32 R15, RZ, RZ, -0x1 ;  /* 0xffffffffff0f7424 */ /* 0x000fce00078e00ff */
[----:B------:R-:W-:Y:S05]  /*8be0*/  WARPSYNC.COLLECTIVE R15, `(.L_x_2495) ;  /* 0x000000000f087348 */ /* 0x000fea0003c00000 */
[----:B------:R1:W2:Y:S02]  /*8bf0*/  SHFL.IDX P6, R14, R13, R12, R11 ;  /* 0x0000000c0d0e7389 */ /* 0x0002a400000c000b */
[----:B-12---:R-:W-:Y:S01]  /*8c00*/  ENDCOLLECTIVE ;  /* 0x000000000000791b */ /* 0x006fe20003800000 */
.L_x_2495:
[----:B------:R-:W-:Y:S05]  /*8c10*/  BRA `(.L_x_2496) ;  /* 0xffffff8400747947 */ /* 0x000fea000383ffff */
.L_x_2424:
[----:B--2---:R2:W3:Y:S02]  /*8c20*/  SYNCS.PHASECHK.TRANS64.TRYWAIT P0, [R235+URZ+0x26800], R4 ;  /* 0x02680004eb0075a7 */ /* 0x0044e4000800017f */
[----:B---3--:R-:W-:Y:S05]  /*8c30*/  @!P0 NANOSLEEP.SYNCS 0x989680 ;  /* 0x009896800000895d */ /* 0x008fea0003900000 */
[----:B------:R-:W3:Y:S02]  /*8c40*/  @!P0 SYNCS.PHASECHK.TRANS64 P0, [R235+URZ+0x26800], R4 ;  /* 0x02680004eb0085a7 */ /* 0x000ee4000800007f */
[----:B---3--:R-:W-:Y:S05]  /*8c50*/  @!P0 BRA `(.L_x_2424) ;  /* 0xfffffffc00f08947 */ /* 0x008fea000383ffff */
[----:B------:R-:W-:Y:S05]  /*8c60*/  BRA `(.L_x_2423) ;  /* 0xffffff84009c7947 */ /* 0x000fea000383ffff */
.L_x_2429:
[----:B--2---:R-:W-:-:S04]  /*8c70*/  IMAD.U32 R5, RZ, RZ, UR9 ;  /* 0x00000009ff057e24 */ /* 0x004fc8000f8e00ff */
[----:B------:R2:W3:Y:S03]  /*8c80*/  SYNCS.PHASECHK.TRANS64.TRYWAIT P1, [R5+URZ+0x26810], R120 ;  /* 0x02681078050075a7 */ /* 0x0004e6000802017f */
[----:B---3--:R-:W-:Y:S05]  /*8c90*/  @!P1 NANOSLEEP.SYNCS 0x989680 ;  /* 0x009896800000995d */ /* 0x008fea0003900000 */
[----:B------:R-:W3:Y:S02]  /*8ca0*/  @!P1 SYNCS.PHASECHK.TRANS64 P1, [R5+URZ+0x26810], R120 ;  /* 0x02681078050095a7 */ /* 0x000ee4000802007f */
[----:B---3--:R-:W-:Y:S05]  /*8cb0*/  @!P1 BRA `(.L_x_2429) ;  /* 0xfffffffc00ec9947 */ /* 0x008fea000383ffff */
[----:B------:R-:W-:Y:S05]  /*8cc0*/  BRA `(.L_x_2428) ;  /* 0xffffff8c00f87947 */ /* 0x000fea000383ffff */
.L_x_2433:
[----:B------:R-:W-:-:S04]  /*8cd0*/  IMAD.U32 R121, RZ, RZ, UR9 ;  /* 0x00000009ff797e24 */ /* 0x000fc8000f8e00ff */
[----:B------:R1:W1:Y:S03]  /*8ce0*/  SYNCS.PHASECHK.TRANS64.TRYWAIT P1, [R121+URZ+0x26830], R120 ;  /* 0x02683078790075a7 */ /* 0x000266000802017f */
[----:B-1----:R-:W-:Y:S05]  /*8cf0*/  @!P1 NANOSLEEP.SYNCS 0x989680 ;  /* 0x009896800000995d */ /* 0x002fea0003900000 */
[----:B------:R-:W1:Y:S02]  /*8d00*/  @!P1 SYNCS.PHASECHK.TRANS64 P1, [R121+URZ+0x26830], R120 ;  /* 0x02683078790095a7 */ /* 0x000e64000802007f */
[----:B-1----:R-:W-:Y:S05]  /*8d10*/  @!P1 BRA `(.L_x_2433) ;  /* 0xfffffffc00ec9947 */ /* 0x002fea000383ffff */
[----:B------:R-:W-:Y:S05]  /*8d20*/  BRA `(.L_x_2432) ;  /* 0xffffff9400bc7947 */ /* 0x000fea000383ffff */
.L_x_2469:
[----:B-1----:R1:W2:Y:S02]  /*8d30*/  SYNCS.PHASECHK.TRANS64.TRYWAIT P0, [R16+URZ+0x26820], R3 ;  /* 0x02682003100075a7 */ /* 0x0022a4000800017f */
[----:B--2---:R-:W-:Y:S05]  /*8d40*/  @!P0 NANOSLEEP.SYNCS 0x989680 ;  /* 0x009896800000895d */ /* 0x004fea0003900000 */
[----:B------:R-:W2:Y:S02]  /*8d50*/  @!P0 SYNCS.PHASECHK.TRANS64 P0, [R16+URZ+0x26820], R3 ;  /* 0x02682003100085a7 */ /* 0x000ea4000800007f */
[----:B--2---:R-:W-:Y:S05]  /*8d60*/  @!P0 BRA `(.L_x_2469) ;  /* 0xfffffffc00f08947 */ /* 0x004fea000383ffff */
[----:B------:R-:W-:Y:S05]  /*8d70*/  BRA `(.L_x_2497) ;  /* 0xffffffdc00147947 */ /* 0x000fea000383ffff */
.L_x_2473:
[----:B-1----:R1:W3:Y:S02]  /*8d80*/  SYNCS.PHASECHK.TRANS64.TRYWAIT P1, [R16+URZ+0x26840], R21 ;  /* 0x02684015100075a7 */ /* 0x0022e4000802017f */
[----:B---3--:R-:W-:Y:S05]  /*8d90*/  @!P1 NANOSLEEP.SYNCS 0x989680 ;  /* 0x009896800000995d */ /* 0x008fea0003900000 */
[----:B------:R-:W3:Y:S02]  /*8da0*/  @!P1 SYNCS.PHASECHK.TRANS64 P1, [R16+URZ+0x26840], R21 ;  /* 0x02684015100095a7 */ /* 0x000ee4000802007f */
[----:B---3--:R-:W-:Y:S05]  /*8db0*/  @!P1 BRA `(.L_x_2473) ;  /* 0xfffffffc00f09947 */ /* 0x008fea000383ffff */
[----:B------:R-:W-:Y:S05]  /*8dc0*/  BRA `(.L_x_2498) ;  /* 0xffffffe400407947 */ /* 0x000fea000383ffff */
.L_x_2475:
[----:B--2---:R2:W3:Y:S02]  /*8dd0*/  SYNCS.PHASECHK.TRANS64.TRYWAIT P1, [R16+URZ+0x26828], R21 ;  /* 0x02682815100075a7 */ /* 0x0044e4000802017f */
[----:B---3--:R-:W-:Y:S05]  /*8de0*/  @!P1 NANOSLEEP.SYNCS 0x989680 ;  /* 0x009896800000995d */ /* 0x008fea0003900000 */
[----:B------:R-:W3:Y:S02]  /*8df0*/  @!P1 SYNCS.PHASECHK.TRANS64 P1, [R16+URZ+0x26828], R21 ;  /* 0x02682815100095a7 */ /* 0x000ee4000802007f */
[----:B---3--:R-:W-:Y:S05]  /*8e00*/  @!P1 BRA `(.L_x_2475) ;  /* 0xfffffffc00f09947 */ /* 0x008fea000383ffff */
[----:B------:R-:W-:Y:S05]  /*8e10*/  BRA `(.L_x_2499) ;  /* 0xffffffe400f07947 */ /* 0x000fea000383ffff */
.L_x_2477:
[----:B---3--:R3:W4:Y:S02]  /*8e20*/  SYNCS.PHASECHK.TRANS64.TRYWAIT P1, [R16+URZ+0x26848], R21 ;  /* 0x02684815100075a7 */ /* 0x008724000802017f */
[----:B----4-:R-:W-:Y:S05]  /*8e30*/  @!P1 NANOSLEEP.SYNCS 0x989680 ;  /* 0x009896800000995d */ /* 0x010fea0003900000 */
[----:B------:R-:W4:Y:S02]  /*8e40*/  @!P1 SYNCS.PHASECHK.TRANS64 P1, [R16+URZ+0x26848], R21 ;  /* 0x02684815100095a7 */ /* 0x000f24000802007f */
[----:B----4-:R-:W-:Y:S05]  /*8e50*/  @!P1 BRA `(.L_x_2477) ;  /* 0xfffffffc00f09947 */ /* 0x010fea000383ffff */
[----:B------:R-:W-:Y:S05]  /*8e60*/  BRA `(.L_x_2500) ;  /* 0xffffffe800a07947 */ /* 0x000fea000383ffff */
.L_x_2479:
[----:B------:R-:W-:-:S07]  /*8e70*/  SHF.L.U32 R5, R11, 0x1f, RZ ;  /* 0x0000001f0b057819 */ /* 0x000fce00000006ff */
.L_x_2501:
[----:B------:R1:W1:Y:S02]  /*8e80*/  SYNCS.PHASECHK.TRANS64.TRYWAIT P1, [R16+URZ+0x26820], R5 ;  /* 0x02682005100075a7 */ /* 0x000264000802017f */
[----:B-1----:R-:W-:Y:S05]  /*8e90*/  @!P1 NANOSLEEP.SYNCS 0x989680 ;  /* 0x009896800000995d */ /* 0x002fea0003900000 */
[----:B------:R-:W1:Y:S02]  /*8ea0*/  @!P1 SYNCS.PHASECHK.TRANS64 P1, [R16+URZ+0x26820], R5 ;  /* 0x02682005100095a7 */ /* 0x000e64000802007f */
[----:B-1----:R-:W-:Y:S05]  /*8eb0*/  @!P1 BRA `(.L_x_2501) ;  /* 0xfffffffc00f09947 */ /* 0x002fea000383ffff */
[----:B------:R-:W-:Y:S05]  /*8ec0*/  BRA `(.L_x_2502) ;  /* 0xffffffec00387947 */ /* 0x000fea000383ffff */
.L_x_2482:
[----:B-1----:R1:W2:Y:S02]  /*8ed0*/  SYNCS.PHASECHK.TRANS64.TRYWAIT P1, [R16+URZ+0x26840], R13 ;  /* 0x0268400d100075a7 */ /* 0x0022a4000802017f */
[----:B--2---:R-:W-:Y:S05]  /*8ee0*/  @!P1 NANOSLEEP.SYNCS 0x989680 ;  /* 0x009896800000995d */ /* 0x004fea0003900000 */
[----:B------:R-:W2:Y:S02]  /*8ef0*/  @!P1 SYNCS.PHASECHK.TRANS64 P1, [R16+URZ+0x26840], R13 ;  /* 0x0268400d100095a7 */ /* 0x000ea4000802007f */
[----:B--2---:R-:W-:Y:S05]  /*8f00*/  @!P1 BRA `(.L_x_2482) ;  /* 0xfffffffc00f09947 */ /* 0x004fea000383ffff */
[----:B------:R-:W-:Y:S05]  /*8f10*/  BRA `(.L_x_2503) ;  /* 0xfffffff0000c7947 */ /* 0x000fea000383ffff */
.L_x_2484:
[----:B--2---:R2:W1:Y:S02]  /*8f20*/  SYNCS.PHASECHK.TRANS64.TRYWAIT P1, [R16+URZ+0x26828], R13 ;  /* 0x0268280d100075a7 */ /* 0x004464000802017f */
[----:B-1----:R-:W-:Y:S05]  /*8f30*/  @!P1 NANOSLEEP.SYNCS 0x989680 ;  /* 0x009896800000995d */ /* 0x002fea0003900000 */
[----:B------:R-:W1:Y:S02]  /*8f40*/  @!P1 SYNCS.PHASECHK.TRANS64 P1, [R16+URZ+0x26828], R13 ;  /* 0x0268280d100095a7 */ /* 0x000e64000802007f */
[----:B-1----:R-:W-:Y:S05]  /*8f50*/  @!P1 BRA `(.L_x_2484) ;  /* 0xfffffffc00f09947 */ /* 0x002fea000383ffff */
[----:B------:R-:W-:Y:S05]  /*8f60*/  BRA `(.L_x_2504) ;  /* 0xfffffff000b07947 */ /* 0x000fea000383ffff */
.L_x_2486:
[----:B------:R1:W1:Y:S02]  /*8f70*/  SYNCS.PHASECHK.TRANS64.TRYWAIT P0, [R3+URZ+0x26840], R0 ;  /* 0x02684000030075a7 */ /* 0x000264000800017f */
[----:B-1----:R-:W-:Y:S05]  /*8f80*/  @!P0 NANOSLEEP.SYNCS 0x989680 ;  /* 0x009896800000895d */ /* 0x002fea0003900000 */
[----:B------:R-:W1:Y:S02]  /*8f90*/  @!P0 SYNCS.PHASECHK.TRANS64 P0, [R3+URZ+0x26840], R0 ;  /* 0x02684000030085a7 */ /* 0x000e64000800007f */
[----:B-1----:R-:W-:Y:S05]  /*8fa0*/  @!P0 BRA `(.L_x_2486) ;  /* 0xfffffffc00f08947 */ /* 0x002fea000383ffff */
[----:B------:R-:W-:Y:S05]  /*8fb0*/  BRA `(.L_x_2505) ;  /* 0xfffffff400807947 */ /* 0x000fea000383ffff */
.L_x_2488:
[----:B------:R-:W-:Y:S01]  /*8fc0*/  BSSY B0, `(.L_x_2506) ;  /* 0x0000006000007945 */ /* 0x000fe20003800000 */
[----:B------:R-:W-:-:S07]  /*8fd0*/  IMAD.MOV.U32 R15, RZ, RZ, -0x1 ;  /* 0xffffffffff0f7424 */ /* 0x000fce00078e00ff */
[----:B------:R-:W-:Y:S05]  /*8fe0*/  WARPSYNC.COLLECTIVE R15, `(.L_x_2507) ;  /* 0x000000000f0c7348 */ /* 0x000fea0003c00000 */
[----:B------:R-:W-:Y:S02]  /*8ff0*/  ELECT P6, UR62, PT ;  /* 0x00000000003e782f */ /* 0x000fe400038c0000 */
[----:B------:R-:W-:Y:S01]  /*9000*/  MOV R14, UR62 ;  /* 0x0000003e000e7c02 */ /* 0x000fe20008000f00 */
[----:B------:R-:W-:Y:S10]  /*9010*/  ENDCOLLECTIVE ;  /* 0x000000000000791b */ /* 0x000ff40003800000 */
.L_x_2507:
[----:B------:R-:W-:Y:S05]  /*9020*/  BSYNC B0 ;  /* 0x0000000000007941 */ /* 0x000fea0003800000 */
.L_x_2506:
[----:B------:R-:W-:Y:S05]  /*9030*/  BRA `(.L_x_2508) ;  /* 0xfffffff800487947 */ /* 0x000fea000383ffff */
.L_x_2490:
[----:B-1----:R1:W2:Y:S02]  /*9040*/  SYNCS.PHASECHK.TRANS64.TRYWAIT P0, [R6+URZ], R5 ;  /* 0x00000005060075a7 */ /* 0x0022a4000800017f */
[----:B--2---:R-:W-:Y:S05]  /*9050*/  @!P0 NANOSLEEP.SYNCS 0x989680 ;  /* 0x009896800000895d */ /* 0x004fea0003900000 */
[----:B------:R-:W2:Y:S02]  /*9060*/  @!P0 SYNCS.PHASECHK.TRANS64 P0, [R6+URZ], R5 ;  /* 0x00000005060085a7 */ /* 0x000ea4000800007f */
[----:B--2---:R-:W-:Y:S05]  /*9070*/  @!P0 BRA `(.L_x_2490) ;  /* 0xfffffffc00f08947 */ /* 0x004fea000383ffff */
[----:B------:R-:W-:Y:S05]  /*9080*/  BRA `(.L_x_2509) ;  /* 0xfffffff800887947 */ /* 0x000fea000383ffff */
.L_x_2491:
[----:B--2---:R2:W3:Y:S02]  /*9090*/  SYNCS.PHASECHK.TRANS64.TRYWAIT P0, [R3+URZ], R2 ;  /* 0x00000002030075a7 */ /* 0x0044e4000800017f */
[----:B---3--:R-:W-:Y:S05]  /*90a0*/  @!P0 NANOSLEEP.SYNCS 0x989680 ;  /* 0x009896800000895d */ /* 0x008fea0003900000 */
[----:B------:R-:W3:Y:S02]  /*90b0*/  @!P0 SYNCS.PHASECHK.TRANS64 P0, [R3+URZ], R2 ;  /* 0x00000002030085a7 */ /* 0x000ee4000800007f */
[----:B---3--:R-:W-:Y:S05]  /*90c0*/  @!P0 BRA `(.L_x_2491) ;  /* 0xfffffffc00f08947 */ /* 0x008fea000383ffff */
[----:B------:R-:W-:Y:S05]  /*90d0*/  BRA `(.L_x_2510) ;  /* 0xfffffff8007c7947 */ /* 0x000fea000383ffff */
.L_x_2493:
[----:B--2---:R2:W3:Y:S02]  /*90e0*/  SYNCS.PHASECHK.TRANS64.TRYWAIT P0, [R0+URZ], R5 ;  /* 0x00000005000075a7 */ /* 0x0044e4000800017f */
[----:B---3--:R-:W-:Y:S05]  /*90f0*/  @!P0 NANOSLEEP.SYNCS 0x989680 ;  /* 0x009896800000895d */ /* 0x008fea0003900000 */
[----:B------:R-:W3:Y:S02]  /*9100*/  @!P0 SYNCS.PHASECHK.TRANS64 P0, [R0+URZ], R5 ;  /* 0x00000005000085a7 */ /* 0x000ee4000800007f */
[----:B---3--:R-:W-:Y:S05]  /*9110*/  @!P0 BRA `(.L_x_2493) ;  /* 0xfffffffc00f08947 */ /* 0x008fea000383ffff */
[----:B------:R-:W-:Y:S05]  /*9120*/  BRA `(.L_x_2511) ;  /* 0xfffffff800807947 */ /* 0x000fea000383ffff */
.L_x_2512:
        /* <DEDUP_REMOVED lines=13> */
.L_x_6569:


//--------------------- .text._ZN7cutlass13device_kernelIN5flash11enable_sm90INS1_16FlashAttnBwdSm90INS1_25CollectiveMainloopBwdSm90ILi2ELi2ELi2EN4cute5tupleIJNS5_1CILi1EEES8_S8_EEENS6_IJNS7_ILi64EEENS7_ILi128EEENS7_ILi96EEEEEENS_10bfloat16_tEfNS_4arch4Sm90ELb1ELb0ELb1ELb0ELb1ELb1ELb0ELb0ELi2ELi1ELi2ELi1ELb1EEENS1_24CollectiveEpilogueBwdGQAISD_fSG_Li256ELb0ELb1EEENS1_25SingleTileBwdLPTSchedulerILb0ELi128ELb1EEEEEEEEEvNT_6ParamsE --------------------------
	.section	.text._ZN7cutlass13device_kernelIN5flash11enable_sm90INS1_16FlashAttnBwdSm90INS1_25CollectiveMainloopBwdSm90ILi2ELi2ELi2EN4cute5tupleIJNS5_1CILi1EEES8_S8_EEENS6_IJNS7_ILi64EEENS7_ILi128EEENS7_ILi96EEEEEENS_10bfloat16_tEfNS_4arch4Sm90ELb1ELb0ELb1ELb0ELb1ELb1ELb0ELb0ELi2ELi1ELi2ELi1ELb1EEENS1_24CollectiveEpilogueBwdGQAISD_fSG_Li256ELb0ELb1EEENS1_25SingleTileBwdLPTSchedulerILb0ELi128ELb1EEEEEEEEEvNT_6ParamsE,"ax",@progbits
	.align	128
.text._ZN7cutlass13device_kernelIN5flash11enable_sm90INS1_16FlashAttnBwdSm90INS1_25CollectiveMainloopBwdSm90ILi2ELi2ELi2EN4cute5tupleIJNS5_1CILi1EEES8_S8_EEENS6_IJNS7_ILi64EEENS7_ILi128EEENS7_ILi96EEEEEENS_10bfloat16_tEfNS_4arch4Sm90ELb1ELb0ELb1ELb0ELb1ELb1ELb0ELb0ELi2ELi1ELi2ELi1ELb1EEENS1_24CollectiveEpilogueBwdGQAISD_fSG_Li256ELb0ELb1EEENS1_25SingleTileBwdLPTSchedulerILb0ELi128ELb1EEEEEEEEEvNT_6ParamsE:
        .type           _ZN7cutlass13device_kernelIN5flash11enable_sm90INS1_16FlashAttnBwdSm90INS1_25CollectiveMainloopBwdSm90ILi2ELi2ELi2EN4cute5tupleIJNS5_1CILi1EEES8_S8_EEENS6_IJNS7_ILi64EEENS7_ILi128EEENS7_ILi96EEEEEENS_10bfloat16_tEfNS_4arch4Sm90ELb1ELb0ELb1ELb0ELb1ELb1ELb0ELb0ELi2ELi1ELi2ELi1ELb1EEENS1_24CollectiveEpilogueBwdGQAISD_fSG_Li256ELb0ELb1EEENS1_25SingleTileBwdLPTSchedulerILb0ELi128ELb1EEEEEEEEEvNT_6ParamsE,@function
        .size           _ZN7cutlass13device_kernelIN5flash11enable_sm90INS1_16FlashAttnBwdSm90INS1_25CollectiveMainloopBwdSm90ILi2ELi2ELi2EN4cute5tupleIJNS5_1CILi1EEES8_S8_EEENS6_IJNS7_ILi64EEENS7_ILi128EEENS7_ILi96EEEEEENS_10bfloat16_tEfNS_4arch4Sm90ELb1ELb0ELb1ELb0ELb1ELb1ELb0ELb0ELi2ELi1ELi2ELi1ELb1EEENS1_24CollectiveEpilogueBwdGQAISD_fSG_Li256ELb0ELb1EEENS1_25SingleTileBwdLPTSchedulerILb0ELi128ELb1EEEEEEEEEvNT_6ParamsE,(.L_x_6570 - _ZN7cutlass13device_kernelIN5flash11enable_sm90INS1_16FlashAttnBwdSm90INS1_25CollectiveMainloopBwdSm90ILi2ELi2ELi2EN4cute5tupleIJNS5_1CILi1EEES8_S8_EEENS6_IJNS7_ILi64EEENS7_ILi128EEENS7_ILi96EEEEEENS_10bfloat16_tEfNS_4arch4Sm90ELb1ELb0ELb1ELb0ELb1ELb1ELb0ELb0ELi2ELi1ELi2ELi1ELb1EEENS1_24CollectiveEpilogueBwdGQAISD_fSG_Li256ELb0ELb1EEENS1_25SingleTileBwdLPTSchedulerILb0ELi128ELb1EEEEEEEEEvNT_6ParamsE)
        .other          _ZN7cutlass13device_kernelIN5flash11enable_sm90INS1_16FlashAttnBwdSm90INS1_25CollectiveMainloopBwdSm90ILi2ELi2ELi2EN4cute5tupleIJNS5_1CILi1EEES8_S8_EEENS6_IJNS7_ILi64EEENS7_ILi128EEENS7_ILi96EEEEEENS_10bfloat16_tEfNS_4arch4Sm90ELb1ELb0ELb1ELb0ELb1ELb1ELb0ELb0ELi2ELi1ELi2ELi1ELb1EEENS1_24CollectiveEpilogueBwdGQAISD_fSG_Li256ELb0ELb1EEENS1_25SingleTileBwdLPTSchedulerILb0ELi128ELb1EEEEEEEEEvNT_6ParamsE,@"STO_CUDA_ENTRY STV_DEFAULT"
_ZN7cutlass13device_kernelIN5flash11enable_sm90INS1_16FlashAttnBwdSm90INS1_25CollectiveMainloopBwdSm90ILi2ELi2ELi2EN4cute5tupleIJNS5_1CILi1EEES8_S8_EEENS6_IJNS7_ILi64EEENS7_ILi128EEENS7_ILi96EEEEEENS_10bfloat16_tEfNS_4arch4Sm90ELb1ELb0ELb1ELb0ELb1ELb1ELb0ELb0ELi2ELi1ELi2ELi1ELb1EEENS1_24CollectiveEpilogueBwdGQAISD_fSG_Li256ELb0ELb1EEENS1_25SingleTileBwdLPTSchedulerILb0ELi128ELb1EEEEEEEEEvNT_6ParamsE:
        /* <DEDUP_REMOVED lines=24> */
.L_x_2514:
[----:B------:R-:W-:Y:S05]  /*0180*/  BSYNC B0 ;  /* 0x0000000000007941 */ /* 0x000fea0003800000 */
.L_x_2513:
        /* <DEDUP_REMOVED lines=37> */
.L_x_2515:
        /* <DEDUP_REMOVED lines=22> */
.L_x_2516:
[----:B------:R-:W-:Y:S01]  /*0540*/  PLOP3.LUT P0, PT, PT, PT, UP0, 0x80, 0x0 ;  /* 0x000000000000781c */ /* 0x000fe20003f0f008 */
[----:B------:R-:W-:Y:S01]  /*0550*/  NOP ;  /* 0x0000000000007918 */ /* 0x000fe20000000000 */
[----:B------:R-:W-:Y:S01]  /*0560*/  ULDC.64 UR46, c[0x0][0x208] ;  /* 0x00008200002e7ab9 */ /* 0x000fe20000000a00 */
[----:B------:R-:W-:Y:S01]  /*0570*/  BSSY B6, `(.L_x_2517) ;  /* 0x0000955000067945 */ /* 0x000fe20003800000 */
[----:B-12-4-:R-:W-:Y:S09]  /*0580*/  BAR.SYNC.DEFER_BLOCKING 0x0 ;  /* 0x0000000000007b1d */ /* 0x016ff20000010000 */
[----:B------:R-:W-:Y:S05]  /*0590*/  @!P0 BRA `(.L_x_2518) ;  /* 0x0000005400348947 */ /* 0x000fea0003800000 */
.L_x_2519:
        /* <DEDUP_REMOVED lines=32> */
.L_x_2520:
[----:B------:R-:W-:Y:S01]  /*07a0*/  ULDC UR7, c[0x0][0x8cc] ;  /* 0x0002330000077ab9 */ /* 0x000fe20000000800 */
[----:B------:R-:W-:Y:S01]  /*07b0*/  UMOV UR36, UR10 ;  /* 0x0000000a00247c82 */ /* 0x000fe20008000000 */
[----:B------:R-:W-:-:S11]  /*07c0*/  UISETP.NE.AND UP0, UPT, UR7, 0x1, UPT ;  /* 0x000000010700788c */ /* 0x000fd6000bf05270 */
[----:B------:R-:W-:Y:S02]  /*07d0*/  @UP0 ULDC.64 UR8, c[0x0][0x8d0] ;  /* 0x0002340000080ab9 */ /* 0x000fe40000000a00 */
[----:B------:R-:W-:-:S04]  /*07e0*/  UIMAD.WIDE.U32 UR4, UR10, UR8, URZ ;  /* 0x000000080a0472a5 */ /* 0x000fc8000f8e003f */
[----:B------:R-:W-:-:S04]  /*07f0*/  @UP0 USHF.R.U32.HI UR36, URZ, UR9, UR5 ;  /* 0x000000093f240299 */ /* 0x000fc80008011605 */
[----:B------:R-:W-:-:S12]  /*0800*/  UIMAD UR4, UR36, UR7, URZ ;  /* 0x00000007240472a4 */ /* 0x000fd8000f8e023f */
.L_x_2521:
        /* <DEDUP_REMOVED lines=104> */
.L_x_2525:
        /* <DEDUP_REMOVED lines=15> */
.L_x_2524:
        /* <DEDUP_REMOVED lines=22> */
.L_x_2527:
        /* <DEDUP_REMOVED lines=15> */
.L_x_2526:
[----:B------:R-:W-:Y:S01]  /*11d0*/  SHF.R.S32.HI R19, RZ, 0x1f, R18 ;  /* 0x0000001fff137819 */ /* 0x000fe20000011412 */
[----:B------:R-:W-:-:S03]  /*11e0*/  UMOV UR4, 0xffffffff ;  /* 0xffffffff00047882 */ /* 0x000fc60000000000 */
[----:B------:R-:W-:-:S04]  /*11f0*/  LEA.HI R0, R19, R18, RZ, 0x7 ;  /* 0x0000001213007211 */ /* 0x000fc800078f38ff */
[----:B------:R-:W-:Y:S01]  /*1200*/  SHF.R.S32.HI R17, RZ, 0x7, R0 ;  /* 0x00000007ff117819 */ /* 0x000fe20000011400 */
[----:B------:R-:W-:Y:S06]  /*1210*/  BRA.DIV UR4, `(.L_x_2528) ;  /* 0x0000008a04307947 */ /* 0x000fec000b800000 */
[----:B------:R1:W2:Y:S02]  /*1220*/  SHFL.IDX PT, R14, R17, RZ, 0x1f ;  /* 0x00001fff110e7589 */ /* 0x0002a400000e0000 */
.L_x_2632:
        /* <DEDUP_REMOVED lines=15> */
.L_x_2529:
        /* <DEDUP_REMOVED lines=19> */
.L_x_2531:
        /* <DEDUP_REMOVED lines=124> */
.L_x_2542:
[----:B------:R-:W-:-:S06]  /*1c10*/  UISETP.NE.AND UP0, UPT, UR16, 0x3, UPT ;  /* 0x000000031000788c */ /* 0x000fcc000bf05270 */
[----:B------:R-:W-:-:S13]  /*1c20*/  PLOP3.LUT P0, PT, PT, PT, UP0, 0x80, 0x0 ;  /* 0x000000000000781c */ /* 0x000fda0003f0f008 */
[----:B-1----:R-:W-:Y:S05]  /*1c30*/  @!P0 BRA `(.L_x_2532) ;  /* 0x0000000000048947 */ /* 0x002fea0003800000 */
[----:B------:R-:W-:Y:S01]  /*1c40*/  BPT.TRAP 0x1 ;  /* 0x000000040000795c */ /* 0x000fe20000300000 */
.L_x_2532:
[----:B------:R-:W-:Y:S01]  /*1c50*/  R2UR UR9, R235 ;  /* 0x00000000eb0972ca */ /* 0x000fe200000e0000 */
[----:B------:R-:W-:-:S05]  /*1c60*/  IMAD.U32 R120, RZ, RZ, UR4 ;  /* 0x00000004ff787e24 */ /* 0x000fca000f8e00ff */
[----:B------:R-:W-:-:S07]  /*1c70*/  SHF.L.U32 R120, R120, 0x1f, RZ ;  /* 0x0000001f78787819 */ /* 0x000fce00000006ff */
[----:B------:R-:W-:-:S09]  /*1c80*/  ULEA UR9, UR5, UR9, 0x3 ;  /* 0x0000000905097291 */ /* 0x000fd2000f8e183f */
[----:B------:R1:W2:Y:S01]  /*1c90*/  SYNCS.PHASECHK.TRANS64.TRYWAIT P1, [UR9+0x26810], R120 ;  /* 0x02681078ff0075a7 */ /* 0x0002a20008020149 */
[----:B------:R-:W-:Y:S05]  /*1ca0*/  @!P0 BRA `(.L_x_2533) ;  /* 0x0000000000048947 */ /* 0x000fea0003800000 */
[----:B------:R-:W-:Y:S01]  /*1cb0*/  BPT.TRAP 0x1 ;  /* 0x000000040000795c */ /* 0x000fe20000300000 */
.L_x_2533:
[----:B--2---:R-:W-:Y:S05]  /*1cc0*/  @P1 BRA `(.L_x_2534) ;  /* 0x0000000000081947 */ /* 0x004fea0003800000 */
[----:B------:R-:W2:Y:S02]  /*1cd0*/  SYNCS.PHASECHK.TRANS64.TRYWAIT P1, [UR9+0x26810], R120 ;  /* 0x02681078ff0075a7 */ /* 0x000ea40008020149 */
[----:B--2---:R-:W-:Y:S05]  /*1ce0*/  @!P1 BRA `(.L_x_2535) ;  /* 0x0000007c00b09947 */ /* 0x004fea0003800000 */
.L_x_2534:
        /* <DEDUP_REMOVED lines=66> */
.L_x_2536:
[----:B------:R1:W1:Y:S01]  /*2110*/  SYNCS.PHASECHK.TRANS64.TRYWAIT P1, [UR9+0x26830], R120 ;  /* 0x02683078ff0075a7 */ /* 0x0002620008020149 */
[----:B------:R-:W-:Y:S05]  /*2120*/  @!P0 BRA `(.L_x_2537) ;  /* 0x0000000000048947 */ /* 0x000fea0003800000 */
[----:B------:R-:W-:Y:S01]  /*2130*/  BPT.TRAP 0x1 ;  /* 0x000000040000795c */ /* 0x000fe20000300000 */
.L_x_2537:
        /* <DEDUP_REMOVED lines=50> */
.L_x_2538:
        /* <DEDUP_REMOVED lines=79> */
[C---:B------:R-:W-:Y:S01]  /*2950*/  ISETP.GT.AND P6, PT, R120.reuse, 0x19, PT ;  /* 0x000000197800780c */ /* 0x040fe20003fc4270 */
[----:B------:R-:W-:Y:S01]  /*2960*/  UMOV UR15, 0xc0000010 ;  /* 0xc0000010000f7882 */ /* 0x000fe20000000000 */
[C---:B------:R-:W-:Y:S01]  /*2970*/  ISETP.GT.AND P1, PT, R120.reuse, 0x20, PT ;  /* 0x000000207800780c */ /* 0x040fe20003f24270 */
[----:B------:R-:W-:Y:S01]  /*2980*/  MUFU.EX2 R162, R162 ;  /* 0x000000a200a27308 */ /* 0x000fe20000000800 */
[----:B------:R-:W-:-:S02]  /*2990*/  ISETP.GT.AND P3, PT, R120, 0x21, PT ;  /* 0x000000217800780c */ /* 0x000fc40003f64270 */
        /* <DEDUP_REMOVED lines=66> */
[----:B------:R-:W-:Y:S02]  /*2dc0*/  UMOV UR11, 0x80000020 ;  /* 0x80000020000b7882 */ /* 0x000fe40000000000 */
        /* <DEDUP_REMOVED lines=231> */
[----:B------:R-:W-:Y:S02]  /*3c40*/  R2UR UR10, R237 ;  /* 0x00000000ed0a72ca */ /* 0x000fe400000e0000 */
[----:B------:R-:W-:-:S11]  /*3c50*/  R2UR UR11, R5 ;  /* 0x00000000050b72ca */ /* 0x000fd600000e0000 */
[----:B------:R-:W-:Y:S02]  /*3c60*/  USHF.R.U32.HI UR10, URZ, 0x4, UR10 ;  /* 0x000000043f0a7899 */ /* 0x000fe4000801160a */
[----:B------:R-:W-:Y:S02]  /*3c70*/  USHF.R.U32.HI UR11, URZ, 0x4, UR11 ;  /* 0x000000043f0b7899 */ /* 0x000fe4000801160b */
[----:B------:R-:W-:Y:S02]  /*3c80*/  ULOP3.LUT UR10, UR10, 0x3fff, URZ, 0xc0, !UPT ;  /* 0x00003fff0a0a7892 */ /* 0x000fe4000f8ec03f */
[----:B------:R-:W-:Y:S02]  /*3c90*/  ULOP3.LUT UR18, UR11, 0x3fff, URZ, 0xc0, !UPT ;  /* 0x00003fff0b127892 */ /* 0x000fe4000f8ec03f */
[----:B------:R-:W-:Y:S02]  /*3ca0*/  ULOP3.LUT UR19, UR10, 0x10000, URZ, 0xfc, !UPT ;  /* 0x000100000a137892 */ /* 0x000fe4000f8efc3f */
[----:B------:R-:W-:Y:S01]  /*3cb0*/  UIADD3 UR10, UR12, 0xc0, URZ ;  /* 0x000000c00c0a7890 */ /* 0x000fe2000fffe03f */
[----:B------:R-:W-:Y:S01]  /*3cc0*/  UMOV UR11, 0x80000020 ;  /* 0x80000020000b7882 */ /* 0x000fe20000000000 */
[----:B------:R-:W-:Y:S01]  /*3cd0*/  ULEA UR19, UR5, UR19, 0xa ;  /* 0x0000001305137291 */ /* 0x000fe2000f8e503f */
[----:B------:R-:W-:Y:S01]  /*3ce0*/  UMOV UR14, UR18 ;  /* 0x00000012000e7c82 */ /* 0x000fe20008000000 */
[----:B------:R-:W-:-:S05]  /*3cf0*/  UIADD3 UR20, UR18, 0x200, URZ ;  /* 0x0000020012147890 */ /* 0x000fca000fffe03f */
        /* <DEDUP_REMOVED lines=161> */
.L_x_2540:
        /* <DEDUP_REMOVED lines=23> */
[----:B------:R-:W-:Y:S01]  /*4880*/  UIADD3 UR10, UR12, 0xc0, URZ ;  /* 0x000000c00c0a7890 */ /* 0x000fe2000fffe03f */
        /* <DEDUP_REMOVED lines=21> */
.L_x_2541:
        /* <DEDUP_REMOVED lines=62> */
.L_x_2523:
[----:B------:R-:W-:Y:S05]  /*4dc0*/  @P0 BRA `(.L_x_2522) ;  /* 0x0000004c003c0947 */ /* 0x000fea0003800000 */
[----:B-1----:R-:W1:Y:S01]  /*4dd0*/  S2R R4, SR_TID.X ;  /* 0x0000000000047919 */ /* 0x002e620000002100 */
[----:B------:R-:W-:Y:S01]  /*4de0*/  ULDC UR8, c[0x0][0x850] ;  /* 0x0002140000087ab9 */ /* 0x000fe20000000800 */
[----:B------:R-:W-:Y:S01]  /*4df0*/  UMOV UR10, UR39 ;  /* 0x00000027000a7c82 */ /* 0x000fe20008000000 */
[----:B------:R-:W-:Y:S01]  /*4e00*/  UISETP.NE.AND UP0, UPT, UR8, 0x1, UPT ;  /* 0x000000010800788c */ /* 0x000fe2000bf05270 */
[----:B------:R-:W2:Y:S01]  /*4e10*/  S2UR UR19, SR_CgaCtaId ;  /* 0x00000000001379c3 */ /* 0x000ea20000008800 */
[----:B------:R-:W-:Y:S01]  /*4e20*/  ULDC.64 UR12, c[0x0][0x818] ;  /* 0x00020600000c7ab9 */ /* 0x000fe20000000a00 */
[----:B------:R-:W-:Y:S01]  /*4e30*/  ULOP3.LUT UR36, URZ, UR36, URZ, 0x33, !UPT ;  /* 0x000000243f247292 */ /* 0x000fe2000f8e333f */
[----:B------:R-:W-:Y:S01]  /*4e40*/  BSSY B0, `(.L_x_2543) ;  /* 0x0000056000007945 */ /* 0x000fe20003800000 */
[----:B------:R-:W-:Y:S01]  /*4e50*/  ULDC UR6, c[0x0][0x8b4] ;  /* 0x00022d0000067ab9 */ /* 0x000fe20000000800 */
[----:B------:R-:W-:Y:S01]  /*4e60*/  ULDC UR16, c[0x0][0x80c] ;  /* 0x0002030000107ab9 */ /* 0x000fe20000000800 */
[----:B------:R-:W-:-:S02]  /*4e70*/  UIADD3 UR36, UR36, UR6, URZ ;  /* 0x0000000624247290 */ /* 0x000fc4000fffe03f */
[----:B------:R-:W-:Y:S02]  /*4e80*/  UIMAD UR11, UR37, UR16, URZ ;  /* 0x00000010250b72a4 */ /* 0x000fe4000f8e023f */
[----:B------:R-:W-:Y:S01]  /*4e90*/  @UP0 ULDC UR4, c[0x0][0x854] ;  /* 0x0002150000040ab9 */ /* 0x000fe20000000800 */
[----:B------:R-:W-:Y:S01]  /*4ea0*/  @UP0 ULDC UR7, c[0x0][0x858] ;  /* 0x0002160000070ab9 */ /* 0x000fe20000000800 */
[----:B------:R-:W-:Y:S02]  /*4eb0*/  UIMAD.WIDE.U32 UR4, UR39, UR4, URZ ;  /* 0x00000004270472a5 */ /* 0x000fe4000f8e003f */
[----:B------:R-:W-:Y:S02]  /*4ec0*/  UIMAD UR6, UR36, 0x3000, URZ ;  /* 0x00003000240678a4 */ /* 0x000fe4000f8e023f */
[----:B------:R-:W-:Y:S01]  /*4ed0*/  @UP0 USHF.R.U32.HI UR10, URZ, UR7, UR5 ;  /* 0x000000073f0a0299 */ /* 0x000fe20008011605 */
[----:B------:R-:W-:Y:S01]  /*4ee0*/  UMOV UR18, 0x400 ;  /* 0x0000040000127882 */ /* 0x000fe20000000000 */
[----:B------:R-:W-:-:S02]  /*4ef0*/  USHF.R.S32.HI UR7, URZ, 0x1f, UR6 ;  /* 0x0000001f3f077899 */ /* 0x000fc40008011406 */
[----:B------:R-:W-:Y:S01]  /*4f00*/  USHF.R.S32.HI UR17, URZ, 0x1f, UR10 ;  /* 0x0000001f3f117899 */ /* 0x000fe2000801140a */
[----:B------:R-:W-:Y:S01]  /*4f10*/  ULDC.64 UR14, c[0x0][0x840] ;  /* 0x00021000000e7ab9 */ /* 0x000fe20000000a00 */
[----:B------:R-:W-:Y:S02]  /*4f20*/  UIMAD.WIDE.U32 UR4, UR10, UR12, UR6 ;  /* 0x0000000c0a0472a5 */ /* 0x000fe4000f8e0006 */
[----:B------:R-:W-:Y:S01]  /*4f30*/  UIMAD UR9, UR17, UR12, URZ ;  /* 0x0000000c110972a4 */ /* 0x000fe2000f8e023f */
[C---:B-1----:R-:W-:Y:S01]  /*4f40*/  VIADD R3, R4.reuse, 0xffffff80 ;  /* 0xffffff8004037836 */ /* 0x042fe20000000000 */
[----:B------:R-:W-:Y:S01]  /*4f50*/  UIMAD.WIDE.U32 UR6, UR10, UR14, UR6 ;  /* 0x0000000e0a0672a5 */ /* 0x000fe2000f8e0006 */
[----:B------:R-:W-:Y:S01]  /*4f60*/  BAR.SYNC.DEFER_BLOCKING 0x1, 0x100 ;  /* 0x0044000000007b1d */ /* 0x000fe20000010000 */
[----:B------:R-:W-:Y:S01]  /*4f70*/  UIMAD UR20, UR10, UR13, UR9 ;  /* 0x0000000d0a1472a4 */ /* 0x000fe2000f8e0209 */
[----:B------:R-:W-:Y:S01]  /*4f80*/  ISETP.NE.AND P1, PT, R4, 0x80, PT ;  /* 0x000000800400780c */ /* 0x000fe20003f25270 */
[----:B------:R-:W-:Y:S01]  /*4f90*/  UIMAD UR21, UR17, UR14, URZ ;  /* 0x0000000e111572a4 */ /* 0x000fe2000f8e023f */
[----:B------:R-:W-:Y:S01]  /*4fa0*/  SHF.R.S32.HI R0, RZ, 0x1f, R3 ;  /* 0x0000001fff007819 */ /* 0x000fe20000011403 */
[----:B------:R-:W-:Y:S01]  /*4fb0*/  UIADD3 UR5, UR5, UR20, URZ ;  /* 0x0000001405057290 */ /* 0x000fe2000fffe03f */
[----:B------:R-:W-:Y:S01]  /*4fc0*/  ISETP.NE.AND P0, PT, R3, RZ, PT ;  /* 0x000000ff0300720c */ /* 0x000fe20003f05270 */
[----:B------:R-:W-:Y:S01]  /*4fd0*/  ULDC UR9, c[0x0][0x870] ;  /* 0x00021c0000097ab9 */ /* 0x000fe20000000800 */
[----:B------:R-:W-:Y:S01]  /*4fe0*/  LEA.HI R2, R0, R3, RZ, 0x7 ;  /* 0x0000000300027211 */ /* 0x000fe200078f38ff */
[----:B------:R-:W-:Y:S01]  /*4ff0*/  UIMAD UR9, UR9, UR36, URZ ;  /* 0x00000024090972a4 */ /* 0x000fe2000f8e023f */
[----:B------:R-:W-:-:S02]  /*5000*/  ULDC.64 UR12, c[0x0][0x868] ;  /* 0x00021a00000c7ab9 */ /* 0x000fc40000000a00 */
[----:B------:R-:W-:Y:S01]  /*5010*/  LOP3.LUT R0, R2, 0x3fffff80, RZ, 0xc0, !PT ;  /* 0x3fffff8002007812 */ /* 0x000fe200078ec0ff */
[----:B------:R-:W-:Y:S01]  /*5020*/  UIMAD UR16, UR9, UR16, URZ ;  /* 0x00000010091072a4 */ /* 0x000fe2000f8e023f */
[----:B------:R-:W-:Y:S01]  /*5030*/  SHF.R.S32.HI R5, RZ, 0x7, R2 ;  /* 0x00000007ff057819 */ /* 0x000fe20000011402 */
[----:B--2---:R-:W-:Y:S02]  /*5040*/  ULEA UR9, UR19, UR18, 0x18 ;  /* 0x0000001213097291 */ /* 0x004fe4000f8ec03f */
[----:B------:R-:W-:Y:S01]  /*5050*/  IMAD.IADD R0, R3, 0x1, -R0 ;  /* 0x0000000103007824 */ /* 0x000fe200078e0a00 */
[----:B------:R-:W-:Y:S02]  /*5060*/  USHF.R.S32.HI UR19, URZ, 0x1f, UR16 ;  /* 0x0000001f3f137899 */ /* 0x000fe40008011410 */
[----:B------:R-:W-:Y:S01]  /*5070*/  USHF.R.S32.HI UR18, URZ, 0x1f, UR11 ;  /* 0x0000001f3f127899 */ /* 0x000fe2000801140b */
[----:B------:R-:W-:Y:S01]  /*5080*/  IMAD R0, R5, 0x600, R0 ;  /* 0x0000060005007824 */ /* 0x000fe200078e0200 */
[----:B------:R-:W-:-:S02]  /*5090*/  UIADD3 UR16, UP0, UP1, UR16, UR11, UR10 ;  /* 0x0000000b10107290 */ /* 0x000fc4000f91e00a */
[----:B------:R-:W-:Y:S01]  /*50a0*/  UIMAD UR15, UR10, UR15, UR21 ;  /* 0x0000000f0a0f72a4 */ /* 0x000fe2000f8e0215 */
[----:B------:R-:W-:Y:S01]  /*50b0*/  IMAD.SHL.U32 R0, R0, 0x4, RZ ;  /* 0x0000000400007824 */ /* 0x000fe200078e00ff */
[----:B------:R-:W-:Y:S02]  /*50c0*/  UIADD3.X UR14, UR19, UR18, UR17, UP0, UP1 ;  /* 0x00000012130e7290 */ /* 0x000fe400087e2411 */
[----:B------:R-:W-:Y:S02]  /*50d0*/  USHF.L.U32 UR11, UR16, 0x2, URZ ;  /* 0x00000002100b7899 */ /* 0x000fe4000800063f */
[----:B------:R-:W-:Y:S01]  /*50e0*/  LEA R0, R0, UR9, 0x2 ;  /* 0x0000000900007c11 */ /* 0x000fe2000f8e10ff */
[----:B------:R-:W-:Y:S02]  /*50f0*/  USHF.L.U64.HI UR14, UR16, 0x2, UR14 ;  /* 0x00000002100e7899 */ /* 0x000fe4000801020e */
[----:B------:R-:W-:Y:S02]  /*5100*/  UIADD3 UR16, UP0, UR11, UR12, URZ ;  /* 0x0000000c0b107290 */ /* 0x000fe4000ff1e03f */
[----:B------:R1:W-:Y:S01]  /*5110*/  STS.128 [R0], R24 ;  /* 0x0000001800007388 */ /* 0x0003e20000000c00 */
[----:B------:R-:W-:Y:S01]  /*5120*/  USHF.R.S32.HI UR12, URZ, 0x1f, UR37 ;  /* 0x0000001f3f0c7899 */ /* 0x000fe20008011425 */
[----:B------:R-:W-:-:S02]  /*5130*/  ULDC.64 UR18, c[0x0][0x820] ;  /* 0x0002080000127ab9 */ /* 0x000fc40000000a00 */
[----:B------:R1:W-:Y:S01]  /*5140*/  STS.128 [R0+0x800], R28 ;  /* 0x0008001c00007388 */ /* 0x0003e20000000c00 */
[----:B------:R-:W-:Y:S01]  /*5150*/  UIADD3.X UR17, UR14, UR13, URZ, UP0, !UPT ;  /* 0x0000000d0e117290 */ /* 0x000fe200087fe43f */
[----:B------:R-:W-:Y:S01]  /*5160*/  IMAD.U32 R2, RZ, RZ, UR16 ;  /* 0x00000010ff027e24 */ /* 0x000fe2000f8e00ff */
[----:B------:R-:W-:Y:S01]  /*5170*/  ULDC.64 UR22, c[0x0][0x848] ;  /* 0x0002120000167ab9 */ /* 0x000fe20000000a00 */
[----:B------:R1:W-:Y:S01]  /*5180*/  STS.128 [R0+0x1000], R32 ;  /* 0x0010002000007388 */ /* 0x0003e20000000c00 */
[----:B------:R-:W-:Y:S02]  /*5190*/  UIMAD UR13, UR12, UR18, URZ ;  /* 0x000000120c0d72a4 */ /* 0x000fe4000f8e023f */
[----:B------:R-:W-:Y:S01]  /*51a0*/  UIMAD UR12, UR12, UR22, URZ ;  /* 0x000000160c0c72a4 */ /* 0x000fe2000f8e023f */
[----:B------:R1:W-:Y:S01]  /*51b0*/  STS.128 [R0+0x1800], R36 ;  /* 0x0018002400007388 */ /* 0x0003e20000000c00 */
[----:B------:R-:W-:Y:S01]  /*51c0*/  UIADD3 UR7, UR7, UR15, URZ ;  /* 0x0000000f07077290 */ /* 0x000fe2000fffe03f */
[----:B------:R-:W-:Y:S01]  /*51d0*/  IMAD.U32 R3, RZ, RZ, UR17 ;  /* 0x00000011ff037e24 */ /* 0x000fe2000f8e00ff */
        /* <DEDUP_REMOVED lines=9> */
[----:B------:R-:W-:Y:S02]  /*5270*/  UIADD3 UR15, -UR10, URZ, URZ ;  /* 0x0000003f0a0f7290 */ /* 0x000fe4000fffe13f */
[----:B------:R1:W-:Y:S01]  /*5280*/  STS.128 [R0+0x3800], R52 ;  /* 0x0038003400007388 */ /* 0x0003e20000000c00 */
[----:B------:R-:W-:-:S02]  /*5290*/  UIADD3 UR10, UR5, UR13, URZ ;  /* 0x0000000d050a7290 */ /* 0x000fc4000fffe03f */
[----:B------:R-:W-:Y:S01]  /*52a0*/  ULEA UR18, UP0, UR4, UR18, 0x2 ;  /* 0x0000001204127291 */ /* 0x000fe2000f80103f */
[----:B------:R1:W-:Y:S01]  /*52b0*/  STS.128 [R0+0x4000], R56 ;  /* 0x0040003800007388 */ /* 0x0003e20000000c00 */
[----:B------:R-:W-:Y:S02]  /*52c0*/  UIADD3 UR5, UR7, UR12, URZ ;  /* 0x0000000c07057290 */ /* 0x000fe4000fffe03f */
[----:B------:R-:W-:Y:S01]  /*52d0*/  ULEA UR20, UP1, UR6, UR20, 0x2 ;  /* 0x0000001406147291 */ /* 0x000fe2000f82103f */
[----:B------:R1:W-:Y:S01]  /*52e0*/  STS.128 [R0+0x4800], R60 ;  /* 0x0048003c00007388 */ /* 0x0003e20000000c00 */
[----:B------:R-:W-:Y:S02]  /*52f0*/  ULEA.HI.X UR19, UR4, UR19, UR10, 0x2, UP0 ;  /* 0x0000001304137291 */ /* 0x000fe400080f140a */
[----:B------:R-:W-:Y:S01]  /*5300*/  ULEA.HI.X UR5, UR6, UR21, UR5, 0x2, UP1 ;  /* 0x0000001506057291 */ /* 0x000fe200088f1405 */
[----:B------:R1:W-:Y:S01]  /*5310*/  STS.128 [R0+0x5000], R64 ;  /* 0x0050004000007388 */ /* 0x0003e20000000c00 */
[----:B------:R-:W-:-:S03]  /*5320*/  UIMAD UR15, UR8, UR15, UR39 ;  /* 0x0000000f080f72a4 */ /* 0x000fc6000f8e0227 */
[----:B------:R1:W-:Y:S01]  /*5330*/  STS.128 [R0+0x5800], R68 ;  /* 0x0058004400007388 */ /* 0x0003e20000000c00 */
[----:B------:R-:W-:Y:S08]  /*5340*/  @P0 BRA `(.L_x_2544) ;  /* 0x0000000000140947 */ /* 0x000ff00003800000 */
.L_x_2545:
[----:B------:R-:W2:Y:S04]  /*5350*/  LDG.E.STRONG.GPU R4, desc[UR46][R2.64] ;  /* 0x0000002e02047981 */ /* 0x000ea8000c1ef900 */
[----:B--2---:R-:W-:Y:S01]  /*5360*/  CCTL.IVALL ;  /* 0x00000000ff00798f */ /* 0x004fe20002000000 */
[----:B------:R-:W-:Y:S05]  /*5370*/  YIELD ;  /* 0x0000000000007946 */ /* 0x000fea0003800000 */
[----:B------:R-:W-:-:S13]  /*5380*/  ISETP.NE.AND P0, PT, R4, UR15, PT ;  /* 0x0000000f04007c0c */ /* 0x000fda000bf05270 */
[----:B------:R-:W-:Y:S05]  /*5390*/  @P0 BRA `(.L_x_2545) ;  /* 0xfffffffc00ec0947 */ /* 0x000fea000383ffff */
.L_x_2544:
[----:B------:R-:W-:Y:S05]  /*53a0*/  BSYNC B0 ;  /* 0x0000000000007941 */ /* 0x000fea0003800000 */
.L_x_2543:
[----:B------:R-:W-:-:S03]  /*53b0*/  UMOV UR4, 0xffffffff ;  /* 0xffffffff00047882 */ /* 0x000fc60000000000 */
[----:B------:R-:W-:Y:S05]  /*53c0*/  BRA.DIV UR4, `(.L_x_2546) ;  /* 0x0000004a04287947 */ /* 0x000fea000b800000 */
[----:B------:R-:W-:Y:S01]  /*53d0*/  NOP ;  /* 0x0000000000007918 */ /* 0x000fe20000000000 */
.L_x_2635:
        /* <DEDUP_REMOVED lines=15> */
.L_x_2549:
[----:B------:R-:W-:Y:S01]  /*54d0*/  @P0 ELECT P2, URZ, PT ;  /* 0x00000000003f082f */ /* 0x000fe20003840000 */
[----:B------:R2:W-:-:S12]  /*54e0*/  UBLKRED.G.S.ADD.F32.RN [UR4], [UR9], UR6, desc[UR12] ;  /* 0x00000c04090073bb */ /* 0x0005d800080a1406 */
[----:B------:R-:W-:Y:S02]  /*54f0*/  @P2 PLOP3.LUT P0, PT, P2, PT, PT, 0x8, 0x0 ;  /* 0x000000000000281c */ /* 0x000fe4000170e170 */
[----:B------:R-:W-:-:S11]  /*5500*/  PLOP3.LUT P2, PT, PT, PT, PT, 0x8, 0x0 ;  /* 0x000000000000781c */ /* 0x000fd60003f4e170 */
[----:B--2---:R-:W-:Y:S05]  /*5510*/  @P0 BRA.U.ANY `(.L_x_2549) ;  /* 0xfffffffd00ec0947 */ /* 0x004fea000393ffff */
[----:B------:R0:W-:Y:S01]  /*5520*/  UTMACMDFLUSH ;  /* 0x00000000000079b7 */ /* 0x0001e20000000000 */
[----:B------:R-:W-:-:S04]  /*5530*/  DEPBAR.LE SB0, 0x0 ;  /* 0x000080000000791a */ /* 0x000fc80000000000 */
.L_x_2548:
[----:B------:R-:W-:Y:S05]  /*5540*/  BSYNC B0 ;  /* 0x0000000000007941 */ /* 0x000fea0003800000 */
.L_x_2547:
        /* <DEDUP_REMOVED lines=14> */
.L_x_2551:
[----:B------:R-:W-:Y:S05]  /*5630*/  BSYNC B0 ;  /* 0x0000000000007941 */ /* 0x000fea0003800000 */
.L_x_2550:
        /* <DEDUP_REMOVED lines=20> */
.L_x_2554:
[----:B-12---:R-:W2:Y:S04]  /*5780*/  LDG.E.STRONG.GPU R0, desc[UR46][R2.64] ;  /* 0x0000002e02007981 */ /* 0x006ea8000c1ef900 */
[----:B--2---:R-:W-:Y:S01]  /*5790*/  CCTL.IVALL ;  /* 0x00000000ff00798f */ /* 0x004fe20002000000 */
[----:B------:R-:W-:Y:S05]  /*57a0*/  YIELD ;  /* 0x0000000000007946 */ /* 0x000fea0003800000 */
[----:B------:R-:W-:-:S13]  /*57b0*/  ISETP.NE.AND P0, PT, R0, UR15, PT ;  /* 0x0000000f00007c0c */ /* 0x000fda000bf05270 */
[----:B------:R-:W-:Y:S05]  /*57c0*/  @P0 BRA `(.L_x_2554) ;  /* 0xfffffffc00ec0947 */ /* 0x000fea000383ffff */
.L_x_2553:
[----:B------:R-:W-:Y:S05]  /*57d0*/  BSYNC B0 ;  /* 0x0000000000007941 */ /* 0x000fea0003800000 */
.L_x_2552:
[----:B------:R-:W-:-:S03]  /*57e0*/  UMOV UR4, 0xffffffff ;  /* 0xffffffff00047882 */ /* 0x000fc60000000000 */
[----:B------:R-:W-:Y:S05]  /*57f0*/  BRA.DIV UR4, `(.L_x_2555) ;  /* 0x0000004604387947 */ /* 0x000fea000b800000 */
[----:B------:R-:W-:Y:S01]  /*5800*/  NOP ;  /* 0x0000000000007918 */ /* 0x000fe20000000000 */
.L_x_2638:
        /* <DEDUP_REMOVED lines=16> */
.L_x_2558:
[----:B------:R-:W-:Y:S01]  /*5910*/  @P0 ELECT P2, URZ, PT ;  /* 0x00000000003f082f */ /* 0x000fe20003840000 */
[----:B------:R3:W-:-:S12]  /*5920*/  UBLKRED.G.S.ADD.F32.RN [UR4], [UR9], UR6, desc[UR10] ;  /* 0x00000a04090073bb */ /* 0x0007d800080a1406 */
[----:B------:R-:W-:Y:S02]  /*5930*/  @P2 PLOP3.LUT P0, PT, P2, PT, PT, 0x8, 0x0 ;  /* 0x000000000000281c */ /* 0x000fe4000170e170 */
[----:B------:R-:W-:-:S11]  /*5940*/  PLOP3.LUT P2, PT, PT, PT, PT, 0x8, 0x0 ;  /* 0x000000000000781c */ /* 0x000fd60003f4e170 */
[----:B---3--:R-:W-:Y:S05]  /*5950*/  @P0 BRA.U.ANY `(.L_x_2558) ;  /* 0xfffffffd00ec0947 */ /* 0x008fea000393ffff */
[----:B------:R0:W-:Y:S01]  /*5960*/  UTMACMDFLUSH ;  /* 0x00000000000079b7 */ /* 0x0001e20000000000 */
[----:B------:R-:W-:-:S04]  /*5970*/  DEPBAR.LE SB0, 0x0 ;  /* 0x000080000000791a */ /* 0x000fc80000000000 */
.L_x_2557:
[----:B------:R-:W-:Y:S05]  /*5980*/  BSYNC B0 ;  /* 0x0000000000007941 */ /* 0x000fea0003800000 */
.L_x_2556:
        /* <DEDUP_REMOVED lines=14> */
.L_x_2518:
        /* <DEDUP_REMOVED lines=29> */
.L_x_2560:
[----:B------:R-:W-:Y:S01]  /*5c40*/  ULDC UR9, c[0x0][0x8cc] ;  /* 0x0002330000097ab9 */ /* 0x000fe20000000800 */
[----:B------:R-:W-:Y:S01]  /*5c50*/  UMOV UR7, UR8 ;  /* 0x0000000800077c82 */ /* 0x000fe20008000000 */
[----:B------:R-:W-:-:S11]  /*5c60*/  UISETP.NE.AND UP0, UPT, UR9, 0x1, UPT ;  /* 0x000000010900788c */ /* 0x000fd6000bf05270 */
[----:B------:R-:W-:Y:S02]  /*5c70*/  @UP0 ULDC.64 UR10, c[0x0][0x8d0] ;  /* 0x00023400000a0ab9 */ /* 0x000fe40000000a00 */
[----:B------:R-:W-:-:S04]  /*5c80*/  UIMAD.WIDE.U32 UR4, UR8, UR10, URZ ;  /* 0x0000000a080472a5 */ /* 0x000fc8000f8e003f */
[----:B------:R-:W-:-:S04]  /*5c90*/  @UP0 USHF.R.U32.HI UR7, URZ, UR11, UR5 ;  /* 0x0000000b3f070299 */ /* 0x000fc80008011605 */
[----:B------:R-:W-:-:S12]  /*5ca0*/  UIMAD UR4, UR7, UR9, URZ ;  /* 0x00000009070472a4 */ /* 0x000fd8000f8e023f */
.L_x_2561:
        /* <DEDUP_REMOVED lines=84> */
.L_x_2565:
[----:B------:R-:W2:Y:S04]  /*61f0*/  LDG.E.STRONG.GPU R4, desc[UR46][R2.64] ;  /* 0x0000002e02047981 */ /* 0x000ea8000c1ef900 */
[----:B--2---:R-:W-:Y:S01]  /*6200*/  CCTL.IVALL ;  /* 0x00000000ff00798f */ /* 0x004fe20002000000 */
[----:B------:R-:W-:Y:S05]  /*6210*/  YIELD ;  /* 0x0000000000007946 */ /* 0x000fea0003800000 */
[----:B------:R-:W-:-:S13]  /*6220*/  ISETP.NE.AND P1, PT, R4, R5, PT ;  /* 0x000000050400720c */ /* 0x000fda0003f25270 */
[----:B------:R-:W-:Y:S05]  /*6230*/  @P1 BRA `(.L_x_2565) ;  /* 0xfffffffc00ec1947 */ /* 0x000fea000383ffff */
.L_x_2564:
[----:B------:R-:W-:Y:S05]  /*6240*/  BSYNC B0 ;  /* 0x0000000000007941 */ /* 0x000fea0003800000 */
.L_x_2563:
[----:B------:R-:W-:-:S03]  /*6250*/  UMOV UR4, 0xffffffff ;  /* 0xffffffff00047882 */ /* 0x000fc60000000000 */
[----:B------:R-:W-:Y:S05]  /*6260*/  BRA.DIV UR4, `(.L_x_2566) ;  /* 0x0000003a04b87947 */ /* 0x000fea000b800000 */
[----:B------:R-:W-:Y:S01]  /*6270*/  NOP ;  /* 0x0000000000007918 */ /* 0x000fe20000000000 */
.L_x_2641:
        /* <DEDUP_REMOVED lines=22> */
.L_x_2568:
[----:B------:R-:W-:Y:S05]  /*63e0*/  BSYNC B0 ;  /* 0x0000000000007941 */ /* 0x000fea0003800000 */
.L_x_2567:
        /* <DEDUP_REMOVED lines=20> */
.L_x_2570:
[----:B------:R-:W-:Y:S05]  /*6530*/  BSYNC B0 ;  /* 0x0000000000007941 */ /* 0x000fea0003800000 */
.L_x_2569:
[----:B------:R-:W-:Y:S06]  /*6540*/  BAR.ARV 0xa, 0xa0 ;  /* 0x0282800000007b1d */ /* 0x000fec0000002000 */
[----:B------:R-:W-:Y:S04]  /*6550*/  BSSY B0, `(.L_x_2571) ;  /* 0x0000003000007945 */ /* 0x000fe80003800000 */
[----:B------:R-:W-:Y:S05]  /*6560*/  @!P0 BRA `(.L_x_2572) ;  /* 0x0000000000048947 */ /* 0x000fea0003800000 */
[----:B------:R-:W-:-:S04]  /*6570*/  DEPBAR.LE SB0, 0x0 ;  /* 0x000080000000791a */ /* 0x000fc80000000000 */
.L_x_2572:
[----:B------:R-:W-:Y:S05]  /*6580*/  BSYNC B0 ;  /* 0x0000000000007941 */ /* 0x000fea0003800000 */
.L_x_2571:
        /* <DEDUP_REMOVED lines=19> */
.L_x_2574:
[----:B------:R-:W-:Y:S05]  /*66c0*/  BSYNC B0 ;  /* 0x0000000000007941 */ /* 0x000fea0003800000 */
.L_x_2573:
[----:B------:R-:W-:Y:S01]  /*66d0*/  UIADD3 UR17, UR8, 0x1, URZ ;  /* 0x0000000108117890 */ /* 0x000fe2000fffe03f */
[----:B------:R-:W-:Y:S11]  /*66e0*/  BRA `(.L_x_2575) ;  /* 0x0000000000047947 */ /* 0x000ff60003800000 */
.L_x_2562:
[----:B------:R-:W-:-:S05]  /*66f0*/  UMOV UR17, UR8 ;  /* 0x0000000800117c82 */ /* 0x000fca0008000000 */
.L_x_2575:
        /* <DEDUP_REMOVED lines=12> */
.L_x_2600:
        /* <DEDUP_REMOVED lines=18> */
.L_x_2578:
[----:B------:R-:W2:Y:S04]  /*68e0*/  LDG.E.STRONG.GPU R4, desc[UR46][R2.64] ;  /* 0x0000002e02047981 */ /* 0x000ea8000c1ef900 */
[----:B--2---:R-:W-:Y:S01]  /*68f0*/  CCTL.IVALL ;  /* 0x00000000ff00798f */ /* 0x004fe20002000000 */
[----:B------:R-:W-:Y:S05]  /*6900*/  YIELD ;  /* 0x0000000000007946 */ /* 0x000fea0003800000 */
[----:B------:R-:W-:-:S13]  /*6910*/  ISETP.NE.AND P1, PT, R4, R5, PT ;  /* 0x000000050400720c */ /* 0x000fda0003f25270 */
[----:B------:R-:W-:Y:S05]  /*6920*/  @P1 BRA `(.L_x_2578) ;  /* 0xfffffffc00ec1947 */ /* 0x000fea000383ffff */
.L_x_2577:
[----:B------:R-:W-:Y:S05]  /*6930*/  BSYNC B0 ;  /* 0x0000000000007941 */ /* 0x000fea0003800000 */
.L_x_2576:
[----:B------:R-:W-:-:S03]  /*6940*/  UMOV UR18, 0xffffffff ;  /* 0xffffffff00127882 */ /* 0x000fc60000000000 */
[----:B------:R-:W-:Y:S05]  /*6950*/  BRA.DIV UR18, `(.L_x_2579) ;  /* 0x0000003612187947 */ /* 0x000fea000b800000 */
[----:B------:R-:W-:Y:S01]  /*6960*/  NOP ;  /* 0x0000000000007918 */ /* 0x000fe20000000000 */
.L_x_2644:
        /* <DEDUP_REMOVED lines=19> */
.L_x_2581:
[----:B------:R-:W-:Y:S05]  /*6aa0*/  BSYNC B0 ;  /* 0x0000000000007941 */ /* 0x000fea0003800000 */
.L_x_2580:
        /* <DEDUP_REMOVED lines=15> */
.L_x_2583:
[----:B------:R-:W-:Y:S05]  /*6ba0*/  BSYNC B0 ;  /* 0x0000000000007941 */ /* 0x000fea0003800000 */
.L_x_2582:
[----:B------:R-:W-:Y:S06]  /*6bb0*/  BAR.ARV 0xa, 0xa0 ;  /* 0x0282800000007b1d */ /* 0x000fec0000002000 */
[----:B------:R-:W-:Y:S04]  /*6bc0*/  BSSY B0, `(.L_x_2584) ;  /* 0x0000003000007945 */ /* 0x000fe80003800000 */
[----:B------:R-:W-:Y:S05]  /*6bd0*/  @!P0 BRA `(.L_x_2585) ;  /* 0x0000000000048947 */ /* 0x000fea0003800000 */
[----:B------:R-:W-:-:S04]  /*6be0*/  DEPBAR.LE SB0, 0x0 ;  /* 0x000080000000791a */ /* 0x000fc80000000000 */
.L_x_2585:
[----:B------:R-:W-:Y:S05]  /*6bf0*/  BSYNC B0 ;  /* 0x0000000000007941 */ /* 0x000fea0003800000 */
.L_x_2584:
        /* <DEDUP_REMOVED lines=19> */
.L_x_2587:
[----:B------:R-:W-:Y:S05]  /*6d30*/  BSYNC B0 ;  /* 0x0000000000007941 */ /* 0x000fea0003800000 */
.L_x_2586:
        /* <DEDUP_REMOVED lines=16> */
.L_x_2590:
[----:B------:R-:W2:Y:S04]  /*6e40*/  LDG.E.STRONG.GPU R4, desc[UR46][R2.64] ;  /* 0x0000002e02047981 */ /* 0x000ea8000c1ef900 */
[----:B--2---:R-:W-:Y:S01]  /*6e50*/  CCTL.IVALL ;  /* 0x00000000ff00798f */ /* 0x004fe20002000000 */
[----:B------:R-:W-:Y:S05]  /*6e60*/  YIELD ;  /* 0x0000000000007946 */ /* 0x000fea0003800000 */
[----:B------:R-:W-:-:S13]  /*6e70*/  ISETP.NE.AND P1, PT, R4, R5, PT ;  /* 0x000000050400720c */ /* 0x000fda0003f25270 */
[----:B------:R-:W-:Y:S05]  /*6e80*/  @P1 BRA `(.L_x_2590) ;  /* 0xfffffffc00ec1947 */ /* 0x000fea000383ffff */
.L_x_2589:
[----:B------:R-:W-:Y:S05]  /*6e90*/  BSYNC B0 ;  /* 0x0000000000007941 */ /* 0x000fea0003800000 */
.L_x_2588:
[----:B------:R-:W-:-:S03]  /*6ea0*/  UMOV UR10, 0xffffffff ;  /* 0xffffffff000a7882 */ /* 0x000fc60000000000 */
[----:B------:R-:W-:Y:S05]  /*6eb0*/  BRA.DIV UR10, `(.L_x_2591) ;  /* 0x0000002e0adc7947 */ /* 0x000fea000b800000 */
[----:B------:R-:W-:Y:S01]  /*6ec0*/  NOP ;  /* 0x0000000000007918 */ /* 0x000fe20000000000 */
.L_x_2647:
        /* <DEDUP_REMOVED lines=15> */
.L_x_2593:
[----:B------:R-:W-:Y:S05]  /*6fc0*/  BSYNC B0 ;  /* 0x0000000000007941 */ /* 0x000fea0003800000 */
.L_x_2592:
        /* <DEDUP_REMOVED lines=15> */
.L_x_2595:
[----:B------:R-:W-:Y:S05]  /*70c0*/  BSYNC B0 ;  /* 0x0000000000007941 */ /* 0x000fea0003800000 */
.L_x_2594:
[----:B------:R-:W-:Y:S06]  /*70d0*/  BAR.ARV 0xa, 0xa0 ;  /* 0x0282800000007b1d */ /* 0x000fec0000002000 */
[----:B------:R-:W-:Y:S04]  /*70e0*/  BSSY B0, `(.L_x_2596) ;  /* 0x0000003000007945 */ /* 0x000fe80003800000 */
[----:B------:R-:W-:Y:S05]  /*70f0*/  @!P0 BRA `(.L_x_2597) ;  /* 0x0000000000048947 */ /* 0x000fea0003800000 */
[----:B------:R-:W-:-:S04]  /*7100*/  DEPBAR.LE SB0, 0x0 ;  /* 0x000080000000791a */ /* 0x000fc80000000000 */
.L_x_2597:
[----:B------:R-:W-:Y:S05]  /*7110*/  BSYNC B0 ;  /* 0x0000000000007941 */ /* 0x000fea0003800000 */
.L_x_2596:
        /* <DEDUP_REMOVED lines=19> */
.L_x_2599:
[----:B------:R-:W-:Y:S05]  /*7250*/  BSYNC B0 ;  /* 0x0000000000007941 */ /* 0x000fea0003800000 */
.L_x_2598:
[----:B------:R-:W-:Y:S02]  /*7260*/  UIADD3 UR17, UR17, 0x2, URZ ;  /* 0x0000000211117890 */ /* 0x000fe4000fffe03f */
[----:B------:R-:W-:Y:S02]  /*7270*/  UIADD3 UR4, UR4, 0x3000, URZ ;  /* 0x0000300004047890 */ /* 0x000fe4000fffe03f */
[----:B------:R-:W-:-:S06]  /*7280*/  UISETP.GE.AND UP0, UPT, UR17, UR5, UPT ;  /* 0x000000051100728c */ /* 0x000fcc000bf06270 */
[----:B------:R-:W-:-:S13]  /*7290*/  PLOP3.LUT P1, PT, PT, PT, UP0, 0x80, 0x0 ;  /* 0x000000000000781c */ /* 0x000fda0003f2f008 */
[----:B------:R-:W-:Y:S05]  /*72a0*/  @!P1 BRA `(.L_x_2600) ;  /* 0xfffffff400449947 */ /* 0x000fea000383ffff */
[----:B------:R-:W-:Y:S05]  /*72b0*/  BRA `(.L_x_2522) ;  /* 0x0000002800007947 */ /* 0x000fea0003800000 */
.L_x_2559:
        /* <DEDUP_REMOVED lines=21> */
.L_x_2601:
[----:B------:R-:W-:Y:S01]  /*7410*/  ULDC UR9, c[0x0][0x8cc] ;  /* 0x0002330000097ab9 */ /* 0x000fe20000000800 */
[----:B------:R-:W-:Y:S01]  /*7420*/  UMOV UR7, UR8 ;  /* 0x0000000800077c82 */ /* 0x000fe20008000000 */
[----:B------:R-:W-:-:S11]  /*7430*/  UISETP.NE.AND UP0, UPT, UR9, 0x1, UPT ;  /* 0x000000010900788c */ /* 0x000fd6000bf05270 */
[----:B------:R-:W-:Y:S02]  /*7440*/  @UP0 ULDC.64 UR10, c[0x0][0x8d0] ;  /* 0x00023400000a0ab9 */ /* 0x000fe40000000a00 */
[----:B------:R-:W-:-:S04]  /*7450*/  UIMAD.WIDE.U32 UR4, UR8, UR10, URZ ;  /* 0x0000000a080472a5 */ /* 0x000fc8000f8e003f */
[----:B------:R-:W-:-:S04]  /*7460*/  @UP0 USHF.R.U32.HI UR7, URZ, UR11, UR5 ;  /* 0x0000000b3f070299 */ /* 0x000fc80008011605 */
[----:B------:R-:W-:-:S12]  /*7470*/  UIMAD UR4, UR7, UR9, URZ ;  /* 0x00000009070472a4 */ /* 0x000fd8000f8e023f */
.L_x_2602:
        /* <DEDUP_REMOVED lines=73> */
.L_x_2648:
        /* <DEDUP_REMOVED lines=15> */
.L_x_2606:
        /* <DEDUP_REMOVED lines=66> */
[----:B------:R-:W-:Y:S01]  /*7e20*/  ISETP.GE.AND P1, PT, R4, R6, PT ;  /* 0x000000060400720c */ /* 0x000fe20003f26270 */
[----:B------:R1:W-:Y:S01]  /*7e30*/  UTMALDG.4D [UR16], [UR48], desc[UR50] ;  /* 0x00003210300075b4 */ /* 0x0003e20008019000 */
[----:B------:R-:W-:Y:S01]  /*7e40*/  UMOV UR57, UR9 ;  /* 0x0000000900397c82 */ /* 0x000fe20008000000 */
        /* <DEDUP_REMOVED lines=27> */
[----:B-1----:R-:W-:Y:S01]  /*8000*/  UMOV UR10, 0x40 ;  /* 0x00000040000a7882 */ /* 0x002fe20000000000 */
        /* <DEDUP_REMOVED lines=29> */
.L_x_2617:
[----:B--234-:R-:W-:-:S04]  /*81e0*/  SHF.L.U32 R21, R11, 0x1f, RZ ;  /* 0x0000001f0b157819 */ /* 0x01cfc800000006ff */
[----:B------:R-:W1:Y:S02]  /*81f0*/  SYNCS.PHASECHK.TRANS64.TRYWAIT P1, [R16+URZ+0x26840], R21 ;  /* 0x02684015100075a7 */ /* 0x000e64000802017f */
[----:B-1----:R-:W-:Y:S05]  /*8200*/  @!P1 BRA `(.L_x_2609) ;  /* 0x0000001c00389947 */ /* 0x002fea0003800000 */
.L_x_2649:
[----:B------:R-:W-:Y:S05]  /*8210*/  @P0 BRA `(.L_x_2610) ;  /* 0x0000000000140947 */ /* 0x000fea0003800000 */
[----:B------:R-:W-:Y:S01]  /*8220*/  ISETP.NE.AND P1, PT, R6, RZ, PT ;  /* 0x000000ff0600720c */ /* 0x000fe20003f25270 */
[----:B------:R-:W-:-:S04]  /*8230*/  IMAD.MOV.U32 R3, RZ, RZ, 0x3100 ;  /* 0x00003100ff037424 */ /* 0x000fc800078e00ff */
[----:B------:R3:W-:Y:S08]  /*8240*/  SYNCS.ARRIVE.TRANS64 RZ, [R16+URZ+0x26830], R3 ;  /* 0x0268300310ff79a7 */ /* 0x0007f0000800003f */
[----:B------:R-:W-:Y:S05]  /*8250*/  @!P1 BRA `(.L_x_2610) ;  /* 0x0000000000049947 */ /* 0x000fea0003800000 */
[----:B------:R-:W-:Y:S01]  /*8260*/  BPT.TRAP 0x1 ;  /* 0x000000040000795c */ /* 0x000fe20000300000 */
.L_x_2610:
        /* <DEDUP_REMOVED lines=43> */
.L_x_2650:
[----:B------:R-:W-:Y:S05]  /*8520*/  @P0 BRA `(.L_x_2612) ;  /* 0x0000000000140947 */ /* 0x000fea0003800000 */
[----:B------:R-:W-:Y:S01]  /*8530*/  ISETP.NE.AND P1, PT, R6, RZ, PT ;  /* 0x000000ff0600720c */ /* 0x000fe20003f25270 */
[----:B------:R-:W-:-:S04]  /*8540*/  IMAD.MOV.U32 R2, RZ, RZ, 0x3100 ;  /* 0x00003100ff027424 */ /* 0x000fc800078e00ff */
[----:B------:R3:W-:Y:S08]  /*8550*/  SYNCS.ARRIVE.TRANS64 RZ, [R16+URZ+0x26818], R2 ;  /* 0x0268180210ff79a7 */ /* 0x0007f0000800003f */
[----:B------:R-:W-:Y:S05]  /*8560*/  @!P1 BRA `(.L_x_2612) ;  /* 0x0000000000049947 */ /* 0x000fea0003800000 */
[----:B------:R-:W-:Y:S01]  /*8570*/  BPT.TRAP 0x1 ;  /* 0x000000040000795c */ /* 0x000fe20000300000 */
.L_x_2612:
        /* <DEDUP_REMOVED lines=43> */
.L_x_2651:
[----:B------:R-:W-:Y:S05]  /*8830*/  @P0 BRA `(.L_x_2614) ;  /* 0x0000000000140947 */ /* 0x000fea0003800000 */
[----:B------:R-:W-:Y:S01]  /*8840*/  ISETP.NE.AND P1, PT, R6, RZ, PT ;  /* 0x000000ff0600720c */ /* 0x000fe20003f25270 */
[----:B-123--:R-:W-:-:S04]  /*8850*/  IMAD.MOV.U32 R21, RZ, RZ, 0x3100 ;  /* 0x00003100ff157424 */ /* 0x00efc800078e00ff */
[----:B------:R4:W-:Y:S08]  /*8860*/  SYNCS.ARRIVE.TRANS64 RZ, [R16+URZ+0x26838], R21 ;  /* 0x0268381510ff79a7 */ /* 0x0009f0000800003f */
[----:B------:R-:W-:Y:S05]  /*8870*/  @!P1 BRA `(.L_x_2614) ;  /* 0x0000000000049947 */ /* 0x000fea0003800000 */
[----:B------:R-:W-:Y:S01]  /*8880*/  BPT.TRAP 0x1 ;  /* 0x000000040000795c */ /* 0x000fe20000300000 */
.L_x_2614:
        /* <DEDUP_REMOVED lines=38> */
.L_x_2653:
[----:B------:R-:W-:Y:S05]  /*8af0*/  @P0 BRA `(.L_x_2616) ;  /* 0x0000000000140947 */ /* 0x000fea0003800000 */
[----:B------:R-:W-:Y:S01]  /*8b00*/  ISETP.NE.AND P1, PT, R6, RZ, PT ;  /* 0x000000ff0600720c */ /* 0x000fe20003f25270 */
[----:B------:R-:W-:-:S04]  /*8b10*/  IMAD.MOV.U32 R5, RZ, RZ, 0x3100 ;  /* 0x00003100ff057424 */ /* 0x000fc800078e00ff */
[----:B------:R1:W-:Y:S08]  /*8b20*/  SYNCS.ARRIVE.TRANS64 RZ, [R16+URZ+0x26810], R5 ;  /* 0x0268100510ff79a7 */ /* 0x0003f0000800003f */
[----:B------:R-:W-:Y:S05]  /*8b30*/  @!P1 BRA `(.L_x_2616) ;  /* 0x0000000000049947 */ /* 0x000fea0003800000 */
[----:B------:R-:W-:Y:S01]  /*8b40*/  BPT.TRAP 0x1 ;  /* 0x000000040000795c */ /* 0x000fe20000300000 */
.L_x_2616:
        /* <DEDUP_REMOVED lines=44> */
.L_x_2608:
        /* <DEDUP_REMOVED lines=8> */
.L_x_2654:
[----:B------:R-:W-:Y:S05]  /*8e90*/  @P0 BRA `(.L_x_2619) ;  /* 0x0000000000140947 */ /* 0x000fea0003800000 */
[----:B------:R-:W-:Y:S01]  /*8ea0*/  ISETP.NE.AND P1, PT, R6, RZ, PT ;  /* 0x000000ff0600720c */ /* 0x000fe20003f25270 */
[----:B------:R-:W-:-:S04]  /*8eb0*/  IMAD.MOV.U32 R5, RZ, RZ, 0x3100 ;  /* 0x00003100ff057424 */ /* 0x000fc800078e00ff */
[----:B------:R2:W-:Y:S08]  /*8ec0*/  SYNCS.ARRIVE.TRANS64 RZ, [R16+URZ+0x26830], R5 ;  /* 0x0268300510ff79a7 */ /* 0x0005f0000800003f */
[----:B------:R-:W-:Y:S05]  /*8ed0*/  @!P1 BRA `(.L_x_2619) ;  /* 0x0000000000049947 */ /* 0x000fea0003800000 */
[----:B------:R-:W-:Y:S01]  /*8ee0*/  BPT.TRAP 0x1 ;  /* 0x000000040000795c */ /* 0x000fe20000300000 */
.L_x_2619:
        /* <DEDUP_REMOVED lines=40> */
.L_x_2655:
[----:B------:R-:W-:Y:S05]  /*9170*/  @P0 BRA `(.L_x_2621) ;  /* 0x0000000000140947 */ /* 0x000fea0003800000 */
[----:B------:R-:W-:Y:S01]  /*9180*/  ISETP.NE.AND P0, PT, R6, RZ, PT ;  /* 0x000000ff0600720c */ /* 0x000fe20003f05270 */
[----:B------:R-:W-:-:S04]  /*9190*/  IMAD.MOV.U32 R5, RZ, RZ, 0x3100 ;  /* 0x00003100ff057424 */ /* 0x000fc800078e00ff */
[----:B------:R1:W-:Y:S08]  /*91a0*/  SYNCS.ARRIVE.TRANS64 RZ, [R16+URZ+0x26818], R5 ;  /* 0x0268180510ff79a7 */ /* 0x0003f0000800003f */
[----:B------:R-:W-:Y:S05]  /*91b0*/  @!P0 BRA `(.L_x_2621) ;  /* 0x0000000000048947 */ /* 0x000fea0003800000 */
[----:B------:R-:W-:Y:S01]  /*91c0*/  BPT.TRAP 0x1 ;  /* 0x000000040000795c */ /* 0x000fe20000300000 */
.L_x_2621:
        /* <DEDUP_REMOVED lines=44> */
.L_x_2607:
[----:B------:R-:W1:Y:S01]  /*9490*/  S2R R0, SR_TID.X ;  /* 0x0000000000007919 */ /* 0x000e620000002100 */
[----:B------:R-:W-:Y:S01]  /*94a0*/  IMAD R3, R19, 0x8, R16 ;  /* 0x0000000813037824 */ /* 0x000fe200078e0210 */
[----:B-1----:R-:W-:Y:S02]  /*94b0*/  LOP3.LUT R2, R0, 0x7f, RZ, 0xc0, !PT ;  /* 0x0000007f00027812 */ /* 0x002fe400078ec0ff */
[----:B------:R-:W-:Y:S02]  /*94c0*/  SHF.L.U32 R0, R11, 0x1f, RZ ;  /* 0x0000001f0b007819 */ /* 0x000fe400000006ff */
[----:B------:R-:W-:Y:S02]  /*94d0*/  ISETP.NE.AND P1, PT, R2, RZ, PT ;  /* 0x000000ff0200720c */ /* 0x000fe40003f25270 */
[----:B------:R-:W1:Y:S02]  /*94e0*/  SYNCS.PHASECHK.TRANS64.TRYWAIT P0, [R3+URZ+0x26840], R0 ;  /* 0x02684000030075a7 */ /* 0x000e64000800017f */
[----:B-1----:R-:W-:Y:S09]  /*94f0*/  @!P0 BRA `(.L_x_2622) ;  /* 0x0000000800f88947 */ /* 0x002ff20003800000 */
.L_x_2656:
[----:B------:R-:W-:Y:S05]  /*9500*/  @P1 BRA `(.L_x_2623) ;  /* 0x0000000000181947 */ /* 0x000fea0003800000 */
[----:B------:R-:W1:Y:S01]  /*9510*/  S2R R2, SR_TID.X ;  /* 0x0000000000027919 */ /* 0x000e620000002100 */
[----:B------:R-:W-:-:S04]  /*9520*/  IMAD.MOV.U32 R0, RZ, RZ, 0x3100 ;  /* 0x00003100ff007424 */ /* 0x000fc800078e00ff */
[----:B------:R1:W-:Y:S02]  /*9530*/  SYNCS.ARRIVE.TRANS64 RZ, [R3+URZ+0x26830], R0 ;  /* 0x0268300003ff79a7 */ /* 0x0003e4000800003f */
[----:B-1----:R-:W-:-:S13]  /*9540*/  LOP3.LUT P0, RZ, R2, 0x1f, RZ, 0xc0, !PT ;  /* 0x0000001f02ff7812 */ /* 0x002fda000780c0ff */
[----:B------:R-:W-:Y:S05]  /*9550*/  @!P0 BRA `(.L_x_2623) ;  /* 0x0000000000048947 */ /* 0x000fea0003800000 */
[----:B------:R-:W-:Y:S01]  /*9560*/  BPT.TRAP 0x1 ;  /* 0x000000040000795c */ /* 0x000fe20000300000 */
.L_x_2623:
        /* <DEDUP_REMOVED lines=47> */
.L_x_2604:
[----:B------:R-:W-:Y:S05]  /*9860*/  BSYNC B0 ;  /* 0x0000000000007941 */ /* 0x000fea0003800000 */
.L_x_2603:
[----:B------:R-:W-:-:S03]  /*9870*/  UMOV UR7, 0xffffffff ;  /* 0xffffffff00077882 */ /* 0x000fc60000000000 */
[----:B------:R-:W-:Y:S05]  /*9880*/  BRA.DIV UR7, `(.L_x_2624) ;  /* 0x0000000a07287947 */ /* 0x000fea000b800000 */
[----:B------:R-:W-:-:S13]  /*9890*/  ELECT P6, URZ, PT ;  /* 0x00000000003f782f */ /* 0x000fda00038c0000 */
.L_x_2659:
[----:B------:R-:W-:Y:S05]  /*98a0*/  @!P6 BRA `(.L_x_2522) ;  /* 0x000000000084e947 */ /* 0x000fea0003800000 */
[----:B------:R-:W-:-:S06]  /*98b0*/  ULOP3.LUT UR7, UR38, 0x2, URZ, 0xfc, !UPT ;  /* 0x0000000226077892 */ /* 0x000fcc000f8efc3f */
[----:B------:R-:W-:-:S05]  /*98c0*/  IMAD.U32 R2, RZ, RZ, UR7 ;  /* 0x00000007ff027e24 */ /* 0x000fca000f8e00ff */
[----:B------:R-:W-:-:S13]  /*98d0*/  ISETP.NE.AND P2, PT, R2, 0x3, PT ;  /* 0x000000030200780c */ /* 0x000fda0003f45270 */
[----:B------:R-:W-:Y:S05]  /*98e0*/  @!P2 BRA `(.L_x_2625) ;  /* 0x000000000004a947 */ /* 0x000fea0003800000 */
[----:B------:R-:W-:Y:S01]  /*98f0*/  BPT.TRAP 0x1 ;  /* 0x000000040000795c */ /* 0x000fe20000300000 */
.L_x_2625:
        /* <DEDUP_REMOVED lines=15> */
.L_x_2660:
[----:B------:R-:W2:Y:S02]  /*99f0*/  SYNCS.PHASECHK.TRANS64.TRYWAIT P0, [R3+URZ], R2 ;  /* 0x00000002030075a7 */ /* 0x000ea4000800017f */
[----:B--2---:R-:W-:Y:S05]  /*9a00*/  @!P0 BRA `(.L_x_2627) ;  /* 0x0000000400fc8947 */ /* 0x004fea0003800000 */
.L_x_2661:
[----:B------:R-:W-:Y:S05]  /*9a10*/  @!P2 BRA `(.L_x_2628) ;  /* 0x000000000004a947 */ /* 0x000fea0003800000 */
[----:B------:R-:W-:Y:S01]  /*9a20*/  BPT.TRAP 0x1 ;  /* 0x000000040000795c */ /* 0x000fe20000300000 */
.L_x_2628:
[----:B--2---:R-:W-:-:S04]  /*9a30*/  VIADD R3, R7, 0x26840 ;  /* 0x0002684007037836 */ /* 0x004fc80000000000 */
[----:B------:R-:W-:-:S04]  /*9a40*/  IMAD R0, R0, 0x8, R3 ;  /* 0x0000000800007824 */ /* 0x000fc800078e0203 */
[----:B------:R-:W2:Y:S02]  /*9a50*/  SYNCS.PHASECHK.TRANS64.TRYWAIT P0, [R0+URZ], R5 ;  /* 0x00000005000075a7 */ /* 0x000ea4000800017f */
[----:B--2---:R-:W-:Y:S05]  /*9a60*/  @!P0 BRA `(.L_x_2629) ;  /* 0x0000000400f88947 */ /* 0x004fea0003800000 */
.L_x_2662:
[----:B------:R-:W-:-:S07]  /*9a70*/  IMAD R3, R4, 0x8, R3 ;  /* 0x0000000804037824 */ /* 0x000fce00078e0203 */
.L_x_2630:
[----:B---3--:R3:W4:Y:S02]  /*9a80*/  SYNCS.PHASECHK.TRANS64.TRYWAIT P0, [R3+URZ], R2 ;  /* 0x00000002030075a7 */ /* 0x008724000800017f */
[----:B----4-:R-:W-:Y:S05]  /*9a90*/  @!P0 NANOSLEEP.SYNCS 0x989680 ;  /* 0x009896800000895d */ /* 0x010fea0003900000 */
[----:B------:R-:W4:Y:S02]  /*9aa0*/  @!P0 SYNCS.PHASECHK.TRANS64 P0, [R3+URZ], R2 ;  /* 0x00000002030085a7 */ /* 0x000f24000800007f */
[----:B----4-:R-:W-:Y:S05]  /*9ab0*/  @!P0 BRA `(.L_x_2630) ;  /* 0xfffffffc00f08947 */ /* 0x010fea000383ffff */
.L_x_2522:
[----:B------:R-:W-:Y:S05]  /*9ac0*/  BSYNC B6 ;  /* 0x0000000000067941 */ /* 0x000fea0003800000 */
.L_x_2517:
[----:B------:R-:W-:Y:S05]  /*9ad0*/  EXIT ;  /* 0x000000000000794d */ /* 0x000fea0003800000 */
.L_x_2528:
[----:B------:R-:W-:Y:S02]  /*9ae0*/  IMAD.MOV.U32 R13, RZ, RZ, R17 ;  /* 0x000000ffff0d7224 */ /* 0x000fe400078e0011 */
[----:B------:R-:W-:Y:S02]  /*9af0*/  IMAD.MOV.U32 R12, RZ, RZ, RZ ;  /* 0x000000ffff0c7224 */ /* 0x000fe400078e00ff */
[----:B------:R-:W-:Y:S02]  /*9b00*/  IMAD.MOV.U32 R11, RZ, RZ, 0x1f ;  /* 0x0000001fff0b7424 */ /* 0x000fe400078e00ff */
[----:B------:R-:W-:-:S07]  /*9b10*/  IMAD.MOV.U32 R15, RZ, RZ, -0x1 ;  /* 0xffffffffff0f7424 */ /* 0x000fce00078e00ff */
[----:B------:R-:W-:Y:S05]  /*9b20*/  WARPSYNC.COLLECTIVE R15, `(.L_x_2631) ;  /* 0x000000000f087348 */ /* 0x000fea0003c00000 */
[----:B------:R1:W2:Y:S02]  /*9b30*/  SHFL.IDX P6, R14, R13, R12, R11 ;  /* 0x0000000c0d0e7389 */ /* 0x0002a400000c000b */
[----:B-12---:R-:W-:Y:S01]  /*9b40*/  ENDCOLLECTIVE ;  /* 0x000000000000791b */ /* 0x006fe20003800000 */
.L_x_2631:
[----:B------:R-:W-:Y:S05]  /*9b50*/  BRA `(.L_x_2632) ;  /* 0xffffff7400b47947 */ /* 0x000fea000383ffff */
.L_x_2530:
[----:B--2---:R2:W3:Y:S02]  /*9b60*/  SYNCS.PHASECHK.TRANS64.TRYWAIT P0, [R235+URZ+0x26800], R4 ;  /* 0x02680004eb0075a7 */ /* 0x0044e4000800017f */
[----:B---3--:R-:W-:Y:S05]  /*9b70*/  @!P0 NANOSLEEP.SYNCS 0x989680 ;  /* 0x009896800000895d */ /* 0x008fea0003900000 */
[----:B------:R-:W3:Y:S02]  /*9b80*/  @!P0 SYNCS.PHASECHK.TRANS64 P0, [R235+URZ+0x26800], R4 ;  /* 0x02680004eb0085a7 */ /* 0x000ee4000800007f */
[----:B---3--:R-:W-:Y:S05]  /*9b90*/  @!P0 BRA `(.L_x_2530) ;  /* 0xfffffffc00f08947 */ /* 0x008fea000383ffff */
[----:B------:R-:W-:Y:S05]  /*9ba0*/  BRA `(.L_x_2529) ;  /* 0xffffff7400dc7947 */ /* 0x000fea000383ffff */
.L_x_2535:
[----:B--2---:R-:W-:-:S04]  /*9bb0*/  IMAD.U32 R5, RZ, RZ, UR9 ;  /* 0x00000009ff057e24 */ /* 0x004fc8000f8e00ff */
[----:B------:R2:W3:Y:S03]  /*9bc0*/  SYNCS.PHASECHK.TRANS64.TRYWAIT P1, [R5+URZ+0x26810], R120 ;  /* 0x02681078050075a7 */ /* 0x0004e6000802017f */
[----:B---3--:R-:W-:Y:S05]  /*9bd0*/  @!P1 NANOSLEEP.SYNCS 0x989680 ;  /* 0x009896800000995d */ /* 0x008fea0003900000 */
[----:B------:R-:W3:Y:S02]  /*9be0*/  @!P1 SYNCS.PHASECHK.TRANS64 P1, [R5+URZ+0x26810], R120 ;  /* 0x02681078050095a7 */ /* 0x000ee4000802007f */
[----:B---3--:R-:W-:Y:S05]  /*9bf0*/  @!P1 BRA `(.L_x_2535) ;  /* 0xfffffffc00ec9947 */ /* 0x008fea000383ffff */
[----:B------:R-:W-:Y:S05]  /*9c00*/  BRA `(.L_x_2534) ;  /* 0xffffff8000387947 */ /* 0x000fea000383ffff */
.L_x_2539:
[----:B------:R-:W-:-:S04]  /*9c10*/  IMAD.U32 R121, RZ, RZ, UR9 ;  /* 0x00000009ff797e24 */ /* 0x000fc8000f8e00ff */
[----:B------:R1:W1:Y:S03]  /*9c20*/  SYNCS.PHASECHK.TRANS64.TRYWAIT P1, [R121+URZ+0x26830], R120 ;  /* 0x02683078790075a7 */ /* 0x000266000802017f */
[----:B-1----:R-:W-:Y:S05]  /*9c30*/  @!P1 NANOSLEEP.SYNCS 0x989680 ;  /* 0x009896800000995d */ /* 0x002fea0003900000 */
[----:B------:R-:W1:Y:S02]  /*9c40*/  @!P1 SYNCS.PHASECHK.TRANS64 P1, [R121+URZ+0x26830], R120 ;  /* 0x02683078790095a7 */ /* 0x000e64000802007f */
[----:B-1----:R-:W-:Y:S05]  /*9c50*/  @!P1 BRA `(.L_x_2539) ;  /* 0xfffffffc00ec9947 */ /* 0x002fea000383ffff */
[----:B------:R-:W-:Y:S05]  /*9c60*/  BRA `(.L_x_2538) ;  /* 0xffffff8400fc7947 */ /* 0x000fea000383ffff */
.L_x_2546:
[----:B------:R-:W-:Y:S01]  /*9c70*/  BSSY B0, `(.L_x_2633) ;  /* 0x0000005000007945 */ /* 0x000fe20003800000 */
[----:B------:R-:W-:-:S07]  /*9c80*/  IMAD.MOV.U32 R15, RZ, RZ, -0x1 ;  /* 0xffffffffff0f7424 */ /* 0x000fce00078e00ff */
[----:B-1----:R-:W-:Y:S05]  /*9c90*/  WARPSYNC.COLLECTIVE R15, `(.L_x_2634) ;  /* 0x000000000f087348 */ /* 0x002fea0003c00000 */
[----:B------:R-:W-:Y:S01]  /*9ca0*/  NOP ;  /* 0x0000000000007918 */ /* 0x000fe20000000000 */
[----:B-1----:R-:W-:Y:S01]  /*9cb0*/  ENDCOLLECTIVE ;  /* 0x000000000000791b */ /* 0x002fe20003800000 */
.L_x_2634:
[----:B------:R-:W-:Y:S05]  /*9cc0*/  BSYNC B0 ;  /* 0x0000000000007941 */ /* 0x000fea0003800000 */
.L_x_2633:
[----:B------:R-:W-:Y:S05]  /*9cd0*/  BRA `(.L_x_2635) ;  /* 0xffffffb400c07947 */ /* 0x000fea000383ffff */
.L_x_2555:
[----:B------:R-:W-:Y:S01]  /*9ce0*/  BSSY B0, `(.L_x_2636) ;  /* 0x0000005000007945 */ /* 0x000fe20003800000 */
[----:B------:R-:W-:-:S07]  /*9cf0*/  IMAD.MOV.U32 R15, RZ, RZ, -0x1 ;  /* 0xffffffffff0f7424 */ /* 0x000fce00078e00ff */
[----:B-12---:R-:W-:Y:S05]  /*9d00*/  WARPSYNC.COLLECTIVE R15, `(.L_x_2637) ;  /* 0x000000000f087348 */ /* 0x006fea0003c00000 */
[----:B------:R-:W-:Y:S01]  /*9d10*/  NOP ;  /* 0x0000000000007918 */ /* 0x000fe20000000000 */
[----:B-12---:R-:W-:Y:S01]  /*9d20*/  ENDCOLLECTIVE ;  /* 0x000000000000791b */ /* 0x006fe20003800000 */
.L_x_2637:
[----:B------:R-:W-:Y:S05]  /*9d30*/  BSYNC B0 ;  /* 0x0000000000007941 */ /* 0x000fea0003800000 */
.L_x_2636:
[----:B------:R-:W-:Y:S05]  /*9d40*/  BRA `(.L_x_2638) ;  /* 0xffffffb800b07947 */ /* 0x000fea000383ffff */
.L_x_2566:
[----:B------:R-:W-:Y:S01]  /*9d50*/  BSSY B0, `(.L_x_2639) ;  /* 0x0000005000007945 */ /* 0x000fe20003800000 */
[----:B------:R-:W-:-:S07]  /*9d60*/  IMAD.MOV.U32 R15, RZ, RZ, -0x1 ;  /* 0xffffffffff0f7424 */ /* 0x000fce00078e00ff */
[----:B------:R-:W-:Y:S05]  /*9d70*/  WARPSYNC.COLLECTIVE R15, `(.L_x_2640) ;  /* 0x000000000f087348 */ /* 0x000fea0003c00000 */
[----:B------:R-:W-:Y:S01]  /*9d80*/  NOP ;  /* 0x0000000000007918 */ /* 0x000fe20000000000 */
[----:B------:R-:W-:Y:S01]  /*9d90*/  ENDCOLLECTIVE ;  /* 0x000000000000791b */ /* 0x000fe20003800000 */
.L_x_2640:
[----:B------:R-:W-:Y:S05]  /*9da0*/  BSYNC B0 ;  /* 0x0000000000007941 */ /* 0x000fea0003800000 */
.L_x_2639:
[----:B------:R-:W-:Y:S05]  /*9db0*/  BRA `(.L_x_2641) ;  /* 0xffffffc400307947 */ /* 0x000fea000383ffff */
.L_x_2579:
[----:B------:R-:W-:Y:S01]  /*9dc0*/  BSSY B0, `(.L_x_2642) ;  /* 0x0000005000007945 */ /* 0x000fe20003800000 */
[----:B------:R-:W-:-:S07]  /*9dd0*/  IMAD.MOV.U32 R15, RZ, RZ, -0x1 ;  /* 0xffffffffff0f7424 */ /* 0x000fce00078e00ff */
[----:B------:R-:W-:Y:S05]  /*9de0*/  WARPSYNC.COLLECTIVE R15, `(.L_x_2643) ;  /* 0x000000000f087348 */ /* 0x000fea0003c00000 */
[----:B------:R-:W-:Y:S01]  /*9df0*/  NOP ;  /* 0x0000000000007918 */ /* 0x000fe20000000000 */
[----:B------:R-:W-:Y:S01]  /*9e00*/  ENDCOLLECTIVE ;  /* 0x000000000000791b */ /* 0x000fe20003800000 */
.L_x_2643:
[----:B------:R-:W-:Y:S05]  /*9e10*/  BSYNC B0 ;  /* 0x0000000000007941 */ /* 0x000fea0003800000 */
.L_x_2642:
[----:B------:R-:W-:Y:S05]  /*9e20*/  BRA `(.L_x_2644) ;  /* 0xffffffc800d07947 */ /* 0x000fea000383ffff */
.L_x_2591:
[----:B------:R-:W-:Y:S01]  /*9e30*/  BSSY B0, `(.L_x_2645) ;  /* 0x0000005000007945 */ /* 0x000fe20003800000 */
[----:B------:R-:W-:-:S07]  /*9e40*/  IMAD.MOV.U32 R15, RZ, RZ, -0x1 ;  /* 0xffffffffff0f7424 */ /* 0x000fce00078e00ff */
[----:B------:R-:W-:Y:S05]  /*9e50*/  WARPSYNC.COLLECTIVE R15, `(.L_x_2646) ;  /* 0x000000000f087348 */ /* 0x000fea0003c00000 */
[----:B------:R-:W-:Y:S01]  /*9e60*/  NOP ;  /* 0x0000000000007918 */ /* 0x000fe20000000000 */
[----:B------:R-:W-:Y:S01]  /*9e70*/  ENDCOLLECTIVE ;  /* 0x000000000000791b */ /* 0x000fe20003800000 */
.L_x_2646:
[----:B------:R-:W-:Y:S05]  /*9e80*/  BSYNC B0 ;  /* 0x0000000000007941 */ /* 0x000fea0003800000 */
.L_x_2645:
[----:B------:R-:W-:Y:S05]  /*9e90*/  BRA `(.L_x_2647) ;  /* 0xffffffd0000c7947 */ /* 0x000fea000383ffff */
.L_x_2605:
[----:B-1----:R1:W2:Y:S02]  /*9ea0*/  SYNCS.PHASECHK.TRANS64.TRYWAIT P0, [R16+URZ+0x26820], R3 ;  /* 0x02682003100075a7 */ /* 0x0022a4000800017f */
[----:B--2---:R-:W-:Y:S05]  /*9eb0*/  @!P0 NANOSLEEP.SYNCS 0x989680 ;  /* 0x009896800000895d */ /* 0x004fea0003900000 */
[----:B------:R-:W2:Y:S02]  /*9ec0*/  @!P0 SYNCS.PHASECHK.TRANS64 P0, [R16+URZ+0x26820], R3 ;  /* 0x02682003100085a7 */ /* 0x000ea4000800007f */
[----:B--2---:R-:W-:Y:S05]  /*9ed0*/  @!P0 BRA `(.L_x_2605) ;  /* 0xfffffffc00f08947 */ /* 0x004fea000383ffff */
[----:B------:R-:W-:Y:S05]  /*9ee0*/  BRA `(.L_x_2648) ;  /* 0xffffffd800887947 */ /* 0x000fea000383ffff */
.L_x_2609:
[----:B-1----:R1:W3:Y:S02]  /*9ef0*/  SYNCS.PHASECHK.TRANS64.TRYWAIT P1, [R16+URZ+0x26840], R21 ;  /* 0x02684015100075a7 */ /* 0x0022e4000802017f */
[----:B---3--:R-:W-:Y:S05]  /*9f00*/  @!P1 NANOSLEEP.SYNCS 0x989680 ;  /* 0x009896800000995d */ /* 0x008fea0003900000 */
[----:B------:R-:W3:Y:S02]  /*9f10*/  @!P1 SYNCS.PHASECHK.TRANS64 P1, [R16+URZ+0x26840], R21 ;  /* 0x02684015100095a7 */ /* 0x000ee4000802007f */
[----:B---3--:R-:W-:Y:S05]  /*9f20*/  @!P1 BRA `(.L_x_2609) ;  /* 0xfffffffc00f09947 */ /* 0x008fea000383ffff */
[----:B------:R-:W-:Y:S05]  /*9f30*/  BRA `(.L_x_2649) ;  /* 0xffffffe000b47947 */ /* 0x000fea000383ffff */
.L_x_2611:
[----:B--2---:R2:W3:Y:S02]  /*9f40*/  SYNCS.PHASECHK.TRANS64.TRYWAIT P1, [R16+URZ+0x26828], R21 ;  /* 0x02682815100075a7 */ /* 0x0044e4000802017f */
[----:B---3--:R-:W-:Y:S05]  /*9f50*/  @!P1 NANOSLEEP.SYNCS 0x989680 ;  /* 0x009896800000995d */ /* 0x008fea0003900000 */
[----:B------:R-:W3:Y:S02]  /*9f60*/  @!P1 SYNCS.PHASECHK.TRANS64 P1, [R16+URZ+0x26828], R21 ;  /* 0x02682815100095a7 */ /* 0x000ee4000802007f */
[----:B---3--:R-:W-:Y:S05]  /*9f70*/  @!P1 BRA `(.L_x_2611) ;  /* 0xfffffffc00f09947 */ /* 0x008fea000383ffff */
[----:B------:R-:W-:Y:S05]  /*9f80*/  BRA `(.L_x_2650) ;  /* 0xffffffe400647947 */ /* 0x000fea000383ffff */
.L_x_2613:
[----:B---3--:R3:W4:Y:S02]  /*9f90*/  SYNCS.PHASECHK.TRANS64.TRYWAIT P1, [R16+URZ+0x26848], R21 ;  /* 0x02684815100075a7 */ /* 0x008724000802017f */
[----:B----4-:R-:W-:Y:S05]  /*9fa0*/  @!P1 NANOSLEEP.SYNCS 0x989680 ;  /* 0x009896800000995d */ /* 0x010fea0003900000 */
[----:B------:R-:W4:Y:S02]  /*9fb0*/  @!P1 SYNCS.PHASECHK.TRANS64 P1, [R16+URZ+0x26848], R21 ;  /* 0x02684815100095a7 */ /* 0x000f24000802007f */
[----:B----4-:R-:W-:Y:S05]  /*9fc0*/  @!P1 BRA `(.L_x_2613) ;  /* 0xfffffffc00f09947 */ /* 0x010fea000383ffff */
[----:B------:R-:W-:Y:S05]  /*9fd0*/  BRA `(.L_x_2651) ;  /* 0xffffffe800147947 */ /* 0x000fea000383ffff */
.L_x_2615:
[----:B------:R-:W-:-:S07]  /*9fe0*/  SHF.L.U32 R5, R11, 0x1f, RZ ;  /* 0x0000001f0b057819 */ /* 0x000fce00000006ff */
.L_x_2652:
[----:B------:R1:W1:Y:S02]  /*9ff0*/  SYNCS.PHASECHK.TRANS64.TRYWAIT P1, [R16+URZ+0x26820], R5 ;  /* 0x02682005100075a7 */ /* 0x000264000802017f */
[----:B-1----:R-:W-:Y:S05]  /*a000*/  @!P1 NANOSLEEP.SYNCS 0x989680 ;  /* 0x009896800000995d */ /* 0x002fea0003900000 */
[----:B------:R-:W1:Y:S02]  /*a010*/  @!P1 SYNCS.PHASECHK.TRANS64 P1, [R16+URZ+0x26820], R5 ;  /* 0x02682005100095a7 */ /* 0x000e64000802007f */
[----:B-1----:R-:W-:Y:S05]  /*a020*/  @!P1 BRA `(.L_x_2652) ;  /* 0xfffffffc00f09947 */ /* 0x002fea000383ffff */
[----:B------:R-:W-:Y:S05]  /*a030*/  BRA `(.L_x_2653) ;  /* 0xffffffe800ac7947 */ /* 0x000fea000383ffff */
.L_x_2618:
[----:B-1----:R1:W2:Y:S02]  /*a040*/  SYNCS.PHASECHK.TRANS64.TRYWAIT P1, [R16+URZ+0x26840], R13 ;  /* 0x0268400d100075a7 */ /* 0x0022a4000802017f */
[----:B--2---:R-:W-:Y:S05]  /*a050*/  @!P1 NANOSLEEP.SYNCS 0x989680 ;  /* 0x009896800000995d */ /* 0x004fea0003900000 */
[----:B------:R-:W2:Y:S02]  /*a060*/  @!P1 SYNCS.PHASECHK.TRANS64 P1, [R16+URZ+0x26840], R13 ;  /* 0x0268400d100095a7 */ /* 0x000ea4000802007f */
[----:B--2---:R-:W-:Y:S05]  /*a070*/  @!P1 BRA `(.L_x_2618) ;  /* 0xfffffffc00f09947 */ /* 0x004fea000383ffff */
[----:B------:R-:W-:Y:S05]  /*a080*/  BRA `(.L_x_2654) ;  /* 0xffffffec00807947 */ /* 0x000fea000383ffff */
.L_x_2620:
[----:B--2---:R2:W1:Y:S02]  /*a090*/  SYNCS.PHASECHK.TRANS64.TRYWAIT P1, [R16+URZ+0x26828], R13 ;  /* 0x0268280d100075a7 */ /* 0x004464000802017f */
[----:B-1----:R-:W-:Y:S05]  /*a0a0*/  @!P1 NANOSLEEP.SYNCS 0x989680 ;  /* 0x009896800000995d */ /* 0x002fea0003900000 */
[----:B------:R-:W1:Y:S02]  /*a0b0*/  @!P1 SYNCS.PHASECHK.TRANS64 P1, [R16+URZ+0x26828], R13 ;  /* 0x0268280d100095a7 */ /* 0x000e64000802007f */
[----:B-1----:R-:W-:Y:S05]  /*a0c0*/  @!P1 BRA `(.L_x_2620) ;  /* 0xfffffffc00f09947 */ /* 0x002fea000383ffff */
[----:B------:R-:W-:Y:S05]  /*a0d0*/  BRA `(.L_x_2655) ;  /* 0xfffffff000247947 */ /* 0x000fea000383ffff */
.L_x_2622:
[----:B------:R1:W1:Y:S02]  /*a0e0*/  SYNCS.PHASECHK.TRANS64.TRYWAIT P0, [R3+URZ+0x26840], R0 ;  /* 0x02684000030075a7 */ /* 0x000264000800017f */
[----:B-1----:R-:W-:Y:S05]  /*a0f0*/  @!P0 NANOSLEEP.SYNCS 0x989680 ;  /* 0x009896800000895d */ /* 0x002fea0003900000 */
[----:B------:R-:W1:Y:S02]  /*a100*/  @!P0 SYNCS.PHASECHK.TRANS64 P0, [R3+URZ+0x26840], R0 ;  /* 0x02684000030085a7 */ /* 0x000e64000800007f */
[----:B-1----:R-:W-:Y:S05]  /*a110*/  @!P0 BRA `(.L_x_2622) ;  /* 0xfffffffc00f08947 */ /* 0x002fea000383ffff */
[----:B------:R-:W-:Y:S05]  /*a120*/  BRA `(.L_x_2656) ;  /* 0xfffffff000f47947 */ /* 0x000fea000383ffff */
.L_x_2624:
[----:B------:R-:W-:Y:S01]  /*a130*/  BSSY B0, `(.L_x_2657) ;  /* 0x0000006000007945 */ /* 0x000fe20003800000 */
[----:B------:R-:W-:-:S07]  /*a140*/  IMAD.MOV.U32 R15, RZ, RZ, -0x1 ;  /* 0xffffffffff0f7424 */ /* 0x000fce00078e00ff */
[----:B------:R-:W-:Y:S05]  /*a150*/  WARPSYNC.COLLECTIVE R15, `(.L_x_2658) ;  /* 0x000000000f0c7348 */ /* 0x000fea0003c00000 */
[----:B------:R-:W-:Y:S02]  /*a160*/  ELECT P6, UR62, PT ;  /* 0x00000000003e782f */ /* 0x000fe400038c0000 */
[----:B------:R-:W-:Y:S01]  /*a170*/  MOV R14, UR62 ;  /* 0x0000003e000e7c02 */ /* 0x000fe20008000f00 */
[----:B------:R-:W-:Y:S10]  /*a180*/  ENDCOLLECTIVE ;  /* 0x000000000000791b */ /* 0x000ff40003800000 */
.L_x_2658:
[----:B------:R-:W-:Y:S05]  /*a190*/  BSYNC B0 ;  /* 0x0000000000007941 */ /* 0x000fea0003800000 */
.L_x_2657:
[----:B------:R-:W-:Y:S05]  /*a1a0*/  BRA `(.L_x_2659) ;  /* 0xfffffff400bc7947 */ /* 0x000fea000383ffff */
.L_x_2626:
[----:B-1----:R1:W2:Y:S02]  /*a1b0*/  SYNCS.PHASECHK.TRANS64.TRYWAIT P0, [R6+URZ], R5 ;  /* 0x00000005060075a7 */ /* 0x0022a4000800017f */
[----:B--2---:R-:W-:Y:S05]  /*a1c0*/  @!P0 NANOSLEEP.SYNCS 0x989680 ;  /* 0x009896800000895d */ /* 0x004fea0003900000 */
[----:B------:R-:W2:Y:S02]  /*a1d0*/  @!P0 SYNCS.PHASECHK.TRANS64 P0, [R6+URZ], R5 ;  /* 0x00000005060085a7 */ /* 0x000ea4000800007f */
[----:B--2---:R-:W-:Y:S05]  /*a1e0*/  @!P0 BRA `(.L_x_2626) ;  /* 0xfffffffc00f08947 */ /* 0x004fea000383ffff */
[----:B------:R-:W-:Y:S05]  /*a1f0*/  BRA `(.L_x_2660) ;  /* 0xfffffff400fc7947 */ /* 0x000fea000383ffff */
.L_x_2627:
[----:B--2---:R2:W3:Y:S02]  /*a200*/  SYNCS.PHASECHK.TRANS64.TRYWAIT P0, [R3+URZ], R2 ;  /* 0x00000002030075a7 */ /* 0x0044e4000800017f */
[----:B---3--:R-:W-:Y:S05]  /*a210*/  @!P0 NANOSLEEP.SYNCS 0x989680 ;  /* 0x009896800000895d */ /* 0x008fea0003900000 */
[----:B------:R-:W3:Y:S02]  /*a220*/  @!P0 SYNCS.PHASECHK.TRANS64 P0, [R3+URZ], R2 ;  /* 0x00000002030085a7 */ /* 0x000ee4000800007f */
[----:B---3--:R-:W-:Y:S05]  /*a230*/  @!P0 BRA `(.L_x_2627) ;  /* 0xfffffffc00f08947 */ /* 0x008fea000383ffff */
[----:B------:R-:W-:Y:S05]  /*a240*/  BRA `(.L_x_2661) ;  /* 0xfffffff400f07947 */ /* 0x000fea000383ffff */
.L_x_2629:
[----:B--2---:R2:W3:Y:S02]  /*a250*/  SYNCS.PHASECHK.TRANS64.TRYWAIT P0, [R0+URZ], R5 ;  /* 0x00000005000075a7 */ /* 0x0044e4000800017f */
[----:B---3--:R-:W-:Y:S05]  /*a260*/  @!P0 NANOSLEEP.SYNCS 0x989680 ;  /* 0x009896800000895d */ /* 0x008fea0003900000 */
[----:B------:R-:W3:Y:S02]  /*a270*/  @!P0 SYNCS.PHASECHK.TRANS64 P0, [R0+URZ], R5 ;  /* 0x00000005000085a7 */ /* 0x000ee4000800007f */
[----:B---3--:R-:W-:Y:S05]  /*a280*/  @!P0 BRA `(.L_x_2629) ;  /* 0xfffffffc00f08947 */ /* 0x008fea000383ffff */
[----:B------:R-:W-:Y:S05]  /*a290*/  BRA `(.L_x_2662) ;  /* 0xfffffff400f47947 */ /* 0x000fea000383ffff */
.L_x_2663:
        /* <DEDUP_REMOVED lines=14> */
.L_x_6570:


//--------------------- .text._ZN7cutlass13device_kernelIN5flash11enable_sm90INS1_16FlashAttnBwdSm90INS1_25CollectiveMainloopBwdSm90ILi2ELi2ELi2EN4cute5tupleIJNS5_1CILi1EEES8_S8_EEENS6_IJNS7_ILi64EEENS7_ILi128EEENS7_ILi96EEEEEENS_10bfloat16_tEfNS_4arch4Sm90ELb1ELb0ELb1ELb1ELb0ELb1ELb0ELb0ELi2ELi1ELi2ELi1ELb1EEENS1_21CollectiveEpilogueBwdISD_SE_SG_Li256ELb1ELb0ELi1EEENS1_25SingleTileBwdLPTSchedulerILb1ELi128ELb0EEEEEEEEEvNT_6ParamsE --------------------------
	.section	.text._ZN7cutlass13device_kernelIN5flash11enable_sm90INS1_16FlashAttnBwdSm90INS1_25CollectiveMainloopBwdSm90ILi2ELi2ELi2EN4cute5tupleIJNS5_1CILi1EEES8_S8_EEENS6_IJNS7_ILi64EEENS7_ILi128EEENS7_ILi96EEEEEENS_10bfloat16_tEfNS_4arch4Sm90ELb1ELb0ELb1ELb1ELb0ELb1ELb0ELb0ELi2ELi1ELi2ELi1ELb1EEENS1_21CollectiveEpilogueBwdISD_SE_SG_Li256ELb1ELb0ELi1EEENS1_25SingleTileBwdLPTSchedulerILb1ELi128ELb0EEEEEEEEEvNT_6ParamsE,"ax",@progbits
	.align	128
.text._ZN7cutlass13device_kernelIN5flash11enable_sm90INS1_16FlashAttnBwdSm90INS1_25CollectiveMainloopBwdSm90ILi2ELi2ELi2EN4cute5tupleIJNS5_1CILi1EEES8_S8_EEENS6_IJNS7_ILi64EEENS7_ILi128EEENS7_ILi96EEEEEENS_10bfloat16_tEfNS_4arch4Sm90ELb1ELb0ELb1ELb1ELb0ELb1ELb0ELb0ELi2ELi1ELi2ELi1ELb1EEENS1_21CollectiveEpilogueBwdISD_SE_SG_Li256ELb1ELb0ELi1EEENS1_25SingleTileBwdLPTSchedulerILb1ELi128ELb0EEEEEEEEEvNT_6ParamsE:
        .type           _ZN7cutlass13device_kernelIN5flash11enable_sm90INS1_16FlashAttnBwdSm90INS1_25CollectiveMainloopBwdSm90ILi2ELi2ELi2EN4cute5tupleIJNS5_1CILi1EEES8_S8_EEENS6_IJNS7_ILi64EEENS7_ILi128EEENS7_ILi96EEEEEENS_10bfloat16_tEfNS_4arch4Sm90ELb1ELb0ELb1ELb1ELb0ELb1ELb0ELb0ELi2ELi1ELi2ELi1ELb1EEENS1_21CollectiveEpilogueBwdISD_SE_SG_Li256ELb1ELb0ELi1EEENS1_25SingleTileBwdLPTSchedulerILb1ELi128ELb0EEEEEEEEEvNT_6ParamsE,@function
        .size           _ZN7cutlass13device_kernelIN5flash11enable_sm90INS1_16FlashAttnBwdSm90INS1_25CollectiveMainloopBwdSm90ILi2ELi2ELi2EN4cute5tupleIJNS5_1CILi1EEES8_S8_EEENS6_IJNS7_ILi64EEENS7_ILi128EEENS7_ILi96EEEEEENS_10bfloat16_tEfNS_4arch4Sm90ELb1ELb0ELb1ELb1ELb0ELb1ELb0ELb0ELi2ELi1ELi2ELi1ELb1EEENS1_21CollectiveEpilogueBwdISD_SE_SG_Li256ELb1ELb0ELi1EEENS1_25SingleTileBwdLPTSchedulerILb1ELi128ELb0EEEEEEEEEvNT_6ParamsE,(.L_x_6571 - _ZN7cutlass13device_kernelIN5flash11enable_sm90INS1_16FlashAttnBwdSm90INS1_25CollectiveMainloopBwdSm90ILi2ELi2ELi2EN4cute5tupleIJNS5_1CILi1EEES8_S8_EEENS6_IJNS7_ILi64EEENS7_ILi128EEENS7_ILi96EEEEEENS_10bfloat16_tEfNS_4arch4Sm90ELb1ELb0ELb1ELb1ELb0ELb1ELb0ELb0ELi2ELi1ELi2ELi1ELb1EEENS1_21CollectiveEpilogueBwdISD_SE_SG_Li256ELb1ELb0ELi1EEENS1_25SingleTileBwdLPTSchedulerILb1ELi128ELb0EEEEEEEEEvNT_6ParamsE)
        .other          _ZN7cutlass13device_kernelIN5flash11enable_sm90INS1_16FlashAttnBwdSm90INS1_25CollectiveMainloopBwdSm90ILi2ELi2ELi2EN4cute5tupleIJNS5_1CILi1EEES8_S8_EEENS6_IJNS7_ILi64EEENS7_ILi128EEENS7_ILi96EEEEEENS_10bfloat16_tEfNS_4arch4Sm90ELb1ELb0ELb1ELb1ELb0ELb1ELb0ELb0ELi2ELi1ELi2ELi1ELb1EEENS1_21CollectiveEpilogueBwdISD_SE_SG_Li256ELb1ELb0ELi1EEENS1_25SingleTileBwdLPTSchedulerILb1ELi128ELb0EEEEEEEEEvNT_6ParamsE,@"STO_CUDA_ENTRY STV_DEFAULT"
_ZN7cutlass13device_kernelIN5flash11enable_sm90INS1_16FlashAttnBwdSm90INS1_25CollectiveMainloopBwdSm90ILi2ELi2ELi2EN4cute5tupleIJNS5_1CILi1EEES8_S8_EEENS6_IJNS7_ILi64EEENS7_ILi128EEENS7_ILi96EEEEEENS_10bfloat16_tEfNS_4arch4Sm90ELb1ELb0ELb1ELb1ELb0ELb1ELb0ELb0ELi2ELi1ELi2ELi1ELb1EEENS1_21CollectiveEpilogueBwdISD_SE_SG_Li256ELb1ELb0ELi1EEENS1_25SingleTileBwdLPTSchedulerILb1ELi128ELb0EEEEEEEEEvNT_6ParamsE:
        /* <DEDUP_REMOVED lines=24> */
.L_x_2665:
[----:B------:R-:W-:Y:S05]  /*0180*/  BSYNC B0 ;  /* 0x0000000000007941 */ /* 0x000fea0003800000 */
.L_x_2664:
        /* <DEDUP_REMOVED lines=37> */
.L_x_2666:
        /* <DEDUP_REMOVED lines=22> */
.L_x_2667:
[----:B------:R-:W-:Y:S01]  /*0540*/  PLOP3.LUT P0, PT, PT, PT, UP0, 0x80, 0x0 ;  /* 0x000000000000781c */ /* 0x000fe20003f0f008 */
[----:B------:R-:W-:Y:S01]  /*0550*/  NOP ;  /* 0x0000000000007918 */ /* 0x000fe20000000000 */
[----:B------:R-:W-:Y:S01]  /*0560*/  ULDC.64 UR46, c[0x0][0x208] ;  /* 0x00008200002e7ab9 */ /* 0x000fe20000000a00 */
[----:B------:R-:W-:Y:S01]  /*0570*/  BSSY B6, `(.L_x_2668) ;  /* 0x0000ad0000067945 */ /* 0x000fe20003800000 */
[----:B-12-4-:R-:W-:Y:S09]  /*0580*/  BAR.SYNC.DEFER_BLOCKING 0x0 ;  /* 0x0000000000007b1d */ /* 0x016ff20000010000 */
[----:B------:R-:W-:Y:S05]  /*0590*/  @!P0 BRA `(.L_x_2669) ;  /* 0x0000006800408947 */ /* 0x000fea0003800000 */
.L_x_2670:
        /* <DEDUP_REMOVED lines=32> */
.L_x_2671:
[----:B------:R-:W-:Y:S01]  /*07a0*/  ULDC UR7, c[0x0][0x8c4] ;  /* 0x0002310000077ab9 */ /* 0x000fe20000000800 */
[----:B------:R-:W-:Y:S01]  /*07b0*/  UMOV UR36, UR10 ;  /* 0x0000000a00247c82 */ /* 0x000fe20008000000 */
[----:B------:R-:W-:-:S11]  /*07c0*/  UISETP.NE.AND UP0, UPT, UR7, 0x1, UPT ;  /* 0x000000010700788c */ /* 0x000fd6000bf05270 */
[----:B------:R-:W-:Y:S02]  /*07d0*/  @UP0 ULDC.64 UR8, c[0x0][0x8c8] ;  /* 0x0002320000080ab9 */ /* 0x000fe40000000a00 */
[----:B------:R-:W-:-:S04]  /*07e0*/  UIMAD.WIDE.U32 UR4, UR10, UR8, URZ ;  /* 0x000000080a0472a5 */ /* 0x000fc8000f8e003f */
[----:B------:R-:W-:-:S04]  /*07f0*/  @UP0 USHF.R.U32.HI UR36, URZ, UR9, UR5 ;  /* 0x000000093f240299 */ /* 0x000fc80008011605 */
[----:B------:R-:W-:-:S12]  /*0800*/  UIMAD UR4, UR36, UR7, URZ ;  /* 0x00000007240472a4 */ /* 0x000fd8000f8e023f */
.L_x_2672:
        /* <DEDUP_REMOVED lines=9> */
[----:B------:R-:W-:-:S03]  /*08a0*/  @UP0 USHF.R.U32.HI UR39, URZ, UR7, UR5 ;  /* 0x000000073f270299 */ /* 0x000fc60008011605 */
[----:B------:R-:W-:Y:S02]  /*08b0*/  ULDC.64 UR4, c[0x0][0x8f8] ;  /* 0x00023e0000047ab9 */ /* 0x000fe40000000a00 */
[----:B------:R-:W-:Y:S01]  /*08c0*/  ISETP.NE.U32.AND P0, PT, RZ, UR4, PT ;  /* 0x00000004ff007c0c */ /* 0x000fe2000bf05070 */
[----:B------:R-:W-:-:S03]  /*08d0*/  UIADD3 UR4, -UR39, URZ, URZ ;  /* 0x0000003f27047290 */ /* 0x000fc6000fffe13f */
[----:B------:R-:W-:Y:S01]  /*08e0*/  ISETP.NE.AND.EX P0, PT, RZ, UR5, PT, P0 ;  /* 0x00000005ff007c0c */ /* 0x000fe2000bf05300 */
[----:B------:R-:W-:-:S12]  /*08f0*/  UIMAD UR37, UR37, UR4, UR6 ;  /* 0x00000004252572a4 */ /* 0x000fd8000f8e0206 */
        /* <DEDUP_REMOVED lines=8> */
.L_x_2673:
        /* <DEDUP_REMOVED lines=14> */
.L_x_2675:
[----:B------:R-:W-:-:S05]  /*0a60*/  ULDC UR4, c[0x0][0x8ec] ;  /* 0x00023b0000047ab9 */ /* 0x000fca0000000800 */
.L_x_2674:
[----:B------:R-:W-:-:S04]  /*0a70*/  UIADD3 UR4, UR4, 0x7f, URZ ;  /* 0x0000007f04047890 */ /* 0x000fc8000fffe03f */
[----:B------:R-:W-:-:S04]  /*0a80*/  USHF.R.S32.HI UR5, URZ, 0x1f, UR4 ;  /* 0x0000001f3f057899 */ /* 0x000fc80008011404 */
[----:B------:R-:W-:-:S04]  /*0a90*/  ULEA.HI UR5, UR5, UR4, URZ, 0x7 ;  /* 0x0000000405057291 */ /* 0x000fc8000f8f383f */
[----:B------:R-:W-:-:S04]  /*0aa0*/  USHF.R.S32.HI UR5, URZ, 0x7, UR5 ;  /* 0x000000073f057899 */ /* 0x000fc80008011405 */
[----:B------:R-:W-:-:S04]  /*0ab0*/  UISETP.GE.AND UP0, UPT, UR36, UR5, UPT ;  /* 0x000000052400728c */ /* 0x000fc8000bf06270 */
[----:B------:R-:W-:-:S06]  /*0ac0*/  USEL UR39, UR39, 0xffffffff, !UP0 ;  /* 0xffffffff27277887 */ /* 0x000fcc000c000000 */
[----:B------:R-:W-:-:S13]  /*0ad0*/  ISETP.LE.AND P0, PT, RZ, UR39, PT ;  /* 0x00000027ff007c0c */ /* 0x000fda000bf03270 */
[----:B------:R-:W-:Y:S05]  /*0ae0*/  @!P0 BRA `(.L_x_2676) ;  /* 0x000000a400e08947 */ /* 0x000fea0003800000 */
[----:B------:R-:W1:Y:S01]  /*0af0*/  S2R R0, SR_TID.X ;  /* 0x0000000000007919 */ /* 0x000e620000002100 */
[----:B------:R-:W-:Y:S01]  /*0b00*/  ULDC.64 UR4, c[0x0][0x780] ;  /* 0x0001e00000047ab9 */ /* 0x000fe20000000a00 */
[----:B------:R-:W-:Y:S01]  /*0b10*/  USHF.R.S32.HI UR40, URZ, 0x1f, UR37 ;  /* 0x0000001f3f287899 */ /* 0x000fe20008011425 */
[----:B------:R-:W-:Y:S01]  /*0b20*/  ISETP.NE.U32.AND P0, PT, RZ, UR4, PT ;  /* 0x00000004ff007c0c */ /* 0x000fe2000bf05070 */
[----:B------:R-:W-:-:S03]  /*0b30*/  ULDC UR44, c[0x0][0x290] ;  /* 0x0000a400002c7ab9 */ /* 0x000fc60000000800 */
        /* <DEDUP_REMOVED lines=10> */
.L_x_2677:
        /* <DEDUP_REMOVED lines=14> */
.L_x_2678:
        /* <DEDUP_REMOVED lines=11> */
.L_x_2679:
        /* <DEDUP_REMOVED lines=13> */
.L_x_2680:
[----:B------:R-:W-:Y:S01]  /*0e40*/  UIADD3 UR5, UR41, -UR44, URZ ;  /* 0x8000002c29057290 */ /* 0x000fe2000fffe03f */
[----:B------:R-:W-:Y:S01]  /*0e50*/  PLOP3.LUT P0, PT, PT, PT, PT, 0x80, 0x0 ;  /* 0x000000000000781c */ /* 0x000fe20003f0f070 */
[----:B------:R-:W-:Y:S01]  /*0e60*/  ULDC UR6, c[0x0][0x74c] ;  /* 0x0001d30000067ab9 */ /* 0x000fe20000000800 */
[----:B------:R-:W-:Y:S01]  /*0e70*/  UIADD3 UR4, UR41, 0x3f, URZ ;  /* 0x0000003f29047890 */ /* 0x000fe2000fffe03f */
[----:B------:R-:W-:Y:S01]  /*0e80*/  CS2R R70, SRZ ;  /* 0x0000000000467805 */ /* 0x000fe2000001ff00 */
[----:B------:R-:W-:Y:S01]  /*0e90*/  ULEA UR5, UR36, UR5, 0x7 ;  /* 0x0000000524057291 */ /* 0x000fe2000f8e383f */
[----:B------:R-:W-:Y:S02]  /*0ea0*/  CS2R R68, SRZ ;  /* 0x0000000000447805 */ /* 0x000fe4000001ff00 */
[----:B------:R-:W-:Y:S02]  /*0eb0*/  CS2R R66, SRZ ;  /* 0x0000000000427805 */ /* 0x000fe4000001ff00 */
[----:B------:R-:W-:Y:S01]  /*0ec0*/  CS2R R64, SRZ ;  /* 0x0000000000407805 */ /* 0x000fe2000001ff00 */
[----:B------:R-:W-:Y:S01]  /*0ed0*/  UIADD3 UR5, UR5, -UR6, URZ ;  /* 0x8000000605057290 */ /* 0x000fe2000fffe03f */
[----:B------:R-:W-:-:S02]  /*0ee0*/  CS2R R62, SRZ ;  /* 0x00000000003e7805 */ /* 0x000fc4000001ff00 */
[----:B------:R-:W-:Y:S02]  /*0ef0*/  CS2R R60, SRZ ;  /* 0x00000000003c7805 */ /* 0x000fe4000001ff00 */
[----:B------:R-:W-:Y:S01]  /*0f00*/  CS2R R58, SRZ ;  /* 0x00000000003a7805 */ /* 0x000fe2000001ff00 */
[----:B------:R-:W-:Y:S01]  /*0f10*/  USHF.R.S32.HI UR6, URZ, 0x1f, UR5 ;  /* 0x0000001f3f067899 */ /* 0x000fe20008011405 */
[----:B------:R-:W-:Y:S02]  /*0f20*/  CS2R R56, SRZ ;  /* 0x0000000000387805 */ /* 0x000fe4000001ff00 */
        /* <DEDUP_REMOVED lines=69> */
.L_x_2683:
        /* <DEDUP_REMOVED lines=15> */
.L_x_2682:
        /* <DEDUP_REMOVED lines=22> */
.L_x_2685:
        /* <DEDUP_REMOVED lines=15> */
.L_x_2684:
[----:B------:R-:W-:Y:S01]  /*16c0*/  SHF.R.S32.HI R19, RZ, 0x1f, R18 ;  /* 0x0000001fff137819 */ /* 0x000fe20000011412 */
[----:B------:R-:W-:-:S03]  /*16d0*/  UMOV UR4, 0xffffffff ;  /* 0xffffffff00047882 */ /* 0x000fc60000000000 */
[----:B------:R-:W-:-:S04]  /*16e0*/  LEA.HI R0, R19, R18, RZ, 0x7 ;  /* 0x0000001213007211 */ /* 0x000fc800078f38ff */
[----:B------:R-:W-:Y:S01]  /*16f0*/  SHF.R.S32.HI R17, RZ, 0x7, R0 ;  /* 0x00000007ff117819 */ /* 0x000fe20000011400 */
[----:B------:R-:W-:Y:S06]  /*1700*/  BRA.DIV UR4, `(.L_x_2686) ;  /* 0x0000009a04e07947 */ /* 0x000fec000b800000 */
[----:B------:R1:W2:Y:S02]  /*1710*/  SHFL.IDX PT, R14, R17, RZ, 0x1f ;  /* 0x00001fff110e7589 */ /* 0x0002a400000e0000 */
.L_x_2783:
        /* <DEDUP_REMOVED lines=15> */
.L_x_2687:
        /* <DEDUP_REMOVED lines=19> */
.L_x_2689:
        /* <DEDUP_REMOVED lines=35> */
[----:B------:R-:W-:Y:S01]  /*1b70*/  UIMAD UR44, UR36, -0x80, UR44 ;  /* 0xffffff80242c78a4 */ /* 0x000fe2000f8e022c */
[----:B------:R-:W-:Y:S01]  /*1b80*/  LEA.HI R23, R23, R22, RZ, 0x5 ;  /* 0x0000001617177211 */ /* 0x000fe200078f28ff */
[----:B------:R-:W-:Y:S01]  /*1b90*/  IMAD.SHL.U32 R7, R7, 0x10, RZ ;  /* 0x0000001007077824 */ /* 0x000fe200078e00ff */
[----:B------:R-:W-:Y:S01]  /*1ba0*/  LEA.HI R5, R17, R17, RZ, 0x1 ;  /* 0x0000001111057211 */ /* 0x000fe200078f08ff */
[----:B------:R2:W3:Y:S01]  /*1bb0*/  LDSM.16.M88.4 R164, [R6+0x6000] ;  /* 0x0060000006a4783b */ /* 0x0004e20000000200 */
[----:B------:R-:W-:Y:S01]  /*1bc0*/  SHF.R.S32.HI R23, RZ, 0x5, R23 ;  /* 0x00000005ff177819 */ /* 0x000fe20000011417 */
[----:B------:R-:W-:Y:S01]  /*1bd0*/  IMAD.U32 R8, RZ, RZ, UR44 ;  /* 0x0000002cff087e24 */ /* 0x000fe2000f8e00ff */
[----:B------:R-:W-:Y:S01]  /*1be0*/  LOP3.LUT R7, R0, 0x30, R7, 0xf8, !PT ;  /* 0x0000003000077812 */ /* 0x000fe200078ef807 */
[----:B------:R2:W4:Y:S01]  /*1bf0*/  LDSM.16.M88.4 R168, [R6+0x8000] ;  /* 0x0080000006a8783b */ /* 0x0005220000000200 */
[----:B------:R-:W-:Y:S01]  /*1c00*/  SHF.R.S32.HI R3, RZ, 0x2, R24 ;  /* 0x00000002ff037819 */ /* 0x000fe20000011418 */
[----:B------:R-:W-:Y:S01]  /*1c10*/  IMAD R23, R23, -0x10, R8 ;  /* 0xfffffff017177824 */ /* 0x000fe200078e0208 */
[----:B------:R-:W-:Y:S01]  /*1c20*/  SHF.R.U32.HI R8, RZ, 0x3, R0 ;  /* 0x00000003ff087819 */ /* 0x000fe20000011600 */
[----:B------:R2:W2:Y:S01]  /*1c30*/  LDSM.16.M88.4 R172, [R6+0xa000] ;  /* 0x00a0000006ac783b */ /* 0x0004a20000000200 */
[----:B------:R-:W-:Y:S01]  /*1c40*/  LOP3.LUT R0, R5, 0xfffffffe, RZ, 0xc0, !PT ;  /* 0xfffffffe05007812 */ /* 0x000fe200078ec0ff */
[----:B------:R-:W-:Y:S01]  /*1c50*/  IMAD.MOV.U32 R5, RZ, RZ, 0x20 ;  /* 0x00000020ff057424 */ /* 0x000fe200078e00ff */
[----:B------:R-:W-:Y:S01]  /*1c60*/  SHF.R.S32.HI R24, RZ, 0x1f, R24 ;  /* 0x0000001fff187819 */ /* 0x000fe20000011418 */
[----:B------:R-:W-:Y:S01]  /*1c70*/  IMAD R236, R17, 0x8, R4 ;  /* 0x0000000811ec7824 */ /* 0x000fe200078e0204 */
        /* <DEDUP_REMOVED lines=63> */
[----:B------:R-:W-:Y:S01]  /*2070*/  CS2R R72, SRZ ;  /* 0x0000000000487805 */ /* 0x000fe2000001ff00 */
[----:B------:R-:W-:Y:S01]  /*2080*/  IMAD R0, R0, 0x4, R235 ;  /* 0x0000000400007824 */ /* 0x000fe200078e02eb */
[----:B------:R-:W-:Y:S01]  /*2090*/  ULOP3.LUT UR13, UR38, 0x1, URZ, 0xfc, !UPT ;  /* 0x00000001260d7892 */ /* 0x000fe2000f8efc3f */
[----:B------:R-:W-:Y:S01]  /*20a0*/  UMOV UR12, URZ ;  /* 0x0000003f000c7c82 */ /* 0x000fe20008000000 */
[----:B------:R-:W-:Y:S01]  /*20b0*/  UMOV UR4, URZ ;  /* 0x0000003f00047c82 */ /* 0x000fe20008000000 */
[----:B------:R-:W-:Y:S01]  /*20c0*/  ULDC UR5, c[0x0][0x75c] ;  /* 0x0001d70000057ab9 */ /* 0x000fe20000000800 */
[----:B-1234-:R-:W-:-:S08]  /*20d0*/  ULDC UR6, c[0x0][0x744] ;  /* 0x0001d10000067ab9 */ /* 0x01efd00000000800 */
.L_x_2700:
[----:B------:R-:W-:-:S06]  /*20e0*/  UISETP.NE.AND UP0, UPT, UR13, 0x3, UPT ;  /* 0x000000030d00788c */ /* 0x000fcc000bf05270 */
[----:B------:R-:W-:-:S13]  /*20f0*/  PLOP3.LUT P0, PT, PT, PT, UP0, 0x80, 0x0 ;  /* 0x000000000000781c */ /* 0x000fda0003f0f008 */
[----:B-1----:R-:W-:Y:S05]  /*2100*/  @!P0 BRA `(.L_x_2690) ;  /* 0x0000000000048947 */ /* 0x002fea0003800000 */
[----:B------:R-:W-:Y:S01]  /*2110*/  BPT.TRAP 0x1 ;  /* 0x000000040000795c */ /* 0x000fe20000300000 */
.L_x_2690:
[----:B------:R-:W-:Y:S01]  /*2120*/  R2UR UR7, R235 ;  /* 0x00000000eb0772ca */ /* 0x000fe200000e0000 */
[----:B------:R-:W-:-:S05]  /*2130*/  IMAD.U32 R120, RZ, RZ, UR12 ;  /* 0x0000000cff787e24 */ /* 0x000fca000f8e00ff */
[----:B------:R-:W-:-:S07]  /*2140*/  SHF.L.U32 R120, R120, 0x1f, RZ ;  /* 0x0000001f78787819 */ /* 0x000fce00000006ff */
[----:B------:R-:W-:-:S09]  /*2150*/  ULEA UR7, UR4, UR7, 0x3 ;  /* 0x0000000704077291 */ /* 0x000fd2000f8e183f */
[----:B------:R1:W2:Y:S01]  /*2160*/  SYNCS.PHASECHK.TRANS64.TRYWAIT P1, [UR7+0x26810], R120 ;  /* 0x02681078ff0075a7 */ /* 0x0002a20008020147 */
[----:B------:R-:W-:Y:S05]  /*2170*/  @!P0 BRA `(.L_x_2691) ;  /* 0x0000000000048947 */ /* 0x000fea0003800000 */
[----:B------:R-:W-:Y:S01]  /*2180*/  BPT.TRAP 0x1 ;  /* 0x000000040000795c */ /* 0x000fe20000300000 */
.L_x_2691:
[----:B--2---:R-:W-:Y:S05]  /*2190*/  @P1 BRA `(.L_x_2692) ;  /* 0x0000000000081947 */ /* 0x004fea0003800000 */
[----:B------:R-:W2:Y:S02]  /*21a0*/  SYNCS.PHASECHK.TRANS64.TRYWAIT P1, [UR7+0x26810], R120 ;  /* 0x02681078ff0075a7 */ /* 0x000ea40008020147 */
[----:B--2---:R-:W-:Y:S05]  /*21b0*/  @!P1 BRA `(.L_x_2693) ;  /* 0x0000009000689947 */ /* 0x004fea0003800000 */
.L_x_2692:
[----:B------:R-:W-:Y:S01]  /*21c0*/  R2UR UR8, R235 ;  /* 0x00000000eb0872ca */ /* 0x000fe200000e0000 */
[----:B------:R-:W-:Y:S01]  /*21d0*/  IMAD R4, R16, 0x800, R235 ;  /* 0x0000080010047824 */ /* 0x000fe200078e02eb */
[----:B------:R-:W-:Y:S01]  /*21e0*/  WARPGROUP.ARRIVE ;  /* 0x00000000000079c5 */ /* 0x000fe20000000000 */
[----:B------:R-:W-:Y:S01]  /*21f0*/  UMOV UR11, 0x80000020 ;  /* 0x80000020000b7882 */ /* 0x000fe20000000000 */
[----:B--2---:R-:W-:Y:S02]  /*2200*/  IMAD.U32 R5, RZ, RZ, UR4 ;  /* 0x00000004ff057e24 */ /* 0x004fe4000f8e00ff */
[----:B------:R-:W-:Y:S02]  /*2210*/  R2UR UR9, R4 ;  /* 0x00000000040972ca */ /* 0x000fe400000e0000 */
[----:B------:R-:W-:-:S04]  /*2220*/  IMAD R4, R5, 0x40, R2 ;  /* 0x0000004005047824 */ /* 0x000fc800078e0202 */
[----:B------:R-:W-:Y:S01]  /*2230*/  IMAD R4, R4, 0x4, R235 ;  /* 0x0000000404047824 */ /* 0x000fe200078e02eb */
[----:B------:R-:W-:-:S04]  /*2240*/  UIADD3 UR8, UR8, 0x12000, URZ ;  /* 0x0001200008087890 */ /* 0x000fc8000fffe03f */
[----:B------:R-:W-:Y:S02]  /*2250*/  USHF.R.U32.HI UR8, URZ, 0x4, UR8 ;  /* 0x000000043f087899 */ /* 0x000fe40008011608 */
[----:B------:R-:W-:Y:S02]  /*2260*/  USHF.R.U32.HI UR9, URZ, 0x4, UR9 ;  /* 0x000000043f097899 */ /* 0x000fe40008011609 */
[----:B------:R-:W-:Y:S02]  /*2270*/  ULOP3.LUT UR14, UR8, 0x3fff, URZ, 0xc0, !UPT ;  /* 0x00003fff080e7892 */ /* 0x000fe4000f8ec03f */
[----:B------:R-:W-:Y:S02]  /*2280*/  ULOP3.LUT UR9, UR9, 0x3fff, URZ, 0xc0, !UPT ;  /* 0x00003fff09097892 */ /* 0x000fe4000f8ec03f */
[----:B------:R-:W-:Y:S02]  /*2290*/  ULOP3.LUT UR15, UR14, 0x10000, URZ, 0xfc, !UPT ;  /* 0x000100000e0f7892 */ /* 0x000fe4000f8efc3f */
[----:B------:R-:W-:-:S02]  /*22a0*/  ULOP3.LUT UR16, UR9, 0x10000, URZ, 0xfc, !UPT ;  /* 0x0001000009107892 */ /* 0x000fc4000f8efc3f */
[----:B------:R-:W-:Y:S01]  /*22b0*/  UIMAD UR15, UR4, 0x300, UR15 ;  /* 0x00000300040f78a4 */ /* 0x000fe2000f8e020f */
[----:B------:R-:W-:-:S04]  /*22c0*/  UMOV UR9, 0xc0000010 ;  /* 0xc000001000097882 */ /* 0x000fc80000000000 */
        /* <DEDUP_REMOVED lines=49> */
.L_x_2694:
[----:B------:R1:W1:Y:S01]  /*25e0*/  SYNCS.PHASECHK.TRANS64.TRYWAIT P1, [UR7+0x26830], R120 ;  /* 0x02683078ff0075a7 */ /* 0x0002620008020147 */
[----:B------:R-:W-:Y:S05]  /*25f0*/  @!P0 BRA `(.L_x_2695) ;  /* 0x0000000000048947 */ /* 0x000fea0003800000 */
[----:B------:R-:W-:Y:S01]  /*2600*/  BPT.TRAP 0x1 ;  /* 0x000000040000795c */ /* 0x000fe20000300000 */
.L_x_2695:
        /* <DEDUP_REMOVED lines=50> */
.L_x_2696:
        /* <DEDUP_REMOVED lines=555> */
.L_x_2698:
        /* <DEDUP_REMOVED lines=45> */
.L_x_2699:
        /* <DEDUP_REMOVED lines=62> */
.L_x_2681:
[----:B------:R-:W-:Y:S05]  /*5290*/  @P0 BRA `(.L_x_2701) ;  /* 0x00000010007c0947 */ /* 0x000fea0003800000 */
[----:B-1----:R-:W1:Y:S01]  /*52a0*/  S2R R0, SR_TID.X ;  /* 0x0000000000007919 */ /* 0x002e620000002100 */
[----:B------:R-:W2:Y:S01]  /*52b0*/  S2UR UR5, SR_CgaCtaId ;  /* 0x00000000000579c3 */ /* 0x000ea20000008800 */
[----:B------:R-:W-:Y:S01]  /*52c0*/  UMOV UR4, 0x400 ;  /* 0x0000040000047882 */ /* 0x000fe20000000000 */
[----:B------:R-:W-:-:S06]  /*52d0*/  F2FP.BF16.F32.PACK_AB R72, R73, R72 ;  /* 0x000000484948723e */ /* 0x000fcc00000010ff */
[----:B------:R-:W-:Y:S01]  /*52e0*/  BAR.SYNC.DEFER_BLOCKING 0x1, 0x100 ;  /* 0x0044000000007b1d */ /* 0x000fe20000010000 */
[----:B------:R-:W-:Y:S02]  /*52f0*/  F2FP.BF16.F32.PACK_AB R73, R75, R74 ;  /* 0x0000004a4b49723e */ /* 0x000fe400000010ff */
[----:B------:R-:W-:Y:S02]  /*5300*/  F2FP.BF16.F32.PACK_AB R80, R81, R80 ;  /* 0x000000505150723e */ /* 0x000fe400000010ff */
[----:B------:R-:W-:Y:S01]  /*5310*/  F2FP.BF16.F32.PACK_AB R74, R77, R76 ;  /* 0x0000004c4d4a723e */ /* 0x000fe200000010ff */
[----:B------:R-:W-:Y:S01]  /*5320*/  ULDC.64 UR8, c[0x0][0x878] ;  /* 0x00021e0000087ab9 */ /* 0x000fe20000000a00 */
[----:B------:R-:W-:Y:S01]  /*5330*/  F2FP.BF16.F32.PACK_AB R75, R79, R78 ;  /* 0x0000004e4f4b723e */ /* 0x000fe200000010ff */
[----:B------:R-:W-:Y:S01]  /*5340*/  UISETP.NE.U32.AND UP1, UPT, UR8, URZ, UPT ;  /* 0x0000003f0800728c */ /* 0x000fe2000bf25070 */
[----:B------:R-:W-:Y:S02]  /*5350*/  F2FP.BF16.F32.PACK_AB R81, R83, R82 ;  /* 0x000000525351723e */ /* 0x000fe400000010ff */
[----:B------:R-:W-:Y:S01]  /*5360*/  F2FP.BF16.F32.PACK_AB R88, R89, R88 ;  /* 0x000000585958723e */ /* 0x000fe200000010ff */
[----:B------:R-:W-:Y:S01]  /*5370*/  UISETP.NE.AND.EX UP1, UPT, UR9, URZ, UPT, UP1 ;  /* 0x0000003f0900728c */ /* 0x000fe2000bf25310 */
[----:B------:R-:W-:-:S02]  /*5380*/  F2FP.BF16.F32.PACK_AB R82, R85, R84 ;  /* 0x000000545552723e */ /* 0x000fc400000010ff */
[----:B------:R-:W-:Y:S02]  /*5390*/  F2FP.BF16.F32.PACK_AB R83, R87, R86 ;  /* 0x000000565753723e */ /* 0x000fe400000010ff */
[----:B------:R-:W-:Y:S02]  /*53a0*/  F2FP.BF16.F32.PACK_AB R89, R91, R90 ;  /* 0x0000005a5b59723e */ /* 0x000fe400000010ff */
[----:B------:R-:W-:Y:S01]  /*53b0*/  F2FP.BF16.F32.PACK_AB R96, R97, R96 ;  /* 0x000000606160723e */ /* 0x000fe200000010ff */
[----:B--2---:R-:W-:Y:S01]  /*53c0*/  ULEA UR7, UR5, UR4, 0x18 ;  /* 0x0000000405077291 */ /* 0x004fe2000f8ec03f */
[----:B------:R-:W-:Y:S02]  /*53d0*/  F2FP.BF16.F32.PACK_AB R90, R93, R92 ;  /* 0x0000005c5d5a723e */ /* 0x000fe400000010ff */
[----:B------:R-:W-:Y:S01]  /*53e0*/  F2FP.BF16.F32.PACK_AB R91, R95, R94 ;  /* 0x0000005e5f5b723e */ /* 0x000fe200000010ff */
[----:B------:R-:W-:Y:S01]  /*53f0*/  ULDC.64 UR4, c[0x0][0x870] ;  /* 0x00021c0000047ab9 */ /* 0x000fe20000000a00 */
[----:B------:R-:W-:Y:S01]  /*5400*/  F2FP.BF16.F32.PACK_AB R97, R99, R98 ;  /* 0x000000626361723e */ /* 0x000fe200000010ff */
[----:B------:R-:W-:Y:S01]  /*5410*/  UISETP.NE.U32.AND UP0, UPT, UR4, URZ, UPT ;  /* 0x0000003f0400728c */ /* 0x000fe2000bf05070 */
[----:B-1----:R-:W-:Y:S01]  /*5420*/  VIADD R9, R0, 0xffffff80 ;  /* 0xffffff8000097836 */ /* 0x002fe20000000000 */
        /* <DEDUP_REMOVED lines=15> */
[----:B------:R-:W-:Y:S02]  /*5520*/  LEA.HI R3, R2, R2, RZ, 0x1 ;  /* 0x0000000202037211 */ /* 0x000fe400078f08ff */
[----:B------:R-:W-:-:S02]  /*5530*/  SHF.R.S32.HI R7, RZ, 0x1f, R2 ;  /* 0x0000001fff077819 */ /* 0x000fc40000011402 */
[--C-:B------:R-:W-:Y:S02]  /*5540*/  SHF.R.S32.HI R4, RZ, 0x1, R3.reuse ;  /* 0x00000001ff047819 */ /* 0x100fe40000011403 */
[----:B------:R-:W-:Y:S02]  /*5550*/  SHF.R.S32.HI R5, RZ, 0x1f, R3 ;  /* 0x0000001fff057819 */ /* 0x000fe40000011403 */
[----:B------:R-:W-:Y:S02]  /*5560*/  LEA.HI R7, R7, R2, RZ, 0x3 ;  /* 0x0000000207077211 */ /* 0x000fe400078f18ff */
[----:B------:R-:W-:Y:S02]  /*5570*/  LEA.HI R5, R5, R4, RZ, 0x2 ;  /* 0x0000000405057211 */ /* 0x000fe400078f10ff */
[----:B------:R-:W-:Y:S01]  /*5580*/  F2FP.BF16.F32.PACK_AB R106, R109, R108 ;  /* 0x0000006c6d6a723e */ /* 0x000fe200000010ff */
[----:B------:R-:W-:Y:S01]  /*5590*/  IMAD.SHL.U32 R6, R7, 0x20, RZ ;  /* 0x0000002007067824 */ /* 0x000fe200078e00ff */
[----:B------:R-:W-:-:S02]  /*55a0*/  LOP3.LUT R5, R5, 0xfffffffc, RZ, 0xc0, !PT ;  /* 0xfffffffc05057812 */ /* 0x000fc400078ec0ff */
[----:B------:R-:W-:Y:S02]  /*55b0*/  LOP3.LUT R7, R3, 0x3fffffe, RZ, 0xc0, !PT ;  /* 0x03fffffe03077812 */ /* 0x000fe400078ec0ff */
[----:B------:R-:W-:Y:S01]  /*55c0*/  LOP3.LUT R6, R6, 0x7fffff00, RZ, 0xc0, !PT ;  /* 0x7fffff0006067812 */ /* 0x000fe200078ec0ff */
[----:B------:R-:W-:Y:S01]  /*55d0*/  IMAD.IADD R5, R4, 0x1, -R5 ;  /* 0x0000000104057824 */ /* 0x000fe200078e0a05 */
[----:B------:R-:W-:Y:S01]  /*55e0*/  F2FP.BF16.F32.PACK_AB R107, R111, R110 ;  /* 0x0000006e6f6b723e */ /* 0x000fe200000010ff */
[----:B------:R-:W-:Y:S01]  /*55f0*/  IMAD.IADD R7, R2, 0x1, -R7 ;  /* 0x0000000102077824 */ /* 0x000fe200078e0a07 */
[----:B------:R-:W-:Y:S01]  /*5600*/  F2FP.BF16.F32.PACK_AB R113, R115, R114 ;  /* 0x000000727371723e */ /* 0x000fe200000010ff */
[C---:B------:R-:W-:Y:S01]  /*5610*/  IMAD.SHL.U32 R4, R5.reuse, 0x40, RZ ;  /* 0x0000004005047824 */ /* 0x040fe200078e00ff */
[----:B------:R-:W-:Y:S01]  /*5620*/  LOP3.LUT P0, RZ, R5, 0x2, RZ, 0xc0, !PT ;  /* 0x0000000205ff7812 */ /* 0x000fe2000780c0ff */
[----:B------:R-:W-:Y:S01]  /*5630*/  IMAD R6, R10, 0x200, R6 ;  /* 0x000002000a067824 */ /* 0x000fe200078e0206 */
[----:B------:R-:W-:Y:S01]  /*5640*/  F2FP.BF16.F32.PACK_AB R24, R25, R24 ;  /* 0x000000181918723e */ /* 0x000fe200000010ff */
[----:B------:R-:W-:Y:S01]  /*5650*/  IMAD.MOV.U32 R2, RZ, RZ, 0x20 ;  /* 0x00000020ff027424 */ /* 0x000fe200078e00ff */
[----:B------:R-:W-:Y:S01]  /*5660*/  LOP3.LUT R3, R4, 0xc0, RZ, 0xc0, !PT ;  /* 0x000000c004037812 */ /* 0x000fe200078ec0ff */
[----:B------:R-:W-:Y:S01]  /*5670*/  IMAD R7, R7, 0x20, R6 ;  /* 0x0000002007077824 */ /* 0x000fe200078e0206 */
[----:B------:R-:W-:-:S02]  /*5680*/  F2FP.BF16.F32.PACK_AB R114, R117, R116 ;  /* 0x000000747572723e */ /* 0x000fc400000010ff */
[----:B------:R-:W-:Y:S02]  /*5690*/  LOP3.LUT R0, R3, 0x8, R0, 0xf8, !PT ;  /* 0x0000000803007812 */ /* 0x000fe400078ef800 */
[----:B------:R-:W-:Y:S02]  /*56a0*/  SHF.R.U32.HI R3, RZ, 0x3, R3 ;  /* 0x00000003ff037819 */ /* 0x000fe40000011603 */
[----:B------:R-:W-:Y:S02]  /*56b0*/  F2FP.BF16.F32.PACK_AB R115, R119, R118 ;  /* 0x000000767773723e */ /* 0x000fe400000010ff */
[----:B------:R-:W-:Y:S02]  /*56c0*/  LOP3.LUT R0, R0, R3, RZ, 0x3c, !PT ;  /* 0x0000000300007212 */ /* 0x000fe400078e3cff */
[----:B------:R-:W-:Y:S01]  /*56d0*/  SEL R3, R2, 0xffffffe0, !P0 ;  /* 0xffffffe002037807 */ /* 0x000fe20004000000 */
[----:B------:R-:W-:Y:S01]  /*56e0*/  IMAD.U32 R2, RZ, RZ, UR4 ;  /* 0x00000004ff027e24 */ /* 0x000fe2000f8e00ff */
        /* <DEDUP_REMOVED lines=8> */
[----:B------:R-:W-:Y:S01]  /*5770*/  F2FP.BF16.F32.PACK_AB R33, R35, R34 ;  /* 0x000000222321723e */ /* 0x000fe200000010ff */
[----:B------:R-:W-:Y:S01]  /*5780*/  IMAD.U32 R3, RZ, RZ, UR5 ;  /* 0x00000005ff037e24 */ /* 0x000fe2000f8e00ff */
[----:B------:R-:W-:Y:S01]  /*5790*/  F2FP.BF16.F32.PACK_AB R40, R41, R40 ;  /* 0x000000282928723e */ /* 0x000fe200000010ff */
[----:B------:R-:W-:Y:S01]  /*57a0*/  STSM.16.M88.4 [R6], R80 ;  /* 0x0000005006007844 */ /* 0x000fe20000000200 */
[----:B------:R-:W-:Y:S01]  /*57b0*/  F2FP.BF16.F32.PACK_AB R34, R37, R36 ;  /* 0x000000242522723e */ /* 0x000fe200000010ff */
[----:B------:R-:W-:Y:S01]  /*57c0*/  @UP1 ULDC.64 UR4, c[0x0][0x878] ;  /* 0x00021e0000041ab9 */ /* 0x000fe20000000a00 */
        /* <DEDUP_REMOVED lines=19> */
[----:B------:R-:W-:Y:S01]  /*5900*/  STSM.16.M88.4 [R0+0x2000], R40 ;  /* 0x0020002800007844 */ /* 0x000fe20000000200 */
        /* <DEDUP_REMOVED lines=8> */
[----:B------:R-:W-:Y:S01]  /*5990*/  PLOP3.LUT P1, PT, PT, PT, UP1, 0x80, 0x0 ;  /* 0x000000000000781c */ /* 0x000fe20003f2f018 */
[----:B------:R-:W-:-:S06]  /*59a0*/  @UP1 UIMAD.WIDE UR4, UR39, 0x4, UR4 ;  /* 0x00000004270418a5 */ /* 0x000fcc000f8e0204 */
[----:B------:R-:W-:Y:S01]  /*59b0*/  IMAD.U32 R4, RZ, RZ, UR4 ;  /* 0x00000004ff047e24 */ /* 0x000fe2000f8e00ff */
[----:B------:R-:W3:Y:S01]  /*59c0*/  @P0 LDG.E R11, desc[UR46][R2.64] ;  /* 0x0000002e020b0981 */ /* 0x000ee2000c1e1900 */
[----:B------:R-:W-:-:S05]  /*59d0*/  IMAD.U32 R5, RZ, RZ, UR5 ;  /* 0x00000005ff057e24 */ /* 0x000fca000f8e00ff */
[----:B------:R4:W5:Y:S01]  /*59e0*/  @P1 LDG.E R4, desc[UR46][R4.64] ;  /* 0x0000002e04041981 */ /* 0x000962000c1e1900 */
[CC--:B------:R-:W-:Y:S01]  /*59f0*/  LEA.HI R7, R8.reuse, R9.reuse, RZ, 0x2 ;  /* 0x0000000908077211 */ /* 0x0c0fe200078f10ff */
[----:B------:R-:W-:Y:S01]  /*5a00*/  ULDC UR6, c[0x0][0x808] ;  /* 0x0002020000067ab9 */ /* 0x000fe20000000800 */
[----:B------:R-:W-:Y:S01]  /*5a10*/  LEA.HI R8, R8, R9, RZ, 0x3 ;  /* 0x0000000908087211 */ /* 0x000fe200078f18ff */
[----:B------:R-:W-:Y:S01]  /*5a20*/  UMOV UR4, URZ ;  /* 0x0000003f00047c82 */ /* 0x000fe20008000000 */
[----:B-1----:R-:W-:Y:S01]  /*5a30*/  LOP3.LUT R0, R7, 0x1ffffffc, RZ, 0xc0, !PT ;  /* 0x1ffffffc07007812 */ /* 0x002fe200078ec0ff */
[----:B------:R-:W-:Y:S01]  /*5a40*/  UMOV UR5, URZ ;  /* 0x0000003f00057c82 */ /* 0x000fe20008000000 */
[----:B------:R-:W-:Y:S01]  /*5a50*/  SHF.R.S32.HI R30, RZ, 0x2, R7 ;  /* 0x00000002ff1e7819 */ /* 0x000fe20000011407 */
[----:B--2---:R-:W-:Y:S02]  /*5a60*/  IMAD.SHL.U32 R6, R8, 0x8, RZ ;  /* 0x0000000808067824 */ /* 0x004fe400078e00ff */
[----:B------:R-:W-:Y:S01]  /*5a70*/  IMAD.IADD R0, R9, 0x1, -R0 ;  /* 0x0000000109007824 */ /* 0x000fe200078e0a00 */
[----:B------:R-:W-:-:S02]  /*5a80*/  LEA.HI R8, R7, R30, RZ, 0x1 ;  /* 0x0000001e07087211 */ /* 0x000fc400078f08ff */
[----:B------:R-:W-:Y:S01]  /*5a90*/  LOP3.LUT R7, R6, 0xc0, RZ, 0xc0, !PT ;  /* 0x000000c006077812 */ /* 0x000fe200078ec0ff */
[----:B------:R-:W-:Y:S01]  /*5aa0*/  IMAD.SHL.U32 R40, R0, 0x8, RZ ;  /* 0x0000000800287824 */ /* 0x000fe200078e00ff */
[----:B----4-:R-:W-:Y:S02]  /*5ab0*/  LOP3.LUT R5, R8, 0x3fffffe, RZ, 0xc0, !PT ;  /* 0x03fffffe08057812 */ /* 0x010fe400078ec0ff */
[----:B------:R-:W-:Y:S02]  /*5ac0*/  SHF.R.U32.HI R0, RZ, 0x3, R7 ;  /* 0x00000003ff007819 */ /* 0x000fe40000011607 */
[----:B------:R-:W-:Y:S01]  /*5ad0*/  LOP3.LUT R7, R7, 0x18, R40, 0xf8, !PT ;  /* 0x0000001807077812 */ /* 0x000fe200078ef828 */
[----:B------:R-:W-:-:S03]  /*5ae0*/  IMAD.IADD R5, R30, 0x1, -R5 ;  /* 0x000000011e057824 */ /* 0x000fc600078e0a05 */
[----:B------:R-:W-:Y:S01]  /*5af0*/  LOP3.LUT R0, R7, R0, RZ, 0x3c, !PT ;  /* 0x0000000007007212 */ /* 0x000fe200078e3cff */
[----:B------:R-:W-:-:S04]  /*5b00*/  IMAD R5, R10, 0x8, R5 ;  /* 0x000000080a057824 */ /* 0x000fc800078e0205 */
[----:B------:R-:W-:Y:S01]  /*5b10*/  IMAD.U32 R0, R5, 0x20, R0 ;  /* 0x0000002005007824 */ /* 0x000fe200078e0000 */
[----:B---3--:R-:W-:Y:S02]  /*5b20*/  @P0 R2UR UR8, R11 ;  /* 0x000000000b0802ca */ /* 0x008fe400000e0000 */
[----:B-----5:R-:W-:-:S11]  /*5b30*/  @P1 R2UR UR6, R4 ;  /* 0x00000000040612ca */ /* 0x020fd600000e0000 */
[----:B------:R-:W-:Y:S02]  /*5b40*/  @UP0 USHF.R.S32.HI UR9, URZ, 0x1f, UR8 ;  /* 0x0000001f3f090899 */ /* 0x000fe40008011408 */
[----:B------:R-:W-:-:S05]  /*5b50*/  @UP0 UMOV UR4, UR8 ;  /* 0x0000000800040c82 */ /* 0x000fca0008000000 */
[----:B------:R-:W-:Y:S01]  /*5b60*/  @UP0 UMOV UR5, UR9 ;  /* 0x0000000900050c82 */ /* 0x000fe20008000000 */
[----:B------:R-:W-:Y:S05]  /*5b70*/  @P1 BRA `(.L_x_2702) ;  /* 0x0000000000181947 */ /* 0x000fea0003800000 */
[----:B------:R-:W-:Y:S05]  /*5b80*/  @!P0 BRA `(.L_x_2702) ;  /* 0x0000000000148947 */ /* 0x000fea0003800000 */
[----:B------:R-:W2:Y:S04]  /*5b90*/  LDG.E R5, desc[UR46][R2.64] ;  /* 0x0000002e02057981 */ /* 0x000ea8000c1e1900 */
[----:B------:R-:W3:Y:S01]  /*5ba0*/  LDG.E R4, desc[UR46][R2.64+0x4] ;  /* 0x0000042e02047981 */ /* 0x000ee2000c1e1900 */
[----:B--2---:R-:W-:Y:S02]  /*5bb0*/  R2UR UR8, R5 ;  /* 0x00000000050872ca */ /* 0x004fe400000e0000 */
[----:B---3--:R-:W-:-:S13]  /*5bc0*/  R2UR UR6, R4 ;  /* 0x00000000040672ca */ /* 0x008fda00000e0000 */
[----:B------:R-:W-:-:S12]  /*5bd0*/  UIADD3 UR6, -UR8, UR6, URZ ;  /* 0x0000000608067290 */ /* 0x000fd8000fffe13f */
.L_x_2702:
[----:B------:R-:W-:Y:S01]  /*5be0*/  LEA R0, R0, UR7, 0x1 ;  /* 0x0000000700007c11 */ /* 0x000fe2000f8e08ff */
[----:B------:R-:W-:Y:S01]  /*5bf0*/  UIMAD UR6, UR36, -0x80, UR6 ;  /* 0xffffff80240678a4 */ /* 0x000fe2000f8e0206 */
[----:B------:R-:W-:Y:S01]  /*5c00*/  SHF.R.S32.HI R41, RZ, 0x1f, R40 ;  /* 0x0000001fff297819 */ /* 0x000fe20000011428 */
[----:B------:R-:W-:Y:S01]  /*5c10*/  ULDC.64 UR8, c[0x0][0x850] ;  /* 0x0002140000087ab9 */ /* 0x000fe20000000a00 */
[----:B------:R-:W-:Y:S01]  /*5c20*/  VIADD R28, R30, 0x40 ;  /* 0x000000401e1c7836 */ /* 0x000fe20000000000 */
[----:B------:R1:W2:Y:S01]  /*5c30*/  LDS.128 R16, [R0+0x7000] ;  /* 0x0070000000107984 */ /* 0x0002a20000000c00 */
[----:B------:R-:W-:Y:S02]  /*5c40*/  UIMAD UR7, UR40, UR8, URZ ;  /* 0x00000008280772a4 */ /* 0x000fe4000f8e023f */
[----:B------:R-:W-:Y:S01]  /*5c50*/  IMAD.U32 R3, RZ, RZ, UR8 ;  /* 0x00000008ff037e24 */ /* 0x000fe2000f8e00ff */
[----:B------:R-:W-:Y:S01]  /*5c60*/  UISETP.LT.AND UP1, UPT, UR6, 0x80, UPT ;  /* 0x000000800600788c */ /* 0x000fe2000bf21270 */
[----:B------:R1:W3:Y:S01]  /*5c70*/  LDS.128 R20, [R0+0x9000] ;  /* 0x0090000000147984 */ /* 0x0002e20000000c00 */
[----:B------:R-:W-:-:S02]  /*5c80*/  UIMAD UR7, UR37, UR9, UR7 ;  /* 0x00000009250772a4 */ /* 0x000fc4000f8e0207 */
[----:B------:R-:W-:Y:S01]  /*5c90*/  IMAD.WIDE.U32 R2, R3, UR37, R40 ;  /* 0x0000002503027c25 */ /* 0x000fe2000f8e0028 */
[----:B------:R-:W-:Y:S01]  /*5ca0*/  USEL UR9, UR6, 0x80, UP1 ;  /* 0x0000008006097887 */ /* 0x000fe20008800000 */
[----:B------:R1:W4:Y:S01]  /*5cb0*/  LDS.128 R24, [R0+0xb000] ;  /* 0x00b0000000187984 */ /* 0x0003220000000c00 */
[----:B------:R-:W-:Y:S01]  /*5cc0*/  USHF.R.S32.HI UR6, URZ, 0x1f, UR39 ;  /* 0x0000001f3f067899 */ /* 0x000fe20008011427 */
[----:B------:R-:W-:Y:S01]  /*5cd0*/  IMAD.U32 R45, RZ, RZ, UR36 ;  /* 0x00000024ff2d7e24 */ /* 0x000fe2000f8e00ff */
[----:B------:R-:W-:Y:S01]  /*5ce0*/  USEL UR39, UR39, URZ, !UP0 ;  /* 0x0000003f27277287 */ /* 0x000fe2000c000000 */
[----:B------:R1:W1:Y:S01]  /*5cf0*/  LDS.128 R12, [R0+0x1000] ;  /* 0x00100000000c7984 */ /* 0x0002620000000c00 */
[----:B------:R-:W-:Y:S01]  /*5d00*/  USEL UR8, UR6, URZ, !UP0 ;  /* 0x0000003f06087287 */ /* 0x000fe2000c000000 */
[----:B------:R-:W-:Y:S01]  /*5d10*/  VIADD R29, R3, UR7 ;  /* 0x00000007031d7c36 */ /* 0x000fe20008000000 */
[----:B------:R-:W-:Y:S01]  /*5d20*/  ISETP.GE.AND P0, PT, R28, UR9, PT ;  /* 0x000000091c007c0c */ /* 0x000fe2000bf06270 */
[----:B------:R1:W1:Y:S01]  /*5d30*/  LDS.128 R8, [R0+0x3000] ;  /* 0x0030000000087984 */ /* 0x0002620000000c00 */
[----:B------:R-:W-:Y:S01]  /*5d40*/  IMAD.MOV.U32 R28, RZ, RZ, R2 ;  /* 0x000000ffff1c7224 */ /* 0x000fe200078e0002 */
[----:B------:R-:W-:Y:S01]  /*5d50*/  ULDC.64 UR6, c[0x0][0x858] ;  /* 0x0002160000067ab9 */ /* 0x000fe20000000a00 */
[C---:B------:R-:W-:Y:S01]  /*5d60*/  ISETP.GE.AND P1, PT, R30.reuse, UR9, PT ;  /* 0x000000091e007c0c */ /* 0x040fe2000bf26270 */
[----:B------:R1:W1:Y:S01]  /*5d70*/  LDS.128 R4, [R0+0x5000] ;  /* 0x0050000000047984 */ /* 0x0002620000000c00 */
[----:B------:R-:W-:Y:S01]  /*5d80*/  IADD3 R2, P2, R30, UR4, RZ ;  /* 0x000000041e027c10 */ /* 0x000fe2000ff5e0ff */
[----:B------:R-:W-:-:S02]  /*5d90*/  UIMAD UR4, UR8, UR6, URZ ;  /* 0x00000006080472a4 */ /* 0x000fc4000f8e023f */
[----:B------:R-:W-:Y:S01]  /*5da0*/  IMAD.U32 R47, RZ, RZ, UR6 ;  /* 0x00000006ff2f7e24 */ /* 0x000fe2000f8e00ff */
[----:B------:R-:W-:Y:S01]  /*5db0*/  BSSY B0, `(.L_x_2703) ;  /* 0x000001c000007945 */ /* 0x000fe20003800000 */
[----:B------:R-:W-:Y:S01]  /*5dc0*/  LEA.HI.X.SX32 R3, R30, UR5, 0x1, P2 ;  /* 0x000000051e037c11 */ /* 0x000fe200090f0eff */
[----:B------:R-:W-:Y:S02]  /*5dd0*/  UIMAD UR4, UR39, UR7, UR4 ;  /* 0x00000007270472a4 */ /* 0x000fe4000f8e0204 */
[----:B------:R-:W-:-:S04]  /*5de0*/  IMAD.WIDE.U32 R46, R47, UR39, R28 ;  /* 0x000000272f2e7c25 */ /* 0x000fc8000f8e001c */
[----:B------:R-:W-:-:S04]  /*5df0*/  IMAD.WIDE R44, R45, 0x80, R2 ;  /* 0x000000802d2c7825 */ /* 0x000fc800078e0202 */
[----:B------:R-:W-:Y:S02]  /*5e00*/  VIADD R43, R47, UR4 ;  /* 0x000000042f2b7c36 */ /* 0x000fe40008000000 */
[----:B------:R-:W-:Y:S01]  /*5e10*/  VIADD R50, R40, 0x20 ;  /* 0x0000002028327836 */ /* 0x000fe20000000000 */
[----:B--2---:R-:W-:Y:S06]  /*5e20*/  @P1 BRA `(.L_x_2704) ;  /* 0x0000000000501947 */ /* 0x004fec0003800000 */
[----:B------:R-:W-:Y:S01]  /*5e30*/  ULDC UR4, c[0x0][0x83c] ;  /* 0x00020f0000047ab9 */ /* 0x000fe20000000800 */
[----:B------:R-:W2:Y:S01]  /*5e40*/  LDS.128 R28, [R0+0x8000] ;  /* 0x00800000001c7984 */ /* 0x000ea20000000c00 */
[C---:B------:R-:W-:Y:S01]  /*5e50*/  ISETP.GE.AND P2, PT, R40.reuse, UR4, PT ;  /* 0x0000000428007c0c */ /* 0x040fe2000bf46270 */
[----:B------:R-:W-:Y:S01]  /*5e60*/  ULDC.64 UR6, c[0x0][0x848] ;  /* 0x0002120000067ab9 */ /* 0x000fe20000000a00 */
[----:B------:R-:W-:Y:S01]  /*5e70*/  VIADD R48, R40, 0x40 ;  /* 0x0000004028307836 */ /* 0x000fe20000000000 */
[----:B------:R-:W5:Y:S01]  /*5e80*/  LDS.128 R32, [R0+0xa000] ;  /* 0x00a0000000207984 */ /* 0x000f620000000c00 */
[----:B------:R-:W-:Y:S01]  /*5e90*/  IMAD R49, R45, UR6, RZ ;  /* 0x000000062d317c24 */ /* 0x000fe2000f8e02ff */
[----:B------:R-:W-:Y:S01]  /*5ea0*/  ISETP.GE.AND P3, PT, R50, UR4, PT ;  /* 0x0000000432007c0c */ /* 0x000fe2000bf66270 */
[----:B------:R-:W-:Y:S01]  /*5eb0*/  IMAD.MOV.U32 R42, RZ, RZ, R46 ;  /* 0x000000ffff2a7224 */ /* 0x000fe200078e002e */
[----:B------:R-:W-:Y:S01]  /*5ec0*/  ISETP.GE.AND P4, PT, R48, UR4, PT ;  /* 0x0000000430007c0c */ /* 0x000fe2000bf86270 */
[----:B------:R-:W-:-:S02]  /*5ed0*/  IMAD R49, R44, UR7, R49 ;  /* 0x000000072c317c24 */ /* 0x000fc4000f8e0231 */
[----:B------:R-:W-:Y:S01]  /*5ee0*/  IMAD.WIDE.U32 R2, R44, UR6, R42 ;  /* 0x000000062c027c25 */ /* 0x000fe2000f8e002a */
[----:B------:R-:W-:Y:S02]  /*5ef0*/  ULDC.64 UR6, c[0x0][0x830] ;  /* 0x00020c0000067ab9 */ /* 0x000fe40000000a00 */
[----:B------:R-:W3:Y:S01]  /*5f00*/  @!P2 LDS.128 R36, [R0+0x6000] ;  /* 0x006000000024a984 */ /* 0x000ee20000000c00 */
[----:B------:R-:W-:Y:S01]  /*5f10*/  IMAD.IADD R3, R3, 0x1, R49 ;  /* 0x0000000103037824 */ /* 0x000fe200078e0231 */
[----:B------:R-:W-:-:S04]  /*5f20*/  LEA R48, P5, R2, UR6, 0x1 ;  /* 0x0000000602307c11 */ /* 0x000fc8000f8a08ff */
[----:B------:R-:W-:-:S05]  /*5f30*/  LEA.HI.X R49, R2, UR7, R3, 0x1, P5 ;  /* 0x0000000702317c11 */ /* 0x000fca000a8f0c03 */
[----:B--2---:R2:W-:Y:S04]  /*5f40*/  @!P3 STG.E.128 desc[UR46][R48.64+0x40], R28 ;  /* 0x0000401c3000b986 */ /* 0x0045e8000c101d2e */
[----:B-----5:R2:W-:Y:S04]  /*5f50*/  @!P4 STG.E.128 desc[UR46][R48.64+0x80], R32 ;  /* 0x000080203000c986 */ /* 0x0205e8000c101d2e */
[----:B---3--:R2:W-:Y:S02]  /*5f60*/  @!P2 STG.E.128 desc[UR46][R48.64], R36 ;  /* 0x000000243000a986 */ /* 0x0085e4000c101d2e */
.L_x_2704:
[----:B------:R-:W-:Y:S05]  /*5f70*/  BSYNC B0 ;  /* 0x0000000000007941 */ /* 0x000fea0003800000 */
.L_x_2703:
[----:B------:R-:W-:Y:S04]  /*5f80*/  BSSY B0, `(.L_x_2705) ;  /* 0x0000016000007945 */ /* 0x000fe80003800000 */
[----:B------:R-:W-:Y:S05]  /*5f90*/  @P0 BRA `(.L_x_2706) ;  /* 0x0000000000500947 */ /* 0x000fea0003800000 */
[----:B--2---:R-:W-:Y:S01]  /*5fa0*/  IADD3 R29, P2, R44, 0x40, RZ ;  /* 0x000000402c1d7810 */ /* 0x004fe20007f5e0ff */
[----:B------:R-:W-:Y:S01]  /*5fb0*/  ULDC.64 UR6, c[0x0][0x848] ;  /* 0x0002120000067ab9 */ /* 0x000fe20000000a00 */
[----:B------:R-:W-:Y:S01]  /*5fc0*/  IMAD.MOV.U32 R3, RZ, RZ, R43 ;  /* 0x000000ffff037224 */ /* 0x000fe200078e002b */
[----:B------:R-:W-:Y:S01]  /*5fd0*/  ULDC UR4, c[0x0][0x83c] ;  /* 0x00020f0000047ab9 */ /* 0x000fe20000000800 */
[C---:B------:R-:W-:Y:S01]  /*5fe0*/  VIADD R30, R40.reuse, 0x40 ;  /* 0x00000040281e7836 */ /* 0x040fe20000000000 */
[----:B------:R-:W-:Y:S01]  /*5ff0*/  ISETP.GE.AND P3, PT, R40, UR4, PT ;  /* 0x0000000428007c0c */ /* 0x000fe2000bf66270 */
[----:B------:R-:W-:Y:S01]  /*6000*/  IMAD.X R2, RZ, RZ, R45, P2 ;  /* 0x000000ffff027224 */ /* 0x000fe200010e062d */
[----:B------:R-:W-:Y:S02]  /*6010*/  ISETP.GE.AND P4, PT, R50, UR4, PT ;  /* 0x0000000432007c0c */ /* 0x000fe4000bf86270 */
[----:B------:R-:W-:Y:S01]  /*6020*/  ISETP.GE.AND P5, PT, R30, UR4, PT ;  /* 0x000000041e007c0c */ /* 0x000fe2000bfa6270 */
[----:B------:R-:W-:-:S02]  /*6030*/  IMAD R28, R2, UR6, RZ ;  /* 0x00000006021c7c24 */ /* 0x000fc4000f8e02ff */
[----:B------:R-:W-:-:S04]  /*6040*/  IMAD.MOV.U32 R2, RZ, RZ, R46 ;  /* 0x000000ffff027224 */ /* 0x000fc800078e002e */
[----:B------:R-:W-:-:S04]  /*6050*/  IMAD.WIDE.U32 R2, R29, UR6, R2 ;  /* 0x000000061d027c25 */ /* 0x000fc8000f8e0002 */
[----:B------:R-:W-:Y:S01]  /*6060*/  IMAD R29, R29, UR7, R28 ;  /* 0x000000071d1d7c24 */ /* 0x000fe2000f8e021c */
[----:B------:R-:W-:Y:S02]  /*6070*/  ULDC.64 UR6, c[0x0][0x830] ;  /* 0x00020c0000067ab9 */ /* 0x000fe40000000a00 */
[----:B------:R-:W-:Y:S01]  /*6080*/  LEA R28, P2, R2, UR6, 0x1 ;  /* 0x00000006021c7c11 */ /* 0x000fe2000f8408ff */
[----:B------:R-:W-:-:S05]  /*6090*/  IMAD.IADD R3, R3, 0x1, R29 ;  /* 0x0000000103037824 */ /* 0x000fca00078e021d */
[----:B------:R-:W-:-:S05]  /*60a0*/  LEA.HI.X R29, R2, UR7, R3, 0x1, P2 ;  /* 0x00000007021d7c11 */ /* 0x000fca00090f0c03 */
[----:B------:R2:W-:Y:S04]  /*60b0*/  @!P3 STG.E.128 desc[UR46][R28.64], R16 ;  /* 0x000000101c00b986 */ /* 0x0005e8000c101d2e */
[----:B---3--:R2:W-:Y:S04]  /*60c0*/  @!P4 STG.E.128 desc[UR46][R28.64+0x40], R20 ;  /* 0x000040141c00c986 */ /* 0x0085e8000c101d2e */
[----:B----4-:R2:W-:Y:S02]  /*60d0*/  @!P5 STG.E.128 desc[UR46][R28.64+0x80], R24 ;  /* 0x000080181c00d986 */ /* 0x0105e4000c101d2e */
.L_x_2706:
[----:B------:R-:W-:Y:S05]  /*60e0*/  BSYNC B0 ;  /* 0x0000000000007941 */ /* 0x000fea0003800000 */
.L_x_2705:
[----:B--2---:R2:W1:Y:S01]  /*60f0*/  LDS.128 R16, [R0] ;  /* 0x0000000000107984 */ /* 0x0044620000000c00 */
[----:B------:R-:W-:Y:S01]  /*6100*/  ULDC.64 UR4, c[0x0][0x820] ;  /* 0x0002080000047ab9 */ /* 0x000fe20000000a00 */
[----:B------:R-:W-:Y:S01]  /*6110*/  ULDC.64 UR6, c[0x0][0x828] ;  /* 0x00020a0000067ab9 */ /* 0x000fe20000000a00 */
[----:B------:R-:W-:Y:S01]  /*6120*/  UIMAD UR40, UR40, UR4, URZ ;  /* 0x00000004282872a4 */ /* 0x000fe2000f8e023f */
[----:B---3--:R2:W3:Y:S01]  /*6130*/  LDS.128 R20, [R0+0x2000] ;  /* 0x0020000000147984 */ /* 0x0084e20000000c00 */
[----:B------:R-:W-:Y:S01]  /*6140*/  IMAD.U32 R3, RZ, RZ, UR4 ;  /* 0x00000004ff037e24 */ /* 0x000fe2000f8e00ff */
[----:B------:R-:W-:Y:S02]  /*6150*/  UIMAD UR4, UR8, UR6, URZ ;  /* 0x00000006080472a4 */ /* 0x000fe4000f8e023f */
[----:B------:R-:W-:Y:S01]  /*6160*/  IMAD.U32 R31, RZ, RZ, UR6 ;  /* 0x00000006ff1f7e24 */ /* 0x000fe2000f8e00ff */
[----:B----4-:R2:W4:Y:S01]  /*6170*/  LDS.128 R24, [R0+0x4000] ;  /* 0x0040000000187984 */ /* 0x0105220000000c00 */
[----:B------:R-:W-:-:S02]  /*6180*/  UIMAD UR40, UR37, UR5, UR40 ;  /* 0x00000005252872a4 */ /* 0x000fc4000f8e0228 */
[----:B------:R-:W-:Y:S01]  /*6190*/  IMAD.WIDE.U32 R2, R3, UR37, R40 ;  /* 0x0000002503027c25 */ /* 0x000fe2000f8e0028 */
[----:B------:R-:W-:Y:S01]  /*61a0*/  UIMAD UR4, UR39, UR7, UR4 ;  /* 0x00000007270472a4 */ /* 0x000fe2000f8e0204 */
[----:B------:R-:W-:Y:S02]  /*61b0*/  BSSY B0, `(.L_x_2707) ;  /* 0x0000016000007945 */ /* 0x000fe40003800000 */
[----:B------:R-:W-:Y:S02]  /*61c0*/  VIADD R3, R3, UR40 ;  /* 0x0000002803037c36 */ /* 0x000fe40008000000 */
[----:B------:R-:W-:-:S04]  /*61d0*/  IMAD.WIDE.U32 R30, R31, UR39, R2 ;  /* 0x000000271f1e7c25 */ /* 0x000fc8000f8e0002 */
[----:B------:R-:W-:Y:S01]  /*61e0*/  VIADD R29, R31, UR4 ;  /* 0x000000041f1d7c36 */ /* 0x000fe20008000000 */
[----:B--2---:R-:W-:Y:S06]  /*61f0*/  @P1 BRA `(.L_x_2708) ;  /* 0x0000000000441947 */ /* 0x004fec0003800000 */
[----:B------:R-:W-:Y:S01]  /*6200*/  ULDC.64 UR6, c[0x0][0x818] ;  /* 0x0002060000067ab9 */ /* 0x000fe20000000a00 */
[C---:B-1----:R-:W-:Y:S01]  /*6210*/  VIADD R0, R40.reuse, 0x40 ;  /* 0x0000004028007836 */ /* 0x042fe20000000000 */
        /* <DEDUP_REMOVED lines=12> */
[----:B------:R2:W-:Y:S04]  /*62e0*/  @!P1 STG.E.128 desc[UR46][R32.64], R16 ;  /* 0x0000001020009986 */ /* 0x0005e8000c101d2e */
[----:B---3--:R2:W-:Y:S04]  /*62f0*/  @!P2 STG.E.128 desc[UR46][R32.64+0x40], R20 ;  /* 0x000040142000a986 */ /* 0x0085e8000c101d2e */
[----:B----4-:R2:W-:Y:S02]  /*6300*/  @!P3 STG.E.128 desc[UR46][R32.64+0x80], R24 ;  /* 0x000080182000b986 */ /* 0x0105e4000c101d2e */
.L_x_2708:
[----:B------:R-:W-:Y:S05]  /*6310*/  BSYNC B0 ;  /* 0x0000000000007941 */ /* 0x000fea0003800000 */
.L_x_2707:
[----:B------:R-:W-:Y:S05]  /*6320*/  @P0 BRA `(.L_x_2676) ;  /* 0x0000004c00d00947 */ /* 0x000fea0003800000 */
[----:B-12---:R-:W-:Y:S01]  /*6330*/  IADD3 R17, P0, R44, 0x40, RZ ;  /* 0x000000402c117810 */ /* 0x006fe20007f1e0ff */
        /* <DEDUP_REMOVED lines=17> */
[----:B------:R1:W-:Y:S06]  /*6450*/  @!P2 STG.E.128 desc[UR46][R16.64+0x40], R8 ;  /* 0x000040081000a986 */ /* 0x0003ec000c101d2e */
[----:B------:R-:W-:Y:S05]  /*6460*/  @P0 BRA `(.L_x_2676) ;  /* 0x0000004c00800947 */ /* 0x000fea0003800000 */
[----:B------:R2:W-:Y:S01]  /*6470*/  STG.E.128 desc[UR46][R16.64+0x80], R4 ;  /* 0x0000800410007986 */ /* 0x0005e2000c101d2e */
[----:B------:R-:W-:Y:S05]  /*6480*/  BRA `(.L_x_2676) ;  /* 0x0000004c00787947 */ /* 0x000fea0003800000 */
.L_x_2701:
[----:B------:R-:W-:Y:S01]  /*6490*/  ULDC.64 UR4, c[0x0][0x870] ;  /* 0x00021c0000047ab9 */ /* 0x000fe20000000a00 */
[----:B------:R-:W-:Y:S01]  /*64a0*/  ULDC.64 UR6, c[0x0][0x878] ;  /* 0x00021e0000067ab9 */ /* 0x000fe20000000a00 */
[----:B------:R-:W-:Y:S02]  /*64b0*/  UISETP.NE.U32.AND UP0, UPT, UR4, URZ, UPT ;  /* 0x0000003f0400728c */ /* 0x000fe4000bf05070 */
[----:B------:R-:W-:Y:S02]  /*64c0*/  UISETP.NE.U32.AND UP1, UPT, UR6, URZ, UPT ;  /* 0x0000003f0600728c */ /* 0x000fe4000bf25070 */
[----:B------:R-:W-:Y:S02]  /*64d0*/  UISETP.NE.AND.EX UP0, UPT, UR5, URZ, UPT, UP0 ;  /* 0x0000003f0500728c */ /* 0x000fe4000bf05300 */
[----:B------:R-:W-:Y:S01]  /*64e0*/  UISETP.NE.AND.EX UP1, UPT, UR7, URZ, UPT, UP1 ;  /* 0x0000003f0700728c */ /* 0x000fe2000bf25310 */
[----:B------:R-:W-:-:S03]  /*64f0*/  ULDC.64 UR4, c[0x0][0x870] ;  /* 0x00021c0000047ab9 */ /* 0x000fc60000000a00 */
[----:B------:R-:W-:Y:S01]  /*6500*/  PLOP3.LUT P0, PT, PT, PT, UP0, 0x80, 0x0 ;  /* 0x000000000000781c */ /* 0x000fe20003f0f008 */
[----:B------:R-:W-:-:S06]  /*6510*/  UIMAD.WIDE UR4, UR39, 0x4, UR4 ;  /* 0x00000004270478a5 */ /* 0x000fcc000f8e0204 */
[----:B------:R-:W-:Y:S02]  /*6520*/  IMAD.U32 R2, RZ, RZ, UR4 ;  /* 0x00000004ff027e24 */ /* 0x000fe4000f8e00ff */
[----:B------:R-:W-:Y:S01]  /*6530*/  IMAD.U32 R3, RZ, RZ, UR5 ;  /* 0x00000005ff037e24 */ /* 0x000fe2000f8e00ff */
[----:B------:R-:W-:-:S04]  /*6540*/  @UP1 ULDC.64 UR4, c[0x0][0x878] ;  /* 0x00021e0000041ab9 */ /* 0x000fc80000000a00 */
[----:B------:R-:W2:Y:S01]  /*6550*/  @P0 LDG.E R6, desc[UR46][R2.64] ;  /* 0x0000002e02060981 */ /* 0x000ea2000c1e1900 */
[----:B------:R-:W-:Y:S01]  /*6560*/  PLOP3.LUT P1, PT, PT, PT, UP1, 0x80, 0x0 ;  /* 0x000000000000781c */ /* 0x000fe20003f2f018 */
[----:B------:R-:W-:-:S06]  /*6570*/  @UP1 UIMAD.WIDE UR4, UR39, 0x4, UR4 ;  /* 0x00000004270418a5 */ /* 0x000fcc000f8e0204 */
[----:B-1----:R-:W-:Y:S02]  /*6580*/  IMAD.U32 R4, RZ, RZ, UR4 ;  /* 0x00000004ff047e24 */ /* 0x002fe4000f8e00ff */
[----:B------:R-:W-:-:S05]  /*6590*/  IMAD.U32 R5, RZ, RZ, UR5 ;  /* 0x00000005ff057e24 */ /* 0x000fca000f8e00ff */
[----:B------:R-:W3:Y:S01]  /*65a0*/  @P1 LDG.E R4, desc[UR46][R4.64] ;  /* 0x0000002e04041981 */ /* 0x000ee2000c1e1900 */
[----:B------:R-:W-:Y:S01]  /*65b0*/  ULDC UR6, c[0x0][0x808] ;  /* 0x0002020000067ab9 */ /* 0x000fe20000000800 */
[----:B------:R-:W-:Y:S01]  /*65c0*/  UMOV UR4, URZ ;  /* 0x0000003f00047c82 */ /* 0x000fe20008000000 */
[----:B------:R-:W-:Y:S01]  /*65d0*/  UMOV UR5, URZ ;  /* 0x0000003f00057c82 */ /* 0x000fe20008000000 */
[----:B------:R-:W1:Y:S02]  /*65e0*/  S2R R0, SR_TID.X ;  /* 0x0000000000007919 */ /* 0x000e640000002100 */
[----:B-1----:R-:W-:-:S05]  /*65f0*/  VIADD R0, R0, 0xffffff80 ;  /* 0xffffff8000007836 */ /* 0x002fca0000000000 */
[----:B------:R-:W-:-:S04]  /*6600*/  SHF.R.S32.HI R7, RZ, 0x1f, R0 ;  /* 0x0000001fff077819 */ /* 0x000fc80000011400 */
[----:B------:R-:W-:-:S04]  /*6610*/  LEA.HI R7, R7, R0, RZ, 0x2 ;  /* 0x0000000007077211 */ /* 0x000fc800078f10ff */
[----:B------:R-:W-:Y:S02]  /*6620*/  LOP3.LUT R9, R7, 0x1ffffffc, RZ, 0xc0, !PT ;  /* 0x1ffffffc07097812 */ /* 0x000fe400078ec0ff */
[----:B------:R-:W-:-:S03]  /*6630*/  SHF.R.S32.HI R7, RZ, 0x2, R7 ;  /* 0x00000002ff077819 */ /* 0x000fc60000011407 */
[----:B------:R-:W-:-:S04]  /*6640*/  IMAD.IADD R9, R0, 0x1, -R9 ;  /* 0x0000000100097824 */ /* 0x000fc800078e0a09 */
[----:B------:R-:W-:Y:S01]  /*6650*/  IMAD.SHL.U32 R10, R9, 0x8, RZ ;  /* 0x00000008090a7824 */ /* 0x000fe200078e00ff */
[----:B--2---:R-:W-:-:S13]  /*6660*/  @P0 R2UR UR7, R6 ;  /* 0x00000000060702ca */ /* 0x004fda00000e0000 */
[----:B------:R-:W-:Y:S01]  /*6670*/  @UP0 USHF.R.S32.HI UR8, URZ, 0x1f, UR7 ;  /* 0x0000001f3f080899 */ /* 0x000fe20008011407 */
[----:B---3--:R-:W-:Y:S01]  /*6680*/  @P1 R2UR UR6, R4 ;  /* 0x00000000040612ca */ /* 0x008fe200000e0000 */
[----:B------:R-:W-:-:S05]  /*6690*/  @UP0 UMOV UR4, UR7 ;  /* 0x0000000700040c82 */ /* 0x000fca0008000000 */
[----:B------:R-:W-:Y:S01]  /*66a0*/  @UP0 UMOV UR5, UR8 ;  /* 0x0000000800050c82 */ /* 0x000fe20008000000 */
[----:B------:R-:W-:Y:S08]  /*66b0*/  @P1 BRA `(.L_x_2709) ;  /* 0x0000000000181947 */ /* 0x000ff00003800000 */
[----:B------:R-:W-:Y:S05]  /*66c0*/  @!P0 BRA `(.L_x_2709) ;  /* 0x0000000000148947 */ /* 0x000fea0003800000 */
[----:B------:R-:W2:Y:S04]  /*66d0*/  LDG.E R4, desc[UR46][R2.64] ;  /* 0x0000002e02047981 */ /* 0x000ea8000c1e1900 */
[----:B------:R-:W3:Y:S01]  /*66e0*/  LDG.E R0, desc[UR46][R2.64+0x4] ;  /* 0x0000042e02007981 */ /* 0x000ee2000c1e1900 */
[----:B--2---:R-:W-:Y:S02]  /*66f0*/  R2UR UR7, R4 ;  /* 0x00000000040772ca */ /* 0x004fe400000e0000 */
[----:B---3--:R-:W-:-:S13]  /*6700*/  R2UR UR6, R0 ;  /* 0x00000000000672ca */ /* 0x008fda00000e0000 */
[----:B------:R-:W-:-:S12]  /*6710*/  UIADD3 UR6, -UR7, UR6, URZ ;  /* 0x0000000607067290 */ /* 0x000fd8000fffe13f */
.L_x_2709:
[----:B------:R-:W-:Y:S01]  /*6720*/  ULDC.64 UR8, c[0x0][0x820] ;  /* 0x0002080000087ab9 */ /* 0x000fe20000000a00 */
[----:B------:R-:W-:Y:S01]  /*6730*/  UIMAD UR6, UR36, -0x80, UR6 ;  /* 0xffffff80240678a4 */ /* 0x000fe2000f8e0206 */
[----:B------:R-:W-:Y:S01]  /*6740*/  IMAD.U32 R5, RZ, RZ, UR8 ;  /* 0x00000008ff057e24 */ /* 0x000fe2000f8e00ff */
[----:B------:R-:W-:Y:S01]  /*6750*/  UIMAD UR7, UR40, UR8, URZ ;  /* 0x00000008280772a4 */ /* 0x000fe2000f8e023f */
[--C-:B------:R-:W-:Y:S01]  /*6760*/  SHF.R.S32.HI R11, RZ, 0x1f, R10.reuse ;  /* 0x0000001fff0b7819 */ /* 0x100fe2000001140a */
[----:B------:R-:W-:Y:S01]  /*6770*/  ULDC.64 UR10, c[0x0][0x828] ;  /* 0x00020a00000a7ab9 */ /* 0x000fe20000000a00 */
[C---:B------:R-:W-:Y:S01]  /*6780*/  IADD3 R2, P2, R7.reuse, UR4, RZ ;  /* 0x0000000407027c10 */ /* 0x040fe2000ff5e0ff */
[----:B------:R-:W-:Y:S01]  /*6790*/  UIMAD UR8, UR37, UR9, UR7 ;  /* 0x00000009250872a4 */ /* 0x000fe2000f8e0207 */
[----:B------:R-:W-:Y:S01]  /*67a0*/  ISETP.GE.AND P1, PT, R7, UR6, PT ;  /* 0x0000000607007c0c */ /* 0x000fe2000bf26270 */
[----:B------:R-:W-:Y:S01]  /*67b0*/  USHF.R.S32.HI UR7, URZ, 0x1f, UR39 ;  /* 0x0000001f3f077899 */ /* 0x000fe20008011427 */
[----:B------:R-:W-:Y:S01]  /*67c0*/  IMAD.WIDE.U32 R4, R5, UR37, R10 ;  /* 0x0000002505047c25 */ /* 0x000fe2000f8e000a */
[----:B------:R-:W-:Y:S01]  /*67d0*/  USEL UR39, UR39, URZ, !UP0 ;  /* 0x0000003f27277287 */ /* 0x000fe2000c000000 */
[----:B------:R-:W-:Y:S01]  /*67e0*/  LEA.HI.X.SX32 R3, R7, UR5, 0x1, P2 ;  /* 0x0000000507037c11 */ /* 0x000fe200090f0eff */
[----:B------:R-:W-:Y:S01]  /*67f0*/  USEL UR7, UR7, URZ, !UP0 ;  /* 0x0000003f07077287 */ /* 0x000fe2000c000000 */
[----:B------:R-:W-:Y:S01]  /*6800*/  VIADD R5, R5, UR8 ;  /* 0x0000000805057c36 */ /* 0x000fe20008000000 */
[----:B------:R-:W-:Y:S01]  /*6810*/  BSSY B0, `(.L_x_2710) ;  /* 0x000001d000007945 */ /* 0x000fe20003800000 */
[----:B------:R-:W-:Y:S01]  /*6820*/  IMAD.U32 R9, RZ, RZ, UR10 ;  /* 0x0000000aff097e24 */ /* 0x000fe2000f8e00ff */
[----:B------:R-:W-:Y:S01]  /*6830*/  UIMAD UR4, UR7, UR10, URZ ;  /* 0x0000000a070472a4 */ /* 0x000fe2000f8e023f */
[----:B------:R-:W-:-:S02]  /*6840*/  VIADD R0, R7, 0x40 ;  /* 0x0000004007007836 */ /* 0x000fc40000000000 */
[----:B------:R-:W-:Y:S01]  /*6850*/  IMAD.WIDE.U32 R8, R9, UR39, R4 ;  /* 0x0000002709087c25 */ /* 0x000fe2000f8e0004 */
[----:B------:R-:W-:Y:S02]  /*6860*/  UIMAD UR4, UR39, UR11, UR4 ;  /* 0x0000000b270472a4 */ /* 0x000fe4000f8e0204 */
[----:B------:R-:W-:Y:S01]  /*6870*/  ISETP.GE.AND P0, PT, R0, UR6, PT ;  /* 0x0000000600007c0c */ /* 0x000fe2000bf06270 */
[----:B------:R-:W-:Y:S02]  /*6880*/  IMAD.U32 R7, RZ, RZ, UR36 ;  /* 0x00000024ff077e24 */ /* 0x000fe4000f8e00ff */
[----:B------:R-:W-:Y:S02]  /*6890*/  VIADD R14, R10, 0x20 ;  /* 0x000000200a0e7836 */ /* 0x000fe40000000000 */
[----:B------:R-:W-:Y:S02]  /*68a0*/  VIADD R5, R9, UR4 ;  /* 0x0000000409057c36 */ /* 0x000fe40008000000 */
[----:B------:R-:W-:-:S04]  /*68b0*/  IMAD.WIDE R6, R7, 0x80, R2 ;  /* 0x0000008007067825 */ /* 0x000fc800078e0202 */
        /* <DEDUP_REMOVED lines=18> */
.L_x_2711:
[----:B------:R-:W-:Y:S05]  /*69e0*/  BSYNC B0 ;  /* 0x0000000000007941 */ /* 0x000fea0003800000 */
.L_x_2710:
        /* <DEDUP_REMOVED lines=21> */
.L_x_2713:
[----:B------:R-:W-:Y:S05]  /*6b40*/  BSYNC B0 ;  /* 0x0000000000007941 */ /* 0x000fea0003800000 */
.L_x_2712:
[----:B------:R-:W-:Y:S01]  /*6b50*/  ULDC.64 UR4, c[0x0][0x850] ;  /* 0x0002140000047ab9 */ /* 0x000fe20000000a00 */
[----:B------:R-:W-:Y:S01]  /*6b60*/  ULDC.64 UR8, c[0x0][0x858] ;  /* 0x0002160000087ab9 */ /* 0x000fe20000000a00 */
[----:B------:R-:W-:Y:S02]  /*6b70*/  UIMAD UR40, UR40, UR4, URZ ;  /* 0x00000004282872a4 */ /* 0x000fe4000f8e023f */
[----:B------:R-:W-:Y:S01]  /*6b80*/  IMAD.U32 R3, RZ, RZ, UR4 ;  /* 0x00000004ff037e24 */ /* 0x000fe2000f8e00ff */
[----:B------:R-:W-:Y:S02]  /*6b90*/  UIMAD UR4, UR7, UR8, URZ ;  /* 0x00000008070472a4 */ /* 0x000fe4000f8e023f */
[----:B------:R-:W-:Y:S01]  /*6ba0*/  IMAD.U32 R9, RZ, RZ, UR8 ;  /* 0x00000008ff097e24 */ /* 0x000fe2000f8e00ff */
[----:B------:R-:W-:Y:S02]  /*6bb0*/  UIMAD UR40, UR37, UR5, UR40 ;  /* 0x00000005252872a4 */ /* 0x000fe4000f8e0228 */
[----:B------:R-:W-:Y:S01]  /*6bc0*/  IMAD.WIDE.U32 R2, R3, UR37, R10 ;  /* 0x0000002503027c25 */ /* 0x000fe2000f8e000a */
[----:B------:R-:W-:Y:S01]  /*6bd0*/  UIMAD UR4, UR39, UR9, UR4 ;  /* 0x00000009270472a4 */ /* 0x000fe2000f8e0204 */
[----:B------:R-:W-:Y:S02]  /*6be0*/  BSSY B0, `(.L_x_2714) ;  /* 0x0000015000007945 */ /* 0x000fe40003800000 */
[----:B------:R-:W-:-:S02]  /*6bf0*/  VIADD R3, R3, UR40 ;  /* 0x0000002803037c36 */ /* 0x000fc40008000000 */
[----:B------:R-:W-:-:S04]  /*6c00*/  IMAD.WIDE.U32 R8, R9, UR39, R2 ;  /* 0x0000002709087c25 */ /* 0x000fc8000f8e0002 */
[----:B--2---:R-:W-:Y:S01]  /*6c10*/  VIADD R5, R9, UR4 ;  /* 0x0000000409057c36 */ /* 0x004fe20008000000 */
[----:B------:R-:W-:Y:S06]  /*6c20*/  @P1 BRA `(.L_x_2715) ;  /* 0x0000000000401947 */ /* 0x000fec0003800000 */
[----:B------:R-:W-:Y:S01]  /*6c30*/  ULDC.64 UR6, c[0x0][0x848] ;  /* 0x0002120000067ab9 */ /* 0x000fe20000000a00 */
[----:B------:R-:W-:Y:S01]  /*6c40*/  IMAD.MOV.U32 R4, RZ, RZ, R8 ;  /* 0x000000ffff047224 */ /* 0x000fe200078e0008 */
[----:B------:R-:W-:Y:S01]  /*6c50*/  ULDC UR4, c[0x0][0x83c] ;  /* 0x00020f0000047ab9 */ /* 0x000fe20000000800 */
[----:B-1----:R-:W-:Y:S01]  /*6c60*/  IMAD R13, R7, UR6, RZ ;  /* 0x00000006070d7c24 */ /* 0x002fe2000f8e02ff */
        /* <DEDUP_REMOVED lines=12> */
.L_x_2715:
[----:B------:R-:W-:Y:S05]  /*6d30*/  BSYNC B0 ;  /* 0x0000000000007941 */ /* 0x000fea0003800000 */
.L_x_2714:
        /* <DEDUP_REMOVED lines=22> */
.L_x_2669:
        /* <DEDUP_REMOVED lines=29> */
.L_x_2717:
[----:B------:R-:W-:Y:S01]  /*7070*/  ULDC UR9, c[0x0][0x8c4] ;  /* 0x0002310000097ab9 */ /* 0x000fe20000000800 */
[----:B------:R-:W-:Y:S01]  /*7080*/  UMOV UR7, UR8 ;  /* 0x0000000800077c82 */ /* 0x000fe20008000000 */
[----:B------:R-:W-:-:S11]  /*7090*/  UISETP.NE.AND UP0, UPT, UR9, 0x1, UPT ;  /* 0x000000010900788c */ /* 0x000fd6000bf05270 */
[----:B------:R-:W-:Y:S02]  /*70a0*/  @UP0 ULDC.64 UR10, c[0x0][0x8c8] ;  /* 0x00023200000a0ab9 */ /* 0x000fe40000000a00 */
[----:B------:R-:W-:-:S04]  /*70b0*/  UIMAD.WIDE.U32 UR4, UR8, UR10, URZ ;  /* 0x0000000a080472a5 */ /* 0x000fc8000f8e003f */
[----:B------:R-:W-:-:S04]  /*70c0*/  @UP0 USHF.R.U32.HI UR7, URZ, UR11, UR5 ;  /* 0x0000000b3f070299 */ /* 0x000fc80008011605 */
[----:B------:R-:W-:-:S12]  /*70d0*/  UIMAD UR4, UR7, UR9, URZ ;  /* 0x00000009070472a4 */ /* 0x000fd8000f8e023f */
.L_x_2718:
        /* <DEDUP_REMOVED lines=10> */
[----:B------:R-:W-:Y:S01]  /*7180*/  ULDC.64 UR4, c[0x0][0x8f8] ;  /* 0x00023e0000047ab9 */ /* 0x000fe20000000a00 */
[----:B------:R-:W-:Y:S01]  /*7190*/  UIADD3 UR6, -UR13, URZ, URZ ;  /* 0x0000003f0d067290 */ /* 0x000fe2000fffe13f */
[----:B------:R-:W-:-:S03]  /*71a0*/  ISETP.NE.U32.AND P0, PT, RZ, UR4, PT ;  /* 0x00000004ff007c0c */ /* 0x000fc6000bf05070 */
[----:B------:R-:W-:Y:S01]  /*71b0*/  UIMAD UR6, UR9, UR6, UR8 ;  /* 0x00000006090672a4 */ /* 0x000fe2000f8e0208 */
        /* <DEDUP_REMOVED lines=9> */
.L_x_2719:
        /* <DEDUP_REMOVED lines=11> */
[----:B------:R-:W-:Y:S01]  /*7300*/  R2UR UR4, R0 ;  /* 0x00000000000472ca */ /* 0x000fe200000e0000 */
[----:B------:R-:W-:-:S14]  /*7310*/  BRA `(.L_x_2720) ;  /* 0x0000000000047947 */ /* 0x000fdc0003800000 */
.L_x_2721:
[----:B------:R-:W-:-:S05]  /*7320*/  ULDC UR4, c[0x0][0x8ec] ;  /* 0x00023b0000047ab9 */ /* 0x000fca0000000800 */
.L_x_2720:
        /* <DEDUP_REMOVED lines=8> */
[----:B------:R-:W-:Y:S01]  /*73b0*/  ULDC.64 UR4, c[0x0][0x770] ;  /* 0x0001dc0000047ab9 */ /* 0x000fe20000000a00 */
[----:B------:R-:W-:Y:S01]  /*73c0*/  ULDC.64 UR14, c[0x0][0x788] ;  /* 0x0001e200000e7ab9 */ /* 0x000fe20000000a00 */
        /* <DEDUP_REMOVED lines=19> */
[----:B------:R-:W-:-:S11]  /*7500*/  USHF.R.S32.HI UR11, URZ, 0x1f, UR6 ;  /* 0x0000001f3f0b7899 */ /* 0x000fd60008011406 */
        /* <DEDUP_REMOVED lines=16> */
.L_x_2722:
        /* <DEDUP_REMOVED lines=13> */
.L_x_2723:
        /* <DEDUP_REMOVED lines=12> */
.L_x_2724:
[----:B------:R-:W-:Y:S01]  /*77a0*/  ULEA UR7, UR7, UR10, 0x7 ;  /* 0x0000000a07077291 */ /* 0x000fe2000f8e383f */
[----:B------:R-:W-:Y:S01]  /*77b0*/  ULDC UR9, c[0x0][0x74c] ;  /* 0x0001d30000097ab9 */ /* 0x000fe20000000800 */
[----:B------:R-:W-:Y:S02]  /*77c0*/  UIADD3 UR10, UR10, 0x3f, URZ ;  /* 0x0000003f0a0a7890 */ /* 0x000fe4000fffe03f */
[----:B------:R-:W-:-:S04]  /*77d0*/  UIADD3 UR7, UR7, -UR9, -UR8 ;  /* 0x8000000907077290 */ /* 0x000fc8000fffe808 */
        /* <DEDUP_REMOVED lines=11> */
[----:B------:R-:W-:Y:S01]  /*7890*/  ULDC.64 UR14, c[0x0][0x2d8] ;  /* 0x0000b600000e7ab9 */ /* 0x000fe20000000a00 */
[----:B------:R-:W-:Y:S01]  /*78a0*/  ULDC.64 UR28, c[0x0][0x2e0] ;  /* 0x0000b800001c7ab9 */ /* 0x000fe20000000a00 */
[----:B------:R-:W-:Y:S02]  /*78b0*/  UIMAD UR10, UR11, UR14, URZ ;  /* 0x0000000e0b0a72a4 */ /* 0x000fe4000f8e023f */
[----:B------:R-:W-:Y:S02]  /*78c0*/  UIMAD.WIDE.U32 UR8, UR6, UR14, URZ ;  /* 0x0000000e060872a5 */ /* 0x000fe4000f8e003f */
[----:B------:R-:W-:Y:S02]  /*78d0*/  UIMAD UR15, UR6, UR15, UR10 ;  /* 0x0000000f060f72a4 */ /* 0x000fe4000f8e020a */
[----:B------:R-:W-:Y:S02]  /*78e0*/  UIADD3 UR6, UR7, -UR12, URZ ;  /* 0x8000000c07067290 */ /* 0x000fe4000fffe03f */
[----:B------:R-:W-:-:S02]  /*78f0*/  USHF.R.S32.HI UR11, URZ, 0x1f, UR13 ;  /* 0x0000001f3f0b7899 */ /* 0x000fc4000801140d */
        /* <DEDUP_REMOVED lines=32> */
.L_x_2727:
[----:B------:R-:W-:Y:S05]  /*7b00*/  BSYNC B0 ;  /* 0x0000000000007941 */ /* 0x000fea0003800000 */
.L_x_2726:
        /* <DEDUP_REMOVED lines=19> */
.L_x_2729:
[----:B------:R-:W-:Y:S05]  /*7c40*/  BSYNC B0 ;  /* 0x0000000000007941 */ /* 0x000fea0003800000 */
.L_x_2728:
[----:B------:R-:W-:Y:S06]  /*7c50*/  BAR.ARV 0xa, 0xa0 ;  /* 0x0282800000007b1d */ /* 0x000fec0000002000 */
[----:B------:R-:W-:Y:S04]  /*7c60*/  BSSY B0, `(.L_x_2730) ;  /* 0x0000003000007945 */ /* 0x000fe80003800000 */
[----:B------:R-:W-:Y:S05]  /*7c70*/  @!P0 BRA `(.L_x_2731) ;  /* 0x0000000000048947 */ /* 0x000fea0003800000 */
[----:B------:R-:W-:-:S04]  /*7c80*/  DEPBAR.LE SB0, 0x0 ;  /* 0x000080000000791a */ /* 0x000fc80000000000 */
.L_x_2731:
[----:B------:R-:W-:Y:S05]  /*7c90*/  BSYNC B0 ;  /* 0x0000000000007941 */ /* 0x000fea0003800000 */
.L_x_2730:
[----:B------:R-:W-:Y:S06]  /*7ca0*/  BAR.ARV 0xb, 0xa0 ;  /* 0x02c2800000007b1d */ /* 0x000fec0000002000 */
[----:B------:R-:W-:Y:S01]  /*7cb0*/  UIADD3 UR18, UR12, 0x1, URZ ;  /* 0x000000010c127890 */ /* 0x000fe2000fffe03f */
[----:B------:R-:W-:Y:S11]  /*7cc0*/  BRA `(.L_x_2732) ;  /* 0x0000000000047947 */ /* 0x000ff60003800000 */
.L_x_2725:
[----:B------:R-:W-:-:S05]  /*7cd0*/  UMOV UR18, UR12 ;  /* 0x0000000c00127c82 */ /* 0x000fca0008000000 */
.L_x_2732:
        /* <DEDUP_REMOVED lines=22> */
.L_x_2745:
        /* <DEDUP_REMOVED lines=20> */
.L_x_2734:
[----:B------:R-:W-:Y:S05]  /*7f80*/  BSYNC B0 ;  /* 0x0000000000007941 */ /* 0x000fea0003800000 */
.L_x_2733:
        /* <DEDUP_REMOVED lines=13> */
.L_x_2736:
[----:B------:R-:W-:Y:S05]  /*8060*/  BSYNC B0 ;  /* 0x0000000000007941 */ /* 0x000fea0003800000 */
.L_x_2735:
[----:B------:R-:W-:Y:S06]  /*8070*/  BAR.ARV 0xa, 0xa0 ;  /* 0x0282800000007b1d */ /* 0x000fec0000002000 */
[----:B------:R-:W-:Y:S04]  /*8080*/  BSSY B0, `(.L_x_2737) ;  /* 0x0000003000007945 */ /* 0x000fe80003800000 */
[----:B------:R-:W-:Y:S05]  /*8090*/  @!P0 BRA `(.L_x_2738) ;  /* 0x0000000000048947 */ /* 0x000fea0003800000 */
[----:B------:R-:W-:-:S04]  /*80a0*/  DEPBAR.LE SB0, 0x0 ;  /* 0x000080000000791a */ /* 0x000fc80000000000 */
.L_x_2738:
[----:B------:R-:W-:Y:S05]  /*80b0*/  BSYNC B0 ;  /* 0x0000000000007941 */ /* 0x000fea0003800000 */
.L_x_2737:
        /* <DEDUP_REMOVED lines=13> */
.L_x_2740:
[----:B------:R-:W-:Y:S05]  /*8190*/  BSYNC B0 ;  /* 0x0000000000007941 */ /* 0x000fea0003800000 */
.L_x_2739:
        /* <DEDUP_REMOVED lines=13> */
.L_x_2742:
[----:B------:R-:W-:Y:S05]  /*8270*/  BSYNC B0 ;  /* 0x0000000000007941 */ /* 0x000fea0003800000 */
.L_x_2741:
[----:B------:R-:W-:Y:S01]  /*8280*/  UIADD3 UR18, UR18, 0x2, URZ ;  /* 0x0000000212127890 */ /* 0x000fe2000fffe03f */
[----:B------:R-:W-:Y:S06]  /*8290*/  BAR.ARV 0xa, 0xa0 ;  /* 0x0282800000007b1d */ /* 0x000fec0000002000 */
[----:B------:R-:W-:Y:S01]  /*82a0*/  UISETP.GE.AND UP0, UPT, UR18, UR7, UPT ;  /* 0x000000071200728c */ /* 0x000fe2000bf06270 */
[----:B------:R-:W-:Y:S04]  /*82b0*/  BSSY B0, `(.L_x_2743) ;  /* 0x0000003000007945 */ /* 0x000fe80003800000 */
[----:B------:R-:W-:Y:S06]  /*82c0*/  @!P0 BRA `(.L_x_2744) ;  /* 0x0000000000048947 */ /* 0x000fec0003800000 */
[----:B------:R-:W-:-:S04]  /*82d0*/  DEPBAR.LE SB0, 0x0 ;  /* 0x000080000000791a */ /* 0x000fc80000000000 */
.L_x_2744:
[----:B------:R-:W-:Y:S05]  /*82e0*/  BSYNC B0 ;  /* 0x0000000000007941 */ /* 0x000fea0003800000 */
.L_x_2743:
[----:B------:R-:W-:Y:S06]  /*82f0*/  BAR.ARV 0xb, 0xa0 ;  /* 0x02c2800000007b1d */ /* 0x000fec0000002000 */
[----:B------:R-:W-:Y:S01]  /*8300*/  PLOP3.LUT P1, PT, PT, PT, UP0, 0x80, 0x0 ;  /* 0x000000000000781c */ /* 0x000fe20003f2f008 */
[----:B------:R-:W-:Y:S02]  /*8310*/  UIADD3 UR26, UR26, 0x3000, URZ ;  /* 0x000030001a1a7890 */ /* 0x000fe4000fffe03f */
[----:B------:R-:W-:-:S10]  /*8320*/  UIADD3 UR6, UR6, 0x3000, URZ ;  /* 0x0000300006067890 */ /* 0x000fd4000fffe03f */
[----:B------:R-:W-:Y:S05]  /*8330*/  @!P1 BRA `(.L_x_2745) ;  /* 0xfffffff800c09947 */ /* 0x000fea000383ffff */
[----:B------:R-:W-:Y:S05]  /*8340*/  BRA `(.L_x_2676) ;  /* 0x0000002c00c87947 */ /* 0x000fea0003800000 */
.L_x_2716:
[----:B------:R-:W1:Y:S01]  /*8350*/  S2UR UR7, SR_CTAID.X ;  /* 0x00000000000779c3 */ /* 0x000e620000002500 */
[----:B------:R-:W-:Y:S02]  /*8360*/  ULDC UR8, c[0x0][0x8d0] ;  /* 0x0002340000087ab9 */ /* 0x000fe40000000800 */
[----:B------:R-:W-:-:S11]  /*8370*/  UISETP.NE.AND UP0, UPT, UR8, 0x1, UPT ;  /* 0x000000010800788c */ /* 0x000fd6000bf05270 */
[----:B------:R-:W-:Y:S01]  /*8380*/  @UP0 ULDC UR4, c[0x0][0x8d4] ;  /* 0x0002350000040ab9 */ /* 0x000fe20000000800 */
[----:B------:R-:W-:Y:S01]  /*8390*/  @UP0 ULDC UR9, c[0x0][0x8d8] ;  /* 0x0002360000090ab9 */ /* 0x000fe20000000800 */
[----:B-1----:R-:W-:Y:S02]  /*83a0*/  UIMAD.WIDE.U32 UR4, UR7, UR4, URZ ;  /* 0x00000004070472a5 */ /* 0x002fe4000f8e003f */
[----:B------:R-:W-:Y:S02]  /*83b0*/  UMOV UR6, UR7 ;  /* 0x0000000700067c82 */ /* 0x000fe40008000000 */
[----:B------:R-:W-:-:S03]  /*83c0*/  @UP0 USHF.R.U32.HI UR6, URZ, UR9, UR5 ;  /* 0x000000093f060299 */ /* 0x000fc60008011605 */
[----:B------:R-:W-:Y:S02]  /*83d0*/  ULDC UR4, c[0x0][0x8e8] ;  /* 0x00023a0000047ab9 */ /* 0x000fe40000000800 */
[----:B------:R-:W-:Y:S02]  /*83e0*/  UISETP.GE.AND UP0, UPT, UR6, UR4, UPT ;  /* 0x000000040600728c */ /* 0x000fe4000bf06270 */
[----:B------:R-:W-:-:S04]  /*83f0*/  UIADD3 UR4, -UR6, URZ, URZ ;  /* 0x0000003f06047290 */ /* 0x000fc8000fffe13f */
[----:B------:R-:W-:Y:S01]  /*8400*/  PLOP3.LUT P0, PT, PT, PT, UP0, 0x80, 0x0 ;  /* 0x000000000000781c */ /* 0x000fe20003f0f008 */
[----:B------:R-:W-:-:S12]  /*8410*/  UIMAD UR8, UR8, UR4, UR7 ;  /* 0x00000004080872a4 */ /* 0x000fd8000f8e0207 */
        /* <DEDUP_REMOVED lines=9> */
.L_x_2746:
[----:B------:R-:W-:Y:S01]  /*84b0*/  ULDC UR9, c[0x0][0x8c4] ;  /* 0x0002310000097ab9 */ /* 0x000fe20000000800 */
[----:B------:R-:W-:Y:S01]  /*84c0*/  UMOV UR7, UR8 ;  /* 0x0000000800077c82 */ /* 0x000fe20008000000 */
[----:B------:R-:W-:-:S11]  /*84d0*/  UISETP.NE.AND UP0, UPT, UR9, 0x1, UPT ;  /* 0x000000010900788c */ /* 0x000fd6000bf05270 */
[----:B------:R-:W-:Y:S02]  /*84e0*/  @UP0 ULDC.64 UR10, c[0x0][0x8c8] ;  /* 0x00023200000a0ab9 */ /* 0x000fe40000000a00 */
[----:B------:R-:W-:-:S04]  /*84f0*/  UIMAD.WIDE.U32 UR4, UR8, UR10, URZ ;  /* 0x0000000a080472a5 */ /* 0x000fc8000f8e003f */
[----:B------:R-:W-:-:S04]  /*8500*/  @UP0 USHF.R.U32.HI UR7, URZ, UR11, UR5 ;  /* 0x0000000b3f070299 */ /* 0x000fc80008011605 */
[----:B------:R-:W-:-:S12]  /*8510*/  UIMAD UR4, UR7, UR9, URZ ;  /* 0x00000009070472a4 */ /* 0x000fd8000f8e023f */
.L_x_2747:
        /* <DEDUP_REMOVED lines=23> */
.L_x_2748:
        /* <DEDUP_REMOVED lines=14> */
.L_x_2750:
[----:B------:R-:W-:-:S05]  /*8770*/  ULDC UR4, c[0x0][0x8ec] ;  /* 0x00023b0000047ab9 */ /* 0x000fca0000000800 */
.L_x_2749:
[----:B------:R-:W-:Y:S01]  /*8780*/  UIADD3 UR4, UR4, 0x7f, URZ ;  /* 0x0000007f04047890 */ /* 0x000fe2000fffe03f */
[----:B------:R-:W-:Y:S02]  /*8790*/  IMAD.MOV.U32 R10, RZ, RZ, 0x1 ;  /* 0x00000001ff0a7424 */ /* 0x000fe400078e00ff */
[----:B------:R-:W-:Y:S01]  /*87a0*/  IMAD.MOV.U32 R2, RZ, RZ, RZ ;  /* 0x000000ffff027224 */ /* 0x000fe200078e00ff */
        /* <DEDUP_REMOVED lines=13> */
[----:B------:R-:W1:Y:S02]  /*8880*/  LDC R0, c[0x0][0x280] ;  /* 0x0000a000ff007b82 */ /* 0x000e640000000800 */
[----:B------:R-:W-:Y:S01]  /*8890*/  IMAD.U32 R2, RZ, RZ, UR8 ;  /* 0x00000008ff027e24 */ /* 0x000fe2000f8e00ff */
[----:B------:R-:W-:Y:S01]  /*88a0*/  UISETP.NE.U32.AND UP0, UPT, UR4, URZ, UPT ;  /* 0x0000003f0400728c */ /* 0x000fe2000bf05070 */
[----:B------:R-:W-:Y:S01]  /*88b0*/  PLOP3.LUT P1, PT, PT, PT, UP1, 0x80, 0x0 ;  /* 0x000000000000781c */ /* 0x000fe20003f2f018 */
[----:B------:R-:W-:Y:S01]  /*88c0*/  IMAD.U32 R3, RZ, RZ, UR9 ;  /* 0x00000009ff037e24 */ /* 0x000fe2000f8e00ff */
[----:B------:R-:W-:Y:S01]  /*88d0*/  ULDC.64 UR14, c[0x0][0x778] ;  /* 0x0001de00000e7ab9 */ /* 0x000fe20000000a00 */
[----:B------:R-:W-:Y:S01]  /*88e0*/  UISETP.NE.AND.EX UP0, UPT, UR5, URZ, UPT, UP0 ;  /* 0x0000003f0500728c */ /* 0x000fe2000bf05300 */
[----:B------:R-:W-:-:S02]  /*88f0*/  ULDC.64 UR18, c[0x0][0x788] ;  /* 0x0001e20000127ab9 */ /* 0x000fc40000000a00 */
[----:B------:R-:W-:-:S07]  /*8900*/  ULDC.64 UR4, c[0x0][0x780] ;  /* 0x0001e00000047ab9 */ /* 0x000fce0000000a00 */
[----:B------:R-:W2:Y:S01]  /*8910*/  @P1 LDG.E R6, desc[UR46][R2.64] ;  /* 0x0000002e02061981 */ /* 0x000ea2000c1e1900 */
[----:B------:R-:W-:Y:S01]  /*8920*/  UISETP.NE.U32.AND UP2, UPT, UR4, URZ, UPT ;  /* 0x0000003f0400728c */ /* 0x000fe2000bf45070 */
[----:B------:R-:W-:Y:S01]  /*8930*/  PLOP3.LUT P2, PT, PT, PT, UP0, 0x80, 0x0 ;  /* 0x000000000000781c */ /* 0x000fe20003f4f008 */
[----:B------:R-:W-:Y:S01]  /*8940*/  UIMAD.WIDE UR14, UR13, 0x4, UR14 ;  /* 0x000000040d0e78a5 */ /* 0x000fe2000f8e020e */
[----:B------:R3:W4:Y:S01]  /*8950*/  @P1 LDG.E R4, desc[UR46][R2.64] ;  /* 0x0000002e02041981 */ /* 0x000722000c1e1900 */
[----:B------:R-:W-:-:S06]  /*8960*/  UISETP.NE.AND.EX UP2, UPT, UR5, URZ, UPT, UP2 ;  /* 0x0000003f0500728c */ /* 0x000fcc000bf45320 */
[----:B------:R-:W-:Y:S01]  /*8970*/  PLOP3.LUT P3, PT, PT, PT, UP2, 0x80, 0x0 ;  /* 0x000000000000781c */ /* 0x000fe20003f6f028 */
[----:B---3--:R-:W-:-:S04]  /*8980*/  IMAD.U32 R2, RZ, RZ, UR14 ;  /* 0x0000000eff027e24 */ /* 0x008fc8000f8e00ff */
[----:B------:R-:W-:Y:S01]  /*8990*/  @UP2 ULDC.64 UR4, c[0x0][0x780] ;  /* 0x0001e00000042ab9 */ /* 0x000fe20000000a00 */
[----:B------:R-:W-:Y:S01]  /*89a0*/  IMAD.U32 R3, RZ, RZ, UR15 ;  /* 0x0000000fff037e24 */ /* 0x000fe2000f8e00ff */
[----:B------:R-:W-:-:S04]  /*89b0*/  @UP2 UIMAD.WIDE UR4, UR13, 0x4, UR4 ;  /* 0x000000040d0428a5 */ /* 0x000fc8000f8e0204 */
[----:B------:R3:W4:Y:S02]  /*89c0*/  @P2 LDG.E R5, desc[UR46][R2.64] ;  /* 0x0000002e02052981 */ /* 0x000724000c1e1900 */
[----:B---3--:R-:W-:Y:S02]  /*89d0*/  IMAD.U32 R2, RZ, RZ, UR4 ;  /* 0x00000004ff027e24 */ /* 0x008fe4000f8e00ff */
[----:B------:R-:W-:-:S05]  /*89e0*/  IMAD.U32 R3, RZ, RZ, UR5 ;  /* 0x00000005ff037e24 */ /* 0x000fca000f8e00ff */
[----:B-1----:R1:W5:Y:S01]  /*89f0*/  @P3 LDG.E R0, desc[UR46][R2.64] ;  /* 0x0000002e02003981 */ /* 0x002362000c1e1900 */
        /* <DEDUP_REMOVED lines=10> */
[----:B------:R-:W-:-:S03]  /*8aa0*/  @P2 R2UR UR11, R5 ;  /* 0x00000000050b22ca */ /* 0x000fc600000e0000 */
[----:B------:R-:W-:-:S04]  /*8ab0*/  @UP1 ULOP3.LUT UR10, UR5, 0xffffffc0, URZ, 0xc0, !UPT ;  /* 0xffffffc0050a1892 */ /* 0x000fc8000f8ec03f */
[----:B------:R-:W-:Y:S01]  /*8ac0*/  @UP1 USHF.R.S32.HI UR12, URZ, 0x1f, UR10 ;  /* 0x0000001f3f0c1899 */ /* 0x000fe2000801140a */
[----:B-1----:R-:W-:Y:S11]  /*8ad0*/  @P3 BRA `(.L_x_2752) ;  /* 0x0000000000183947 */ /* 0x002ff60003800000 */
[----:B------:R-:W-:Y:S05]  /*8ae0*/  @!P1 BRA `(.L_x_2752) ;  /* 0x0000000000149947 */ /* 0x000fea0003800000 */
[----:B------:R-:W-:Y:S02]  /*8af0*/  IMAD.U32 R2, RZ, RZ, UR8 ;  /* 0x00000008ff027e24 */ /* 0x000fe4000f8e00ff */
[----:B------:R-:W-:-:S05]  /*8b00*/  IMAD.U32 R3, RZ, RZ, UR9 ;  /* 0x00000009ff037e24 */ /* 0x000fca000f8e00ff */
[----:B------:R-:W2:Y:S04]  /*8b10*/  LDG.E R5, desc[UR46][R2.64] ;  /* 0x0000002e02057981 */ /* 0x000ea8000c1e1900 */
[----:B-----5:R-:W2:Y:S02]  /*8b20*/  LDG.E R0, desc[UR46][R2.64+0x4] ;  /* 0x0000042e02007981 */ /* 0x020ea4000c1e1900 */
[----:B--2---:R-:W-:-:S07]  /*8b30*/  IMAD.IADD R0, R0, 0x1, -R5 ;  /* 0x0000000100007824 */ /* 0x004fce00078e0a05 */
.L_x_2752:
[----:B------:R-:W-:Y:S01]  /*8b40*/  UMOV UR4, URZ ;  /* 0x0000003f00047c82 */ /* 0x000fe20008000000 */
[----:B------:R-:W-:Y:S01]  /*8b50*/  UMOV UR5, URZ ;  /* 0x0000003f00057c82 */ /* 0x000fe20008000000 */
[----:B------:R-:W-:Y:S01]  /*8b60*/  IMAD.U32 R4, RZ, RZ, UR18 ;  /* 0x00000012ff047e24 */ /* 0x000fe2000f8e00ff */
[----:B------:R-:W-:Y:S01]  /*8b70*/  @UP1 UMOV UR4, UR10 ;  /* 0x0000000a00041c82 */ /* 0x000fe20008000000 */
[----:B------:R-:W-:Y:S01]  /*8b80*/  @UP1 UMOV UR5, UR12 ;  /* 0x0000000c00051c82 */ /* 0x000fe20008000000 */
[----:B------:R-:W-:Y:S05]  /*8b90*/  @!P0 BRA `(.L_x_2753) ;  /* 0x0000000000188947 */ /* 0x000fea0003800000 */
[----:B------:R-:W-:Y:S02]  /*8ba0*/  ULDC.64 UR8, c[0x0][0x788] ;  /* 0x0001e20000087ab9 */ /* 0x000fe40000000a00 */
[----:B------:R-:W-:-:S06]  /*8bb0*/  UIMAD.WIDE UR8, UR13, 0x4, UR8 ;  /* 0x000000040d0878a5 */ /* 0x000fcc000f8e0208 */
[----:B------:R-:W-:Y:S02]  /*8bc0*/  IMAD.U32 R2, RZ, RZ, UR8 ;  /* 0x00000008ff027e24 */ /* 0x000fe4000f8e00ff */
[----:B------:R-:W-:-:S05]  /*8bd0*/  IMAD.U32 R3, RZ, RZ, UR9 ;  /* 0x00000009ff037e24 */ /* 0x000fca000f8e00ff */
[----:B------:R1:W5:Y:S01]  /*8be0*/  LDG.E R4, desc[UR46][R2.64] ;  /* 0x0000002e02047981 */ /* 0x000362000c1e1900 */
[----:B------:R-:W-:Y:S05]  /*8bf0*/  BRA `(.L_x_2754) ;  /* 0x0000000000187947 */ /* 0x000fea0003800000 */
.L_x_2753:
[----:B------:R-:W-:Y:S05]  /*8c00*/  @!P2 BRA `(.L_x_2754) ;  /* 0x000000000014a947 */ /* 0x000fea0003800000 */
[----:B------:R-:W-:Y:S02]  /*8c10*/  IMAD.U32 R2, RZ, RZ, UR14 ;  /* 0x0000000eff027e24 */ /* 0x000fe4000f8e00ff */
[----:B------:R-:W-:-:S05]  /*8c20*/  IMAD.U32 R3, RZ, RZ, UR15 ;  /* 0x0000000fff037e24 */ /* 0x000fca000f8e00ff */
[----:B------:R-:W2:Y:S04]  /*8c30*/  LDG.E R5, desc[UR46][R2.64] ;  /* 0x0000002e02057981 */ /* 0x000ea8000c1e1900 */
[----:B------:R-:W2:Y:S02]  /*8c40*/  LDG.E R4, desc[UR46][R2.64+0x4] ;  /* 0x0000042e02047981 */ /* 0x000ea4000c1e1900 */
[----:B--2---:R-:W-:-:S07]  /*8c50*/  IMAD.IADD R4, R4, 0x1, -R5 ;  /* 0x0000000104047824 */ /* 0x004fce00078e0a05 */
.L_x_2754:
[----:B-1----:R-:W-:Y:S01]  /*8c60*/  IMAD.U32 R3, RZ, RZ, UR7 ;  /* 0x00000007ff037e24 */ /* 0x002fe2000f8e00ff */
[----:B------:R-:W-:-:S03]  /*8c70*/  ULDC UR8, c[0x0][0x74c] ;  /* 0x0001d30000087ab9 */ /* 0x000fc60000000800 */
[----:B-----5:R-:W-:Y:S02]  /*8c80*/  IMAD R3, R3, 0x80, R0 ;  /* 0x0000008003037824 */ /* 0x020fe400078e0200 */
[----:B------:R-:W-:-:S03]  /*8c90*/  VIADD R0, R0, 0x3f ;  /* 0x0000003f00007836 */ /* 0x000fc60000000000 */
[----:B------:R-:W-:-:S04]  /*8ca0*/  IADD3 R3, R3, -UR8, -R4 ;  /* 0x8000000803037c10 */ /* 0x000fc8000fffe804 */
[----:B------:R-:W-:-:S04]  /*8cb0*/  SHF.R.S32.HI R2, RZ, 0x1f, R3 ;  /* 0x0000001fff027819 */ /* 0x000fc80000011403 */
[----:B------:R-:W-:Y:S02]  /*8cc0*/  LEA.HI R2, R2, R3, RZ, 0x6 ;  /* 0x0000000302027211 */ /* 0x000fe400078f30ff */
[----:B------:R-:W-:Y:S02]  /*8cd0*/  SHF.R.S32.HI R3, RZ, 0x1f, R0 ;  /* 0x0000001fff037819 */ /* 0x000fe40000011400 */
[----:B------:R-:W-:Y:S02]  /*8ce0*/  SHF.R.S32.HI R2, RZ, 0x6, R2 ;  /* 0x00000006ff027819 */ /* 0x000fe40000011402 */
[----:B------:R-:W-:Y:S02]  /*8cf0*/  LEA.HI R0, R3, R0, RZ, 0x6 ;  /* 0x0000000003007211 */ /* 0x000fe400078f30ff */
[----:B------:R-:W-:Y:S01]  /*8d00*/  VIMNMX R4, RZ, R2, !PT ;  /* 0x00000002ff047248 */ /* 0x000fe20007fe0100 */
[----:B------:R-:W-:Y:S01]  /*8d10*/  IMAD.MOV.U32 R2, RZ, RZ, RZ ;  /* 0x000000ffff027224 */ /* 0x000fe200078e00ff */
[----:B------:R-:W-:-:S04]  /*8d20*/  SHF.R.S32.HI R0, RZ, 0x6, R0 ;  /* 0x00000006ff007819 */ /* 0x000fc80000011400 */
[----:B------:R-:W-:-:S13]  /*8d30*/  ISETP.GT.AND P0, PT, R0, R4, PT ;  /* 0x000000040000720c */ /* 0x000fda0003f04270 */
[----:B------:R-:W-:Y:S05]  /*8d40*/  @!P0 BRA `(.L_x_2751) ;  /* 0x0000002000b48947 */ /* 0x000fea0003800000 */
[----:B------:R-:W-:Y:S01]  /*8d50*/  USHF.R.S32.HI UR10, URZ, 0x1f, UR20 ;  /* 0x0000001f3f0a7899 */ /* 0x000fe20008011414 */
[----:B------:R-:W-:Y:S01]  /*8d60*/  BSSY B0, `(.L_x_2751) ;  /* 0x000022b000007945 */ /* 0x000fe20003800000 */
[----:B------:R-:W-:Y:S01]  /*8d70*/  UISETP.NE.U32.AND UP1, UPT, UR16, URZ, UPT ;  /* 0x0000003f1000728c */ /* 0x000fe2000bf25070 */
[----:B------:R-:W-:Y:S01]  /*8d80*/  IMAD.MOV.U32 R2, RZ, RZ, RZ ;  /* 0x000000ffff027224 */ /* 0x000fe200078e00ff */
[----:B------:R-:W-:Y:S01]  /*8d90*/  ULDC.64 UR14, c[0x0][0x718] ;  /* 0x0001c600000e7ab9 */ /* 0x000fe20000000a00 */
[----:B------:R-:W-:Y:S01]  /*8da0*/  UMOV UR8, UR4 ;  /* 0x0000000400087c82 */ /* 0x000fe20008000000 */
[----:B------:R-:W-:Y:S02]  /*8db0*/  UIMAD UR12, UR10, UR14, URZ ;  /* 0x0000000e0a0c72a4 */ /* 0x000fe4000f8e023f */
[----:B------:R-:W-:Y:S02]  /*8dc0*/  UISETP.NE.AND.EX UP1, UPT, UR17, URZ, UPT, UP1 ;  /* 0x0000003f1100728c */ /* 0x000fe4000bf25310 */
[----:B------:R-:W-:Y:S01]  /*8dd0*/  UIMAD UR12, UR20, UR15, UR12 ;  /* 0x0000000f140c72a4 */ /* 0x000fe2000f8e020c */
[----:B------:R-:W-:-:S02]  /*8de0*/  ULDC.64 UR16, c[0x0][0x730] ;  /* 0x0001cc0000107ab9 */ /* 0x000fc40000000a00 */
[----:B------:R-:W-:Y:S01]  /*8df0*/  ULDC UR15, c[0x0][0x2e8] ;  /* 0x0000ba00000f7ab9 */ /* 0x000fe20000000800 */
[----:B------:R-:W-:Y:S01]  /*8e00*/  UIMAD UR10, UR10, UR16, URZ ;  /* 0x000000100a0a72a4 */ /* 0x000fe2000f8e023f */
[----:B------:R-:W-:Y:S01]  /*8e10*/  UMOV UR9, UR5 ;  /* 0x0000000500097c82 */ /* 0x000fe20008000000 */
[----:B------:R-:W-:Y:S02]  /*8e20*/  UISETP.NE.AND UP2, UPT, UR15, 0x1, UPT ;  /* 0x000000010f00788c */ /* 0x000fe4000bf45270 */
[----:B------:R-:W-:Y:S02]  /*8e30*/  UIMAD.WIDE.U32 UR4, UR20, UR14, UR8 ;  /* 0x0000000e140472a5 */ /* 0x000fe4000f8e0008 */
[----:B------:R-:W-:Y:S02]  /*8e40*/  UIMAD.WIDE.U32 UR8, UR20, UR16, UR8 ;  /* 0x00000010140872a5 */ /* 0x000fe4000f8e0008 */
[----:B------:R-:W-:Y:S02]  /*8e50*/  UIMAD UR14, UR20, UR17, UR10 ;  /* 0x00000011140e72a4 */ /* 0x000fe4000f8e020a */
[----:B------:R-:W-:Y:S01]  /*8e60*/  USHF.R.S32.HI UR10, URZ, 0x1f, UR13 ;  /* 0x0000001f3f0a7899 */ /* 0x000fe2000801140d */
[----:B------:R-:W-:Y:S01]  /*8e70*/  ELECT P0, URZ, PT ;  /* 0x00000000003f782f */ /* 0x000fe20003800000 */
[----:B------:R-:W-:-:S02]  /*8e80*/  USEL UR21, UR13, URZ, !UP1 ;  /* 0x0000003f0d157287 */ /* 0x000fc4000c800000 */
[----:B------:R-:W-:Y:S01]  /*8e90*/  UIADD3 UR9, UR9, UR14, URZ ;  /* 0x0000000e09097290 */ /* 0x000fe2000fffe03f */
[----:B------:R-:W-:Y:S01]  /*8ea0*/  ULDC.64 UR18, c[0x0][0x738] ;  /* 0x0001ce0000127ab9 */ /* 0x000fe20000000a00 */
[----:B------:R-:W-:Y:S01]  /*8eb0*/  USEL UR10, UR10, URZ, !UP1 ;  /* 0x0000003f0a0a7287 */ /* 0x000fe2000c800000 */
[----:B------:R-:W-:Y:S01]  /*8ec0*/  ULDC.64 UR16, c[0x0][0x720] ;  /* 0x0001c80000107ab9 */ /* 0x000fe20000000a00 */
[----:B------:R-:W-:Y:S02]  /*8ed0*/  UIMAD.WIDE.U32 UR14, UR18, UR21, UR8 ;  /* 0x00000015120e72a5 */ /* 0x000fe4000f8e0008 */
[----:B------:R-:W-:Y:S01]  /*8ee0*/  UIADD3 UR23, UR5, UR12, URZ ;  /* 0x0000000c05177290 */ /* 0x000fe2000fffe03f */
[----:B------:R-:W-:Y:S01]  /*8ef0*/  @UP2 ULDC UR8, c[0x0][0x2ec] ;  /* 0x0000bb0000082ab9 */ /* 0x000fe20000000800 */
[----:B------:R-:W-:Y:S02]  /*8f00*/  UIMAD UR5, UR10, UR16, URZ ;  /* 0x000000100a0572a4 */ /* 0x000fe4000f8e023f */
[----:B------:R-:W-:-:S02]  /*8f10*/  UIMAD UR10, UR10, UR18, URZ ;  /* 0x000000120a0a72a4 */ /* 0x000fc4000f8e023f */
[----:B------:R-:W-:Y:S02]  /*8f20*/  UIMAD.WIDE.U32 UR8, UR20, UR8, URZ ;  /* 0x00000008140872a5 */ /* 0x000fe4000f8e003f */
[----:B------:R-:W-:Y:S01]  /*8f30*/  ULEA UR11, UR7, UR11, 0x7 ;  /* 0x0000000b070b7291 */ /* 0x000fe2000f8e383f */
[----:B------:R-:W-:Y:S02]  /*8f40*/  UMOV UR22, UR4 ;  /* 0x0000000400167c82 */ /* 0x000fe40008000000 */
[----:B------:R-:W-:Y:S01]  /*8f50*/  @UP2 ULDC UR7, c[0x0][0x2f0] ;  /* 0x0000bc0000072ab9 */ /* 0x000fe20000000800 */
[----:B------:R-:W-:Y:S01]  /*8f60*/  UMOV UR12, UR20 ;  /* 0x00000014000c7c82 */ /* 0x000fe20008000000 */
[----:B------:R-:W-:Y:S02]  /*8f70*/  UIMAD UR5, UR17, UR21, UR5 ;  /* 0x00000015110572a4 */ /* 0x000fe4000f8e0205 */
[----:B------:R-:W-:Y:S02]  /*8f80*/  UIMAD.WIDE.U32 UR22, UR16, UR21, UR22 ;  /* 0x00000015101672a5 */ /* 0x000fe4000f8e0016 */
[----:B------:R-:W-:-:S02]  /*8f90*/  UIMAD UR4, UR19, UR21, UR10 ;  /* 0x00000015130472a4 */ /* 0x000fc4000f8e020a */
        /* <DEDUP_REMOVED lines=10> */
.L_x_2784:
        /* <DEDUP_REMOVED lines=15> */
.L_x_2757:
[----:B------:R-:W-:Y:S01]  /*9130*/  R2UR UR19, R4 ;  /* 0x00000000041372ca */ /* 0x000fe200000e0000 */
[----:B------:R-:W2:Y:S01]  /*9140*/  LDC.64 R12, c[0x0][0x198] ;  /* 0x00006600ff0c7b82 */ /* 0x000ea20000000a00 */
[----:B------:R-:W-:Y:S01]  /*9150*/  ULDC.64 UR8, c[0x0][0x700] ;  /* 0x0001c00000087ab9 */ /* 0x000fe20000000a00 */
[----:B------:R-:W-:Y:S01]  /*9160*/  UMOV UR50, 0x0 ;  /* 0x0000000000327882 */ /* 0x000fe20000000000 */
[----:B------:R-:W-:Y:S01]  /*9170*/  IMAD.U32 R9, RZ, RZ, UR8 ;  /* 0x00000008ff097e24 */ /* 0x000fe2000f8e00ff */
[----:B------:R-:W-:Y:S01]  /*9180*/  R2UR UR8, R15 ;  /* 0x000000000f0872ca */ /* 0x000fe200000e0000 */
[----:B------:R-:W-:Y:S01]  /*9190*/  IMAD.U32 R8, RZ, RZ, UR9 ;  /* 0x00000009ff087e24 */ /* 0x000fe2000f8e00ff */
[----:B------:R-:W-:Y:S01]  /*91a0*/  UMOV UR51, 0x14f00000 ;  /* 0x14f0000000337882 */ /* 0x000fe20000000000 */
[----:B------:R-:W-:Y:S01]  /*91b0*/  UMOV UR18, URZ ;  /* 0x0000003f00127c82 */ /* 0x000fe20008000000 */
[----:B------:R-:W-:Y:S01]  /*91c0*/  UMOV UR42, 0x20 ;  /* 0x00000020002a7882 */ /* 0x000fe20000000000 */
[----:B------:R-:W-:Y:S01]  /*91d0*/  UMOV UR44, UR20 ;  /* 0x00000014002c7c82 */ /* 0x000fe20008000000 */
[----:B------:R-:W-:Y:S01]  /*91e0*/  UMOV UR45, UR21 ;  /* 0x00000015002d7c82 */ /* 0x000fe20008000000 */
[----:B------:R-:W-:Y:S01]  /*91f0*/  UMOV UR34, 0x40 ;  /* 0x0000004000227882 */ /* 0x000fe20000000000 */
[----:B------:R-:W-:Y:S01]  /*9200*/  USHF.L.U32 UR19, UR19, 0x6, URZ ;  /* 0x0000000613137899 */ /* 0x000fe2000800063f */
[----:B------:R-:W-:Y:S01]  /*9210*/  IMAD.MOV.U32 R16, RZ, RZ, RZ ;  /* 0x000000ffff107224 */ /* 0x000fe200078e00ff */
[----:B------:R-:W-:Y:S01]  /*9220*/  UMOV UR36, UR20 ;  /* 0x0000001400247c82 */ /* 0x000fe20008000000 */
[----:B------:R-:W-:Y:S01]  /*9230*/  UMOV UR37, UR21 ;  /* 0x0000001500257c82 */ /* 0x000fe20008000000 */
[----:B------:R-:W-:-:S02]  /*9240*/  UIADD3 UR7, UP0, UR19, UR22, URZ ;  /* 0x0000001613077290 */ /* 0x000fc4000ff1e03f */
[----:B------:R-:W-:Y:S01]  /*9250*/  IMAD.U32 R3, RZ, RZ, UR19 ;  /* 0x00000013ff037e24 */ /* 0x000fe2000f8e00ff */
[----:B------:R-:W-:Y:S02]  /*9260*/  UIADD3 UR16, UR8, 0x12000, URZ ;  /* 0x0001200008107890 */ /* 0x000fe4000fffe03f */
[----:B------:R-:W-:Y:S01]  /*9270*/  UIADD3 UR17, UR8, 0x26810, URZ ;  /* 0x0002681008117890 */ /* 0x000fe2000fffe03f */
[----:B------:R-:W-:Y:S01]  /*9280*/  PLOP3.LUT P1, PT, PT, PT, UP0, 0x80, 0x0 ;  /* 0x000000000000781c */ /* 0x000fe20003f2f008 */
[----:B-1----:R-:W-:Y:S01]  /*9290*/  IMAD.U32 R2, RZ, RZ, UR7 ;  /* 0x00000007ff027e24 */ /* 0x002fe2000f8e00ff */
[----:B------:R-:W-:Y:S01]  /*92a0*/  UIADD3 UR19, UR19, UR6, URZ ;  /* 0x0000000613137290 */ /* 0x000fe2000fffe03f */
[----:B--2---:R-:W-:Y:S01]  /*92b0*/  IMAD.MOV.U32 R7, RZ, RZ, R12 ;  /* 0x000000ffff077224 */ /* 0x004fe200078e000c */
[----:B------:R-:W-:Y:S01]  /*92c0*/  LEA.HI.X.SX32 R3, R3, R14, 0x1, P1 ;  /* 0x0000000e03037211 */ /* 0x000fe200008f0eff */
[----:B------:R-:W-:Y:S01]  /*92d0*/  IMAD.MOV.U32 R6, RZ, RZ, R13 ;  /* 0x000000ffff067224 */ /* 0x000fe200078e000d */
[C---:B------:R-:W-:Y:S01]  /*92e0*/  LEA R5, P1, R2.reuse, R9, 0x2 ;  /* 0x0000000902057211 */ /* 0x040fe200078210ff */
[----:B------:R-:W-:Y:S01]  /*92f0*/  UIADD3 UR40, UR8, 0x13000, URZ ;  /* 0x0001300008287890 */ /* 0x000fe2000fffe03f */
[----:B------:R-:W-:Y:S01]  /*9300*/  IMAD.MOV.U32 R12, RZ, RZ, 0xc000 ;  /* 0x0000c000ff0c7424 */ /* 0x000fe200078e00ff */
[----:B------:R-:W-:Y:S01]  /*9310*/  UIADD3 UR32, UR8, 0x14000, URZ ;  /* 0x0001400008207890 */ /* 0x000fe2000fffe03f */
[----:B------:R-:W-:Y:S01]  /*9320*/  LEA.HI.X R2, R2, R8, R3, 0x2, P1 ;  /* 0x0000000802027211 */ /* 0x000fe200008f1403 */
[----:B------:R-:W-:Y:S01]  /*9330*/  UIADD3 UR52, UR8, 0x1e000, URZ ;  /* 0x0001e00008347890 */ /* 0x000fe2000fffe03f */
[----:B------:R-:W-:Y:S01]  /*9340*/  R2UR UR24, R5 ;  /* 0x00000000051872ca */ /* 0x000fe200000e0000 */
[----:B------:R-:W-:Y:S01]  /*9350*/  UMOV UR41, UR17 ;  /* 0x0000001100297c82 */ /* 0x000fe20008000000 */
[----:B------:R-:W-:Y:S01]  /*9360*/  R2UR UR25, R2 ;  /* 0x00000000021972ca */ /* 0x000fe200000e0000 */
[----:B------:R-:W-:Y:S01]  /*9370*/  UMOV UR43, UR19 ;  /* 0x00000013002b7c82 */ /* 0x000fe20008000000 */
[C---:B------:R-:W-:Y:S01]  /*9380*/  IADD3 R2, P1, R7.reuse, 0x2f0, RZ ;  /* 0x000002f007027810 */ /* 0x040fe20007f3e0ff */
[----:B------:R-:W-:Y:S01]  /*9390*/  UMOV UR33, UR17 ;  /* 0x0000001100217c82 */ /* 0x000fe20008000000 */
[----:B------:R-:W-:Y:S01]  /*93a0*/  UMOV UR35, UR19 ;  /* 0x0000001300237c82 */ /* 0x000fe20008000000 */
[----:B------:R-:W-:Y:S01]  /*93b0*/  UMOV UR7, 0x10 ;  /* 0x0000001000077882 */ /* 0x000fe20000000000 */
[----:B------:R-:W-:Y:S01]  /*93c0*/  R2UR UR54, R2 ;  /* 0x00000000023672ca */ /* 0x000fe200000e0000 */
[----:B------:R-:W-:Y:S01]  /*93d0*/  UMOV UR53, UR17 ;  /* 0x0000001100357c82 */ /* 0x000fe20008000000 */
[----:B------:R-:W-:Y:S01]  /*93e0*/  IADD3 R2, P2, R7, 0x3f0, RZ ;  /* 0x000003f007027810 */ /* 0x000fe20007f5e0ff */
[----:B------:R-:W-:Y:S01]  /*93f0*/  UIADD3 UR9, UR8, 0x26800, URZ ;  /* 0x0002680008097890 */ /* 0x000fe2000fffe03f */
[----:B------:R-:W-:Y:S01]  /*9400*/  VIADD R5, R0, 0xffffffff ;  /* 0xffffffff00057836 */ /* 0x000fe20000000000 */
[----:B------:R-:W-:Y:S01]  /*9410*/  UMOV UR10, UR18 ;  /* 0x00000012000a7c82 */ /* 0x000fe20008000000 */
[----:B------:R-:W-:Y:S01]  /*9420*/  R2UR UR30, R2 ;  /* 0x00000000021e72ca */ /* 0x000fe200000e0000 */
[--C-:B------:R-:W-:Y:S01]  /*9430*/  IMAD.X R2, RZ, RZ, R6.reuse, P1 ;  /* 0x000000ffff027224 */ /* 0x100fe200008e0606 */
[----:B------:R-:W-:Y:S01]  /*9440*/  UMOV UR26, 0x10 ;  /* 0x00000010001a7882 */ /* 0x000fe20000000000 */
[----:B------:R1:W-:Y:S01]  /*9450*/  STL [R1], R5 ;  /* 0x0000000501007387 */ /* 0x0003e20000100800 */
[----:B------:R-:W-:Y:S01]  /*9460*/  UMOV UR27, UR11 ;  /* 0x0000000b001b7c82 */ /* 0x000fe20008000000 */
[----:B------:R-:W-:Y:S01]  /*9470*/  UMOV UR28, UR12 ;  /* 0x0000000c001c7c82 */ /* 0x000fe20008000000 */
[----:B------:R-:W-:Y:S01]  /*9480*/  R2UR UR55, R2 ;  /* 0x00000000023772ca */ /* 0x000fe200000e0000 */
[----:B------:R-:W-:Y:S01]  /*9490*/  IMAD.X R2, RZ, RZ, R6, P2 ;  /* 0x000000ffff027224 */ /* 0x000fe200010e0606 */
[----:B------:R-:W-:Y:S01]  /*94a0*/  UMOV UR29, UR13 ;  /* 0x0000000d001d7c82 */ /* 0x000fe20008000000 */
[----:B------:R-:W-:Y:S01]  /*94b0*/  UIADD3 UR56, UR8, 0x3000, URZ ;  /* 0x0000300008387890 */ /* 0x000fe2000fffe03f */
[----:B------:R-:W-:-:S02]  /*94c0*/  UMOV UR58, 0x30 ;  /* 0x00000030003a7882 */ /* 0x000fc40000000000 */
        /* <DEDUP_REMOVED lines=8> */
[----:B------:R-:W-:-:S04]  /*9550*/  ISETP.GE.AND P1, PT, R4, R5, PT ;  /* 0x000000050400720c */ /* 0x000fc80003f26270 */
[----:B------:R-:W-:-:S13]  /*9560*/  R2UR UR49, R3 ;  /* 0x00000000033172ca */ /* 0x000fda00000e0000 */
[----:B------:R2:W-:Y:S01]  /*9570*/  UTMALDG.4D [UR16], [UR48], desc[UR50] ;  /* 0x00003210300075b4 */ /* 0x0005e20008019000 */
[----:B------:R3:W-:Y:S01]  /*9580*/  UTMALDG.4D [UR40], [UR48], desc[UR50] ;  /* 0x00003228300075b4 */ /* 0x0007e20008019000 */
[----:B------:R-:W-:Y:S01]  /*9590*/  UTMALDG.4D [UR32], [UR48], desc[UR50] ;  /* 0x00003220300075b4 */ /* 0x000fe20008019000 */
[----:B------:R4:W-:Y:S01]  /*95a0*/  UBLKCP.S.G [UR52], [UR24], UR7 ;  /* 0x00000034180073ba */ /* 0x0009e20008000207 */
[----:B------:R1:W-:Y:S01]  /*95b0*/  SYNCS.ARRIVE.TRANS64 RZ, [R15+URZ+0x26800], R12 ;  /* 0x0268000c0fff79a7 */ /* 0x0003e2000800003f */
[----:B--2---:R-:W-:Y:S01]  /*95c0*/  UMOV UR16, 0x0 ;  /* 0x0000000000107882 */ /* 0x004fe20000000000 */
[----:B------:R-:W-:Y:S02]  /*95d0*/  UMOV UR17, 0x10000000 ;  /* 0x1000000000117882 */ /* 0x000fe40000000000 */
[----:B------:R2:W-:Y:S01]  /*95e0*/  UTMALDG.4D [UR8], [UR54], desc[UR16] ;  /* 0x00001008360075b4 */ /* 0x0005e20008019000 */
[----:B---3--:R-:W-:Y:S01]  /*95f0*/  UIADD3 UR40, UR8, 0x5000, URZ ;  /* 0x0000500008287890 */ /* 0x008fe2000fffe03f */
[----:B------:R-:W-:Y:S01]  /*9600*/  UMOV UR42, 0x50 ;  /* 0x00000050002a7882 */ /* 0x000fe20000000000 */
[----:B------:R-:W-:Y:S01]  /*9610*/  UMOV UR43, UR11 ;  /* 0x0000000b002b7c82 */ /* 0x000fe20008000000 */
[----:B------:R-:W-:Y:S01]  /*9620*/  UMOV UR44, UR12 ;  /* 0x0000000c002c7c82 */ /* 0x000fe20008000000 */
[----:B------:R-:W-:Y:S01]  /*9630*/  UMOV UR45, UR13 ;  /* 0x0000000d002d7c82 */ /* 0x000fe20008000000 */
[----:B----4-:R-:W-:-:S02]  /*9640*/  UIADD3 UR24, UR8, 0x1000, URZ ;  /* 0x0000100008187890 */ /* 0x010fc4000fffe03f */
[----:B------:R-:W-:Y:S01]  /*9650*/  UIADD3 UR32, UR8, 0x2000, URZ ;  /* 0x0000200008207890 */ /* 0x000fe2000fffe03f */
[----:B------:R-:W-:Y:S01]  /*9660*/  UMOV UR25, UR9 ;  /* 0x0000000900197c82 */ /* 0x000fe20008000000 */
[----:B------:R-:W-:Y:S01]  /*9670*/  UMOV UR34, 0x20 ;  /* 0x0000002000227882 */ /* 0x000fe20000000000 */
[----:B------:R-:W-:Y:S01]  /*9680*/  UMOV UR35, UR11 ;  /* 0x0000000b00237c82 */ /* 0x000fe20008000000 */
        /* <DEDUP_REMOVED lines=10> */
[----:B------:R-:W-:Y:S01]  /*9730*/  UMOV UR41, UR9 ;  /* 0x0000000900297c82 */ /* 0x000fe20008000000 */
[----:B--2---:R-:W-:Y:S01]  /*9740*/  UMOV UR10, 0x40 ;  /* 0x00000040000a7882 */ /* 0x004fe20000000000 */
[----:B------:R2:W-:Y:S01]  /*9750*/  UTMALDG.4D [UR32], [UR54], desc[UR16] ;  /* 0x00001020360075b4 */ /* 0x0005e20008019000 */
[----:B------:R1:W-:Y:S01]  /*9760*/  UTMALDG.4D [UR56], [UR54], desc[UR16] ;  /* 0x00001038360075b4 */ /* 0x0003e20008019000 */
[----:B------:R1:W-:Y:S01]  /*9770*/  UTMALDG.4D [UR48], [UR54], desc[UR16] ;  /* 0x00001030360075b4 */ /* 0x0003e20008019000 */
[----:B---3--:R-:W-:Y:S01]  /*9780*/  UIADD3 UR24, UR8, 0x6000, URZ ;  /* 0x0000600008187890 */ /* 0x008fe2000fffe03f */
[----:B------:R-:W-:Y:S01]  /*9790*/  UMOV UR26, UR18 ;  /* 0x00000012001a7c82 */ /* 0x000fe20008000000 */
[----:B------:R1:W-:Y:S01]  /*97a0*/  UTMALDG.4D [UR40], [UR54], desc[UR16] ;  /* 0x00001028360075b4 */ /* 0x0003e20008019000 */
[----:B--2---:R-:W-:-:S02]  /*97b0*/  UIADD3 UR32, UR8, 0x8000, URZ ;  /* 0x0000800008207890 */ /* 0x004fc4000fffe03f */
[----:B------:R-:W-:-:S04]  /*97c0*/  UIADD3 UR8, UR8, 0xa000, URZ ;  /* 0x0000a00008087890 */ /* 0x000fc8000fffe03f */
[----:B------:R1:W-:Y:S03]  /*97d0*/  UTMALDG.4D [UR24], [UR30], desc[UR16] ;  /* 0x000010181e0075b4 */ /* 0x0003e60008019000 */
[----:B------:R1:W-:Y:S02]  /*97e0*/  UTMALDG.4D [UR32], [UR30], desc[UR16] ;  /* 0x000010201e0075b4 */ /* 0x0003e40008019000 */
[----:B------:R1:W-:Y:S02]  /*97f0*/  UTMALDG.4D [UR8], [UR30], desc[UR16] ;  /* 0x000010081e0075b4 */ /* 0x0003e40008019000 */
[----:B-1----:R-:W-:Y:S05]  /*9800*/  @P1 BRA `(.L_x_2758) ;  /* 0x0000001400081947 */ /* 0x002fea0003800000 */
[-C--:B------:R-:W-:Y:S01]  /*9810*/  LOP3.LUT R17, RZ, R4.reuse, RZ, 0x33, !PT ;  /* 0x00000004ff117212 */ /* 0x080fe200078e33ff */
[C---:B------:R-:W-:Y:S02]  /*9820*/  VIADD R5, R0.reuse, 0xfffffffe ;  /* 0xfffffffe00057836 */ /* 0x040fe40000000000 */
[----:B------:R-:W-:Y:S02]  /*9830*/  IMAD.MOV.U32 R10, RZ, RZ, 0x1 ;  /* 0x00000001ff0a7424 */ /* 0x000fe400078e00ff */
[----:B------:R-:W-:Y:S01]  /*9840*/  IMAD.IADD R17, R0, 0x1, R17 ;  /* 0x0000000100117824 */ /* 0x000fe200078e0211 */
[----:B------:R-:W-:Y:S01]  /*9850*/  ISETP.NE.AND P1, PT, R5, R4, PT ;  /* 0x000000040500720c */ /* 0x000fe20003f25270 */
[----:B------:R-:W-:-:S03]  /*9860*/  IMAD.MOV.U32 R0, RZ, RZ, R4 ;  /* 0x000000ffff007224 */ /* 0x000fc600078e0004 */
[----:B------:R-:W-:-:S05]  /*9870*/  LOP3.LUT R5, R17, 0x1, RZ, 0xc0, !PT ;  /* 0x0000000111057812 */ /* 0x000fca00078ec0ff */
[----:B------:R1:W-:Y:S04]  /*9880*/  STL [R1+0x4], R5 ;  /* 0x0000040501007387 */ /* 0x0003e80000100800 */
[----:B------:R-:W-:Y:S05]  /*9890*/  @!P1 BRA `(.L_x_2759) ;  /* 0x0000000c00409947 */ /* 0x000fea0003800000 */
[----:B------:R-:W-:Y:S02]  /*98a0*/  IMAD.IADD R17, R17, 0x1, -R5 ;  /* 0x0000000111117824 */ /* 0x000fe400078e0a05 */
[----:B------:R-:W-:Y:S02]  /*98b0*/  IMAD.MOV.U32 R0, RZ, RZ, R4 ;  /* 0x000000ffff007224 */ /* 0x000fe400078e0004 */
[----:B------:R-:W-:-:S07]  /*98c0*/  IMAD.MOV.U32 R10, RZ, RZ, 0x1 ;  /* 0x00000001ff0a7424 */ /* 0x000fce00078e00ff */
.L_x_2768:
[----:B-123--:R-:W-:-:S04]  /*98d0*/  SHF.L.U32 R18, R10, 0x1f, RZ ;  /* 0x0000001f0a127819 */ /* 0x00efc800000006ff */
[----:B------:R-:W2:Y:S02]  /*98e0*/  SYNCS.PHASECHK.TRANS64.TRYWAIT P1, [R15+URZ+0x26840], R18 ;  /* 0x026840120f0075a7 */ /* 0x000ea4000802017f */
[----:B--2---:R-:W-:Y:S05]  /*98f0*/  @!P1 BRA `(.L_x_2760) ;  /* 0x0000001800dc9947 */ /* 0x004fea0003800000 */
.L_x_2785:
        /* <DEDUP_REMOVED lines=8> */
.L_x_2761:
        /* <DEDUP_REMOVED lines=44> */
.L_x_2786:
        /* <DEDUP_REMOVED lines=8> */
.L_x_2763:
        /* <DEDUP_REMOVED lines=44> */
.L_x_2787:
        /* <DEDUP_REMOVED lines=8> */
.L_x_2765:
        /* <DEDUP_REMOVED lines=38> */
.L_x_2789:
        /* <DEDUP_REMOVED lines=8> */
.L_x_2767:
        /* <DEDUP_REMOVED lines=44> */
.L_x_2759:
[----:B------:R-:W4:Y:S02]  /*a5a0*/  LDL.LU R4, [R1+0x4] ;  /* 0x0000040001047983 */ /* 0x000f240000300800 */
[----:B----4-:R-:W-:Y:S02]  /*a5b0*/  ISETP.NE.AND P1, PT, R4, RZ, PT ;  /* 0x000000ff0400720c */ /* 0x010fe40003f25270 */
[----:B------:R4:W5:Y:S11]  /*a5c0*/  LDL R4, [R1] ;  /* 0x0000000001047983 */ /* 0x0009760000100800 */
[----:B----4-:R-:W-:Y:S05]  /*a5d0*/  @!P1 BRA `(.L_x_2758) ;  /* 0x0000000400949947 */ /* 0x010fea0003800000 */
[----:B------:R-:W-:-:S04]  /*a5e0*/  SHF.L.U32 R12, R10, 0x1f, RZ ;  /* 0x0000001f0a0c7819 */ /* 0x000fc800000006ff */
[----:B------:R-:W4:Y:S02]  /*a5f0*/  SYNCS.PHASECHK.TRANS64.TRYWAIT P1, [R15+URZ+0x26840], R12 ;  /* 0x0268400c0f0075a7 */ /* 0x000f24000802017f */
[----:B----4-:R-:W-:Y:S05]  /*a600*/  @!P1 BRA `(.L_x_2769) ;  /* 0x0000000c00ec9947 */ /* 0x010fea0003800000 */
.L_x_2790:
        /* <DEDUP_REMOVED lines=8> */
.L_x_2770:
        /* <DEDUP_REMOVED lines=41> */
.L_x_2791:
        /* <DEDUP_REMOVED lines=8> */
.L_x_2772:
[----:B------:R2:W5:Y:S01]  /*a9a0*/  LDL.LU R4, [R1] ;  /* 0x0000000001047983 */ /* 0x0005620000300800 */
        /* <DEDUP_REMOVED lines=40> */
.L_x_2758:
[----:B------:R-:W1:Y:S01]  /*ac30*/  S2R R0, SR_TID.X ;  /* 0x0000000000007919 */ /* 0x000e620000002100 */
[----:B------:R-:W-:Y:S01]  /*ac40*/  IMAD R3, R16, 0x8, R15 ;  /* 0x0000000810037824 */ /* 0x000fe200078e020f */
[----:B-1----:R-:W-:Y:S02]  /*ac50*/  LOP3.LUT R2, R0, 0x7f, RZ, 0xc0, !PT ;  /* 0x0000007f00027812 */ /* 0x002fe400078ec0ff */
[----:B------:R-:W-:Y:S02]  /*ac60*/  SHF.L.U32 R0, R10, 0x1f, RZ ;  /* 0x0000001f0a007819 */ /* 0x000fe400000006ff */
[----:B------:R-:W-:Y:S02]  /*ac70*/  ISETP.NE.AND P1, PT, R2, RZ, PT ;  /* 0x000000ff0200720c */ /* 0x000fe40003f25270 */
[----:B------:R-:W1:Y:S02]  /*ac80*/  SYNCS.PHASECHK.TRANS64.TRYWAIT P0, [R3+URZ+0x26840], R0 ;  /* 0x02684000030075a7 */ /* 0x000e64000800017f */
[----:B-1----:R-:W-:Y:S09]  /*ac90*/  @!P0 BRA `(.L_x_2773) ;  /* 0x0000000800708947 */ /* 0x002ff20003800000 */
.L_x_2792:
[----:B------:R-:W-:Y:S05]  /*aca0*/  @P1 BRA `(.L_x_2774) ;  /* 0x0000000000181947 */ /* 0x000fea0003800000 */
[----:B------:R-:W1:Y:S01]  /*acb0*/  S2R R2, SR_TID.X ;  /* 0x0000000000027919 */ /* 0x000e620000002100 */
[----:B------:R-:W-:-:S04]  /*acc0*/  IMAD.MOV.U32 R0, RZ, RZ, 0x3100 ;  /* 0x00003100ff007424 */ /* 0x000fc800078e00ff */
[----:B------:R1:W-:Y:S02]  /*acd0*/  SYNCS.ARRIVE.TRANS64 RZ, [R3+URZ+0x26830], R0 ;  /* 0x0268300003ff79a7 */ /* 0x0003e4000800003f */
[----:B-1----:R-:W-:-:S13]  /*ace0*/  LOP3.LUT P0, RZ, R2, 0x1f, RZ, 0xc0, !PT ;  /* 0x0000001f02ff7812 */ /* 0x002fda000780c0ff */
[----:B------:R-:W-:Y:S05]  /*acf0*/  @!P0 BRA `(.L_x_2774) ;  /* 0x0000000000048947 */ /* 0x000fea0003800000 */
[----:B------:R-:W-:Y:S01]  /*ad00*/  BPT.TRAP 0x1 ;  /* 0x000000040000795c */ /* 0x000fe20000300000 */
.L_x_2774:
        /* <DEDUP_REMOVED lines=48> */
.L_x_2755:
[----:B------:R-:W-:Y:S05]  /*b010*/  BSYNC B0 ;  /* 0x0000000000007941 */ /* 0x000fea0003800000 */
.L_x_2751:
[----:B------:R-:W-:-:S03]  /*b020*/  UMOV UR7, 0xffffffff ;  /* 0xffffffff00077882 */ /* 0x000fc60000000000 */
[----:B------:R-:W-:Y:S05]  /*b030*/  BRA.DIV UR7, `(.L_x_2775) ;  /* 0x00000006079c7947 */ /* 0x000fea000b800000 */
[----:B------:R-:W-:-:S13]  /*b040*/  ELECT P6, URZ, PT ;  /* 0x00000000003f782f */ /* 0x000fda00038c0000 */
.L_x_2795:
[----:B------:R-:W-:Y:S05]  /*b050*/  @!P6 BRA `(.L_x_2676) ;  /* 0x000000000084e947 */ /* 0x000fea0003800000 */
[----:B------:R-:W-:-:S06]  /*b060*/  ULOP3.LUT UR7, UR38, 0x2, URZ, 0xfc, !UPT ;  /* 0x0000000226077892 */ /* 0x000fcc000f8efc3f */
[----:B------:R-:W-:-:S05]  /*b070*/  IMAD.U32 R0, RZ, RZ, UR7 ;  /* 0x00000007ff007e24 */ /* 0x000fca000f8e00ff */
[----:B------:R-:W-:-:S13]  /*b080*/  ISETP.NE.AND P2, PT, R0, 0x3, PT ;  /* 0x000000030000780c */ /* 0x000fda0003f45270 */
[----:B------:R-:W-:Y:S05]  /*b090*/  @!P2 BRA `(.L_x_2776) ;  /* 0x000000000004a947 */ /* 0x000fea0003800000 */
[----:B------:R-:W-:Y:S01]  /*b0a0*/  BPT.TRAP 0x1 ;  /* 0x000000040000795c */ /* 0x000fe20000300000 */
.L_x_2776:
        /* <DEDUP_REMOVED lines=15> */
.L_x_2796:
[----:B------:R-:W2:Y:S02]  /*b1a0*/  SYNCS.PHASECHK.TRANS64.TRYWAIT P0, [R3+URZ], R0 ;  /* 0x00000000030075a7 */ /* 0x000ea4000800017f */
[----:B--2---:R-:W-:Y:S05]  /*b1b0*/  @!P0 BRA `(.L_x_2778) ;  /* 0x0000000400708947 */ /* 0x004fea0003800000 */
.L_x_2797:
[----:B------:R-:W-:Y:S05]  /*b1c0*/  @!P2 BRA `(.L_x_2779) ;  /* 0x000000000004a947 */ /* 0x000fea0003800000 */
[----:B------:R-:W-:Y:S01]  /*b1d0*/  BPT.TRAP 0x1 ;  /* 0x000000040000795c */ /* 0x000fe20000300000 */
.L_x_2779:
[----:B--2---:R-:W-:-:S04]  /*b1e0*/  VIADD R3, R8, 0x26840 ;  /* 0x0002684008037836 */ /* 0x004fc80000000000 */
[----:B------:R-:W-:-:S04]  /*b1f0*/  IMAD R5, R2, 0x8, R3 ;  /* 0x0000000802057824 */ /* 0x000fc800078e0203 */
[----:B------:R-:W2:Y:S02]  /*b200*/  SYNCS.PHASECHK.TRANS64.TRYWAIT P0, [R5+URZ], R4 ;  /* 0x00000004050075a7 */ /* 0x000ea4000800017f */
[----:B--2---:R-:W-:Y:S05]  /*b210*/  @!P0 BRA `(.L_x_2780) ;  /* 0x00000004006c8947 */ /* 0x004fea0003800000 */
.L_x_2798:
[----:B------:R-:W-:-:S07]  /*b220*/  IMAD R3, R6, 0x8, R3 ;  /* 0x0000000806037824 */ /* 0x000fce00078e0203 */
.L_x_2781:
[----:B---3--:R3:W4:Y:S02]  /*b230*/  SYNCS.PHASECHK.TRANS64.TRYWAIT P0, [R3+URZ], R0 ;  /* 0x00000000030075a7 */ /* 0x008724000800017f */
[----:B----4-:R-:W-:Y:S05]  /*b240*/  @!P0 NANOSLEEP.SYNCS 0x989680 ;  /* 0x009896800000895d */ /* 0x010fea0003900000 */
[----:B------:R-:W4:Y:S02]  /*b250*/  @!P0 SYNCS.PHASECHK.TRANS64 P0, [R3+URZ], R0 ;  /* 0x00000000030085a7 */ /* 0x000f24000800007f */
[----:B----4-:R-:W-:Y:S05]  /*b260*/  @!P0 BRA `(.L_x_2781) ;  /* 0xfffffffc00f08947 */ /* 0x010fea000383ffff */
.L_x_2676:
[----:B------:R-:W-:Y:S05]  /*b270*/  BSYNC B6 ;  /* 0x0000000000067941 */ /* 0x000fea0003800000 */
.L_x_2668:
[----:B------:R-:W-:Y:S05]  /*b280*/  EXIT ;  /* 0x000000000000794d */ /* 0x000fea0003800000 */
.L_x_2686:
[----:B------:R-:W-:Y:S02]  /*b290*/  IMAD.MOV.U32 R13, RZ, RZ, R17 ;  /* 0x000000ffff0d7224 */ /* 0x000fe400078e0011 */
[----:B------:R-:W-:Y:S02]  /*b2a0*/  IMAD.MOV.U32 R12, RZ, RZ, RZ ;  /* 0x000000ffff0c7224 */ /* 0x000fe400078e00ff */
[----:B------:R-:W-:Y:S02]  /*b2b0*/  IMAD.MOV.U32 R11, RZ, RZ, 0x1f ;  /* 0x0000001fff0b7424 */ /* 0x000fe400078e00ff */
[----:B------:R-:W-:-:S07]  /*b2c0*/  IMAD.MOV.U32 R15, RZ, RZ, -0x1 ;  /* 0xffffffffff0f7424 */ /* 0x000fce00078e00ff */
[----:B------:R-:W-:Y:S05]  /*b2d0*/  WARPSYNC.COLLECTIVE R15, `(.L_x_2782) ;  /* 0x000000000f087348 */ /* 0x000fea0003c00000 */
[----:B------:R1:W2:Y:S02]  /*b2e0*/  SHFL.IDX P6, R14, R13, R12, R11 ;  /* 0x0000000c0d0e7389 */ /* 0x0002a400000c000b */
[----:B-12---:R-:W-:Y:S01]  /*b2f0*/  ENDCOLLECTIVE ;  /* 0x000000000000791b */ /* 0x006fe20003800000 */
.L_x_2782:
[----:B------:R-:W-:Y:S05]  /*b300*/  BRA `(.L_x_2783) ;  /* 0xffffff6400047947 */ /* 0x000fea000383ffff */
.L_x_2688:
[----:B--2---:R2:W3:Y:S02]  /*b310*/  SYNCS.PHASECHK.TRANS64.TRYWAIT P0, [R235+URZ+0x26800], R4 ;  /* 0x02680004eb0075a7 */ /* 0x0044e4000800017f */
[----:B---3--:R-:W-:Y:S05]  /*b320*/  @!P0 NANOSLEEP.SYNCS 0x989680 ;  /* 0x009896800000895d */ /* 0x008fea0003900000 */
[----:B------:R-:W3:Y:S02]  /*b330*/  @!P0 SYNCS.PHASECHK.TRANS64 P0, [R235+URZ+0x26800], R4 ;  /* 0x02680004eb0085a7 */ /* 0x000ee4000800007f */
[----:B---3--:R-:W-:Y:S05]  /*b340*/  @!P0 BRA `(.L_x_2688) ;  /* 0xfffffffc00f08947 */ /* 0x008fea000383ffff */
[----:B------:R-:W-:Y:S05]  /*b350*/  BRA `(.L_x_2687) ;  /* 0xffffff64002c7947 */ /* 0x000fea000383ffff */
.L_x_2693:
[----:B--2---:R-:W-:-:S04]  /*b360*/  IMAD.U32 R5, RZ, RZ, UR7 ;  /* 0x00000007ff057e24 */ /* 0x004fc8000f8e00ff */
[----:B------:R2:W3:Y:S03]  /*b370*/  SYNCS.PHASECHK.TRANS64.TRYWAIT P1, [R5+URZ+0x26810], R120 ;  /* 0x02681078050075a7 */ /* 0x0004e6000802017f */
[----:B---3--:R-:W-:Y:S05]  /*b380*/  @!P1 NANOSLEEP.SYNCS 0x989680 ;  /* 0x009896800000995d */ /* 0x008fea0003900000 */
[----:B------:R-:W3:Y:S02]  /*b390*/  @!P1 SYNCS.PHASECHK.TRANS64 P1, [R5+URZ+0x26810], R120 ;  /* 0x02681078050095a7 */ /* 0x000ee4000802007f */
[----:B---3--:R-:W-:Y:S05]  /*b3a0*/  @!P1 BRA `(.L_x_2693) ;  /* 0xfffffffc00ec9947 */ /* 0x008fea000383ffff */
[----:B------:R-:W-:Y:S05]  /*b3b0*/  BRA `(.L_x_2692) ;  /* 0xffffff6c00807947 */ /* 0x000fea000383ffff */
.L_x_2697:
[----:B------:R-:W-:-:S04]  /*b3c0*/  IMAD.U32 R121, RZ, RZ, UR7 ;  /* 0x00000007ff797e24 */ /* 0x000fc8000f8e00ff */
[----:B------:R1:W1:Y:S03]  /*b3d0*/  SYNCS.PHASECHK.TRANS64.TRYWAIT P1, [R121+URZ+0x26830], R120 ;  /* 0x02683078790075a7 */ /* 0x000266000802017f */
[----:B-1----:R-:W-:Y:S05]  /*b3e0*/  @!P1 NANOSLEEP.SYNCS 0x989680 ;  /* 0x009896800000995d */ /* 0x002fea0003900000 */
[----:B------:R-:W1:Y:S02]  /*b3f0*/  @!P1 SYNCS.PHASECHK.TRANS64 P1, [R121+URZ+0x26830], R120 ;  /* 0x02683078790095a7 */ /* 0x000e64000802007f */
[----:B-1----:R-:W-:Y:S05]  /*b400*/  @!P1 BRA `(.L_x_2697) ;  /* 0xfffffffc00ec9947 */ /* 0x002fea000383ffff */
[----:B------:R-:W-:Y:S05]  /*b410*/  BRA `(.L_x_2696) ;  /* 0xffffff7400447947 */ /* 0x000fea000383ffff */
.L_x_2756:
[----:B-1----:R1:W2:Y:S02]  /*b420*/  SYNCS.PHASECHK.TRANS64.TRYWAIT P0, [R15+URZ+0x26820], R2 ;  /* 0x026820020f0075a7 */ /* 0x0022a4000800017f */
[----:B--2---:R-:W-:Y:S05]  /*b430*/  @!P0 NANOSLEEP.SYNCS 0x989680 ;  /* 0x009896800000895d */ /* 0x004fea0003900000 */
[----:B------:R-:W2:Y:S02]  /*b440*/  @!P0 SYNCS.PHASECHK.TRANS64 P0, [R15+URZ+0x26820], R2 ;  /* 0x026820020f0085a7 */ /* 0x000ea4000800007f */
[----:B--2---:R-:W-:Y:S05]  /*b450*/  @!P0 BRA `(.L_x_2756) ;  /* 0xfffffffc00f08947 */ /* 0x004fea000383ffff */
[----:B------:R-:W-:Y:S05]  /*b460*/  BRA `(.L_x_2784) ;  /* 0xffffffd800f47947 */ /* 0x000fea000383ffff */
.L_x_2760:
[----:B--2---:R2:W3:Y:S02]  /*b470*/  SYNCS.PHASECHK.TRANS64.TRYWAIT P1, [R15+URZ+0x26840], R18 ;  /* 0x026840120f0075a7 */ /* 0x0044e4000802017f */
[----:B---3--:R-:W-:Y:S05]  /*b480*/  @!P1 NANOSLEEP.SYNCS 0x989680 ;  /* 0x009896800000995d */ /* 0x008fea0003900000 */
[----:B------:R-:W3:Y:S02]  /*b490*/  @!P1 SYNCS.PHASECHK.TRANS64 P1, [R15+URZ+0x26840], R18 ;  /* 0x026840120f0095a7 */ /* 0x000ee4000802007f */
[----:B---3--:R-:W-:Y:S05]  /*b4a0*/  @!P1 BRA `(.L_x_2760) ;  /* 0xfffffffc00f09947 */ /* 0x008fea000383ffff */
[----:B------:R-:W-:Y:S05]  /*b4b0*/  BRA `(.L_x_2785) ;  /* 0xffffffe400107947 */ /* 0x000fea000383ffff */
.L_x_2762:
[----:B-1----:R1:W3:Y:S02]  /*b4c0*/  SYNCS.PHASECHK.TRANS64.TRYWAIT P1, [R15+URZ+0x26828], R18 ;  /* 0x026828120f0075a7 */ /* 0x0022e4000802017f */
[----:B---3--:R-:W-:Y:S05]  /*b4d0*/  @!P1 NANOSLEEP.SYNCS 0x989680 ;  /* 0x009896800000995d */ /* 0x008fea0003900000 */
[----:B------:R-:W3:Y:S02]  /*b4e0*/  @!P1 SYNCS.PHASECHK.TRANS64 P1, [R15+URZ+0x26828], R18 ;  /* 0x026828120f0095a7 */ /* 0x000ee4000802007f */
[----:B---3--:R-:W-:Y:S05]  /*b4f0*/  @!P1 BRA `(.L_x_2762) ;  /* 0xfffffffc00f09947 */ /* 0x008fea000383ffff */
[----:B------:R-:W-:Y:S05]  /*b500*/  BRA `(.L_x_2786) ;  /* 0xffffffe400cc7947 */ /* 0x000fea000383ffff */
.L_x_2764:
[----:B---3--:R3:W4:Y:S02]  /*b510*/  SYNCS.PHASECHK.TRANS64.TRYWAIT P1, [R15+URZ+0x26848], R18 ;  /* 0x026848120f0075a7 */ /* 0x008724000802017f */
[----:B----4-:R-:W-:Y:S05]  /*b520*/  @!P1 NANOSLEEP.SYNCS 0x989680 ;  /* 0x009896800000995d */ /* 0x010fea0003900000 */
[----:B------:R-:W4:Y:S02]  /*b530*/  @!P1 SYNCS.PHASECHK.TRANS64 P1, [R15+URZ+0x26848], R18 ;  /* 0x026848120f0095a7 */ /* 0x000f24000802007f */
[----:B----4-:R-:W-:Y:S05]  /*b540*/  @!P1 BRA `(.L_x_2764) ;  /* 0xfffffffc00f09947 */ /* 0x010fea000383ffff */
[----:B------:R-:W-:Y:S05]  /*b550*/  BRA `(.L_x_2787) ;  /* 0xffffffe800887947 */ /* 0x000fea000383ffff */
.L_x_2766:
[----:B------:R-:W-:-:S07]  /*b560*/  SHF.L.U32 R4, R10, 0x1f, RZ ;  /* 0x0000001f0a047819 */ /* 0x000fce00000006ff */
.L_x_2788:
[----:B----4-:R4:W1:Y:S02]  /*b570*/  SYNCS.PHASECHK.TRANS64.TRYWAIT P1, [R15+URZ+0x26820], R4 ;  /* 0x026820040f0075a7 */ /* 0x010864000802017f */
[----:B-1----:R-:W-:Y:S05]  /*b580*/  @!P1 NANOSLEEP.SYNCS 0x989680 ;  /* 0x009896800000995d */ /* 0x002fea0003900000 */
[----:B------:R-:W1:Y:S02]  /*b590*/  @!P1 SYNCS.PHASECHK.TRANS64 P1, [R15+URZ+0x26820], R4 ;  /* 0x026820040f0095a7 */ /* 0x000e64000802007f */
[----:B-1----:R-:W-:Y:S05]  /*b5a0*/  @!P1 BRA `(.L_x_2788) ;  /* 0xfffffffc00f09947 */ /* 0x002fea000383ffff */
[----:B------:R-:W-:Y:S05]  /*b5b0*/  BRA `(.L_x_2789) ;  /* 0xffffffec00287947 */ /* 0x000fea000383ffff */
.L_x_2769:
[----:B----4-:R4:W1:Y:S02]  /*b5c0*/  SYNCS.PHASECHK.TRANS64.TRYWAIT P1, [R15+URZ+0x26840], R12 ;  /* 0x0268400c0f0075a7 */ /* 0x010864000802017f */
[----:B-1----:R-:W-:Y:S05]  /*b5d0*/  @!P1 NANOSLEEP.SYNCS 0x989680 ;  /* 0x009896800000995d */ /* 0x002fea0003900000 */
[----:B------:R-:W1:Y:S02]  /*b5e0*/  @!P1 SYNCS.PHASECHK.TRANS64 P1, [R15+URZ+0x26840], R12 ;  /* 0x0268400c0f0095a7 */ /* 0x000e64000802007f */
[----:B-1----:R-:W-:Y:S05]  /*b5f0*/  @!P1 BRA `(.L_x_2769) ;  /* 0xfffffffc00f09947 */ /* 0x002fea000383ffff */
[----:B------:R-:W-:Y:S05]  /*b600*/  BRA `(.L_x_2790) ;  /* 0xfffffff000007947 */ /* 0x000fea000383ffff */
.L_x_2771:
[----:B-1----:R1:W2:Y:S02]  /*b610*/  SYNCS.PHASECHK.TRANS64.TRYWAIT P1, [R15+URZ+0x26828], R12 ;  /* 0x0268280c0f0075a7 */ /* 0x0022a4000802017f */
[----:B--2---:R-:W-:Y:S05]  /*b620*/  @!P1 NANOSLEEP.SYNCS 0x989680 ;  /* 0x009896800000995d */ /* 0x004fea0003900000 */
[----:B------:R-:W2:Y:S02]  /*b630*/  @!P1 SYNCS.PHASECHK.TRANS64 P1, [R15+URZ+0x26828], R12 ;  /* 0x0268280c0f0095a7 */ /* 0x000ea4000802007f */
[----:B--2---:R-:W-:Y:S05]  /*b640*/  @!P1 BRA `(.L_x_2771) ;  /* 0xfffffffc00f09947 */ /* 0x004fea000383ffff */
[----:B------:R-:W-:Y:S05]  /*b650*/  BRA `(.L_x_2791) ;  /* 0xfffffff000b07947 */ /* 0x000fea000383ffff */
.L_x_2773:
[----:B------:R1:W1:Y:S02]  /*b660*/  SYNCS.PHASECHK.TRANS64.TRYWAIT P0, [R3+URZ+0x26840], R0 ;  /* 0x02684000030075a7 */ /* 0x000264000800017f */
[----:B-1----:R-:W-:Y:S05]  /*b670*/  @!P0 NANOSLEEP.SYNCS 0x989680 ;  /* 0x009896800000895d */ /* 0x002fea0003900000 */
[----:B------:R-:W1:Y:S02]  /*b680*/  @!P0 SYNCS.PHASECHK.TRANS64 P0, [R3+URZ+0x26840], R0 ;  /* 0x02684000030085a7 */ /* 0x000e64000800007f */
[----:B-1----:R-:W-:Y:S05]  /*b690*/  @!P0 BRA `(.L_x_2773) ;  /* 0xfffffffc00f08947 */ /* 0x002fea000383ffff */
[----:B------:R-:W-:Y:S05]  /*b6a0*/  BRA `(.L_x_2792) ;  /* 0xfffffff4007c7947 */ /* 0x000fea000383ffff */
.L_x_2775:
[----:B------:R-:W-:Y:S01]  /*b6b0*/  BSSY B0, `(.L_x_2793) ;  /* 0x0000006000007945 */ /* 0x000fe20003800000 */
[----:B------:R-:W-:-:S07]  /*b6c0*/  IMAD.MOV.U32 R15, RZ, RZ, -0x1 ;  /* 0xffffffffff0f7424 */ /* 0x000fce00078e00ff */
[----:B------:R-:W-:Y:S05]  /*b6d0*/  WARPSYNC.COLLECTIVE R15, `(.L_x_2794) ;  /* 0x000000000f0c7348 */ /* 0x000fea0003c00000 */
[----:B------:R-:W-:Y:S02]  /*b6e0*/  ELECT P6, UR62, PT ;  /* 0x00000000003e782f */ /* 0x000fe400038c0000 */
[----:B------:R-:W-:Y:S01]  /*b6f0*/  MOV R14, UR62 ;  /* 0x0000003e000e7c02 */ /* 0x000fe20008000f00 */
[----:B------:R-:W-:Y:S10]  /*b700*/  ENDCOLLECTIVE ;  /* 0x000000000000791b */ /* 0x000ff40003800000 */
.L_x_2794:
[----:B------:R-:W-:Y:S05]  /*b710*/  BSYNC B0 ;  /* 0x0000000000007941 */ /* 0x000fea0003800000 */
.L_x_2793:
[----:B------:R-:W-:Y:S05]  /*b720*/  BRA `(.L_x_2795) ;  /* 0xfffffff800487947 */ /* 0x000fea000383ffff */
.L_x_2777:
[----:B-1----:R1:W2:Y:S02]  /*b730*/  SYNCS.PHASECHK.TRANS64.TRYWAIT P0, [R7+URZ], R4 ;  /* 0x00000004070075a7 */ /* 0x0022a4000800017f */
[----:B--2---:R-:W-:Y:S05]  /*b740*/  @!P0 NANOSLEEP.SYNCS 0x989680 ;  /* 0x009896800000895d */ /* 0x004fea0003900000 */
[----:B------:R-:W2:Y:S02]  /*b750*/  @!P0 SYNCS.PHASECHK.TRANS64 P0, [R7+URZ], R4 ;  /* 0x00000004070085a7 */ /* 0x000ea4000800007f */
[----:B--2---:R-:W-:Y:S05]  /*b760*/  @!P0 BRA `(.L_x_2777) ;  /* 0xfffffffc00f08947 */ /* 0x004fea000383ffff */
[----:B------:R-:W-:Y:S05]  /*b770*/  BRA `(.L_x_2796) ;  /* 0xfffffff800887947 */ /* 0x000fea000383ffff */
.L_x_2778:
[----:B--2---:R2:W3:Y:S02]  /*b780*/  SYNCS.PHASECHK.TRANS64.TRYWAIT P0, [R3+URZ], R0 ;  /* 0x00000000030075a7 */ /* 0x0044e4000800017f */
[----:B---3--:R-:W-:Y:S05]  /*b790*/  @!P0 NANOSLEEP.SYNCS 0x989680 ;  /* 0x009896800000895d */ /* 0x008fea0003900000 */
[----:B------:R-:W3:Y:S02]  /*b7a0*/  @!P0 SYNCS.PHASECHK.TRANS64 P0, [R3+URZ], R0 ;  /* 0x00000000030085a7 */ /* 0x000ee4000800007f */
[----:B---3--:R-:W-:Y:S05]  /*b7b0*/  @!P0 BRA `(.L_x_2778) ;  /* 0xfffffffc00f08947 */ /* 0x008fea000383ffff */
[----:B------:R-:W-:Y:S05]  /*b7c0*/  BRA `(.L_x_2797) ;  /* 0xfffffff8007c7947 */ /* 0x000fea000383ffff */
.L_x_2780:
[----:B--2---:R2:W3:Y:S02]  /*b7d0*/  SYNCS.PHASECHK.TRANS64.TRYWAIT P0, [R5+URZ], R4 ;  /* 0x00000004050075a7 */ /* 0x0044e4000800017f */
[----:B---3--:R-:W-:Y:S05]  /*b7e0*/  @!P0 NANOSLEEP.SYNCS 0x989680 ;  /* 0x009896800000895d */ /* 0x008fea0003900000 */
[----:B------:R-:W3:Y:S02]  /*b7f0*/  @!P0 SYNCS.PHASECHK.TRANS64 P0, [R5+URZ], R4 ;  /* 0x00000004050085a7 */ /* 0x000ee4000800007f */
[----:B---3--:R-:W-:Y:S05]  /*b800*/  @!P0 BRA `(.L_x_2780) ;  /* 0xfffffffc00f08947 */ /* 0x008fea000383ffff */
[----:B------:R-:W-:Y:S05]  /*b810*/  BRA `(.L_x_2798) ;  /* 0xfffffff800807947 */ /* 0x000fea000383ffff */
.L_x_2799:
        /* <DEDUP_REMOVED lines=14> */
.L_x_6571:


//--------------------- .text._ZN7cutlass13device_kernelIN5flash11enable_sm90INS1_16FlashAttnBwdSm90INS1_25CollectiveMainloopBwdSm90ILi2ELi2ELi2EN4cute5tupleIJNS5_1CILi1EEES8_S8_EEENS6_IJNS7_ILi64EEENS7_ILi128EEENS7_ILi96EEEEEENS_10bfloat16_tEfNS_4arch4Sm90ELb1ELb0ELb1ELb1ELb1ELb1ELb0ELb0ELi2ELi1ELi2ELi1ELb1EEENS1_21CollectiveEpilogueBwdISD_SE_SG_Li256ELb1ELb0ELi1EEENS1_25SingleTileBwdLPTSchedulerILb1ELi128ELb1EEEEEEEEEvNT_6ParamsE --------------------------
	.section	.text._ZN7cutlass13device_kernelIN5flash11enable_sm90INS1_16FlashAttnBwdSm90INS1_25CollectiveMainloopBwdSm90ILi2ELi2ELi2EN4cute5tupleIJNS5_1CILi1EEES8_S8_EEENS6_IJNS7_ILi64EEENS7_ILi128EEENS7_ILi96EEEEEENS_10bfloat16_tEfNS_4arch4Sm90ELb1ELb0ELb1ELb1ELb1ELb1ELb0ELb0ELi2ELi1ELi2ELi1ELb1EEENS1_21CollectiveEpilogueBwdISD_SE_SG_Li256ELb1ELb0ELi1EEENS1_25SingleTileBwdLPTSchedulerILb1ELi128ELb1EEEEEEEEEvNT_6ParamsE,"ax",@progbits
	.align	128
.text._ZN7cutlass13device_kernelIN5flash11enable_sm90INS1_16FlashAttnBwdSm90INS1_25CollectiveMainloopBwdSm90ILi2ELi2ELi2EN4cute5tupleIJNS5_1CILi1EEES8_S8_EEENS6_IJNS7_ILi64EEENS7_ILi128EEENS7_ILi96EEEEEENS_10bfloat16_tEfNS_4arch4Sm90ELb1ELb0ELb1ELb1ELb1ELb1ELb0ELb0ELi2ELi1ELi2ELi1ELb1EEENS1_21CollectiveEpilogueBwdISD_SE_SG_Li256ELb1ELb0ELi1EEENS1_25SingleTileBwdLPTSchedulerILb1ELi128ELb1EEEEEEEEEvNT_6ParamsE:
        .type           _ZN7cutlass13device_kernelIN5flash11enable_sm90INS1_16FlashAttnBwdSm90INS1_25CollectiveMainloopBwdSm90ILi2ELi2ELi2EN4cute5tupleIJNS5_1CILi1EEES8_S8_EEENS6_IJNS7_ILi64EEENS7_ILi128EEENS7_ILi96EEEEEENS_10bfloat16_tEfNS_4arch4Sm90ELb1ELb0ELb1ELb1ELb1ELb1ELb0ELb0ELi2ELi1ELi2ELi1ELb1EEENS1_21CollectiveEpilogueBwdISD_SE_SG_Li256ELb1ELb0ELi1EEENS1_25SingleTileBwdLPTSchedulerILb1ELi128ELb1EEEEEEEEEvNT_6ParamsE,@function
        .size           _ZN7cutlass13device_kernelIN5flash11enable_sm90INS1_16FlashAttnBwdSm90INS1_25CollectiveMainloopBwdSm90ILi2ELi2ELi2EN4cute5tupleIJNS5_1CILi1EEES8_S8_EEENS6_IJNS7_ILi64EEENS7_ILi128EEENS7_ILi96EEEEEENS_10bfloat16_tEfNS_4arch4Sm90ELb1ELb0ELb1ELb1ELb1ELb1ELb0ELb0ELi2ELi1ELi2ELi1ELb1EEENS1_21CollectiveEpilogueBwdISD_SE_SG_Li256ELb1ELb0ELi1EEENS1_25SingleTileBwdLPTSchedulerILb1ELi128ELb1EEEEEEEEEvNT_6ParamsE,(.L_x_6572 - _ZN7cutlass13device_kernelIN5flash11enable_sm90INS1_16FlashAttnBwdSm90INS1_25CollectiveMainloopBwdSm90ILi2ELi2ELi2EN4cute5tupleIJNS5_1CILi1EEES8_S8_EEENS6_IJNS7_ILi64EEENS7_ILi128EEENS7_ILi96EEEEEENS_10bfloat16_tEfNS_4arch4Sm90ELb1ELb0ELb1ELb1ELb1ELb1ELb0ELb0ELi2ELi1ELi2ELi1ELb1EEENS1_21CollectiveEpilogueBwdISD_SE_SG_Li256ELb1ELb0ELi1EEENS1_25SingleTileBwdLPTSchedulerILb1ELi128ELb1EEEEEEEEEvNT_6ParamsE)
        .other          _ZN7cutlass13device_kernelIN5flash11enable_sm90INS1_16FlashAttnBwdSm90INS1_25CollectiveMainloopBwdSm90ILi2ELi2ELi2EN4cute5tupleIJNS5_1CILi1EEES8_S8_EEENS6_IJNS7_ILi64EEENS7_ILi128EEENS7_ILi96EEEEEENS_10bfloat16_tEfNS_4arch4Sm90ELb1ELb0ELb1ELb1ELb1ELb1ELb0ELb0ELi2ELi1ELi2ELi1ELb1EEENS1_21CollectiveEpilogueBwdISD_SE_SG_Li256ELb1ELb0ELi1EEENS1_25SingleTileBwdLPTSchedulerILb1ELi128ELb1EEEEEEEEEvNT_6ParamsE,@"STO_CUDA_ENTRY STV_DEFAULT"
_ZN7cutlass13device_kernelIN5flash11enable_sm90INS1_16FlashAttnBwdSm90INS1_25CollectiveMainloopBwdSm90ILi2ELi2ELi2EN4cute5tupleIJNS5_1CILi1EEES8_S8_EEENS6_IJNS7_ILi64EEENS7_ILi128EEENS7_ILi96EEEEEENS_10bfloat16_tEfNS_4arch4Sm90ELb1ELb0ELb1ELb1ELb1ELb1ELb0ELb0ELi2ELi1ELi2ELi1ELb1EEENS1_21CollectiveEpilogueBwdISD_SE_SG_Li256ELb1ELb0ELi1EEENS1_25SingleTileBwdLPTSchedulerILb1ELi128ELb1EEEEEEEEEvNT_6ParamsE:
        /* <DEDUP_REMOVED lines=24> */
.L_x_2801:
[----:B------:R-:W-:Y:S05]  /*0180*/  BSYNC B0 ;  /* 0x0000000000007941 */ /* 0x000fea0003800000 */
.L_x_2800:
        /* <DEDUP_REMOVED lines=37> */
.L_x_2802:
        /* <DEDUP_REMOVED lines=22> */
.L_x_2803:
[----:B------:R-:W-:Y:S01]  /*0540*/  PLOP3.LUT P0, PT, PT, PT, UP0, 0x80, 0x0 ;  /* 0x000000000000781c */ /* 0x000fe20003f0f008 */
[----:B------:R-:W-:Y:S01]  /*0550*/  NOP ;  /* 0x0000000000007918 */ /* 0x000fe20000000000 */
[----:B------:R-:W-:Y:S01]  /*0560*/  ULDC.64 UR46, c[0x0][0x208] ;  /* 0x00008200002e7ab9 */ /* 0x000fe20000000a00 */
[----:B------:R-:W-:Y:S01]  /*0570*/  BSSY B6, `(.L_x_2804) ;  /* 0x0000b61000067945 */ /* 0x000fe20003800000 */
[----:B-12-4-:R-:W-:Y:S09]  /*0580*/  BAR.SYNC.DEFER_BLOCKING 0x0 ;  /* 0x0000000000007b1d */ /* 0x016ff20000010000 */
[----:B------:R-:W-:Y:S05]  /*0590*/  @!P0 BRA `(.L_x_2805) ;  /* 0x0000006800488947 */ /* 0x000fea0003800000 */
.L_x_2806:
        /* <DEDUP_REMOVED lines=32> */
.L_x_2807:
[----:B------:R-:W-:Y:S01]  /*07a0*/  ULDC UR8, c[0x0][0x8c4] ;  /* 0x0002310000087ab9 */ /* 0x000fe20000000800 */
[----:B------:R-:W-:Y:S01]  /*07b0*/  UMOV UR7, UR9 ;  /* 0x0000000900077c82 */ /* 0x000fe20008000000 */
[----:B------:R-:W-:-:S11]  /*07c0*/  UISETP.NE.AND UP0, UPT, UR8, 0x1, UPT ;  /* 0x000000010800788c */ /* 0x000fd6000bf05270 */
[----:B------:R-:W-:Y:S02]  /*07d0*/  @UP0 ULDC.64 UR10, c[0x0][0x8c8] ;  /* 0x00023200000a0ab9 */ /* 0x000fe40000000a00 */
[----:B------:R-:W-:-:S04]  /*07e0*/  UIMAD.WIDE.U32 UR4, UR9, UR10, URZ ;  /* 0x0000000a090472a5 */ /* 0x000fc8000f8e003f */
[----:B------:R-:W-:-:S04]  /*07f0*/  @UP0 USHF.R.U32.HI UR7, URZ, UR11, UR5 ;  /* 0x0000000b3f070299 */ /* 0x000fc80008011605 */
[----:B------:R-:W-:-:S12]  /*0800*/  UIMAD UR4, UR7, UR8, URZ ;  /* 0x00000008070472a4 */ /* 0x000fd8000f8e023f */
.L_x_2808:
        /* <DEDUP_REMOVED lines=23> */
.L_x_2809:
        /* <DEDUP_REMOVED lines=14> */
.L_x_2811:
[----:B------:R-:W-:-:S05]  /*0a60*/  ULDC UR4, c[0x0][0x8ec] ;  /* 0x00023b0000047ab9 */ /* 0x000fca0000000800 */
.L_x_2810:
[----:B------:R-:W-:Y:S02]  /*0a70*/  UIADD3 UR4, UR4, 0x7f, URZ ;  /* 0x0000007f04047890 */ /* 0x000fe4000fffe03f */
[----:B------:R-:W-:Y:S02]  /*0a80*/  ULOP3.LUT UR39, URZ, UR7, URZ, 0x33, !UPT ;  /* 0x000000073f277292 */ /* 0x000fe4000f8e333f */
[----:B------:R-:W-:-:S04]  /*0a90*/  USHF.R.S32.HI UR5, URZ, 0x1f, UR4 ;  /* 0x0000001f3f057899 */ /* 0x000fc80008011404 */
[----:B------:R-:W-:-:S04]  /*0aa0*/  ULEA.HI UR5, UR5, UR4, URZ, 0x7 ;  /* 0x0000000405057291 */ /* 0x000fc8000f8f383f */
[----:B------:R-:W-:-:S04]  /*0ab0*/  USHF.R.S32.HI UR5, URZ, 0x7, UR5 ;  /* 0x000000073f057899 */ /* 0x000fc80008011405 */
[----:B------:R-:W-:Y:S02]  /*0ac0*/  UISETP.GT.AND UP0, UPT, UR5, UR7, UPT ;  /* 0x000000070500728c */ /* 0x000fe4000bf04270 */
[----:B------:R-:W-:Y:S02]  /*0ad0*/  UIADD3 UR39, UR5, UR39, URZ ;  /* 0x0000002705277290 */ /* 0x000fe4000fffe03f */
[----:B------:R-:W-:-:S06]  /*0ae0*/  USEL UR37, UR37, 0xffffffff, UP0 ;  /* 0xffffffff25257887 */ /* 0x000fcc0008000000 */
        /* <DEDUP_REMOVED lines=17> */
.L_x_2813:
        /* <DEDUP_REMOVED lines=14> */
.L_x_2814:
        /* <DEDUP_REMOVED lines=11> */
.L_x_2815:
        /* <DEDUP_REMOVED lines=13> */
.L_x_2816:
        /* <DEDUP_REMOVED lines=84> */
.L_x_2819:
        /* <DEDUP_REMOVED lines=15> */
.L_x_2818:
        /* <DEDUP_REMOVED lines=22> */
.L_x_2821:
        /* <DEDUP_REMOVED lines=15> */
.L_x_2820:
[----:B------:R-:W-:Y:S01]  /*16e0*/  SHF.R.S32.HI R19, RZ, 0x1f, R18 ;  /* 0x0000001fff137819 */ /* 0x000fe20000011412 */
[----:B------:R-:W-:-:S03]  /*16f0*/  UMOV UR4, 0xffffffff ;  /* 0xffffffff00047882 */ /* 0x000fc60000000000 */
[----:B------:R-:W-:-:S04]  /*1700*/  LEA.HI R0, R19, R18, RZ, 0x7 ;  /* 0x0000001213007211 */ /* 0x000fc800078f38ff */
[----:B------:R-:W-:Y:S01]  /*1710*/  SHF.R.S32.HI R17, RZ, 0x7, R0 ;  /* 0x00000007ff117819 */ /* 0x000fe20000011400 */
[----:B------:R-:W-:Y:S06]  /*1720*/  BRA.DIV UR4, `(.L_x_2822) ;  /* 0x000000a6041c7947 */ /* 0x000fec000b800000 */
[----:B------:R1:W2:Y:S02]  /*1730*/  SHFL.IDX PT, R14, R17, RZ, 0x1f ;  /* 0x00001fff110e7589 */ /* 0x0002a400000e0000 */
.L_x_2937:
        /* <DEDUP_REMOVED lines=15> */
.L_x_2823:
        /* <DEDUP_REMOVED lines=19> */
.L_x_2825:
        /* <DEDUP_REMOVED lines=122> */
.L_x_2836:
[----:B------:R-:W-:-:S06]  /*2100*/  UISETP.NE.AND UP0, UPT, UR13, 0x3, UPT ;  /* 0x000000030d00788c */ /* 0x000fcc000bf05270 */
[----:B------:R-:W-:-:S13]  /*2110*/  PLOP3.LUT P0, PT, PT, PT, UP0, 0x80, 0x0 ;  /* 0x000000000000781c */ /* 0x000fda0003f0f008 */
[----:B-1----:R-:W-:Y:S05]  /*2120*/  @!P0 BRA `(.L_x_2826) ;  /* 0x0000000000048947 */ /* 0x002fea0003800000 */
[----:B------:R-:W-:Y:S01]  /*2130*/  BPT.TRAP 0x1 ;  /* 0x000000040000795c */ /* 0x000fe20000300000 */
.L_x_2826:
[----:B------:R-:W-:Y:S01]  /*2140*/  R2UR UR7, R235 ;  /* 0x00000000eb0772ca */ /* 0x000fe200000e0000 */
[----:B------:R-:W-:-:S05]  /*2150*/  IMAD.U32 R120, RZ, RZ, UR12 ;  /* 0x0000000cff787e24 */ /* 0x000fca000f8e00ff */
[----:B------:R-:W-:-:S07]  /*2160*/  SHF.L.U32 R120, R120, 0x1f, RZ ;  /* 0x0000001f78787819 */ /* 0x000fce00000006ff */
[----:B------:R-:W-:-:S09]  /*2170*/  ULEA UR7, UR4, UR7, 0x3 ;  /* 0x0000000704077291 */ /* 0x000fd2000f8e183f */
[----:B------:R1:W2:Y:S01]  /*2180*/  SYNCS.PHASECHK.TRANS64.TRYWAIT P1, [UR7+0x26810], R120 ;  /* 0x02681078ff0075a7 */ /* 0x0002a20008020147 */
[----:B------:R-:W-:Y:S05]  /*2190*/  @!P0 BRA `(.L_x_2827) ;  /* 0x0000000000048947 */ /* 0x000fea0003800000 */
[----:B------:R-:W-:Y:S01]  /*21a0*/  BPT.TRAP 0x1 ;  /* 0x000000040000795c */ /* 0x000fe20000300000 */
.L_x_2827:
[----:B--2---:R-:W-:Y:S05]  /*21b0*/  @P1 BRA `(.L_x_2828) ;  /* 0x0000000000081947 */ /* 0x004fea0003800000 */
[----:B------:R-:W2:Y:S02]  /*21c0*/  SYNCS.PHASECHK.TRANS64.TRYWAIT P1, [UR7+0x26810], R120 ;  /* 0x02681078ff0075a7 */ /* 0x000ea40008020147 */
[----:B--2---:R-:W-:Y:S05]  /*21d0*/  @!P1 BRA `(.L_x_2829) ;  /* 0x0000009800a49947 */ /* 0x004fea0003800000 */
.L_x_2828:
        /* <DEDUP_REMOVED lines=66> */
.L_x_2830:
[----:B------:R1:W1:Y:S01]  /*2600*/  SYNCS.PHASECHK.TRANS64.TRYWAIT P1, [UR7+0x26830], R120 ;  /* 0x02683078ff0075a7 */ /* 0x0002620008020147 */
[----:B------:R-:W-:Y:S05]  /*2610*/  @!P0 BRA `(.L_x_2831) ;  /* 0x0000000000048947 */ /* 0x000fea0003800000 */
[----:B------:R-:W-:Y:S01]  /*2620*/  BPT.TRAP 0x1 ;  /* 0x000000040000795c */ /* 0x000fe20000300000 */
.L_x_2831:
        /* <DEDUP_REMOVED lines=50> */
.L_x_2832:
        /* <DEDUP_REMOVED lines=555> */
.L_x_2834:
        /* <DEDUP_REMOVED lines=45> */
.L_x_2835:
        /* <DEDUP_REMOVED lines=62> */
.L_x_2817:
        /* <DEDUP_REMOVED lines=149> */
.L_x_2838:
        /* <DEDUP_REMOVED lines=57> */
.L_x_2840:
[----:B------:R-:W-:Y:S05]  /*5f90*/  BSYNC B0 ;  /* 0x0000000000007941 */ /* 0x000fea0003800000 */
.L_x_2839:
        /* <DEDUP_REMOVED lines=22> */
.L_x_2842:
[----:B------:R-:W-:Y:S05]  /*6100*/  BSYNC B0 ;  /* 0x0000000000007941 */ /* 0x000fea0003800000 */
.L_x_2841:
        /* <DEDUP_REMOVED lines=34> */
.L_x_2844:
[----:B------:R-:W-:Y:S05]  /*6330*/  BSYNC B0 ;  /* 0x0000000000007941 */ /* 0x000fea0003800000 */
.L_x_2843:
        /* <DEDUP_REMOVED lines=23> */
.L_x_2837:
        /* <DEDUP_REMOVED lines=41> */
.L_x_2845:
        /* <DEDUP_REMOVED lines=44> */
.L_x_2847:
[----:B------:R-:W-:Y:S05]  /*6a00*/  BSYNC B0 ;  /* 0x0000000000007941 */ /* 0x000fea0003800000 */
.L_x_2846:
        /* <DEDUP_REMOVED lines=21> */
.L_x_2849:
[----:B------:R-:W-:Y:S05]  /*6b60*/  BSYNC B0 ;  /* 0x0000000000007941 */ /* 0x000fea0003800000 */
.L_x_2848:
        /* <DEDUP_REMOVED lines=30> */
.L_x_2851:
[----:B------:R-:W-:Y:S05]  /*6d50*/  BSYNC B0 ;  /* 0x0000000000007941 */ /* 0x000fea0003800000 */
.L_x_2850:
        /* <DEDUP_REMOVED lines=22> */
.L_x_2805:
        /* <DEDUP_REMOVED lines=29> */
.L_x_2853:
[----:B------:R-:W-:Y:S01]  /*7090*/  ULDC UR9, c[0x0][0x8c4] ;  /* 0x0002310000097ab9 */ /* 0x000fe20000000800 */
[----:B------:R-:W-:Y:S01]  /*70a0*/  UMOV UR7, UR8 ;  /* 0x0000000800077c82 */ /* 0x000fe20008000000 */
[----:B------:R-:W-:-:S11]  /*70b0*/  UISETP.NE.AND UP0, UPT, UR9, 0x1, UPT ;  /* 0x000000010900788c */ /* 0x000fd6000bf05270 */
[----:B------:R-:W-:Y:S02]  /*70c0*/  @UP0 ULDC.64 UR10, c[0x0][0x8c8] ;  /* 0x00023200000a0ab9 */ /* 0x000fe40000000a00 */
[----:B------:R-:W-:-:S04]  /*70d0*/  UIMAD.WIDE.U32 UR4, UR8, UR10, URZ ;  /* 0x0000000a080472a5 */ /* 0x000fc8000f8e003f */
[----:B------:R-:W-:-:S04]  /*70e0*/  @UP0 USHF.R.U32.HI UR7, URZ, UR11, UR5 ;  /* 0x0000000b3f070299 */ /* 0x000fc80008011605 */
[----:B------:R-:W-:-:S12]  /*70f0*/  UIMAD UR4, UR7, UR9, URZ ;  /* 0x00000009070472a4 */ /* 0x000fd8000f8e023f */
.L_x_2854:
        /* <DEDUP_REMOVED lines=23> */
.L_x_2855:
        /* <DEDUP_REMOVED lines=13> */
.L_x_2857:
[----:B------:R-:W-:-:S05]  /*7340*/  ULDC UR4, c[0x0][0x8ec] ;  /* 0x00023b0000047ab9 */ /* 0x000fca0000000800 */
.L_x_2856:
[----:B------:R-:W-:-:S04]  /*7350*/  UIADD3 UR4, UR4, 0x7f, URZ ;  /* 0x0000007f04047890 */ /* 0x000fc8000fffe03f */
[----:B------:R-:W-:-:S04]  /*7360*/  USHF.R.S32.HI UR5, URZ, 0x1f, UR4 ;  /* 0x0000001f3f057899 */ /* 0x000fc80008011404 */
[----:B------:R-:W-:-:S04]  /*7370*/  ULEA.HI UR5, UR5, UR4, URZ, 0x7 ;  /* 0x0000000405057291 */ /* 0x000fc8000f8f383f */
[----:B------:R-:W-:-:S04]  /*7380*/  USHF.R.S32.HI UR5, URZ, 0x7, UR5 ;  /* 0x000000073f057899 */ /* 0x000fc80008011405 */
[----:B------:R-:W-:Y:S02]  /*7390*/  UISETP.GT.AND UP0, UPT, UR5, UR7, UPT ;  /* 0x000000070500728c */ /* 0x000fe4000bf04270 */
[----:B------:R-:W-:Y:S02]  /*73a0*/  ULOP3.LUT UR7, URZ, UR7, URZ, 0x33, !UPT ;  /* 0x000000073f077292 */ /* 0x000fe4000f8e333f */
[----:B------:R-:W-:Y:S02]  /*73b0*/  USEL UR10, UR10, 0xffffffff, UP0 ;  /* 0xffffffff0a0a7887 */ /* 0x000fe40008000000 */
[----:B------:R-:W-:-:S04]  /*73c0*/  UIADD3 UR7, UR5, UR7, URZ ;  /* 0x0000000705077290 */ /* 0x000fc8000fffe03f */
        /* <DEDUP_REMOVED lines=40> */
.L_x_2858:
        /* <DEDUP_REMOVED lines=13> */
.L_x_2859:
        /* <DEDUP_REMOVED lines=12> */
.L_x_2860:
[----:B------:R-:W-:Y:S01]  /*77e0*/  ULEA UR8, UR7, UR14, 0x7 ;  /* 0x0000000e07087291 */ /* 0x000fe2000f8e383f */
[----:B------:R-:W-:-:S03]  /*77f0*/  ULDC UR9, c[0x0][0x74c] ;  /* 0x0001d30000097ab9 */ /* 0x000fc60000000800 */
[----:B------:R-:W-:Y:S02]  /*7800*/  UIADD3 UR9, UR8, -UR9, -UR11 ;  /* 0x8000000908097290 */ /* 0x000fe4000fffe80b */
        /* <DEDUP_REMOVED lines=13> */
[----:B------:R-:W1:Y:S01]  /*78e0*/  S2R R0, SR_TID.X ;  /* 0x0000000000007919 */ /* 0x000e620000002100 */
[----:B------:R-:W-:Y:S01]  /*78f0*/  UIMAD UR16, UR20, UR18, URZ ;  /* 0x00000012141072a4 */ /* 0x000fe2000f8e023f */
[----:B------:R-:W-:Y:S01]  /*7900*/  LOP3.LUT R8, RZ, UR7, RZ, 0x33, !PT ;  /* 0x00000007ff087c12 */ /* 0x000fe2000f8e33ff */
[----:B------:R-:W-:Y:S02]  /*7910*/  USHF.R.S32.HI UR15, URZ, 0x1f, UR10 ;  /* 0x0000001f3f0f7899 */ /* 0x000fe4000801140a */
[----:B------:R-:W-:Y:S02]  /*7920*/  UIMAD UR17, UR6, UR19, UR16 ;  /* 0x00000013061172a4 */ /* 0x000fe4000f8e0210 */
[----:B------:R-:W-:Y:S02]  /*7930*/  UIADD3 UR19, UR11, 0x7f, URZ ;  /* 0x0000007f0b137890 */ /* 0x000fe4000fffe03f */
[----:B------:R-:W-:Y:S01]  /*7940*/  UIMAD.WIDE.U32 UR8, UR6, UR18, URZ ;  /* 0x00000012060872a5 */ /* 0x000fe2000f8e003f */
[----:B------:R-:W-:Y:S01]  /*7950*/  ULDC UR21, c[0x0][0x288] ;  /* 0x0000a20000157ab9 */ /* 0x000fe20000000800 */
[----:B------:R-:W-:-:S02]  /*7960*/  UIADD3 UR16, UR12, -UR13, URZ ;  /* 0x8000000d0c107290 */ /* 0x000fc4000fffe03f */
[----:B------:R-:W-:Y:S01]  /*7970*/  UIADD3 UR14, UR11, 0xbf, -UR14 ;  /* 0x000000bf0b0e7890 */ /* 0x000fe2000fffe80e */
[----:B------:R-:W-:Y:S01]  /*7980*/  ULDC UR22, c[0x0][0x760] ;  /* 0x0001d80000167ab9 */ /* 0x000fe20000000800 */
[----:B------:R-:W-:Y:S02]  /*7990*/  USEL UR29, UR10, URZ, !UP0 ;  /* 0x0000003f0a1d7287 */ /* 0x000fe4000c000000 */
[----:B------:R-:W-:Y:S02]  /*79a0*/  USEL UR23, UR15, URZ, !UP0 ;  /* 0x0000003f0f177287 */ /* 0x000fe4000c000000 */
[----:B------:R-:W-:Y:S02]  /*79b0*/  UIMAD UR18, UR10, UR21, URZ ;  /* 0x000000150a1272a4 */ /* 0x000fe4000f8e023f */
[----:B------:R-:W-:Y:S02]  /*79c0*/  USHF.R.S32.HI UR11, URZ, 0x1f, UR19 ;  /* 0x0000001f3f0b7899 */ /* 0x000fe40008011413 */
[----:B------:R-:W-:-:S02]  /*79d0*/  UIMAD UR15, UR21, UR22, URZ ;  /* 0x00000016150f72a4 */ /* 0x000fc4000f8e023f */
[----:B------:R-:W-:Y:S02]  /*79e0*/  UIADD3 UR10, UP0, UR4, UR8, URZ ;  /* 0x00000008040a7290 */ /* 0x000fe4000ff1e03f */
[----:B------:R-:W-:Y:S02]  /*79f0*/  UIADD3 UR17, UR9, UR17, URZ ;  /* 0x0000001109117290 */ /* 0x000fe4000fffe03f */
[----:B------:R-:W-:Y:S01]  /*7a00*/  ULOP3.LUT UR21, UR16, 0x1, URZ, 0xc0, !UPT ;  /* 0x0000000110157892 */ /* 0x000fe2000f8ec03f */
[----:B-1----:R-:W-:Y:S01]  /*7a10*/  LOP3.LUT R0, R0, 0x1f, RZ, 0xc0, !PT ;  /* 0x0000001f00007812 */ /* 0x002fe200078ec0ff */
[----:B------:R-:W-:Y:S02]  /*7a20*/  ULEA.HI UR22, UR11, UR19, URZ, 0x7 ;  /* 0x000000130b167291 */ /* 0x000fe4000f8f383f */
[----:B------:R-:W-:Y:S02]  /*7a30*/  UIADD3.X UR11, UR5, UR17, URZ, UP0, !UPT ;  /* 0x00000011050b7290 */ /* 0x000fe400087fe43f */
[----:B------:R-:W-:Y:S01]  /*7a40*/  UISETP.NE.U32.AND UP0, UPT, UR21, 0x1, UPT ;  /* 0x000000011500788c */ /* 0x000fe2000bf05070 */
[----:B------:R-:W-:Y:S01]  /*7a50*/  ULDC.64 UR30, c[0x0][0x2e0] ;  /* 0x0000b800001e7ab9 */ /* 0x000fe20000000a00 */
[----:B------:R-:W-:-:S02]  /*7a60*/  UIADD3 UR16, UP1, UR6, UR18, URZ ;  /* 0x0000001206107290 */ /* 0x000fc4000ff3e03f */
[----:B------:R-:W-:Y:S02]  /*7a70*/  UIMAD UR6, UR23, UR30, URZ ;  /* 0x0000001e170672a4 */ /* 0x000fe4000f8e023f */
[----:B------:R-:W-:Y:S01]  /*7a80*/  PLOP3.LUT P1, PT, PT, PT, UP0, 0x80, 0x0 ;  /* 0x000000000000781c */ /* 0x000fe20003f2f008 */
[----:B------:R-:W-:Y:S02]  /*7a90*/  UIMAD.WIDE.U32 UR10, UR29, UR30, UR10 ;  /* 0x0000001e1d0a72a5 */ /* 0x000fe4000f8e000a */
[----:B------:R-:W-:Y:S01]  /*7aa0*/  UIMAD UR21, UR29, UR31, UR6 ;  /* 0x0000001f1d1572a4 */ /* 0x000fe2000f8e0206 */
[----:B------:R-:W-:Y:S01]  /*7ab0*/  ELECT P0, URZ, PT ;  /* 0x00000000003f782f */ /* 0x000fe20003800000 */
[----:B------:R-:W-:Y:S02]  /*7ac0*/  ULEA.HI.X.SX32 UR20, UR18, UR20, 0x1, UP1 ;  /* 0x0000001412147291 */ /* 0x000fe400088f0e3f */
[----:B------:R-:W-:Y:S02]  /*7ad0*/  USHF.R.S32.HI UR22, URZ, 0x7, UR22 ;  /* 0x000000073f167899 */ /* 0x000fe40008011416 */
[----:B------:R-:W-:-:S04]  /*7ae0*/  UIADD3 UR32, UR11, UR21, URZ ;  /* 0x000000150b207290 */ /* 0x000fc8000fffe03f */
[----:B------:R-:W-:Y:S08]  /*7af0*/  @P1 BRA `(.L_x_2861) ;  /* 0x0000000400881947 */ /* 0x000ff00003800000 */
        /* <DEDUP_REMOVED lines=18> */
.L_x_2864:
[----:B------:R-:W2:Y:S04]  /*7c20*/  LDG.E.STRONG.GPU R4, desc[UR46][R2.64] ;  /* 0x0000002e02047981 */ /* 0x000ea8000c1ef900 */
[----:B--2---:R-:W-:Y:S01]  /*7c30*/  CCTL.IVALL ;  /* 0x00000000ff00798f */ /* 0x004fe20002000000 */
[----:B------:R-:W-:Y:S05]  /*7c40*/  YIELD ;  /* 0x0000000000007946 */ /* 0x000fea0003800000 */
[----:B------:R-:W-:-:S13]  /*7c50*/  ISETP.NE.AND P1, PT, R4, R5, PT ;  /* 0x000000050400720c */ /* 0x000fda0003f25270 */
[----:B------:R-:W-:Y:S05]  /*7c60*/  @P1 BRA `(.L_x_2864) ;  /* 0xfffffffc00ec1947 */ /* 0x000fea000383ffff */
.L_x_2863:
[----:B------:R-:W-:Y:S05]  /*7c70*/  BSYNC B0 ;  /* 0x0000000000007941 */ /* 0x000fea0003800000 */
.L_x_2862:
[----:B------:R-:W-:-:S03]  /*7c80*/  UMOV UR6, 0xffffffff ;  /* 0xffffffff00067882 */ /* 0x000fc60000000000 */
[----:B------:R-:W-:Y:S05]  /*7c90*/  BRA.DIV UR6, `(.L_x_2865) ;  /* 0x0000004206247947 */ /* 0x000fea000b800000 */
[----:B------:R-:W-:Y:S01]  /*7ca0*/  NOP ;  /* 0x0000000000007918 */ /* 0x000fe20000000000 */
.L_x_2940:
        /* <DEDUP_REMOVED lines=22> */
.L_x_2867:
[----:B------:R-:W-:Y:S05]  /*7e10*/  BSYNC B0 ;  /* 0x0000000000007941 */ /* 0x000fea0003800000 */
.L_x_2866:
        /* <DEDUP_REMOVED lines=9> */
[----:B------:R-:W-:Y:S02]  /*7eb0*/  UIADD3 UR24, UP0, UR6, UR10, URZ ;  /* 0x0000000a06187290 */ /* 0x000fe4000ff1e03f */
[----:B-1----:R-:W-:Y:S02]  /*7ec0*/  ULEA UR23, UR23, UR7, 0x18 ;  /* 0x0000000717177291 */ /* 0x002fe4000f8ec03f */
[----:B------:R-:W-:Y:S02]  /*7ed0*/  ULEA.HI.X.SX32 UR7, UR6, UR32, 0x1, UP0 ;  /* 0x0000002006077291 */ /* 0x000fe400080f0e3f */
        /* <DEDUP_REMOVED lines=8> */
.L_x_2869:
[----:B------:R-:W-:Y:S05]  /*7f60*/  BSYNC B0 ;  /* 0x0000000000007941 */ /* 0x000fea0003800000 */
.L_x_2868:
[----:B------:R-:W-:Y:S06]  /*7f70*/  BAR.ARV 0xa, 0xa0 ;  /* 0x0282800000007b1d */ /* 0x000fec0000002000 */
[----:B------:R-:W-:Y:S04]  /*7f80*/  BSSY B0, `(.L_x_2870) ;  /* 0x0000003000007945 */ /* 0x000fe80003800000 */
[----:B------:R-:W-:Y:S05]  /*7f90*/  @!P0 BRA `(.L_x_2871) ;  /* 0x0000000000048947 */ /* 0x000fea0003800000 */
[----:B------:R-:W-:-:S04]  /*7fa0*/  DEPBAR.LE SB0, 0x0 ;  /* 0x000080000000791a */ /* 0x000fc80000000000 */
.L_x_2871:
[----:B------:R-:W-:Y:S05]  /*7fb0*/  BSYNC B0 ;  /* 0x0000000000007941 */ /* 0x000fea0003800000 */
.L_x_2870:
        /* <DEDUP_REMOVED lines=19> */
.L_x_2873:
[----:B------:R-:W-:Y:S05]  /*80f0*/  BSYNC B0 ;  /* 0x0000000000007941 */ /* 0x000fea0003800000 */
.L_x_2872:
[----:B------:R-:W-:Y:S01]  /*8100*/  UIADD3 UR7, UR13, 0x1, URZ ;  /* 0x000000010d077890 */ /* 0x000fe2000fffe03f */
[----:B------:R-:W-:Y:S11]  /*8110*/  BRA `(.L_x_2874) ;  /* 0x0000000000047947 */ /* 0x000ff60003800000 */
.L_x_2861:
[----:B------:R-:W-:-:S05]  /*8120*/  UMOV UR7, UR13 ;  /* 0x0000000d00077c82 */ /* 0x000fca0008000000 */
.L_x_2874:
[----:B------:R-:W-:-:S04]  /*8130*/  UIADD3 UR6, UR13, 0x1, URZ ;  /* 0x000000010d067890 */ /* 0x000fc8000fffe03f */
[----:B------:R-:W-:-:S06]  /*8140*/  UISETP.NE.AND UP0, UPT, UR12, UR6, UPT ;  /* 0x000000060c00728c */ /* 0x000fcc000bf05270 */
[----:B------:R-:W-:-:S13]  /*8150*/  PLOP3.LUT P1, PT, PT, PT, UP0, 0x80, 0x0 ;  /* 0x000000000000781c */ /* 0x000fda0003f2f008 */
[----:B------:R-:W-:Y:S05]  /*8160*/  @!P1 BRA `(.L_x_2812) ;  /* 0x0000003800849947 */ /* 0x000fea0003800000 */
[----:B------:R-:W-:Y:S01]  /*8170*/  UMOV UR18, UR8 ;  /* 0x0000000800127c82 */ /* 0x000fe20008000000 */
[----:B------:R-:W-:Y:S01]  /*8180*/  UMOV UR19, UR17 ;  /* 0x0000001100137c82 */ /* 0x000fe20008000000 */
[----:B------:R-:W-:Y:S01]  /*8190*/  ULDC.64 UR24, c[0x0][0x2c0] ;  /* 0x0000b00000187ab9 */ /* 0x000fe20000000a00 */
[----:B------:R-:W-:Y:S01]  /*81a0*/  UIMAD.WIDE.U32 UR18, UR29, UR30, UR18 ;  /* 0x0000001e1d1272a5 */ /* 0x000fe2000f8e0012 */
[----:B------:R-:W-:Y:S01]  /*81b0*/  UMOV UR23, UR7 ;  /* 0x0000000700177c82 */ /* 0x000fe20008000000 */
[----:B------:R-:W-:Y:S02]  /*81c0*/  UMOV UR6, URZ ;  /* 0x0000003f00067c82 */ /* 0x000fe40008000000 */
[----:B------:R-:W-:-:S04]  /*81d0*/  UIADD3 UR27, UP0, UR4, UR18, URZ ;  /* 0x00000012041b7290 */ /* 0x000fc8000ff1e03f */
[----:B------:R-:W-:Y:S02]  /*81e0*/  UIADD3.X UR18, UR5, UR21, UR19, UP0, !UPT ;  /* 0x0000001505127290 */ /* 0x000fe400087fe413 */
[----:B------:R-:W-:-:S04]  /*81f0*/  ULEA UR26, UP0, UR27, UR24, 0x2 ;  /* 0x000000181b1a7291 */ /* 0x000fc8000f80103f */
[----:B------:R-:W-:Y:S02]  /*8200*/  ULEA.HI.X UR27, UR27, UR25, UR18, 0x2, UP0 ;  /* 0x000000191b1b7291 */ /* 0x000fe400080f1412 */
[----:B------:R-:W-:-:S04]  /*8210*/  UIADD3 UR26, UP0, UR26, 0x3000, URZ ;  /* 0x000030001a1a7890 */ /* 0x000fc8000ff1e03f */
[----:B------:R-:W-:-:S12]  /*8220*/  UIADD3.X UR27, URZ, UR27, URZ, UP0, !UPT ;  /* 0x0000001b3f1b7290 */ /* 0x000fd800087fe43f */
.L_x_2899:
        /* <DEDUP_REMOVED lines=18> */
.L_x_2877:
[----:B------:R-:W2:Y:S04]  /*8350*/  LDG.E.STRONG.GPU R4, desc[UR46][R2.64] ;  /* 0x0000002e02047981 */ /* 0x000ea8000c1ef900 */
[----:B--2---:R-:W-:Y:S01]  /*8360*/  CCTL.IVALL ;  /* 0x00000000ff00798f */ /* 0x004fe20002000000 */
[----:B------:R-:W-:Y:S05]  /*8370*/  YIELD ;  /* 0x0000000000007946 */ /* 0x000fea0003800000 */
[----:B------:R-:W-:-:S13]  /*8380*/  ISETP.NE.AND P1, PT, R4, R5, PT ;  /* 0x000000050400720c */ /* 0x000fda0003f25270 */
[----:B------:R-:W-:Y:S05]  /*8390*/  @P1 BRA `(.L_x_2877) ;  /* 0xfffffffc00ec1947 */ /* 0x000fea000383ffff */
.L_x_2876:
[----:B------:R-:W-:Y:S05]  /*83a0*/  BSYNC B0 ;  /* 0x0000000000007941 */ /* 0x000fea0003800000 */
.L_x_2875:
[----:B------:R-:W-:-:S03]  /*83b0*/  UMOV UR24, 0xffffffff ;  /* 0xffffffff00187882 */ /* 0x000fc60000000000 */
[----:B------:R-:W-:Y:S05]  /*83c0*/  BRA.DIV UR24, `(.L_x_2878) ;  /* 0x0000003a18747947 */ /* 0x000fea000b800000 */
[----:B------:R-:W-:Y:S01]  /*83d0*/  NOP ;  /* 0x0000000000007918 */ /* 0x000fe20000000000 */
.L_x_2943:
        /* <DEDUP_REMOVED lines=19> */
.L_x_2880:
[----:B------:R-:W-:Y:S05]  /*8510*/  BSYNC B0 ;  /* 0x0000000000007941 */ /* 0x000fea0003800000 */
.L_x_2879:
        /* <DEDUP_REMOVED lines=15> */
.L_x_2882:
[----:B------:R-:W-:Y:S05]  /*8610*/  BSYNC B0 ;  /* 0x0000000000007941 */ /* 0x000fea0003800000 */
.L_x_2881:
[----:B------:R-:W-:Y:S06]  /*8620*/  BAR.ARV 0xa, 0xa0 ;  /* 0x0282800000007b1d */ /* 0x000fec0000002000 */
[----:B------:R-:W-:Y:S04]  /*8630*/  BSSY B0, `(.L_x_2883) ;  /* 0x0000003000007945 */ /* 0x000fe80003800000 */
[----:B------:R-:W-:Y:S05]  /*8640*/  @!P0 BRA `(.L_x_2884) ;  /* 0x0000000000048947 */ /* 0x000fea0003800000 */
[----:B------:R-:W-:-:S04]  /*8650*/  DEPBAR.LE SB0, 0x0 ;  /* 0x000080000000791a */ /* 0x000fc80000000000 */
.L_x_2884:
[----:B------:R-:W-:Y:S05]  /*8660*/  BSYNC B0 ;  /* 0x0000000000007941 */ /* 0x000fea0003800000 */
.L_x_2883:
        /* <DEDUP_REMOVED lines=19> */
.L_x_2886:
[----:B------:R-:W-:Y:S05]  /*87a0*/  BSYNC B0 ;  /* 0x0000000000007941 */ /* 0x000fea0003800000 */
.L_x_2885:
        /* <DEDUP_REMOVED lines=16> */
.L_x_2889:
[----:B------:R-:W2:Y:S04]  /*88b0*/  LDG.E.STRONG.GPU R4, desc[UR46][R2.64] ;  /* 0x0000002e02047981 */ /* 0x000ea8000c1ef900 */
[----:B--2---:R-:W-:Y:S01]  /*88c0*/  CCTL.IVALL ;  /* 0x00000000ff00798f */ /* 0x004fe20002000000 */
[----:B------:R-:W-:Y:S05]  /*88d0*/  YIELD ;  /* 0x0000000000007946 */ /* 0x000fea0003800000 */
[----:B------:R-:W-:-:S13]  /*88e0*/  ISETP.NE.AND P1, PT, R4, R5, PT ;  /* 0x000000050400720c */ /* 0x000fda0003f25270 */
[----:B------:R-:W-:Y:S05]  /*88f0*/  @P1 BRA `(.L_x_2889) ;  /* 0xfffffffc00ec1947 */ /* 0x000fea000383ffff */
.L_x_2888:
[----:B------:R-:W-:Y:S05]  /*8900*/  BSYNC B0 ;  /* 0x0000000000007941 */ /* 0x000fea0003800000 */
.L_x_2887:
[----:B------:R-:W-:-:S03]  /*8910*/  UMOV UR18, 0xffffffff ;  /* 0xffffffff00127882 */ /* 0x000fc60000000000 */
[----:B------:R-:W-:Y:S05]  /*8920*/  BRA.DIV UR18, `(.L_x_2890) ;  /* 0x0000003612387947 */ /* 0x000fea000b800000 */
[----:B------:R-:W-:Y:S01]  /*8930*/  NOP ;  /* 0x0000000000007918 */ /* 0x000fe20000000000 */
.L_x_2946:
        /* <DEDUP_REMOVED lines=15> */
.L_x_2892:
[----:B------:R-:W-:Y:S05]  /*8a30*/  BSYNC B0 ;  /* 0x0000000000007941 */ /* 0x000fea0003800000 */
.L_x_2891:
        /* <DEDUP_REMOVED lines=15> */
.L_x_2894:
[----:B------:R-:W-:Y:S05]  /*8b30*/  BSYNC B0 ;  /* 0x0000000000007941 */ /* 0x000fea0003800000 */
.L_x_2893:
[----:B------:R-:W-:Y:S06]  /*8b40*/  BAR.ARV 0xa, 0xa0 ;  /* 0x0282800000007b1d */ /* 0x000fec0000002000 */
[----:B------:R-:W-:Y:S04]  /*8b50*/  BSSY B0, `(.L_x_2895) ;  /* 0x0000003000007945 */ /* 0x000fe80003800000 */
[----:B------:R-:W-:Y:S05]  /*8b60*/  @!P0 BRA `(.L_x_2896) ;  /* 0x0000000000048947 */ /* 0x000fea0003800000 */
[----:B------:R-:W-:-:S04]  /*8b70*/  DEPBAR.LE SB0, 0x0 ;  /* 0x000080000000791a */ /* 0x000fc80000000000 */
.L_x_2896:
[----:B------:R-:W-:Y:S05]  /*8b80*/  BSYNC B0 ;  /* 0x0000000000007941 */ /* 0x000fea0003800000 */
.L_x_2895:
        /* <DEDUP_REMOVED lines=19> */
.L_x_2898:
[----:B------:R-:W-:Y:S05]  /*8cc0*/  BSYNC B0 ;  /* 0x0000000000007941 */ /* 0x000fea0003800000 */
.L_x_2897:
[----:B------:R-:W-:Y:S02]  /*8cd0*/  UIADD3 UR7, UR7, 0x2, URZ ;  /* 0x0000000207077890 */ /* 0x000fe4000fffe03f */
[----:B------:R-:W-:Y:S02]  /*8ce0*/  UIADD3 UR6, UR6, 0x3000, URZ ;  /* 0x0000300006067890 */ /* 0x000fe4000fffe03f */
[----:B------:R-:W-:-:S06]  /*8cf0*/  UISETP.GE.AND UP0, UPT, UR7, UR12, UPT ;  /* 0x0000000c0700728c */ /* 0x000fcc000bf06270 */
[----:B------:R-:W-:-:S13]  /*8d00*/  PLOP3.LUT P1, PT, PT, PT, UP0, 0x80, 0x0 ;  /* 0x000000000000781c */ /* 0x000fda0003f2f008 */
[----:B------:R-:W-:Y:S05]  /*8d10*/  @!P1 BRA `(.L_x_2899) ;  /* 0xfffffff400449947 */ /* 0x000fea000383ffff */
[----:B------:R-:W-:Y:S05]  /*8d20*/  BRA `(.L_x_2812) ;  /* 0x0000002c00947947 */ /* 0x000fea0003800000 */
.L_x_2852:
[----:B------:R-:W1:Y:S01]  /*8d30*/  LDC R5, c[0x0][0x8d0] ;  /* 0x00023400ff057b82 */ /* 0x000e620000000800 */
[----:B------:R-:W2:Y:S01]  /*8d40*/  S2R R3, SR_CTAID.X ;  /* 0x0000000000037919 */ /* 0x000ea20000002500 */
[----:B------:R-:W-:Y:S01]  /*8d50*/  ULDC UR4, c[0x0][0x8e8] ;  /* 0x00023a0000047ab9 */ /* 0x000fe20000000800 */
[----:B-1----:R-:W-:Y:S01]  /*8d60*/  ISETP.NE.AND P0, PT, R5, 0x1, PT ;  /* 0x000000010500780c */ /* 0x002fe20003f05270 */
[----:B--2---:R-:W-:-:S12]  /*8d70*/  IMAD.MOV.U32 R2, RZ, RZ, R3 ;  /* 0x000000ffff027224 */ /* 0x004fd800078e0003 */
[----:B------:R-:W1:Y:S08]  /*8d80*/  @P0 LDC R0, c[0x0][0x8d4] ;  /* 0x00023500ff000b82 */ /* 0x000e700000000800 */
[----:B------:R-:W2:Y:S01]  /*8d90*/  @P0 LDC R7, c[0x0][0x8d8] ;  /* 0x00023600ff070b82 */ /* 0x000ea20000000800 */
[----:B-1----:R-:W-:-:S05]  /*8da0*/  @P0 IMAD.HI.U32 R0, R3, R0, RZ ;  /* 0x0000000003000227 */ /* 0x002fca00078e00ff */
[----:B--2---:R-:W-:-:S04]  /*8db0*/  @P0 SHF.R.U32.HI R2, RZ, R7, R0 ;  /* 0x00000007ff020219 */ /* 0x004fc80000011600 */
[----:B------:R-:W-:Y:S01]  /*8dc0*/  ISETP.GE.AND P0, PT, R2, UR4, PT ;  /* 0x0000000402007c0c */ /* 0x000fe2000bf06270 */
[----:B------:R-:W-:-:S04]  /*8dd0*/  IMAD.MOV R0, RZ, RZ, -R2 ;  /* 0x000000ffff007224 */ /* 0x000fc800078e0a02 */
[----:B------:R-:W-:-:S08]  /*8de0*/  IMAD R5, R5, R0, R3 ;  /* 0x0000000005057224 */ /* 0x000fd000078e0203 */
[----:B------:R-:W-:Y:S05]  /*8df0*/  @!P0 BRA `(.L_x_2900) ;  /* 0x0000000000208947 */ /* 0x000fea0003800000 */
[----:B------:R-:W1:Y:S01]  /*8e00*/  LDC R3, c[0x0][0x8dc] ;  /* 0x00023700ff037b82 */ /* 0x000e620000000800 */
[----:B------:R-:W-:Y:S01]  /*8e10*/  IMAD.MOV.U32 R0, RZ, RZ, R5 ;  /* 0x000000ffff007224 */ /* 0x000fe200078e0005 */
[----:B-1----:R-:W-:-:S13]  /*8e20*/  ISETP.NE.AND P0, PT, R3, 0x1, PT ;  /* 0x000000010300780c */ /* 0x002fda0003f05270 */
[----:B------:R-:W1:Y:S02]  /*8e30*/  @P0 LDC.64 R6, c[0x0][0x8e0] ;  /* 0x00023800ff060b82 */ /* 0x000e640000000a00 */
[----:B-1----:R-:W-:-:S05]  /*8e40*/  @P0 IMAD.HI.U32 R4, R5, R6, RZ ;  /* 0x0000000605040227 */ /* 0x002fca00078e00ff */
[----:B------:R-:W-:-:S05]  /*8e50*/  @P0 SHF.R.U32.HI R0, RZ, R7, R4 ;  /* 0x00000007ff000219 */ /* 0x000fca0000011604 */
[----:B------:R-:W-:Y:S01]  /*8e60*/  IMAD R3, R0, R3, RZ ;  /* 0x0000000300037224 */ /* 0x000fe200078e02ff */
[----:B------:R-:W-:Y:S06]  /*8e70*/  BRA `(.L_x_2901) ;  /* 0x00000000001c7947 */ /* 0x000fec0003800000 */
.L_x_2900:
[----:B------:R-:W1:Y:S01]  /*8e80*/  LDC R3, c[0x0][0x8c4] ;  /* 0x00023100ff037b82 */ /* 0x000e620000000800 */
[----:B------:R-:W-:Y:S01]  /*8e90*/  IMAD.MOV.U32 R0, RZ, RZ, R5 ;  /* 0x000000ffff007224 */ /* 0x000fe200078e0005 */
[----:B-1----:R-:W-:-:S13]  /*8ea0*/  ISETP.NE.AND P0, PT, R3, 0x1, PT ;  /* 0x000000010300780c */ /* 0x002fda0003f05270 */
[----:B------:R-:W1:Y:S02]  /*8eb0*/  @P0 LDC.64 R6, c[0x0][0x8c8] ;  /* 0x00023200ff060b82 */ /* 0x000e640000000a00 */
[----:B-1----:R-:W-:-:S05]  /*8ec0*/  @P0 IMAD.HI.U32 R4, R5, R6, RZ ;  /* 0x0000000605040227 */ /* 0x002fca00078e00ff */
[----:B------:R-:W-:-:S05]  /*8ed0*/  @P0 SHF.R.U32.HI R0, RZ, R7, R4 ;  /* 0x00000007ff000219 */ /* 0x000fca0000011604 */
[----:B------:R-:W-:-:S07]  /*8ee0*/  IMAD R3, R0, R3, RZ ;  /* 0x0000000300037224 */ /* 0x000fce00078e02ff */
.L_x_2901:
[----:B------:R-:W1:Y:S01]  /*8ef0*/  LDC R8, c[0x0][0x8b8] ;  /* 0x00022e00ff087b82 */ /* 0x000e620000000800 */
[----:B------:R-:W-:Y:S01]  /*8f00*/  IMAD.IADD R3, R5, 0x1, -R3 ;  /* 0x0000000105037824 */ /* 0x000fe200078e0a03 */
[----:B------:R-:W-:-:S06]  /*8f10*/  ULDC.64 UR6, c[0x0][0x8f8] ;  /* 0x00023e0000067ab9 */ /* 0x000fcc0000000a00 */
[----:B------:R-:W2:Y:S01]  /*8f20*/  LDC R4, c[0x0][0x8c4] ;  /* 0x00023100ff047b82 */ /* 0x000ea20000000800 */
[C---:B-1----:R-:W-:Y:S02]  /*8f30*/  ISETP.NE.AND P0, PT, R8.reuse, 0x1, PT ;  /* 0x000000010800780c */ /* 0x042fe40003f05270 */
[----:B------:R-:W-:Y:S01]  /*8f40*/  R2UR UR20, R8 ;  /* 0x00000000081472ca */ /* 0x000fe200000e0000 */
[----:B--2---:R-:W-:-:S04]  /*8f50*/  IMAD R3, R2, R4, R3 ;  /* 0x0000000402037224 */ /* 0x004fc800078e0203 */
[----:B------:R-:W-:-:S06]  /*8f60*/  IMAD.MOV.U32 R11, RZ, RZ, R3 ;  /* 0x000000ffff0b7224 */ /* 0x000fcc00078e0003 */
[----:B------:R-:W1:Y:S01]  /*8f70*/  @P0 LDC R6, c[0x0][0x8bc] ;  /* 0x00022f00ff060b82 */ /* 0x000e620000000800 */
[----:B------:R-:W-:-:S07]  /*8f80*/  R2UR UR5, R3 ;  /* 0x00000000030572ca */ /* 0x000fce00000e0000 */
[----:B------:R-:W2:Y:S01]  /*8f90*/  @P0 LDC R7, c[0x0][0x8c0] ;  /* 0x00023000ff070b82 */ /* 0x000ea20000000800 */
[----:B-1----:R-:W-:-:S05]  /*8fa0*/  @P0 IMAD.HI.U32 R2, R3, R6, RZ ;  /* 0x0000000603020227 */ /* 0x002fca00078e00ff */
[----:B--2---:R-:W-:Y:S02]  /*8fb0*/  @P0 SHF.R.U32.HI R11, RZ, R7, R2 ;  /* 0x00000007ff0b0219 */ /* 0x004fe40000011602 */
[----:B------:R-:W-:-:S03]  /*8fc0*/  ISETP.NE.U32.AND P0, PT, RZ, UR6, PT ;  /* 0x00000006ff007c0c */ /* 0x000fc6000bf05070 */
[----:B------:R-:W-:Y:S01]  /*8fd0*/  IMAD.MOV R2, RZ, RZ, -R11 ;  /* 0x000000ffff027224 */ /* 0x000fe200078e0a0b */
[----:B------:R-:W-:-:S04]  /*8fe0*/  ISETP.NE.AND.EX P0, PT, RZ, UR7, PT, P0 ;  /* 0x00000007ff007c0c */ /* 0x000fc8000bf05300 */
[----:B------:R-:W-:-:S13]  /*8ff0*/  R2UR UR4, R2 ;  /* 0x00000000020472ca */ /* 0x000fda00000e0000 */
[----:B------:R-:W-:Y:S01]  /*9000*/  UIMAD UR20, UR20, UR4, UR5 ;  /* 0x00000004141472a4 */ /* 0x000fe2000f8e0205 */
[----:B------:R-:W-:Y:S11]  /*9010*/  @!P0 BRA `(.L_x_2902) ;  /* 0x0000000000108947 */ /* 0x000ff60003800000 */
[----:B------:R-:W1:Y:S02]  /*9020*/  LDC.64 R2, c[0x0][0x8f8] ;  /* 0x00023e00ff027b82 */ /* 0x000e640000000a00 */
[----:B-1----:R-:W-:-:S05]  /*9030*/  IMAD.WIDE R2, R11, 0x4, R2 ;  /* 0x000000040b027825 */ /* 0x002fca00078e0202 */
[----:B------:R2:W5:Y:S01]  /*9040*/  LDG.E R4, desc[UR46][R2.64] ;  /* 0x0000002e02047981 */ /* 0x000562000c1e1900 */
[----:B------:R-:W-:Y:S05]  /*9050*/  BRA `(.L_x_2903) ;  /* 0x00000000002c7947 */ /* 0x000fea0003800000 */
.L_x_2902:
[----:B------:R-:W-:Y:S02]  /*9060*/  ULDC.64 UR4, c[0x0][0x8f0] ;  /* 0x00023c0000047ab9 */ /* 0x000fe40000000a00 */
[----:B------:R-:W-:-:S04]  /*9070*/  ISETP.NE.U32.AND P0, PT, RZ, UR4, PT ;  /* 0x00000004ff007c0c */ /* 0x000fc8000bf05070 */
[----:B------:R-:W-:-:S13]  /*9080*/  ISETP.NE.AND.EX P0, PT, RZ, UR5, PT, P0 ;  /* 0x00000005ff007c0c */ /* 0x000fda000bf05300 */
[----:B------:R-:W-:Y:S05]  /*9090*/  @!P0 BRA `(.L_x_2904) ;  /* 0x0000000000188947 */ /* 0x000fea0003800000 */
[----:B------:R-:W1:Y:S02]  /*90a0*/  LDC.64 R2, c[0x0][0x8f0] ;  /* 0x00023c00ff027b82 */ /* 0x000e640000000a00 */
[----:B-1----:R-:W-:-:S05]  /*90b0*/  IMAD.WIDE R2, R11, 0x4, R2 ;  /* 0x000000040b027825 */ /* 0x002fca00078e0202 */
[----:B------:R-:W2:Y:S04]  /*90c0*/  LDG.E R4, desc[UR46][R2.64] ;  /* 0x0000002e02047981 */ /* 0x000ea8000c1e1900 */
[----:B------:R-:W2:Y:S02]  /*90d0*/  LDG.E R5, desc[UR46][R2.64+0x4] ;  /* 0x0000042e02057981 */ /* 0x000ea4000c1e1900 */
[----:B--2---:R-:W-:Y:S01]  /*90e0*/  IMAD.IADD R4, R5, 0x1, -R4 ;  /* 0x0000000105047824 */ /* 0x004fe200078e0a04 */
[----:B------:R-:W-:Y:S06]  /*90f0*/  BRA `(.L_x_2903) ;  /* 0x0000000000047947 */ /* 0x000fec0003800000 */
.L_x_2904:
[----:B------:R-:W1:Y:S02]  /*9100*/  LDC R4, c[0x0][0x8ec] ;  /* 0x00023b00ff047b82 */ /* 0x000e640000000800 */
.L_x_2903:
[----:B-1---5:R-:W-:Y:S01]  /*9110*/  VIADD R4, R4, 0x7f ;  /* 0x0000007f04047836 */ /* 0x022fe20000000000 */
[----:B------:R-:W-:Y:S01]  /*9120*/  LOP3.LUT R12, R0, 0x1ffffff, RZ, 0x3c, !PT ;  /* 0x01ffffff000c7812 */ /* 0x000fe200078e3cff */
[----:B------:R-:W-:Y:S02]  /*9130*/  IMAD.MOV.U32 R10, RZ, RZ, 0x1 ;  /* 0x00000001ff0a7424 */ /* 0x000fe400078e00ff */
[----:B--2---:R-:W-:Y:S01]  /*9140*/  IMAD.MOV.U32 R2, RZ, RZ, RZ ;  /* 0x000000ffff027224 */ /* 0x004fe200078e00ff */
[----:B------:R-:W-:-:S04]  /*9150*/  SHF.R.S32.HI R3, RZ, 0x1f, R4 ;  /* 0x0000001fff037819 */ /* 0x000fc80000011404 */
[----:B------:R-:W-:-:S04]  /*9160*/  LEA.HI R3, R3, R4, RZ, 0x7 ;  /* 0x0000000403037211 */ /* 0x000fc800078f38ff */
[----:B------:R-:W-:-:S04]  /*9170*/  SHF.R.S32.HI R3, RZ, 0x7, R3 ;  /* 0x00000007ff037819 */ /* 0x000fc80000011403 */
[C---:B------:R-:W-:Y:S01]  /*9180*/  ISETP.GT.AND P0, PT, R3.reuse, R0, PT ;  /* 0x000000000300720c */ /* 0x040fe20003f04270 */
[----:B------:R-:W-:-:S03]  /*9190*/  IMAD.IADD R12, R3, 0x1, R12 ;  /* 0x00000001030c7824 */ /* 0x000fc600078e020c */
[----:B------:R-:W-:-:S04]  /*91a0*/  SEL R11, R11, 0xffffffff, P0 ;  /* 0xffffffff0b0b7807 */ /* 0x000fc80000000000 */
[----:B------:R-:W-:-:S13]  /*91b0*/  ISETP.GE.AND P0, PT, R11, RZ, PT ;  /* 0x000000ff0b00720c */ /* 0x000fda0003f06270 */
[----:B------:R-:W-:Y:S05]  /*91c0*/  @!P0 BRA `(.L_x_2905) ;  /* 0x0000002400d88947 */ /* 0x000fea0003800000 */
[----:B------:R-:W1:Y:S08]  /*91d0*/  LDC.64 R8, c[0x0][0x770] ;  /* 0x0001dc00ff087b82 */ /* 0x000e700000000a00 */
[----:B------:R-:W2:Y:S08]  /*91e0*/  LDC.64 R2, c[0x0][0x780] ;  /* 0x0001e000ff027b82 */ /* 0x000eb00000000a00 */
[----:B------:R-:W3:Y:S01]  /*91f0*/  LDC.64 R6, c[0x0][0x778] ;  /* 0x0001de00ff067b82 */ /* 0x000ee20000000a00 */
[----:B-1----:R-:W-:-:S07]  /*9200*/  ISETP.NE.U32.AND P0, PT, R8, RZ, PT ;  /* 0x000000ff0800720c */ /* 0x002fce0003f05070 */
[----:B------:R-:W1:Y:S01]  /*9210*/  LDC.64 R14, c[0x0][0x778] ;  /* 0x0001de00ff0e7b82 */ /* 0x000e620000000a00 */
[----:B------:R-:W-:Y:S02]  /*9220*/  ISETP.NE.AND.EX P0, PT, R9, RZ, PT, P0 ;  /* 0x000000ff0900720c */ /* 0x000fe40003f05300 */
[----:B--2---:R-:W-:-:S05]  /*9230*/  ISETP.NE.U32.AND P1, PT, R2, RZ, PT ;  /* 0x000000ff0200720c */ /* 0x004fca0003f25070 */
[----:B------:R-:W2:Y:S01]  /*9240*/  LDC.64 R4, c[0x0][0x770] ;  /* 0x0001dc00ff047b82 */ /* 0x000ea20000000a00 */
[----:B------:R-:W-:-:S05]  /*9250*/  ISETP.NE.AND.EX P1, PT, R3, RZ, PT, P1 ;  /* 0x000000ff0300720c */ /* 0x000fca0003f25310 */
[----:B------:R-:W-:Y:S01]  /*9260*/  VOTEU.ANY UP0, P0 ;  /* 0x00000000003f7886 */ /* 0x000fe20000000100 */
[----:B---3--:R-:W-:Y:S02]  /*9270*/  ISETP.NE.U32.AND P0, PT, R6, RZ, PT ;  /* 0x000000ff0600720c */ /* 0x008fe40003f05070 */
[----:B------:R-:W-:Y:S02]  /*9280*/  PLOP3.LUT P2, PT, PT, PT, UP0, 0x80, 0x0 ;  /* 0x000000000000781c */ /* 0x000fe40003f4f008 */
[----:B------:R-:W-:-:S03]  /*9290*/  ISETP.NE.AND.EX P0, PT, R7, RZ, PT, P0 ;  /* 0x000000ff0700720c */ /* 0x000fc60003f05300 */
[----:B------:R-:W3:Y:S01]  /*92a0*/  @P1 LDC.64 R6, c[0x0][0x780] ;  /* 0x0001e000ff061b82 */ /* 0x000ee20000000a00 */
[----:B-1----:R-:W-:-:S07]  /*92b0*/  IMAD.WIDE R2, R11, 0x4, R14 ;  /* 0x000000040b027825 */ /* 0x002fce00078e020e */
[----:B------:R-:W1:Y:S01]  /*92c0*/  LDC R15, c[0x0][0x280] ;  /* 0x0000a000ff0f7b82 */ /* 0x000e620000000800 */
[----:B--2---:R-:W-:-:S05]  /*92d0*/  IMAD.WIDE R4, R11, 0x4, R4 ;  /* 0x000000040b047825 */ /* 0x004fca00078e0204 */
[----:B------:R-:W2:Y:S01]  /*92e0*/  @P2 LDG.E R16, desc[UR46][R4.64] ;  /* 0x0000002e04102981 */ /* 0x000ea2000c1e1900 */
[----:B------:R-:W-:-:S03]  /*92f0*/  IMAD.MOV.U32 R13, RZ, RZ, RZ ;  /* 0x000000ffff0d7224 */ /* 0x000fc600078e00ff */
[----:B------:R4:W5:Y:S04]  /*9300*/  @P2 LDG.E R0, desc[UR46][R4.64] ;  /* 0x0000002e04002981 */ /* 0x000968000c1e1900 */
[----:B------:R4:W5:Y:S01]  /*9310*/  @P0 LDG.E R13, desc[UR46][R2.64] ;  /* 0x0000002e020d0981 */ /* 0x000962000c1e1900 */
[----:B---3--:R-:W-:-:S05]  /*9320*/  @P1 IMAD.WIDE R6, R11, 0x4, R6 ;  /* 0x000000040b061825 */ /* 0x008fca00078e0206 */
[----:B-1----:R4:W5:Y:S01]  /*9330*/  @P1 LDG.E R15, desc[UR46][R6.64] ;  /* 0x0000002e060f1981 */ /* 0x002962000c1e1900 */
[----:B--2---:R-:W-:-:S05]  /*9340*/  @P2 IMAD R16, R11, 0x40, R16 ;  /* 0x000000400b102824 */ /* 0x004fca00078e0210 */
[----:B------:R-:W-:Y:S01]  /*9350*/  @P2 R2UR UR4, R16 ;  /* 0x00000000100422ca */ /* 0x000fe200000e0000 */
[----:B----4-:R-:W-:-:S14]  /*9360*/  @P1 BRA `(.L_x_2906) ;  /* 0x0000000000101947 */ /* 0x010fdc0003800000 */
[----:B------:R-:W-:Y:S05]  /*9370*/  @!P2 BRA `(.L_x_2906) ;  /* 0x00000000000ca947 */ /* 0x000fea0003800000 */
[----:B------:R-:W2:Y:S04]  /*9380*/  LDG.E R6, desc[UR46][R4.64] ;  /* 0x0000002e04067981 */ /* 0x000ea8000c1e1900 */
[----:B-----5:R-:W2:Y:S02]  /*9390*/  LDG.E R15, desc[UR46][R4.64+0x4] ;  /* 0x0000042e040f7981 */ /* 0x020ea4000c1e1900 */
[----:B--2---:R-:W-:-:S07]  /*93a0*/  IMAD.IADD R15, R15, 0x1, -R6 ;  /* 0x000000010f0f7824 */ /* 0x004fce00078e0a06 */
.L_x_2906:
[----:B------:R-:W-:Y:S01]  /*93b0*/  @UP0 USHF.R.S32.HI UR5, URZ, 0x1f, UR4 ;  /* 0x0000001f3f050899 */ /* 0x000fe20008011404 */
[----:B------:R-:W-:Y:S01]  /*93c0*/  ULDC.64 UR8, c[0x0][0x788] ;  /* 0x0001e20000087ab9 */ /* 0x000fe20000000a00 */
[----:B------:R-:W-:Y:S01]  /*93d0*/  UMOV UR6, URZ ;  /* 0x0000003f00067c82 */ /* 0x000fe20008000000 */
[----:B------:R-:W-:Y:S01]  /*93e0*/  ISETP.NE.U32.AND P1, PT, RZ, UR8, PT ;  /* 0x00000008ff007c0c */ /* 0x000fe2000bf25070 */
[----:B------:R-:W-:Y:S01]  /*93f0*/  @UP0 ULEA.HI UR5, UR5, UR4, URZ, 0x6 ;  /* 0x0000000405050291 */ /* 0x000fe2000f8f303f */
[----:B-----5:R-:W-:Y:S02]  /*9400*/  @P2 R2UR UR6, R0 ;  /* 0x00000000000622ca */ /* 0x020fe400000e0000 */
[----:B------:R-:W-:Y:S01]  /*9410*/  ISETP.NE.AND.EX P1, PT, RZ, UR9, PT, P1 ;  /* 0x00000009ff007c0c */ /* 0x000fe2000bf25310 */
[----:B------:R-:W-:Y:S01]  /*9420*/  @UP0 ULOP3.LUT UR7, UR5, 0xffffffc0, URZ, 0xc0, !UPT ;  /* 0xffffffc005070892 */ /* 0x000fe2000f8ec03f */
[----:B------:R-:W-:Y:S01]  /*9430*/  ULDC UR9, c[0x0][0x290] ;  /* 0x0000a40000097ab9 */ /* 0x000fe20000000800 */
[----:B------:R-:W-:-:S02]  /*9440*/  UMOV UR4, URZ ;  /* 0x0000003f00047c82 */ /* 0x000fc40008000000 */
[----:B------:R-:W-:Y:S01]  /*9450*/  @UP0 USHF.R.S32.HI UR8, URZ, 0x1f, UR7 ;  /* 0x0000001f3f080899 */ /* 0x000fe20008011407 */
[----:B------:R-:W-:Y:S01]  /*9460*/  IMAD.U32 R0, RZ, RZ, UR9 ;  /* 0x00000009ff007e24 */ /* 0x000fe2000f8e00ff */
[----:B------:R-:W-:Y:S01]  /*9470*/  UMOV UR5, URZ ;  /* 0x0000003f00057c82 */ /* 0x000fe20008000000 */
[----:B------:R-:W-:-:S04]  /*9480*/  @UP0 UMOV UR4, UR7 ;  /* 0x0000000700040c82 */ /* 0x000fc80008000000 */
[----:B------:R-:W-:Y:S01]  /*9490*/  @UP0 UMOV UR5, UR8 ;  /* 0x0000000800050c82 */ /* 0x000fe20008000000 */
[----:B------:R-:W-:Y:S05]  /*94a0*/  @!P1 BRA `(.L_x_2907) ;  /* 0x0000000000109947 */ /* 0x000fea0003800000 */
[----:B------:R-:W1:Y:S02]  /*94b0*/  LDC.64 R2, c[0x0][0x788] ;  /* 0x0001e200ff027b82 */ /* 0x000e640000000a00 */
[----:B-1----:R-:W-:-:S05]  /*94c0*/  IMAD.WIDE R2, R11, 0x4, R2 ;  /* 0x000000040b027825 */ /* 0x002fca00078e0202 */
[----:B------:R1:W5:Y:S01]  /*94d0*/  LDG.E R0, desc[UR46][R2.64] ;  /* 0x0000002e02007981 */ /* 0x000362000c1e1900 */
[----:B------:R-:W-:Y:S05]  /*94e0*/  BRA `(.L_x_2908) ;  /* 0x0000000000107947 */ /* 0x000fea0003800000 */
.L_x_2907:
[----:B------:R-:W-:Y:S05]  /*94f0*/  @!P0 BRA `(.L_x_2908) ;  /* 0x00000000000c8947 */ /* 0x000fea0003800000 */
[----:B------:R-:W2:Y:S04]  /*9500*/  LDG.E R5, desc[UR46][R2.64] ;  /* 0x0000002e02057981 */ /* 0x000ea8000c1e1900 */
[----:B------:R-:W2:Y:S02]  /*9510*/  LDG.E R0, desc[UR46][R2.64+0x4] ;  /* 0x0000042e02007981 */ /* 0x000ea4000c1e1900 */
[----:B--2---:R-:W-:-:S07]  /*9520*/  IMAD.IADD R0, R0, 0x1, -R5 ;  /* 0x0000000100007824 */ /* 0x004fce00078e0a05 */
.L_x_2908:
[----:B-1----:R-:W-:Y:S01]  /*9530*/  IMAD R3, R12, 0x80, R15 ;  /* 0x000000800c037824 */ /* 0x002fe200078e020f */
[----:B------:R-:W-:Y:S01]  /*9540*/  ULDC UR7, c[0x0][0x74c] ;  /* 0x0001d30000077ab9 */ /* 0x000fe20000000800 */
[----:B------:R-:W-:Y:S02]  /*9550*/  VIADD R15, R15, 0x3f ;  /* 0x0000003f0f0f7836 */ /* 0x000fe40000000000 */
[----:B------:R-:W-:Y:S01]  /*9560*/  IMAD.MOV.U32 R2, RZ, RZ, RZ ;  /* 0x000000ffff027224 */ /* 0x000fe200078e00ff */
[----:B-----5:R-:W-:-:S04]  /*9570*/  IADD3 R0, R3, -UR7, -R0 ;  /* 0x8000000703007c10 */ /* 0x020fc8000fffe800 */
[----:B------:R-:W-:-:S04]  /*9580*/  SHF.R.S32.HI R3, RZ, 0x1f, R0 ;  /* 0x0000001fff037819 */ /* 0x000fc80000011400 */
[----:B------:R-:W-:Y:S02]  /*9590*/  LEA.HI R3, R3, R0, RZ, 0x6 ;  /* 0x0000000003037211 */ /* 0x000fe400078f30ff */
[----:B------:R-:W-:Y:S02]  /*95a0*/  SHF.R.S32.HI R0, RZ, 0x1f, R15 ;  /* 0x0000001fff007819 */ /* 0x000fe4000001140f */
[----:B------:R-:W-:Y:S02]  /*95b0*/  SHF.R.S32.HI R3, RZ, 0x6, R3 ;  /* 0x00000006ff037819 */ /* 0x000fe40000011403 */
[----:B------:R-:W-:Y:S02]  /*95c0*/  LEA.HI R0, R0, R15, RZ, 0x6 ;  /* 0x0000000f00007211 */ /* 0x000fe400078f30ff */
[----:B------:R-:W-:Y:S02]  /*95d0*/  VIMNMX R4, RZ, R3, !PT ;  /* 0x00000003ff047248 */ /* 0x000fe40007fe0100 */
[----:B------:R-:W-:-:S04]  /*95e0*/  SHF.R.S32.HI R0, RZ, 0x6, R0 ;  /* 0x00000006ff007819 */ /* 0x000fc80000011400 */
[----:B------:R-:W-:-:S13]  /*95f0*/  ISETP.GT.AND P1, PT, R0, R4, PT ;  /* 0x000000040000720c */ /* 0x000fda0003f24270 */
[----:B------:R-:W-:Y:S05]  /*9600*/  @!P1 BRA `(.L_x_2905) ;  /* 0x0000002000c89947 */ /* 0x000fea0003800000 */
[----:B------:R-:W-:Y:S01]  /*9610*/  ISETP.NE.U32.AND P1, PT, R8, RZ, PT ;  /* 0x000000ff0800720c */ /* 0x000fe20003f25070 */
[----:B------:R-:W-:Y:S01]  /*9620*/  USHF.R.S32.HI UR7, URZ, 0x1f, UR20 ;  /* 0x0000001f3f077899 */ /* 0x000fe20008011414 */
[----:B------:R-:W-:Y:S01]  /*9630*/  SHF.R.S32.HI R2, RZ, 0x1f, R11 ;  /* 0x0000001fff027819 */ /* 0x000fe2000001140b */
[----:B------:R-:W-:Y:S01]  /*9640*/  ULDC.64 UR10, c[0x0][0x718] ;  /* 0x0001c600000a7ab9 */ /* 0x000fe20000000a00 */
[----:B------:R-:W-:Y:S01]  /*9650*/  ISETP.NE.AND.EX P1, PT, R9, RZ, PT, P1 ;  /* 0x000000ff0900720c */ /* 0x000fe20003f25310 */
[----:B------:R-:W-:Y:S01]  /*9660*/  UMOV UR8, UR4 ;  /* 0x0000000400087c82 */ /* 0x000fe20008000000 */
[----:B------:R-:W-:Y:S01]  /*9670*/  UMOV UR9, UR5 ;  /* 0x0000000500097c82 */ /* 0x000fe20008000000 */
[----:B------:R-:W-:Y:S01]  /*9680*/  R2UR UR21, R11 ;  /* 0x000000000b1572ca */ /* 0x000fe200000e0000 */
[----:B------:R-:W-:Y:S01]  /*9690*/  UIMAD.WIDE.U32 UR4, UR20, UR10, UR8 ;  /* 0x0000000a140472a5 */ /* 0x000fe2000f8e0008 */
[----:B------:R-:W-:Y:S01]  /*96a0*/  SEL R2, R2, RZ, !P1 ;  /* 0x000000ff02027207 */ /* 0x000fe20004800000 */
[----:B------:R-:W-:Y:S01]  /*96b0*/  UIMAD UR10, UR7, UR10, URZ ;  /* 0x0000000a070a72a4 */ /* 0x000fe2000f8e023f */
[----:B------:R-:W-:Y:S01]  /*96c0*/  R2UR UR18, R12 ;  /* 0x000000000c1272ca */ /* 0x000fe200000e0000 */
[----:B------:R-:W-:Y:S01]  /*96d0*/  ULDC.64 UR14, c[0x0][0x730] ;  /* 0x0001cc00000e7ab9 */ /* 0x000fe20000000a00 */
[----:B------:R-:W-:Y:S01]  /*96e0*/  R2UR UR12, R2 ;  /* 0x00000000020c72ca */ /* 0x000fe200000e0000 */
[----:B------:R-:W-:Y:S01]  /*96f0*/  UIMAD UR7, UR7, UR14, URZ ;  /* 0x0000000e070772a4 */ /* 0x000fe2000f8e023f */
[----:B------:R-:W-:Y:S01]  /*9700*/  R2UR UR19, R13 ;  /* 0x000000000d1372ca */ /* 0x000fe200000e0000 */
[----:B------:R-:W-:Y:S01]  /*9710*/  UIMAD UR10, UR20, UR11, UR10 ;  /* 0x0000000b140a72a4 */ /* 0x000fe2000f8e020a */
[----:B------:R-:W-:Y:S01]  /*9720*/  SEL R11, R11, RZ, !P0 ;  /* 0x000000ff0b0b7207 */ /* 0x000fe20004000000 */
[----:B------:R-:W-:Y:S01]  /*9730*/  UIMAD.WIDE.U32 UR8, UR20, UR14, UR8 ;  /* 0x0000000e140872a5 */ /* 0x000fe2000f8e0008 */
[----:B------:R-:W-:Y:S01]  /*9740*/  BSSY B0, `(.L_x_2905) ;  /* 0x000021e000007945 */ /* 0x000fe20003800000 */
[----:B------:R-:W-:Y:S01]  /*9750*/  ULDC UR11, c[0x0][0x2e8] ;  /* 0x0000ba00000b7ab9 */ /* 0x000fe20000000800 */
[----:B------:R-:W-:Y:S01]  /*9760*/  UIMAD UR7, UR20, UR15, UR7 ;  /* 0x0000000f140772a4 */ /* 0x000fe2000f8e0207 */
[----:B------:R-:W-:Y:S01]  /*9770*/  R2UR UR13, R11 ;  /* 0x000000000b0d72ca */ /* 0x000fe200000e0000 */
[----:B------:R-:W-:Y:S01]  /*9780*/  UISETP.NE.AND UP0, UPT, UR11, 0x1, UPT ;  /* 0x000000010b00788c */ /* 0x000fe2000bf05270 */
[----:B------:R-:W-:Y:S01]  /*9790*/  IMAD.MOV.U32 R2, RZ, RZ, RZ ;  /* 0x000000ffff027224 */ /* 0x000fe200078e00ff */
[----:B------:R-:W-:Y:S01]  /*97a0*/  ULDC.64 UR14, c[0x0][0x720] ;  /* 0x0001c800000e7ab9 */ /* 0x000fe20000000a00 */
[----:B------:R-:W-:Y:S01]  /*97b0*/  VOTEU.ANY UP1, P1 ;  /* 0x00000000003f7886 */ /* 0x000fe20000820100 */
[----:B------:R-:W-:-:S02]  /*97c0*/  UIADD3 UR5, UR5, UR10, URZ ;  /* 0x0000000a05057290 */ /* 0x000fc4000fffe03f */
[----:B------:R-:W-:Y:S02]  /*97d0*/  UIADD3 UR9, UR9, UR7, URZ ;  /* 0x0000000709097290 */ /* 0x000fe4000fffe03f */
[----:B------:R-:W-:Y:S02]  /*97e0*/  USEL UR21, UR21, URZ, !UP1 ;  /* 0x0000003f15157287 */ /* 0x000fe4000c800000 */
[----:B------:R-:W-:Y:S01]  /*97f0*/  UIMAD UR7, UR12, UR14, URZ ;  /* 0x0000000e0c0772a4 */ /* 0x000fe2000f8e023f */
[----:B------:R-:W-:Y:S01]  /*9800*/  ELECT P0, URZ, PT ;  /* 0x00000000003f782f */ /* 0x000fe20003800000 */
[----:B------:R-:W-:Y:S01]  /*9810*/  ULDC.64 UR16, c[0x0][0x738] ;  /* 0x0001ce0000107ab9 */ /* 0x000fe20000000a00 */
[----:B------:R-:W-:Y:S02]  /*9820*/  UIMAD.WIDE.U32 UR22, UR14, UR21, UR4 ;  /* 0x000000150e1672a5 */ /* 0x000fe4000f8e0004 */
[----:B------:R-:W-:Y:S02]  /*9830*/  UIMAD UR5, UR15, UR21, UR7 ;  /* 0x000000150f0572a4 */ /* 0x000fe4000f8e0207 */
[----:B------:R-:W-:-:S02]  /*9840*/  UIMAD.WIDE.U32 UR14, UR16, UR21, UR8 ;  /* 0x00000015100e72a5 */ /* 0x000fc4000f8e0008 */
[----:B------:R-:W-:Y:S01]  /*9850*/  UIMAD UR10, UR12, UR16, URZ ;  /* 0x000000100c0a72a4 */ /* 0x000fe2000f8e023f */
[----:B------:R-:W-:Y:S01]  /*9860*/  @UP0 ULDC UR8, c[0x0][0x2ec] ;  /* 0x0000bb0000080ab9 */ /* 0x000fe20000000800 */
[----:B------:R-:W-:Y:S01]  /*9870*/  @UP0 ULDC UR7, c[0x0][0x2f0] ;  /* 0x0000bc0000070ab9 */ /* 0x000fe20000000800 */
[----:B------:R-:W-:Y:S02]  /*9880*/  UIMAD.WIDE.U32 UR8, UR20, UR8, URZ ;  /* 0x00000008140872a5 */ /* 0x000fe4000f8e003f */
[----:B------:R-:W-:Y:S01]  /*9890*/  UMOV UR12, UR20 ;  /* 0x00000014000c7c82 */ /* 0x000fe20008000000 */
[----:B------:R-:W-:Y:S02]  /*98a0*/  UIMAD UR4, UR17, UR21, UR10 ;  /* 0x00000015110472a4 */ /* 0x000fe4000f8e020a */
[----:B------:R-:W-:Y:S02]  /*98b0*/  ULEA UR11, UR18, UR19, 0x7 ;  /* 0x00000013120b7291 */ /* 0x000fe4000f8e383f */
        /* <DEDUP_REMOVED lines=9> */
.L_x_2947:
        /* <DEDUP_REMOVED lines=15> */
.L_x_2911:
        /* <DEDUP_REMOVED lines=122> */
.L_x_2922:
[----:B-123--:R-:W-:-:S04]  /*a1e0*/  SHF.L.U32 R18, R10, 0x1f, RZ ;  /* 0x0000001f0a127819 */ /* 0x00efc800000006ff */
[----:B------:R-:W2:Y:S02]  /*a1f0*/  SYNCS.PHASECHK.TRANS64.TRYWAIT P1, [R15+URZ+0x26840], R18 ;  /* 0x026840120f0075a7 */ /* 0x000ea4000802017f */
[----:B--2---:R-:W-:Y:S05]  /*a200*/  @!P1 BRA `(.L_x_2914) ;  /* 0x0000001c00309947 */ /* 0x004fea0003800000 */
.L_x_2948:
        /* <DEDUP_REMOVED lines=8> */
.L_x_2915:
        /* <DEDUP_REMOVED lines=44> */
.L_x_2949:
        /* <DEDUP_REMOVED lines=8> */
.L_x_2917:
        /* <DEDUP_REMOVED lines=44> */
.L_x_2950:
        /* <DEDUP_REMOVED lines=8> */
.L_x_2919:
        /* <DEDUP_REMOVED lines=38> */
.L_x_2952:
        /* <DEDUP_REMOVED lines=8> */
.L_x_2921:
        /* <DEDUP_REMOVED lines=44> */
.L_x_2913:
[----:B------:R-:W4:Y:S02]  /*aeb0*/  LDL.LU R4, [R1+0x4] ;  /* 0x0000040001047983 */ /* 0x000f240000300800 */
[----:B----4-:R-:W-:Y:S02]  /*aec0*/  ISETP.NE.AND P1, PT, R4, RZ, PT ;  /* 0x000000ff0400720c */ /* 0x010fe40003f25270 */
[----:B------:R4:W5:Y:S11]  /*aed0*/  LDL R4, [R1] ;  /* 0x0000000001047983 */ /* 0x0009760000100800 */
[----:B----4-:R-:W-:Y:S05]  /*aee0*/  @!P1 BRA `(.L_x_2912) ;  /* 0x0000000400949947 */ /* 0x010fea0003800000 */
[----:B------:R-:W-:-:S04]  /*aef0*/  SHF.L.U32 R12, R10, 0x1f, RZ ;  /* 0x0000001f0a0c7819 */ /* 0x000fc800000006ff */
[----:B------:R-:W4:Y:S02]  /*af00*/  SYNCS.PHASECHK.TRANS64.TRYWAIT P1, [R15+URZ+0x26840], R12 ;  /* 0x0268400c0f0075a7 */ /* 0x000f24000802017f */
[----:B----4-:R-:W-:Y:S05]  /*af10*/  @!P1 BRA `(.L_x_2923) ;  /* 0x0000001000409947 */ /* 0x010fea0003800000 */
.L_x_2953:
        /* <DEDUP_REMOVED lines=8> */
.L_x_2924:
        /* <DEDUP_REMOVED lines=41> */
.L_x_2954:
        /* <DEDUP_REMOVED lines=8> */
.L_x_2926:
        /* <DEDUP_REMOVED lines=41> */
.L_x_2912:
[----:B------:R-:W1:Y:S01]  /*b540*/  S2R R0, SR_TID.X ;  /* 0x0000000000007919 */ /* 0x000e620000002100 */
[----:B------:R-:W-:Y:S01]  /*b550*/  IMAD R3, R16, 0x8, R15 ;  /* 0x0000000810037824 */ /* 0x000fe200078e020f */
[----:B-1----:R-:W-:Y:S02]  /*b560*/  LOP3.LUT R2, R0, 0x7f, RZ, 0xc0, !PT ;  /* 0x0000007f00027812 */ /* 0x002fe400078ec0ff */
[----:B------:R-:W-:Y:S02]  /*b570*/  SHF.L.U32 R0, R10, 0x1f, RZ ;  /* 0x0000001f0a007819 */ /* 0x000fe400000006ff */
[----:B------:R-:W-:Y:S02]  /*b580*/  ISETP.NE.AND P1, PT, R2, RZ, PT ;  /* 0x000000ff0200720c */ /* 0x000fe40003f25270 */
[----:B------:R-:W1:Y:S02]  /*b590*/  SYNCS.PHASECHK.TRANS64.TRYWAIT P0, [R3+URZ+0x26840], R0 ;  /* 0x02684000030075a7 */ /* 0x000e64000800017f */
[----:B-1----:R-:W-:Y:S09]  /*b5a0*/  @!P0 BRA `(.L_x_2927) ;  /* 0x0000000800c48947 */ /* 0x002ff20003800000 */
.L_x_2955:
[----:B------:R-:W-:Y:S05]  /*b5b0*/  @P1 BRA `(.L_x_2928) ;  /* 0x0000000000181947 */ /* 0x000fea0003800000 */
[----:B------:R-:W1:Y:S01]  /*b5c0*/  S2R R2, SR_TID.X ;  /* 0x0000000000027919 */ /* 0x000e620000002100 */
[----:B------:R-:W-:-:S04]  /*b5d0*/  IMAD.MOV.U32 R0, RZ, RZ, 0x3100 ;  /* 0x00003100ff007424 */ /* 0x000fc800078e00ff */
[----:B------:R1:W-:Y:S02]  /*b5e0*/  SYNCS.ARRIVE.TRANS64 RZ, [R3+URZ+0x26830], R0 ;  /* 0x0268300003ff79a7 */ /* 0x0003e4000800003f */
[----:B-1----:R-:W-:-:S13]  /*b5f0*/  LOP3.LUT P0, RZ, R2, 0x1f, RZ, 0xc0, !PT ;  /* 0x0000001f02ff7812 */ /* 0x002fda000780c0ff */
[----:B------:R-:W-:Y:S05]  /*b600*/  @!P0 BRA `(.L_x_2928) ;  /* 0x0000000000048947 */ /* 0x000fea0003800000 */
[----:B------:R-:W-:Y:S01]  /*b610*/  BPT.TRAP 0x1 ;  /* 0x000000040000795c */ /* 0x000fe20000300000 */
.L_x_2928:
        /* <DEDUP_REMOVED lines=48> */
.L_x_2909:
[----:B------:R-:W-:Y:S05]  /*b920*/  BSYNC B0 ;  /* 0x0000000000007941 */ /* 0x000fea0003800000 */
.L_x_2905:
[----:B------:R-:W-:-:S03]  /*b930*/  UMOV UR7, 0xffffffff ;  /* 0xffffffff00077882 */ /* 0x000fc60000000000 */
[----:B------:R-:W-:Y:S05]  /*b940*/  BRA.DIV UR7, `(.L_x_2929) ;  /* 0x0000000607f07947 */ /* 0x000fea000b800000 */
[----:B------:R-:W-:-:S13]  /*b950*/  ELECT P6, URZ, PT ;  /* 0x00000000003f782f */ /* 0x000fda00038c0000 */
.L_x_2958:
[----:B------:R-:W-:Y:S05]  /*b960*/  @!P6 BRA `(.L_x_2812) ;  /* 0x000000000084e947 */ /* 0x000fea0003800000 */
[----:B------:R-:W-:-:S06]  /*b970*/  ULOP3.LUT UR7, UR38, 0x2, URZ, 0xfc, !UPT ;  /* 0x0000000226077892 */ /* 0x000fcc000f8efc3f */
[----:B------:R-:W-:-:S05]  /*b980*/  IMAD.U32 R0, RZ, RZ, UR7 ;  /* 0x00000007ff007e24 */ /* 0x000fca000f8e00ff */
[----:B------:R-:W-:-:S13]  /*b990*/  ISETP.NE.AND P2, PT, R0, 0x3, PT ;  /* 0x000000030000780c */ /* 0x000fda0003f45270 */
[----:B------:R-:W-:Y:S05]  /*b9a0*/  @!P2 BRA `(.L_x_2930) ;  /* 0x000000000004a947 */ /* 0x000fea0003800000 */
[----:B------:R-:W-:Y:S01]  /*b9b0*/  BPT.TRAP 0x1 ;  /* 0x000000040000795c */ /* 0x000fe20000300000 */
.L_x_2930:
        /* <DEDUP_REMOVED lines=15> */
.L_x_2959:
[----:B------:R-:W2:Y:S02]  /*bab0*/  SYNCS.PHASECHK.TRANS64.TRYWAIT P0, [R3+URZ], R0 ;  /* 0x00000000030075a7 */ /* 0x000ea4000800017f */
[----:B--2---:R-:W-:Y:S05]  /*bac0*/  @!P0 BRA `(.L_x_2932) ;  /* 0x0000000400c48947 */ /* 0x004fea0003800000 */
.L_x_2960:
[----:B------:R-:W-:Y:S05]  /*bad0*/  @!P2 BRA `(.L_x_2933) ;  /* 0x000000000004a947 */ /* 0x000fea0003800000 */
[----:B------:R-:W-:Y:S01]  /*bae0*/  BPT.TRAP 0x1 ;  /* 0x000000040000795c */ /* 0x000fe20000300000 */
.L_x_2933:
[----:B--2---:R-:W-:-:S04]  /*baf0*/  VIADD R3, R8, 0x26840 ;  /* 0x0002684008037836 */ /* 0x004fc80000000000 */
[----:B------:R-:W-:-:S04]  /*bb00*/  IMAD R5, R2, 0x8, R3 ;  /* 0x0000000802057824 */ /* 0x000fc800078e0203 */
[----:B------:R-:W2:Y:S02]  /*bb10*/  SYNCS.PHASECHK.TRANS64.TRYWAIT P0, [R5+URZ], R4 ;  /* 0x00000004050075a7 */ /* 0x000ea4000800017f */
[----:B--2---:R-:W-:Y:S05]  /*bb20*/  @!P0 BRA `(.L_x_2934) ;  /* 0x0000000400c08947 */ /* 0x004fea0003800000 */
.L_x_2961:
[----:B------:R-:W-:-:S07]  /*bb30*/  IMAD R3, R6, 0x8, R3 ;  /* 0x0000000806037824 */ /* 0x000fce00078e0203 */
.L_x_2935:
[----:B---3--:R3:W4:Y:S02]  /*bb40*/  SYNCS.PHASECHK.TRANS64.TRYWAIT P0, [R3+URZ], R0 ;  /* 0x00000000030075a7 */ /* 0x008724000800017f */
[----:B----4-:R-:W-:Y:S05]  /*bb50*/  @!P0 NANOSLEEP.SYNCS 0x989680 ;  /* 0x009896800000895d */ /* 0x010fea0003900000 */
[----:B------:R-:W4:Y:S02]  /*bb60*/  @!P0 SYNCS.PHASECHK.TRANS64 P0, [R3+URZ], R0 ;  /* 0x00000000030085a7 */ /* 0x000f24000800007f */
[----:B----4-:R-:W-:Y:S05]  /*bb70*/  @!P0 BRA `(.L_x_2935) ;  /* 0xfffffffc00f08947 */ /* 0x010fea000383ffff */
.L_x_2812:
[----:B------:R-:W-:Y:S05]  /*bb80*/  BSYNC B6 ;  /* 0x0000000000067941 */ /* 0x000fea0003800000 */
.L_x_2804:
[----:B------:R-:W-:Y:S05]  /*bb90*/  EXIT ;  /* 0x000000000000794d */ /* 0x000fea0003800000 */
.L_x_2822:
[----:B------:R-:W-:Y:S02]  /*bba0*/  IMAD.MOV.U32 R13, RZ, RZ, R17 ;  /* 0x000000ffff0d7224 */ /* 0x000fe400078e0011 */
[----:B------:R-:W-:Y:S02]  /*bbb0*/  IMAD.MOV.U32 R12, RZ, RZ, RZ ;  /* 0x000000ffff0c7224 */ /* 0x000fe400078e00ff */
[----:B------:R-:W-:Y:S02]  /*bbc0*/  IMAD.MOV.U32 R11, RZ, RZ, 0x1f ;  /* 0x0000001fff0b7424 */ /* 0x000fe400078e00ff */
[----:B------:R-:W-:-:S07]  /*bbd0*/  IMAD.MOV.U32 R15, RZ, RZ, -0x1 ;  /* 0xffffffffff0f7424 */ /* 0x000fce00078e00ff */
[----:B------:R-:W-:Y:S05]  /*bbe0*/  WARPSYNC.COLLECTIVE R15, `(.L_x_2936) ;  /* 0x000000000f087348 */ /* 0x000fea0003c00000 */
[----:B------:R1:W2:Y:S02]  /*bbf0*/  SHFL.IDX P6, R14, R13, R12, R11 ;  /* 0x0000000c0d0e7389 */ /* 0x0002a400000c000b */
[----:B-12---:R-:W-:Y:S01]  /*bc00*/  ENDCOLLECTIVE ;  /* 0x000000000000791b */ /* 0x006fe20003800000 */
.L_x_2936:
[----:B------:R-:W-:Y:S05]  /*bc10*/  BRA `(.L_x_2937) ;  /* 0xffffff5800c87947 */ /* 0x000fea000383ffff */
.L_x_2824:
[----:B--2---:R2:W3:Y:S02]  /*bc20*/  SYNCS.PHASECHK.TRANS64.TRYWAIT P0, [R235+URZ+0x26800], R4 ;  /* 0x02680004eb0075a7 */ /* 0x0044e4000800017f */
[----:B---3--:R-:W-:Y:S05]  /*bc30*/  @!P0 NANOSLEEP.SYNCS 0x989680 ;  /* 0x009896800000895d */ /* 0x008fea0003900000 */
[----:B------:R-:W3:Y:S02]  /*bc40*/  @!P0 SYNCS.PHASECHK.TRANS64 P0, [R235+URZ+0x26800], R4 ;  /* 0x02680004eb0085a7 */ /* 0x000ee4000800007f */
[----:B---3--:R-:W-:Y:S05]  /*bc50*/  @!P0 BRA `(.L_x_2824) ;  /* 0xfffffffc00f08947 */ /* 0x008fea000383ffff */
[----:B------:R-:W-:Y:S05]  /*bc60*/  BRA `(.L_x_2823) ;  /* 0xffffff5800f07947 */ /* 0x000fea000383ffff */
.L_x_2829:
[----:B--2---:R-:W-:-:S04]  /*bc70*/  IMAD.U32 R5, RZ, RZ, UR7 ;  /* 0x00000007ff057e24 */ /* 0x004fc8000f8e00ff */
[----:B------:R2:W3:Y:S03]  /*bc80*/  SYNCS.PHASECHK.TRANS64.TRYWAIT P1, [R5+URZ+0x26810], R120 ;  /* 0x02681078050075a7 */ /* 0x0004e6000802017f */
[----:B---3--:R-:W-:Y:S05]  /*bc90*/  @!P1 NANOSLEEP.SYNCS 0x989680 ;  /* 0x009896800000995d */ /* 0x008fea0003900000 */
[----:B------:R-:W3:Y:S02]  /*bca0*/  @!P1 SYNCS.PHASECHK.TRANS64 P1, [R5+URZ+0x26810], R120 ;  /* 0x02681078050095a7 */ /* 0x000ee4000802007f */
[----:B---3--:R-:W-:Y:S05]  /*bcb0*/  @!P1 BRA `(.L_x_2829) ;  /* 0xfffffffc00ec9947 */ /* 0x008fea000383ffff */
[----:B------:R-:W-:Y:S05]  /*bcc0*/  BRA `(.L_x_2828) ;  /* 0xffffff6400447947 */ /* 0x000fea000383ffff */
.L_x_2833:
[----:B------:R-:W-:-:S04]  /*bcd0*/  IMAD.U32 R121, RZ, RZ, UR7 ;  /* 0x00000007ff797e24 */ /* 0x000fc8000f8e00ff */
[----:B------:R1:W1:Y:S03]  /*bce0*/  SYNCS.PHASECHK.TRANS64.TRYWAIT P1, [R121+URZ+0x26830], R120 ;  /* 0x02683078790075a7 */ /* 0x000266000802017f */
[----:B-1----:R-:W-:Y:S05]  /*bcf0*/  @!P1 NANOSLEEP.SYNCS 0x989680 ;  /* 0x009896800000995d */ /* 0x002fea0003900000 */
[----:B------:R-:W1:Y:S02]  /*bd00*/  @!P1 SYNCS.PHASECHK.TRANS64 P1, [R121+URZ+0x26830], R120 ;  /* 0x02683078790095a7 */ /* 0x000e64000802007f */
[----:B-1----:R-:W-:Y:S05]  /*bd10*/  @!P1 BRA `(.L_x_2833) ;  /* 0xfffffffc00ec9947 */ /* 0x002fea000383ffff */
[----:B------:R-:W-:Y:S05]  /*bd20*/  BRA `(.L_x_2832) ;  /* 0xffffff6c00087947 */ /* 0x000fea000383ffff */
.L_x_2865:
[----:B------:R-:W-:Y:S01]  /*bd30*/  BSSY B0, `(.L_x_2938) ;  /* 0x0000005000007945 */ /* 0x000fe20003800000 */
[----:B------:R-:W-:-:S07]  /*bd40*/  IMAD.MOV.U32 R15, RZ, RZ, -0x1 ;  /* 0xffffffffff0f7424 */ /* 0x000fce00078e00ff */
[----:B------:R-:W-:Y:S05]  /*bd50*/  WARPSYNC.COLLECTIVE R15, `(.L_x_2939) ;  /* 0x000000000f087348 */ /* 0x000fea0003c00000 */
[----:B------:R-:W-:Y:S01]  /*bd60*/  NOP ;  /* 0x0000000000007918 */ /* 0x000fe20000000000 */
[----:B------:R-:W-:Y:S01]  /*bd70*/  ENDCOLLECTIVE ;  /* 0x000000000000791b */ /* 0x000fe20003800000 */
.L_x_2939:
[----:B------:R-:W-:Y:S05]  /*bd80*/  BSYNC B0 ;  /* 0x0000000000007941 */ /* 0x000fea0003800000 */
.L_x_2938:
[----:B------:R-:W-:Y:S05]  /*bd90*/  BRA `(.L_x_2940) ;  /* 0xffffffbc00c47947 */ /* 0x000fea000383ffff */
.L_x_2878:
[----:B------:R-:W-:Y:S01]  /*bda0*/  BSSY B0, `(.L_x_2941) ;  /* 0x0000005000007945 */ /* 0x000fe20003800000 */
[----:B------:R-:W-:-:S07]  /*bdb0*/  IMAD.MOV.U32 R15, RZ, RZ, -0x1 ;  /* 0xffffffffff0f7424 */ /* 0x000fce00078e00ff */
[----:B------:R-:W-:Y:S05]  /*bdc0*/  WARPSYNC.COLLECTIVE R15, `(.L_x_2942) ;  /* 0x000000000f087348 */ /* 0x000fea0003c00000 */
[----:B------:R-:W-:Y:S01]  /*bdd0*/  NOP ;  /* 0x0000000000007918 */ /* 0x000fe20000000000 */
[----:B------:R-:W-:Y:S01]  /*bde0*/  ENDCOLLECTIVE ;  /* 0x000000000000791b */ /* 0x000fe20003800000 */
.L_x_2942:
[----:B------:R-:W-:Y:S05]  /*bdf0*/  BSYNC B0 ;  /* 0x0000000000007941 */ /* 0x000fea0003800000 */
.L_x_2941:
[----:B------:R-:W-:Y:S05]  /*be00*/  BRA `(.L_x_2943) ;  /* 0xffffffc400747947 */ /* 0x000fea000383ffff */
.L_x_2890:
[----:B------:R-:W-:Y:S01]  /*be10*/  BSSY B0, `(.L_x_2944) ;  /* 0x0000005000007945 */ /* 0x000fe20003800000 */
[----:B------:R-:W-:-:S07]  /*be20*/  IMAD.MOV.U32 R15, RZ, RZ, -0x1 ;  /* 0xffffffffff0f7424 */ /* 0x000fce00078e00ff */
[----:B------:R-:W-:Y:S05]  /*be30*/  WARPSYNC.COLLECTIVE R15, `(.L_x_2945) ;  /* 0x000000000f087348 */ /* 0x000fea0003c00000 */
[----:B------:R-:W-:Y:S01]  /*be40*/  NOP ;  /* 0x0000000000007918 */ /* 0x000fe20000000000 */
[----:B------:R-:W-:Y:S01]  /*be50*/  ENDCOLLECTIVE ;  /* 0x000000000000791b */ /* 0x000fe20003800000 */
.L_x_2945:
[----:B------:R-:W-:Y:S05]  /*be60*/  BSYNC B0 ;  /* 0x0000000000007941 */ /* 0x000fea0003800000 */
.L_x_2944:
[----:B------:R-:W-:Y:S05]  /*be70*/  BRA `(.L_x_2946) ;  /* 0xffffffc800b07947 */ /* 0x000fea000383ffff */
.L_x_2910:
[----:B-1----:R1:W2:Y:S02]  /*be80*/  SYNCS.PHASECHK.TRANS64.TRYWAIT P0, [R15+URZ+0x26820], R2 ;  /* 0x026820020f0075a7 */ /* 0x0022a4000800017f */
[----:B--2---:R-:W-:Y:S05]  /*be90*/  @!P0 NANOSLEEP.SYNCS 0x989680 ;  /* 0x009896800000895d */ /* 0x004fea0003900000 */
[----:B------:R-:W2:Y:S02]  /*bea0*/  @!P0 SYNCS.PHASECHK.TRANS64 P0, [R15+URZ+0x26820], R2 ;  /* 0x026820020f0085a7 */ /* 0x000ea4000800007f */
[----:B--2---:R-:W-:Y:S05]  /*beb0*/  @!P0 BRA `(.L_x_2910) ;  /* 0xfffffffc00f08947 */ /* 0x004fea000383ffff */
[----:B------:R-:W-:Y:S05]  /*bec0*/  BRA `(.L_x_2947) ;  /* 0xffffffd800a07947 */ /* 0x000fea000383ffff */
.L_x_2914:
[----:B--2---:R2:W3:Y:S02]  /*bed0*/  SYNCS.PHASECHK.TRANS64.TRYWAIT P1, [R15+URZ+0x26840], R18 ;  /* 0x026840120f0075a7 */ /* 0x0044e4000802017f */
[----:B---3--:R-:W-:Y:S05]  /*bee0*/  @!P1 NANOSLEEP.SYNCS 0x989680 ;  /* 0x009896800000995d */ /* 0x008fea0003900000 */
[----:B------:R-:W3:Y:S02]  /*bef0*/  @!P1 SYNCS.PHASECHK.TRANS64 P1, [R15+URZ+0x26840], R18 ;  /* 0x026840120f0095a7 */ /* 0x000ee4000802007f */
[----:B---3--:R-:W-:Y:S05]  /*bf00*/  @!P1 BRA `(.L_x_2914) ;  /* 0xfffffffc00f09947 */ /* 0x008fea000383ffff */
[----:B------:R-:W-:Y:S05]  /*bf10*/  BRA `(.L_x_2948) ;  /* 0xffffffe000bc7947 */ /* 0x000fea000383ffff */
.L_x_2916:
[----:B-1----:R1:W3:Y:S02]  /*bf20*/  SYNCS.PHASECHK.TRANS64.TRYWAIT P1, [R15+URZ+0x26828], R18 ;  /* 0x026828120f0075a7 */ /* 0x0022e4000802017f */
[----:B---3--:R-:W-:Y:S05]  /*bf30*/  @!P1 NANOSLEEP.SYNCS 0x989680 ;  /* 0x009896800000995d */ /* 0x008fea0003900000 */
[----:B------:R-:W3:Y:S02]  /*bf40*/  @!P1 SYNCS.PHASECHK.TRANS64 P1, [R15+URZ+0x26828], R18 ;  /* 0x026828120f0095a7 */ /* 0x000ee4000802007f */
[----:B---3--:R-:W-:Y:S05]  /*bf50*/  @!P1 BRA `(.L_x_2916) ;  /* 0xfffffffc00f09947 */ /* 0x008fea000383ffff */
[----:B------:R-:W-:Y:S05]  /*bf60*/  BRA `(.L_x_2949) ;  /* 0xffffffe400787947 */ /* 0x000fea000383ffff */
.L_x_2918:
[----:B---3--:R3:W4:Y:S02]  /*bf70*/  SYNCS.PHASECHK.TRANS64.TRYWAIT P1, [R15+URZ+0x26848], R18 ;  /* 0x026848120f0075a7 */ /* 0x008724000802017f */
[----:B----4-:R-:W-:Y:S05]  /*bf80*/  @!P1 NANOSLEEP.SYNCS 0x989680 ;  /* 0x009896800000995d */ /* 0x010fea0003900000 */
[----:B------:R-:W4:Y:S02]  /*bf90*/  @!P1 SYNCS.PHASECHK.TRANS64 P1, [R15+URZ+0x26848], R18 ;  /* 0x026848120f0095a7 */ /* 0x000f24000802007f */
[----:B----4-:R-:W-:Y:S05]  /*bfa0*/  @!P1 BRA `(.L_x_2918) ;  /* 0xfffffffc00f09947 */ /* 0x010fea000383ffff */
[----:B------:R-:W-:Y:S05]  /*bfb0*/  BRA `(.L_x_2950) ;  /* 0xffffffe800347947 */ /* 0x000fea000383ffff */
.L_x_2920:
[----:B------:R-:W-:-:S07]  /*bfc0*/  SHF.L.U32 R4, R10, 0x1f, RZ ;  /* 0x0000001f0a047819 */ /* 0x000fce00000006ff */
.L_x_2951:
[----:B----4-:R4:W1:Y:S02]  /*bfd0*/  SYNCS.PHASECHK.TRANS64.TRYWAIT P1, [R15+URZ+0x26820], R4 ;  /* 0x026820040f0075a7 */ /* 0x010864000802017f */
[----:B-1----:R-:W-:Y:S05]  /*bfe0*/  @!P1 NANOSLEEP.SYNCS 0x989680 ;  /* 0x009896800000995d */ /* 0x002fea0003900000 */
[----:B------:R-:W1:Y:S02]  /*bff0*/  @!P1 SYNCS.PHASECHK.TRANS64 P1, [R15+URZ+0x26820], R4 ;  /* 0x026820040f0095a7 */ /* 0x000e64000802007f */
[----:B-1----:R-:W-:Y:S05]  /*c000*/  @!P1 BRA `(.L_x_2951) ;  /* 0xfffffffc00f09947 */ /* 0x002fea000383ffff */
[----:B------:R-:W-:Y:S05]  /*c010*/  BRA `(.L_x_2952) ;  /* 0xffffffe800d47947 */ /* 0x000fea000383ffff */
.L_x_2923:
[----:B----4-:R4:W1:Y:S02]  /*c020*/  SYNCS.PHASECHK.TRANS64.TRYWAIT P1, [R15+URZ+0x26840], R12 ;  /* 0x0268400c0f0075a7 */ /* 0x010864000802017f */
[----:B-1----:R-:W-:Y:S05]  /*c030*/  @!P1 NANOSLEEP.SYNCS 0x989680 ;  /* 0x009896800000995d */ /* 0x002fea0003900000 */
[----:B------:R-:W1:Y:S02]  /*c040*/  @!P1 SYNCS.PHASECHK.TRANS64 P1, [R15+URZ+0x26840], R12 ;  /* 0x0268400c0f0095a7 */ /* 0x000e64000802007f */
[----:B-1----:R-:W-:Y:S05]  /*c050*/  @!P1 BRA `(.L_x_2923) ;  /* 0xfffffffc00f09947 */ /* 0x002fea000383ffff */
[----:B------:R-:W-:Y:S05]  /*c060*/  BRA `(.L_x_2953) ;  /* 0xffffffec00ac7947 */ /* 0x000fea000383ffff */
.L_x_2925:
[----:B-1----:R1:W2:Y:S02]  /*c070*/  SYNCS.PHASECHK.TRANS64.TRYWAIT P1, [R15+URZ+0x26828], R12 ;  /* 0x0268280c0f0075a7 */ /* 0x0022a4000802017f */
[----:B--2---:R-:W-:Y:S05]  /*c080*/  @!P1 NANOSLEEP.SYNCS 0x989680 ;  /* 0x009896800000995d */ /* 0x004fea0003900000 */
[----:B------:R-:W2:Y:S02]  /*c090*/  @!P1 SYNCS.PHASECHK.TRANS64 P1, [R15+URZ+0x26828], R12 ;  /* 0x0268280c0f0095a7 */ /* 0x000ea4000802007f */
[----:B--2---:R-:W-:Y:S05]  /*c0a0*/  @!P1 BRA `(.L_x_2925) ;  /* 0xfffffffc00f09947 */ /* 0x004fea000383ffff */
[----:B------:R-:W-:Y:S05]  /*c0b0*/  BRA `(.L_x_2954) ;  /* 0xfffffff0005c7947 */ /* 0x000fea000383ffff */
.L_x_2927:
[----:B------:R1:W1:Y:S02]  /*c0c0*/  SYNCS.PHASECHK.TRANS64.TRYWAIT P0, [R3+URZ+0x26840], R0 ;  /* 0x02684000030075a7 */ /* 0x000264000800017f */
[----:B-1----:R-:W-:Y:S05]  /*c0d0*/  @!P0 NANOSLEEP.SYNCS 0x989680 ;  /* 0x009896800000895d */ /* 0x002fea0003900000 */
[----:B------:R-:W1:Y:S02]  /*c0e0*/  @!P0 SYNCS.PHASECHK.TRANS64 P0, [R3+URZ+0x26840], R0 ;  /* 0x02684000030085a7 */ /* 0x000e64000800007f */
[----:B-1----:R-:W-:Y:S05]  /*c0f0*/  @!P0 BRA `(.L_x_2927) ;  /* 0xfffffffc00f08947 */ /* 0x002fea000383ffff */
[----:B------:R-:W-:Y:S05]  /*c100*/  BRA `(.L_x_2955) ;  /* 0xfffffff400287947 */ /* 0x000fea000383ffff */
.L_x_2929:
[----:B------:R-:W-:Y:S01]  /*c110*/  BSSY B0, `(.L_x_2956) ;  /* 0x0000006000007945 */ /* 0x000fe20003800000 */
[----:B------:R-:W-:-:S07]  /*c120*/  IMAD.MOV.U32 R15, RZ, RZ, -0x1 ;  /* 0xffffffffff0f7424 */ /* 0x000fce00078e00ff */
[----:B------:R-:W-:Y:S05]  /*c130*/  WARPSYNC.COLLECTIVE R15, `(.L_x_2957) ;  /* 0x000000000f0c7348 */ /* 0x000fea0003c00000 */
[----:B------:R-:W-:Y:S02]  /*c140*/  ELECT P6, UR62, PT ;  /* 0x00000000003e782f */ /* 0x000fe400038c0000 */
[----:B------:R-:W-:Y:S01]  /*c150*/  MOV R14, UR62 ;  /* 0x0000003e000e7c02 */ /* 0x000fe20008000f00 */
[----:B------:R-:W-:Y:S10]  /*c160*/  ENDCOLLECTIVE ;  /* 0x000000000000791b */ /* 0x000ff40003800000 */
.L_x_2957:
[----:B------:R-:W-:Y:S05]  /*c170*/  BSYNC B0 ;  /* 0x0000000000007941 */ /* 0x000fea0003800000 */
.L_x_2956:
[----:B------:R-:W-:Y:S05]  /*c180*/  BRA `(.L_x_2958) ;  /* 0xfffffff400f47947 */ /* 0x000fea000383ffff */
.L_x_2931:
[----:B-1----:R1:W2:Y:S02]  /*c190*/  SYNCS.PHASECHK.TRANS64.TRYWAIT P0, [R7+URZ], R4 ;  /* 0x00000004070075a7 */ /* 0x0022a4000800017f */
[----:B--2---:R-:W-:Y:S05]  /*c1a0*/  @!P0 NANOSLEEP.SYNCS 0x989680 ;  /* 0x009896800000895d */ /* 0x004fea0003900000 */
[----:B------:R-:W2:Y:S02]  /*c1b0*/  @!P0 SYNCS.PHASECHK.TRANS64 P0, [R7+URZ], R4 ;  /* 0x00000004070085a7 */ /* 0x000ea4000800007f */
[----:B--2---:R-:W-:Y:S05]  /*c1c0*/  @!P0 BRA `(.L_x_2931) ;  /* 0xfffffffc00f08947 */ /* 0x004fea000383ffff */
[----:B------:R-:W-:Y:S05]  /*c1d0*/  BRA `(.L_x_2959) ;  /* 0xfffffff800347947 */ /* 0x000fea000383ffff */
.L_x_2932:
[----:B--2---:R2:W3:Y:S02]  /*c1e0*/  SYNCS.PHASECHK.TRANS64.TRYWAIT P0, [R3+URZ], R0 ;  /* 0x00000000030075a7 */ /* 0x0044e4000800017f */
[----:B---3--:R-:W-:Y:S05]  /*c1f0*/  @!P0 NANOSLEEP.SYNCS 0x989680 ;  /* 0x009896800000895d */ /* 0x008fea0003900000 */
[----:B------:R-:W3:Y:S02]  /*c200*/  @!P0 SYNCS.PHASECHK.TRANS64 P0, [R3+URZ], R0 ;  /* 0x00000000030085a7 */ /* 0x000ee4000800007f */
[----:B---3--:R-:W-:Y:S05]  /*c210*/  @!P0 BRA `(.L_x_2932) ;  /* 0xfffffffc00f08947 */ /* 0x008fea000383ffff */
[----:B------:R-:W-:Y:S05]  /*c220*/  BRA `(.L_x_2960) ;  /* 0xfffffff800287947 */ /* 0x000fea000383ffff */
.L_x_2934:
[----:B--2---:R2:W3:Y:S02]  /*c230*/  SYNCS.PHASECHK.TRANS64.TRYWAIT P0, [R5+URZ], R4 ;  /* 0x00000004050075a7 */ /* 0x0044e4000800017f */
[----:B---3--:R-:W-:Y:S05]  /*c240*/  @!P0 NANOSLEEP.SYNCS 0x989680 ;  /* 0x009896800000895d */ /* 0x008fea0003900000 */
[----:B------:R-:W3:Y:S02]  /*c250*/  @!P0 SYNCS.PHASECHK.TRANS64 P0, [R5+URZ], R4 ;  /* 0x00000004050085a7 */ /* 0x000ee4000800007f */
[----:B---3--:R-:W-:Y:S05]  /*c260*/  @!P0 BRA `(.L_x_2934) ;  /* 0xfffffffc00f08947 */ /* 0x008fea000383ffff */
[----:B------:R-:W-:Y:S05]  /*c270*/  BRA `(.L_x_2961) ;  /* 0xfffffff8002c7947 */ /* 0x000fea000383ffff */
.L_x_2962:
        /* <DEDUP_REMOVED lines=16> */
.L_x_6572:


//--------------------- .text._ZN7cutlass13device_kernelIN5flash11enable_sm90INS1_16FlashAttnBwdSm90INS1_25CollectiveMainloopBwdSm90ILi2ELi2ELi2EN4cute5tupleIJNS5_1CILi1EEES8_S8_EEENS6_IJNS7_ILi64EEENS7_ILi128EEENS7_ILi96EEEEEENS_10bfloat16_tEfNS_4arch4Sm90ELb1ELb0ELb1ELb1ELb0ELb1ELb0ELb0ELi2ELi1ELi2ELi1ELb1EEENS1_24CollectiveEpilogueBwdGQAISD_fSG_Li256ELb1ELb0EEENS1_25SingleTileBwdLPTSchedulerILb1ELi128ELb0EEEEEEEEEvNT_6ParamsE --------------------------
	.section	.text._ZN7cutlass13device_kernelIN5flash11enable_sm90INS1_16FlashAttnBwdSm90INS1_25CollectiveMainloopBwdSm90ILi2ELi2ELi2EN4cute5tupleIJNS5_1CILi1EEES8_S8_EEENS6_IJNS7_ILi64EEENS7_ILi128EEENS7_ILi96EEEEEENS_10bfloat16_tEfNS_4arch4Sm90ELb1ELb0ELb1ELb1ELb0ELb1ELb0ELb0ELi2ELi1ELi2ELi1ELb1EEENS1_24CollectiveEpilogueBwdGQAISD_fSG_Li256ELb1ELb0EEENS1_25SingleTileBwdLPTSchedulerILb1ELi128ELb0EEEEEEEEEvNT_6ParamsE,"ax",@progbits
	.align	128
.text._ZN7cutlass13device_kernelIN5flash11enable_sm90INS1_16FlashAttnBwdSm90INS1_25CollectiveMainloopBwdSm90ILi2ELi2ELi2EN4cute5tupleIJNS5_1CILi1EEES8_S8_EEENS6_IJNS7_ILi64EEENS7_ILi128EEENS7_ILi96EEEEEENS_10bfloat16_tEfNS_4arch4Sm90ELb1ELb0ELb1ELb1ELb0ELb1ELb0ELb0ELi2ELi1ELi2ELi1ELb1EEENS1_24CollectiveEpilogueBwdGQAISD_fSG_Li256ELb1ELb0EEENS1_25SingleTileBwdLPTSchedulerILb1ELi128ELb0EEEEEEEEEvNT_6ParamsE:
        .type           _ZN7cutlass13device_kernelIN5flash11enable_sm90INS1_16FlashAttnBwdSm90INS1_25CollectiveMainloopBwdSm90ILi2ELi2ELi2EN4cute5tupleIJNS5_1CILi1EEES8_S8_EEENS6_IJNS7_ILi64EEENS7_ILi128EEENS7_ILi96EEEEEENS_10bfloat16_tEfNS_4arch4Sm90ELb1ELb0ELb1ELb1ELb0ELb1ELb0ELb0ELi2ELi1ELi2ELi1ELb1EEENS1_24CollectiveEpilogueBwdGQAISD_fSG_Li256ELb1ELb0EEENS1_25SingleTileBwdLPTSchedulerILb1ELi128ELb0EEEEEEEEEvNT_6ParamsE,@function
        .size           _ZN7cutlass13device_kernelIN5flash11enable_sm90INS1_16FlashAttnBwdSm90INS1_25CollectiveMainloopBwdSm90ILi2ELi2ELi2EN4cute5tupleIJNS5_1CILi1EEES8_S8_EEENS6_IJNS7_ILi64EEENS7_ILi128EEENS7_ILi96EEEEEENS_10bfloat16_tEfNS_4arch4Sm90ELb1ELb0ELb1ELb1ELb0ELb1ELb0ELb0ELi2ELi1ELi2ELi1ELb1EEENS1_24CollectiveEpilogueBwdGQAISD_fSG_Li256ELb1ELb0EEENS1_25SingleTileBwdLPTSchedulerILb1ELi128ELb0EEEEEEEEEvNT_6ParamsE,(.L_x_6573 - _ZN7cutlass13device_kernelIN5flash11enable_sm90INS1_16FlashAttnBwdSm90INS1_25CollectiveMainloopBwdSm90ILi2ELi2ELi2EN4cute5tupleIJNS5_1CILi1EEES8_S8_EEENS6_IJNS7_ILi64EEENS7_ILi128EEENS7_ILi96EEEEEENS_10bfloat16_tEfNS_4arch4Sm90ELb1ELb0ELb1ELb1ELb0ELb1ELb0ELb0ELi2ELi1ELi2ELi1ELb1EEENS1_24CollectiveEpilogueBwdGQAISD_fSG_Li256ELb1ELb0EEENS1_25SingleTileBwdLPTSchedulerILb1ELi128ELb0EEEEEEEEEvNT_6ParamsE)
        .other          _ZN7cutlass13device_kernelIN5flash11enable_sm90INS1_16FlashAttnBwdSm90INS1_25CollectiveMainloopBwdSm90ILi2ELi2ELi2EN4cute5tupleIJNS5_1CILi1EEES8_S8_EEENS6_IJNS7_ILi64EEENS7_ILi128EEENS7_ILi96EEEEEENS_10bfloat16_tEfNS_4arch4Sm90ELb1ELb0ELb1ELb1ELb0ELb1ELb0ELb0ELi2ELi1ELi2ELi1ELb1EEENS1_24CollectiveEpilogueBwdGQAISD_fSG_Li256ELb1ELb0EEENS1_25SingleTileBwdLPTSchedulerILb1ELi128ELb0EEEEEEEEEvNT_6ParamsE,@"STO_CUDA_ENTRY STV_DEFAULT"
_ZN7cutlass13device_kernelIN5flash11enable_sm90INS1_16FlashAttnBwdSm90INS1_25CollectiveMainloopBwdSm90ILi2ELi2ELi2EN4cute5tupleIJNS5_1CILi1EEES8_S8_EEENS6_IJNS7_ILi64EEENS7_ILi128EEENS7_ILi96EEEEEENS_10bfloat16_tEfNS_4arch4Sm90ELb1ELb0ELb1ELb1ELb0ELb1ELb0ELb0ELi2ELi1ELi2ELi1ELb1EEENS1_24CollectiveEpilogueBwdGQAISD_fSG_Li256ELb1ELb0EEENS1_25SingleTileBwdLPTSchedulerILb1ELi128ELb0EEEEEEEEEvNT_6ParamsE:
        /* <DEDUP_REMOVED lines=24> */
.L_x_2964:
[----:B------:R-:W-:Y:S05]  /*0180*/  BSYNC B0 ;  /* 0x0000000000007941 */ /* 0x000fea0003800000 */
.L_x_2963:
        /* <DEDUP_REMOVED lines=37> */
.L_x_2965:
        /* <DEDUP_REMOVED lines=22> */
.L_x_2966:
[----:B------:R-:W-:Y:S01]  /*0540*/  PLOP3.LUT P0, PT, PT, PT, UP0, 0x80, 0x0 ;  /* 0x000000000000781c */ /* 0x000fe20003f0f008 */
[----:B------:R-:W-:Y:S01]  /*0550*/  NOP ;  /* 0x0000000000007918 */ /* 0x000fe20000000000 */
[----:B------:R-:W-:Y:S01]  /*0560*/  ULDC.64 UR46, c[0x0][0x208] ;  /* 0x00008200002e7ab9 */ /* 0x000fe20000000a00 */
[----:B------:R-:W-:Y:S01]  /*0570*/  BSSY B6, `(.L_x_2967) ;  /* 0x000099d000067945 */ /* 0x000fe20003800000 */
[----:B-12-4-:R-:W-:Y:S09]  /*0580*/  BAR.SYNC.DEFER_BLOCKING 0x0 ;  /* 0x0000000000007b1d */ /* 0x016ff20000010000 */
[----:B------:R-:W-:Y:S05]  /*0590*/  @!P0 BRA `(.L_x_2968) ;  /* 0x0000005400748947 */ /* 0x000fea0003800000 */
.L_x_2969:
        /* <DEDUP_REMOVED lines=32> */
.L_x_2970:
[----:B------:R-:W-:Y:S01]  /*07a0*/  ULDC UR7, c[0x0][0x8cc] ;  /* 0x0002330000077ab9 */ /* 0x000fe20000000800 */
[----:B------:R-:W-:Y:S01]  /*07b0*/  UMOV UR36, UR10 ;  /* 0x0000000a00247c82 */ /* 0x000fe20008000000 */
[----:B------:R-:W-:-:S11]  /*07c0*/  UISETP.NE.AND UP0, UPT, UR7, 0x1, UPT ;  /* 0x000000010700788c */ /* 0x000fd6000bf05270 */
[----:B------:R-:W-:Y:S02]  /*07d0*/  @UP0 ULDC.64 UR8, c[0x0][0x8d0] ;  /* 0x0002340000080ab9 */ /* 0x000fe40000000a00 */
[----:B------:R-:W-:-:S04]  /*07e0*/  UIMAD.WIDE.U32 UR4, UR10, UR8, URZ ;  /* 0x000000080a0472a5 */ /* 0x000fc8000f8e003f */
[----:B------:R-:W-:-:S04]  /*07f0*/  @UP0 USHF.R.U32.HI UR36, URZ, UR9, UR5 ;  /* 0x000000093f240299 */ /* 0x000fc80008011605 */
[----:B------:R-:W-:-:S12]  /*0800*/  UIMAD UR4, UR36, UR7, URZ ;  /* 0x00000007240472a4 */ /* 0x000fd8000f8e023f */
.L_x_2971:
        /* <DEDUP_REMOVED lines=23> */
.L_x_2972:
        /* <DEDUP_REMOVED lines=14> */
.L_x_2974:
[----:B------:R-:W-:-:S05]  /*0a60*/  ULDC UR4, c[0x0][0x8f4] ;  /* 0x00023d0000047ab9 */ /* 0x000fca0000000800 */
.L_x_2973:
        /* <DEDUP_REMOVED lines=22> */
.L_x_2976:
        /* <DEDUP_REMOVED lines=14> */
.L_x_2977:
        /* <DEDUP_REMOVED lines=11> */
.L_x_2978:
        /* <DEDUP_REMOVED lines=13> */
.L_x_2979:
        /* <DEDUP_REMOVED lines=84> */
.L_x_2982:
        /* <DEDUP_REMOVED lines=15> */
.L_x_2981:
        /* <DEDUP_REMOVED lines=22> */
.L_x_2984:
        /* <DEDUP_REMOVED lines=15> */
.L_x_2983:
[----:B------:R-:W-:Y:S01]  /*16b0*/  SHF.R.S32.HI R19, RZ, 0x1f, R18 ;  /* 0x0000001fff137819 */ /* 0x000fe20000011412 */
[----:B------:R-:W-:-:S03]  /*16c0*/  UMOV UR4, 0xffffffff ;  /* 0xffffffff00047882 */ /* 0x000fc60000000000 */
[----:B------:R-:W-:-:S04]  /*16d0*/  LEA.HI R0, R19, R18, RZ, 0x7 ;  /* 0x0000001213007211 */ /* 0x000fc800078f38ff */
[----:B------:R-:W-:Y:S01]  /*16e0*/  SHF.R.S32.HI R17, RZ, 0x7, R0 ;  /* 0x00000007ff117819 */ /* 0x000fe20000011400 */
[----:B------:R-:W-:Y:S06]  /*16f0*/  BRA.DIV UR4, `(.L_x_2985) ;  /* 0x0000008a04187947 */ /* 0x000fec000b800000 */
[----:B------:R1:W2:Y:S02]  /*1700*/  SHFL.IDX PT, R14, R17, RZ, 0x1f ;  /* 0x00001fff110e7589 */ /* 0x0002a400000e0000 */
.L_x_3071:
        /* <DEDUP_REMOVED lines=15> */
.L_x_2986:
        /* <DEDUP_REMOVED lines=19> */
.L_x_2988:
        /* <DEDUP_REMOVED lines=122> */
.L_x_2999:
[----:B------:R-:W-:-:S06]  /*20d0*/  UISETP.NE.AND UP0, UPT, UR9, 0x3, UPT ;  /* 0x000000030900788c */ /* 0x000fcc000bf05270 */
[----:B------:R-:W-:-:S13]  /*20e0*/  PLOP3.LUT P0, PT, PT, PT, UP0, 0x80, 0x0 ;  /* 0x000000000000781c */ /* 0x000fda0003f0f008 */
[----:B-1----:R-:W-:Y:S05]  /*20f0*/  @!P0 BRA `(.L_x_2989) ;  /* 0x0000000000048947 */ /* 0x002fea0003800000 */
[----:B------:R-:W-:Y:S01]  /*2100*/  BPT.TRAP 0x1 ;  /* 0x000000040000795c */ /* 0x000fe20000300000 */
.L_x_2989:
[----:B------:R-:W-:Y:S01]  /*2110*/  R2UR UR8, R235 ;  /* 0x00000000eb0872ca */ /* 0x000fe200000e0000 */
[----:B------:R-:W-:-:S05]  /*2120*/  IMAD.U32 R120, RZ, RZ, UR4 ;  /* 0x00000004ff787e24 */ /* 0x000fca000f8e00ff */
[----:B------:R-:W-:-:S07]  /*2130*/  SHF.L.U32 R120, R120, 0x1f, RZ ;  /* 0x0000001f78787819 */ /* 0x000fce00000006ff */
[----:B------:R-:W-:-:S09]  /*2140*/  ULEA UR8, UR5, UR8, 0x3 ;  /* 0x0000000805087291 */ /* 0x000fd2000f8e183f */
[----:B------:R1:W2:Y:S01]  /*2150*/  SYNCS.PHASECHK.TRANS64.TRYWAIT P1, [UR8+0x26810], R120 ;  /* 0x02681078ff0075a7 */ /* 0x0002a20008020148 */
[----:B------:R-:W-:Y:S05]  /*2160*/  @!P0 BRA `(.L_x_2990) ;  /* 0x0000000000048947 */ /* 0x000fea0003800000 */
[----:B------:R-:W-:Y:S01]  /*2170*/  BPT.TRAP 0x1 ;  /* 0x000000040000795c */ /* 0x000fe20000300000 */
.L_x_2990:
[----:B--2---:R-:W-:Y:S05]  /*2180*/  @P1 BRA `(.L_x_2991) ;  /* 0x0000000000081947 */ /* 0x004fea0003800000 */
[----:B------:R-:W2:Y:S02]  /*2190*/  SYNCS.PHASECHK.TRANS64.TRYWAIT P1, [UR8+0x26810], R120 ;  /* 0x02681078ff0075a7 */ /* 0x000ea40008020148 */
[----:B--2---:R-:W-:Y:S05]  /*21a0*/  @!P1 BRA `(.L_x_2992) ;  /* 0x0000007c00a09947 */ /* 0x004fea0003800000 */
.L_x_2991:
        /* <DEDUP_REMOVED lines=66> */
.L_x_2993:
[----:B------:R1:W1:Y:S01]  /*25d0*/  SYNCS.PHASECHK.TRANS64.TRYWAIT P1, [UR8+0x26830], R120 ;  /* 0x02683078ff0075a7 */ /* 0x0002620008020148 */
[----:B------:R-:W-:Y:S05]  /*25e0*/  @!P0 BRA `(.L_x_2994) ;  /* 0x0000000000048947 */ /* 0x000fea0003800000 */
[----:B------:R-:W-:Y:S01]  /*25f0*/  BPT.TRAP 0x1 ;  /* 0x000000040000795c */ /* 0x000fe20000300000 */
.L_x_2994:
        /* <DEDUP_REMOVED lines=50> */
.L_x_2995:
        /* <DEDUP_REMOVED lines=555> */
.L_x_2997:
        /* <DEDUP_REMOVED lines=45> */
.L_x_2998:
        /* <DEDUP_REMOVED lines=62> */
.L_x_2980:
[----:B------:R-:W-:Y:S05]  /*5280*/  @P0 BRA `(.L_x_2975) ;  /* 0x0000004c002c0947 */ /* 0x000fea0003800000 */
[----:B------:R-:W-:Y:S01]  /*5290*/  ULDC.64 UR4, c[0x0][0x878] ;  /* 0x00021e0000047ab9 */ /* 0x000fe20000000a00 */
[----:B-1----:R-:W1:Y:S01]  /*52a0*/  S2R R4, SR_TID.X ;  /* 0x0000000000047919 */ /* 0x002e620000002100 */
[----:B------:R-:W-:Y:S01]  /*52b0*/  UISETP.NE.U32.AND UP0, UPT, UR4, URZ, UPT ;  /* 0x0000003f0400728c */ /* 0x000fe2000bf05070 */
[----:B------:R-:W2:Y:S01]  /*52c0*/  S2UR UR9, SR_CgaCtaId ;  /* 0x00000000000979c3 */ /* 0x000ea20000008800 */
[----:B------:R-:W-:Y:S01]  /*52d0*/  UMOV UR8, 0x400 ;  /* 0x0000040000087882 */ /* 0x000fe20000000000 */
[----:B------:R-:W-:Y:S02]  /*52e0*/  UIMAD UR36, UR36, 0x3000, URZ ;  /* 0x00003000242478a4 */ /* 0x000fe4000f8e023f */
[----:B------:R-:W-:Y:S01]  /*52f0*/  UISETP.NE.AND.EX UP0, UPT, UR5, URZ, UPT, UP0 ;  /* 0x0000003f0500728c */ /* 0x000fe2000bf05300 */
[----:B------:R-:W-:Y:S01]  /*5300*/  ULDC.64 UR12, c[0x0][0x818] ;  /* 0x00020600000c7ab9 */ /* 0x000fe20000000a00 */
[----:B------:R-:W-:Y:S01]  /*5310*/  ULDC.64 UR14, c[0x0][0x840] ;  /* 0x00021000000e7ab9 */ /* 0x000fe20000000a00 */
[----:B------:R-:W-:-:S03]  /*5320*/  ULDC.64 UR16, c[0x0][0x848] ;  /* 0x0002120000107ab9 */ /* 0x000fc60000000a00 */
[----:B------:R-:W-:-:S05]  /*5330*/  PLOP3.LUT P0, PT, PT, PT, UP0, 0x80, 0x0 ;  /* 0x000000000000781c */ /* 0x000fca0003f0f008 */
[----:B------:R-:W-:Y:S02]  /*5340*/  @UP0 ULDC.64 UR4, c[0x0][0x878] ;  /* 0x00021e0000040ab9 */ /* 0x000fe40000000a00 */
[----:B------:R-:W-:-:S06]  /*5350*/  @UP0 UIMAD.WIDE UR4, UR39, 0x4, UR4 ;  /* 0x00000004270408a5 */ /* 0x000fcc000f8e0204 */
[----:B------:R-:W-:Y:S02]  /*5360*/  IMAD.U32 R2, RZ, RZ, UR4 ;  /* 0x00000004ff027e24 */ /* 0x000fe4000f8e00ff */
[----:B------:R-:W-:Y:S01]  /*5370*/  IMAD.U32 R3, RZ, RZ, UR5 ;  /* 0x00000005ff037e24 */ /* 0x000fe2000f8e00ff */
[----:B------:R-:W-:-:S04]  /*5380*/  ULDC UR5, c[0x0][0x850] ;  /* 0x0002140000057ab9 */ /* 0x000fc80000000800 */
[----:B------:R-:W3:Y:S01]  /*5390*/  @P0 LDG.E R2, desc[UR46][R2.64] ;  /* 0x0000002e02020981 */ /* 0x000ee2000c1e1900 */
[----:B-1----:R-:W-:Y:S01]  /*53a0*/  VIADD R5, R4, 0xffffff80 ;  /* 0xffffff8004057836 */ /* 0x002fe20000000000 */
[----:B------:R-:W-:Y:S01]  /*53b0*/  UISETP.NE.AND UP1, UPT, UR5, 0x1, UPT ;  /* 0x000000010500788c */ /* 0x000fe2000bf25270 */
[----:B------:R-:W-:Y:S03]  /*53c0*/  BSSY B0, `(.L_x_3000) ;  /* 0x0000056000007945 */ /* 0x000fe60003800000 */
[----:B------:R-:W-:-:S07]  /*53d0*/  SHF.R.S32.HI R0, RZ, 0x1f, R5 ;  /* 0x0000001fff007819 */ /* 0x000fce0000011405 */
[----:B------:R-:W-:Y:S01]  /*53e0*/  @UP1 ULDC UR10, c[0x0][0x858] ;  /* 0x00021600000a1ab9 */ /* 0x000fe20000000800 */
[----:B------:R-:W-:Y:S01]  /*53f0*/  BAR.SYNC.DEFER_BLOCKING 0x1, 0x100 ;  /* 0x0044000000007b1d */ /* 0x000fe20000010000 */
[----:B---3--:R-:W-:Y:S02]  /*5400*/  @P0 R2UR UR4, R2 ;  /* 0x00000000020402ca */ /* 0x008fe400000e0000 */
        /* <DEDUP_REMOVED lines=9> */
[----:B------:R-:W-:-:S03]  /*54a0*/  @UP0 ULEA.HI UR5, UR5, UR4, URZ, 0x7 ;  /* 0x0000000405050291 */ /* 0x000fc6000f8f383f */
[----:B------:R-:W-:Y:S01]  /*54b0*/  @UP1 ULDC UR4, c[0x0][0x854] ;  /* 0x0002150000041ab9 */ /* 0x000fe20000000800 */
[----:B------:R-:W-:Y:S02]  /*54c0*/  @UP0 USHF.R.S32.HI UR6, URZ, 0x7, UR5 ;  /* 0x000000073f060899 */ /* 0x000fe40008011405 */
[----:B------:R-:W-:Y:S02]  /*54d0*/  UIMAD.WIDE.U32 UR4, UR37, UR4, URZ ;  /* 0x00000004250472a5 */ /* 0x000fe4000f8e003f */
[----:B------:R-:W-:Y:S02]  /*54e0*/  @UP0 UIMAD UR6, UR6, 0x3000, URZ ;  /* 0x00003000060608a4 */ /* 0x000fe4000f8e023f */
[----:B------:R-:W-:Y:S02]  /*54f0*/  @UP1 USHF.R.U32.HI UR37, URZ, UR10, UR5 ;  /* 0x0000000a3f251299 */ /* 0x000fe40008011605 */
[----:B------:R-:W-:Y:S02]  /*5500*/  @UP0 USHF.R.S32.HI UR7, URZ, 0x1f, UR6 ;  /* 0x0000001f3f070899 */ /* 0x000fe40008011406 */
[----:B--2---:R-:W-:Y:S01]  /*5510*/  ULEA UR4, UR9, UR8, 0x18 ;  /* 0x0000000809047291 */ /* 0x004fe2000f8ec03f */
[----:B------:R-:W-:Y:S01]  /*5520*/  @!UP0 UMOV UR6, URZ ;  /* 0x0000003f00068c82 */ /* 0x000fe20008000000 */
[----:B------:R-:W-:-:S02]  /*5530*/  USHF.R.S32.HI UR5, URZ, 0x1f, UR37 ;  /* 0x0000001f3f057899 */ /* 0x000fc40008011425 */
[----:B------:R-:W-:Y:S02]  /*5540*/  UIADD3 UR8, UP1, UR36, UR6, URZ ;  /* 0x0000000624087290 */ /* 0x000fe4000ff3e03f */
[----:B------:R-:W-:Y:S01]  /*5550*/  LEA R0, R0, UR4, 0x2 ;  /* 0x0000000400007c11 */ /* 0x000fe2000f8e10ff */
[----:B------:R-:W-:Y:S01]  /*5560*/  @!UP0 UMOV UR7, URZ ;  /* 0x0000003f00078c82 */ /* 0x000fe20008000000 */
[----:B------:R-:W-:Y:S02]  /*5570*/  UIMAD UR6, UR5, UR12, URZ ;  /* 0x0000000c050672a4 */ /* 0x000fe4000f8e023f */
[----:B------:R-:W-:Y:S01]  /*5580*/  ULEA.HI.X.SX32 UR9, UR36, UR7, 0x1, UP1 ;  /* 0x0000000724097291 */ /* 0x000fe200088f0e3f */
[----:B------:R1:W-:Y:S01]  /*5590*/  STS.128 [R0], R24 ;  /* 0x0000001800007388 */ /* 0x0003e20000000c00 */
[----:B------:R-:W-:Y:S02]  /*55a0*/  UIMAD UR5, UR5, UR14, URZ ;  /* 0x0000000e050572a4 */ /* 0x000fe4000f8e023f */
[----:B------:R-:W-:Y:S01]  /*55b0*/  UIMAD UR10, UR37, UR13, UR6 ;  /* 0x0000000d250a72a4 */ /* 0x000fe2000f8e0206 */
[----:B------:R1:W-:Y:S01]  /*55c0*/  STS.128 [R0+0x800], R28 ;  /* 0x0008001c00007388 */ /* 0x0003e20000000c00 */
[----:B------:R-:W-:-:S02]  /*55d0*/  UIMAD.WIDE.U32 UR6, UR37, UR12, UR8 ;  /* 0x0000000c250672a5 */ /* 0x000fc4000f8e0008 */
[----:B------:R-:W-:Y:S01]  /*55e0*/  UIMAD UR12, UR37, UR15, UR5 ;  /* 0x0000000f250c72a4 */ /* 0x000fe2000f8e0205 */
[----:B------:R1:W-:Y:S01]  /*55f0*/  STS.128 [R0+0x1000], R32 ;  /* 0x0010002000007388 */ /* 0x0003e20000000c00 */
[----:B------:R-:W-:Y:S02]  /*5600*/  USHF.R.S32.HI UR5, URZ, 0x1f, UR39 ;  /* 0x0000001f3f057899 */ /* 0x000fe40008011427 */
[----:B------:R-:W-:Y:S01]  /*5610*/  UIMAD.WIDE.U32 UR8, UR37, UR14, UR8 ;  /* 0x0000000e250872a5 */ /* 0x000fe2000f8e0008 */
[----:B------:R1:W-:Y:S01]  /*5620*/  STS.128 [R0+0x1800], R36 ;  /* 0x0018002400007388 */ /* 0x0003e20000000c00 */
[----:B------:R-:W-:Y:S01]  /*5630*/  USEL UR5, UR5, URZ, !UP0 ;  /* 0x0000003f05057287 */ /* 0x000fe2000c000000 */
[----:B------:R-:W-:Y:S02]  /*5640*/  ULDC.64 UR14, c[0x0][0x820] ;  /* 0x00020800000e7ab9 */ /* 0x000fe40000000a00 */
[----:B------:R1:W-:Y:S01]  /*5650*/  STS.128 [R0+0x2000], R40 ;  /* 0x0020002800007388 */ /* 0x0003e20000000c00 */
[----:B------:R-:W-:-:S02]  /*5660*/  USEL UR39, UR39, URZ, !UP0 ;  /* 0x0000003f27277287 */ /* 0x000fc4000c000000 */
[----:B------:R-:W-:Y:S01]  /*5670*/  UIMAD UR11, UR5, UR14, URZ ;  /* 0x0000000e050b72a4 */ /* 0x000fe2000f8e023f */
[----:B------:R1:W-:Y:S01]  /*5680*/  STS.128 [R0+0x2800], R44 ;  /* 0x0028002c00007388 */ /* 0x0003e20000000c00 */
[----:B------:R-:W-:Y:S02]  /*5690*/  UIADD3 UR7, UR7, UR10, URZ ;  /* 0x0000000a07077290 */ /* 0x000fe4000fffe03f */
[----:B------:R-:W-:Y:S01]  /*56a0*/  UIMAD UR5, UR5, UR16, URZ ;  /* 0x00000010050572a4 */ /* 0x000fe2000f8e023f */
[----:B------:R1:W-:Y:S01]  /*56b0*/  STS.128 [R0+0x3000], R48 ;  /* 0x0030003000007388 */ /* 0x0003e20000000c00 */
[----:B------:R-:W-:Y:S02]  /*56c0*/  UIADD3 UR9, UR9, UR12, URZ ;  /* 0x0000000c09097290 */ /* 0x000fe4000fffe03f */
        /* <DEDUP_REMOVED lines=16> */
[----:B------:R-:W-:Y:S01]  /*57d0*/  @!PT LDS RZ, [RZ] ;  /* 0x00000000fffff984 */ /* 0x000fe20000000800 */
[----:B------:R-:W-:Y:S01]  /*57e0*/  @!PT LDS RZ, [RZ] ;  /* 0x00000000fffff984 */ /* 0x000fe20000000800 */
[----:B------:R-:W-:Y:S01]  /*57f0*/  @!PT LDS RZ, [RZ] ;  /* 0x00000000fffff984 */ /* 0x000fe20000000800 */
[----:B------:R-:W-:Y:S01]  /*5800*/  @!PT LDS RZ, [RZ] ;  /* 0x00000000fffff984 */ /* 0x000fe20000000800 */
[----:B------:R2:W-:Y:S06]  /*5810*/  MEMBAR.ALL.CTA ;  /* 0x0000000000007992 */ /* 0x0005ec0000008000 */
[----:B--2---:R-:W2:Y:S01]  /*5820*/  FENCE.VIEW.ASYNC.S ;  /* 0x00000000000073c6 */ /* 0x004ea20000000000 */
        /* <DEDUP_REMOVED lines=8> */
.L_x_3002:
[----:B------:R-:W-:Y:S01]  /*58b0*/  @P0 ELECT P1, URZ, PT ;  /* 0x00000000003f082f */ /* 0x000fe20003820000 */
[----:B------:R2:W-:-:S12]  /*58c0*/  UBLKRED.G.S.ADD.F32.RN [UR6], [UR4], UR5, desc[UR8] ;  /* 0x00000806040073bb */ /* 0x0005d800080a1405 */
[----:B------:R-:W-:Y:S02]  /*58d0*/  @P1 PLOP3.LUT P0, PT, P1, PT, PT, 0x8, 0x0 ;  /* 0x000000000000181c */ /* 0x000fe40000f0e170 */
[----:B------:R-:W-:-:S11]  /*58e0*/  PLOP3.LUT P1, PT, PT, PT, PT, 0x8, 0x0 ;  /* 0x000000000000781c */ /* 0x000fd60003f2e170 */
[----:B--2---:R-:W-:Y:S05]  /*58f0*/  @P0 BRA.U.ANY `(.L_x_3002) ;  /* 0xfffffffd00ec0947 */ /* 0x004fea000393ffff */
[----:B------:R0:W-:Y:S01]  /*5900*/  UTMACMDFLUSH ;  /* 0x00000000000079b7 */ /* 0x0001e20000000000 */
[----:B------:R-:W-:-:S04]  /*5910*/  DEPBAR.LE SB0, 0x0 ;  /* 0x000080000000791a */ /* 0x000fc80000000000 */
.L_x_3001:
[----:B------:R-:W-:Y:S05]  /*5920*/  BSYNC B0 ;  /* 0x0000000000007941 */ /* 0x000fea0003800000 */
.L_x_3000:
        /* <DEDUP_REMOVED lines=28> */
.L_x_3003:
        /* <DEDUP_REMOVED lines=8> */
.L_x_2968:
        /* <DEDUP_REMOVED lines=29> */
.L_x_3005:
[----:B------:R-:W-:Y:S01]  /*5d40*/  ULDC UR9, c[0x0][0x8cc] ;  /* 0x0002330000097ab9 */ /* 0x000fe20000000800 */
[----:B------:R-:W-:Y:S01]  /*5d50*/  UMOV UR7, UR8 ;  /* 0x0000000800077c82 */ /* 0x000fe20008000000 */
[----:B------:R-:W-:-:S11]  /*5d60*/  UISETP.NE.AND UP0, UPT, UR9, 0x1, UPT ;  /* 0x000000010900788c */ /* 0x000fd6000bf05270 */
[----:B------:R-:W-:Y:S02]  /*5d70*/  @UP0 ULDC.64 UR10, c[0x0][0x8d0] ;  /* 0x00023400000a0ab9 */ /* 0x000fe40000000a00 */
[----:B------:R-:W-:-:S04]  /*5d80*/  UIMAD.WIDE.U32 UR4, UR8, UR10, URZ ;  /* 0x0000000a080472a5 */ /* 0x000fc8000f8e003f */
[----:B------:R-:W-:-:S04]  /*5d90*/  @UP0 USHF.R.U32.HI UR7, URZ, UR11, UR5 ;  /* 0x0000000b3f070299 */ /* 0x000fc80008011605 */
[----:B------:R-:W-:-:S12]  /*5da0*/  UIMAD UR4, UR7, UR9, URZ ;  /* 0x00000009070472a4 */ /* 0x000fd8000f8e023f */
.L_x_3006:
        /* <DEDUP_REMOVED lines=23> */
.L_x_3007:
        /* <DEDUP_REMOVED lines=13> */
.L_x_3009:
[----:B------:R-:W-:-:S05]  /*5ff0*/  ULDC UR4, c[0x0][0x8f4] ;  /* 0x00023d0000047ab9 */ /* 0x000fca0000000800 */
.L_x_3008:
        /* <DEDUP_REMOVED lines=46> */
.L_x_3010:
        /* <DEDUP_REMOVED lines=13> */
.L_x_3011:
        /* <DEDUP_REMOVED lines=12> */
.L_x_3012:
        /* <DEDUP_REMOVED lines=54> */
.L_x_3015:
[----:B------:R-:W-:Y:S05]  /*67d0*/  BSYNC B0 ;  /* 0x0000000000007941 */ /* 0x000fea0003800000 */
.L_x_3014:
        /* <DEDUP_REMOVED lines=19> */
.L_x_3017:
[----:B------:R-:W-:Y:S05]  /*6910*/  BSYNC B0 ;  /* 0x0000000000007941 */ /* 0x000fea0003800000 */
.L_x_3016:
[----:B------:R-:W-:Y:S06]  /*6920*/  BAR.ARV 0xa, 0xa0 ;  /* 0x0282800000007b1d */ /* 0x000fec0000002000 */
[----:B------:R-:W-:Y:S04]  /*6930*/  BSSY B0, `(.L_x_3018) ;  /* 0x0000003000007945 */ /* 0x000fe80003800000 */
[----:B------:R-:W-:Y:S05]  /*6940*/  @!P0 BRA `(.L_x_3019) ;  /* 0x0000000000048947 */ /* 0x000fea0003800000 */
[----:B------:R-:W-:-:S04]  /*6950*/  DEPBAR.LE SB0, 0x0 ;  /* 0x000080000000791a */ /* 0x000fc80000000000 */
.L_x_3019:
[----:B------:R-:W-:Y:S05]  /*6960*/  BSYNC B0 ;  /* 0x0000000000007941 */ /* 0x000fea0003800000 */
.L_x_3018:
[----:B------:R-:W-:Y:S06]  /*6970*/  BAR.ARV 0xb, 0xa0 ;  /* 0x02c2800000007b1d */ /* 0x000fec0000002000 */
[----:B------:R-:W-:Y:S01]  /*6980*/  UIADD3 UR18, UR12, 0x1, URZ ;  /* 0x000000010c127890 */ /* 0x000fe2000fffe03f */
[----:B------:R-:W-:Y:S11]  /*6990*/  BRA `(.L_x_3020) ;  /* 0x0000000000047947 */ /* 0x000ff60003800000 */
.L_x_3013:
[----:B------:R-:W-:-:S05]  /*69a0*/  UMOV UR18, UR12 ;  /* 0x0000000c00127c82 */ /* 0x000fca0008000000 */
.L_x_3020:
        /* <DEDUP_REMOVED lines=22> */
.L_x_3033:
        /* <DEDUP_REMOVED lines=20> */
.L_x_3022:
[----:B------:R-:W-:Y:S05]  /*6c50*/  BSYNC B0 ;  /* 0x0000000000007941 */ /* 0x000fea0003800000 */
.L_x_3021:
        /* <DEDUP_REMOVED lines=13> */
.L_x_3024:
[----:B------:R-:W-:Y:S05]  /*6d30*/  BSYNC B0 ;  /* 0x0000000000007941 */ /* 0x000fea0003800000 */
.L_x_3023:
[----:B------:R-:W-:Y:S06]  /*6d40*/  BAR.ARV 0xa, 0xa0 ;  /* 0x0282800000007b1d */ /* 0x000fec0000002000 */
[----:B------:R-:W-:Y:S04]  /*6d50*/  BSSY B0, `(.L_x_3025) ;  /* 0x0000003000007945 */ /* 0x000fe80003800000 */
[----:B------:R-:W-:Y:S05]  /*6d60*/  @!P0 BRA `(.L_x_3026) ;  /* 0x0000000000048947 */ /* 0x000fea0003800000 */
[----:B------:R-:W-:-:S04]  /*6d70*/  DEPBAR.LE SB0, 0x0 ;  /* 0x000080000000791a */ /* 0x000fc80000000000 */
.L_x_3026:
[----:B------:R-:W-:Y:S05]  /*6d80*/  BSYNC B0 ;  /* 0x0000000000007941 */ /* 0x000fea0003800000 */
.L_x_3025:
        /* <DEDUP_REMOVED lines=13> */
.L_x_3028:
[----:B------:R-:W-:Y:S05]  /*6e60*/  BSYNC B0 ;  /* 0x0000000000007941 */ /* 0x000fea0003800000 */
.L_x_3027:
        /* <DEDUP_REMOVED lines=13> */
.L_x_3030:
[----:B------:R-:W-:Y:S05]  /*6f40*/  BSYNC B0 ;  /* 0x0000000000007941 */ /* 0x000fea0003800000 */
.L_x_3029:
[----:B------:R-:W-:Y:S01]  /*6f50*/  UIADD3 UR18, UR18, 0x2, URZ ;  /* 0x0000000212127890 */ /* 0x000fe2000fffe03f */
[----:B------:R-:W-:Y:S06]  /*6f60*/  BAR.ARV 0xa, 0xa0 ;  /* 0x0282800000007b1d */ /* 0x000fec0000002000 */
[----:B------:R-:W-:Y:S01]  /*6f70*/  UISETP.GE.AND UP0, UPT, UR18, UR7, UPT ;  /* 0x000000071200728c */ /* 0x000fe2000bf06270 */
[----:B------:R-:W-:Y:S04]  /*6f80*/  BSSY B0, `(.L_x_3031) ;  /* 0x0000003000007945 */ /* 0x000fe80003800000 */
[----:B------:R-:W-:Y:S06]  /*6f90*/  @!P0 BRA `(.L_x_3032) ;  /* 0x0000000000048947 */ /* 0x000fec0003800000 */
[----:B------:R-:W-:-:S04]  /*6fa0*/  DEPBAR.LE SB0, 0x0 ;  /* 0x000080000000791a */ /* 0x000fc80000000000 */
.L_x_3032:
[----:B------:R-:W-:Y:S05]  /*6fb0*/  BSYNC B0 ;  /* 0x0000000000007941 */ /* 0x000fea0003800000 */
.L_x_3031:
[----:B------:R-:W-:Y:S06]  /*6fc0*/  BAR.ARV 0xb, 0xa0 ;  /* 0x02c2800000007b1d */ /* 0x000fec0000002000 */
[----:B------:R-:W-:Y:S01]  /*6fd0*/  PLOP3.LUT P1, PT, PT, PT, UP0, 0x80, 0x0 ;  /* 0x000000000000781c */ /* 0x000fe20003f2f008 */
[----:B------:R-:W-:Y:S02]  /*6fe0*/  UIADD3 UR26, UR26, 0x3000, URZ ;  /* 0x000030001a1a7890 */ /* 0x000fe4000fffe03f */
[----:B------:R-:W-:-:S10]  /*6ff0*/  UIADD3 UR6, UR6, 0x3000, URZ ;  /* 0x0000300006067890 */ /* 0x000fd4000fffe03f */
[----:B------:R-:W-:Y:S05]  /*7000*/  @!P1 BRA `(.L_x_3033) ;  /* 0xfffffff800c09947 */ /* 0x000fea000383ffff */
[----:B------:R-:W-:Y:S05]  /*7010*/  BRA `(.L_x_2975) ;  /* 0x0000002c00c87947 */ /* 0x000fea0003800000 */
.L_x_3004:
        /* <DEDUP_REMOVED lines=22> */
.L_x_3034:
[----:B------:R-:W-:Y:S01]  /*7180*/  ULDC UR9, c[0x0][0x8cc] ;  /* 0x0002330000097ab9 */ /* 0x000fe20000000800 */
[----:B------:R-:W-:Y:S01]  /*7190*/  UMOV UR7, UR8 ;  /* 0x0000000800077c82 */ /* 0x000fe20008000000 */
[----:B------:R-:W-:-:S11]  /*71a0*/  UISETP.NE.AND UP0, UPT, UR9, 0x1, UPT ;  /* 0x000000010900788c */ /* 0x000fd6000bf05270 */
[----:B------:R-:W-:Y:S02]  /*71b0*/  @UP0 ULDC.64 UR10, c[0x0][0x8d0] ;  /* 0x00023400000a0ab9 */ /* 0x000fe40000000a00 */
[----:B------:R-:W-:-:S04]  /*71c0*/  UIMAD.WIDE.U32 UR4, UR8, UR10, URZ ;  /* 0x0000000a080472a5 */ /* 0x000fc8000f8e003f */
[----:B------:R-:W-:-:S04]  /*71d0*/  @UP0 USHF.R.U32.HI UR7, URZ, UR11, UR5 ;  /* 0x0000000b3f070299 */ /* 0x000fc80008011605 */
[----:B------:R-:W-:-:S12]  /*71e0*/  UIMAD UR4, UR7, UR9, URZ ;  /* 0x00000009070472a4 */ /* 0x000fd8000f8e023f */
.L_x_3035:
        /* <DEDUP_REMOVED lines=23> */
.L_x_3036:
        /* <DEDUP_REMOVED lines=14> */
.L_x_3038:
[----:B------:R-:W-:-:S05]  /*7440*/  ULDC UR4, c[0x0][0x8f4] ;  /* 0x00023d0000047ab9 */ /* 0x000fca0000000800 */
.L_x_3037:
        /* <DEDUP_REMOVED lines=60> */
.L_x_3040:
        /* <DEDUP_REMOVED lines=12> */
.L_x_3041:
[----:B------:R-:W-:Y:S05]  /*78d0*/  @!P2 BRA `(.L_x_3042) ;  /* 0x000000000014a947 */ /* 0x000fea0003800000 */
[----:B------:R-:W-:Y:S02]  /*78e0*/  IMAD.U32 R2, RZ, RZ, UR14 ;  /* 0x0000000eff027e24 */ /* 0x000fe4000f8e00ff */
[----:B------:R-:W-:-:S05]  /*78f0*/  IMAD.U32 R3, RZ, RZ, UR15 ;  /* 0x0000000fff037e24 */ /* 0x000fca000f8e00ff */
[----:B------:R-:W2:Y:S04]  /*7900*/  LDG.E R5, desc[UR46][R2.64] ;  /* 0x0000002e02057981 */ /* 0x000ea8000c1e1900 */
[----:B------:R-:W2:Y:S02]  /*7910*/  LDG.E R4, desc[UR46][R2.64+0x4] ;  /* 0x0000042e02047981 */ /* 0x000ea4000c1e1900 */
[----:B--2---:R-:W-:-:S07]  /*7920*/  IMAD.IADD R4, R4, 0x1, -R5 ;  /* 0x0000000104047824 */ /* 0x004fce00078e0a05 */
.L_x_3042:
        /* <DEDUP_REMOVED lines=62> */
.L_x_3072:
        /* <DEDUP_REMOVED lines=15> */
.L_x_3045:
        /* <DEDUP_REMOVED lines=122> */
.L_x_3056:
[----:B-123--:R-:W-:-:S04]  /*85a0*/  SHF.L.U32 R18, R10, 0x1f, RZ ;  /* 0x0000001f0a127819 */ /* 0x00efc800000006ff */
[----:B------:R-:W2:Y:S02]  /*85b0*/  SYNCS.PHASECHK.TRANS64.TRYWAIT P1, [R15+URZ+0x26840], R18 ;  /* 0x026840120f0075a7 */ /* 0x000ea4000802017f */
[----:B--2---:R-:W-:Y:S05]  /*85c0*/  @!P1 BRA `(.L_x_3048) ;  /* 0x0000001800dc9947 */ /* 0x004fea0003800000 */
.L_x_3073:
        /* <DEDUP_REMOVED lines=8> */
.L_x_3049:
        /* <DEDUP_REMOVED lines=44> */
.L_x_3074:
        /* <DEDUP_REMOVED lines=8> */
.L_x_3051:
        /* <DEDUP_REMOVED lines=44> */
.L_x_3075:
        /* <DEDUP_REMOVED lines=8> */
.L_x_3053:
        /* <DEDUP_REMOVED lines=38> */
.L_x_3077:
        /* <DEDUP_REMOVED lines=8> */
.L_x_3055:
        /* <DEDUP_REMOVED lines=44> */
.L_x_3047:
[----:B------:R-:W4:Y:S02]  /*9270*/  LDL.LU R4, [R1+0x4] ;  /* 0x0000040001047983 */ /* 0x000f240000300800 */
[----:B----4-:R-:W-:Y:S02]  /*9280*/  ISETP.NE.AND P1, PT, R4, RZ, PT ;  /* 0x000000ff0400720c */ /* 0x010fe40003f25270 */
[----:B------:R4:W5:Y:S11]  /*9290*/  LDL R4, [R1] ;  /* 0x0000000001047983 */ /* 0x0009760000100800 */
[----:B----4-:R-:W-:Y:S05]  /*92a0*/  @!P1 BRA `(.L_x_3046) ;  /* 0x0000000400949947 */ /* 0x010fea0003800000 */
[----:B------:R-:W-:-:S04]  /*92b0*/  SHF.L.U32 R12, R10, 0x1f, RZ ;  /* 0x0000001f0a0c7819 */ /* 0x000fc800000006ff */
[----:B------:R-:W4:Y:S02]  /*92c0*/  SYNCS.PHASECHK.TRANS64.TRYWAIT P1, [R15+URZ+0x26840], R12 ;  /* 0x0268400c0f0075a7 */ /* 0x000f24000802017f */
[----:B----4-:R-:W-:Y:S05]  /*92d0*/  @!P1 BRA `(.L_x_3057) ;  /* 0x0000000c00ec9947 */ /* 0x010fea0003800000 */
.L_x_3078:
        /* <DEDUP_REMOVED lines=8> */
.L_x_3058:
        /* <DEDUP_REMOVED lines=41> */
.L_x_3079:
        /* <DEDUP_REMOVED lines=8> */
.L_x_3060:
        /* <DEDUP_REMOVED lines=41> */
.L_x_3046:
[----:B------:R-:W1:Y:S01]  /*9900*/  S2R R0, SR_TID.X ;  /* 0x0000000000007919 */ /* 0x000e620000002100 */
[----:B------:R-:W-:Y:S01]  /*9910*/  IMAD R3, R16, 0x8, R15 ;  /* 0x0000000810037824 */ /* 0x000fe200078e020f */
[----:B-1----:R-:W-:Y:S02]  /*9920*/  LOP3.LUT R2, R0, 0x7f, RZ, 0xc0, !PT ;  /* 0x0000007f00027812 */ /* 0x002fe400078ec0ff */
[----:B------:R-:W-:Y:S02]  /*9930*/  SHF.L.U32 R0, R10, 0x1f, RZ ;  /* 0x0000001f0a007819 */ /* 0x000fe400000006ff */
[----:B------:R-:W-:Y:S02]  /*9940*/  ISETP.NE.AND P1, PT, R2, RZ, PT ;  /* 0x000000ff0200720c */ /* 0x000fe40003f25270 */
[----:B------:R-:W1:Y:S02]  /*9950*/  SYNCS.PHASECHK.TRANS64.TRYWAIT P0, [R3+URZ+0x26840], R0 ;  /* 0x02684000030075a7 */ /* 0x000e64000800017f */
[----:B-1----:R-:W-:Y:S09]  /*9960*/  @!P0 BRA `(.L_x_3061) ;  /* 0x0000000800708947 */ /* 0x002ff20003800000 */
.L_x_3080:
[----:B------:R-:W-:Y:S05]  /*9970*/  @P1 BRA `(.L_x_3062) ;  /* 0x0000000000181947 */ /* 0x000fea0003800000 */
[----:B------:R-:W1:Y:S01]  /*9980*/  S2R R2, SR_TID.X ;  /* 0x0000000000027919 */ /* 0x000e620000002100 */
[----:B------:R-:W-:-:S04]  /*9990*/  IMAD.MOV.U32 R0, RZ, RZ, 0x3100 ;  /* 0x00003100ff007424 */ /* 0x000fc800078e00ff */
[----:B------:R1:W-:Y:S02]  /*99a0*/  SYNCS.ARRIVE.TRANS64 RZ, [R3+URZ+0x26830], R0 ;  /* 0x0268300003ff79a7 */ /* 0x0003e4000800003f */
[----:B-1----:R-:W-:-:S13]  /*99b0*/  LOP3.LUT P0, RZ, R2, 0x1f, RZ, 0xc0, !PT ;  /* 0x0000001f02ff7812 */ /* 0x002fda000780c0ff */
[----:B------:R-:W-:Y:S05]  /*99c0*/  @!P0 BRA `(.L_x_3062) ;  /* 0x0000000000048947 */ /* 0x000fea0003800000 */
[----:B------:R-:W-:Y:S01]  /*99d0*/  BPT.TRAP 0x1 ;  /* 0x000000040000795c */ /* 0x000fe20000300000 */
.L_x_3062:
        /* <DEDUP_REMOVED lines=48> */
.L_x_3043:
[----:B------:R-:W-:Y:S05]  /*9ce0*/  BSYNC B0 ;  /* 0x0000000000007941 */ /* 0x000fea0003800000 */
.L_x_3039:
[----:B------:R-:W-:-:S03]  /*9cf0*/  UMOV UR7, 0xffffffff ;  /* 0xffffffff00077882 */ /* 0x000fc60000000000 */
[----:B------:R-:W-:Y:S05]  /*9d00*/  BRA.DIV UR7, `(.L_x_3063) ;  /* 0x00000006079c7947 */ /* 0x000fea000b800000 */
[----:B------:R-:W-:-:S13]  /*9d10*/  ELECT P6, URZ, PT ;  /* 0x00000000003f782f */ /* 0x000fda00038c0000 */
.L_x_3083:
[----:B------:R-:W-:Y:S05]  /*9d20*/  @!P6 BRA `(.L_x_2975) ;  /* 0x000000000084e947 */ /* 0x000fea0003800000 */
[----:B------:R-:W-:-:S06]  /*9d30*/  ULOP3.LUT UR7, UR38, 0x2, URZ, 0xfc, !UPT ;  /* 0x0000000226077892 */ /* 0x000fcc000f8efc3f */
[----:B------:R-:W-:-:S05]  /*9d40*/  IMAD.U32 R0, RZ, RZ, UR7 ;  /* 0x00000007ff007e24 */ /* 0x000fca000f8e00ff */
[----:B------:R-:W-:-:S13]  /*9d50*/  ISETP.NE.AND P2, PT, R0, 0x3, PT ;  /* 0x000000030000780c */ /* 0x000fda0003f45270 */
[----:B------:R-:W-:Y:S05]  /*9d60*/  @!P2 BRA `(.L_x_3064) ;  /* 0x000000000004a947 */ /* 0x000fea0003800000 */
[----:B------:R-:W-:Y:S01]  /*9d70*/  BPT.TRAP 0x1 ;  /* 0x000000040000795c */ /* 0x000fe20000300000 */
.L_x_3064:
        /* <DEDUP_REMOVED lines=15> */
.L_x_3084:
[----:B------:R-:W2:Y:S02]  /*9e70*/  SYNCS.PHASECHK.TRANS64.TRYWAIT P0, [R3+URZ], R0 ;  /* 0x00000000030075a7 */ /* 0x000ea4000800017f */
[----:B--2---:R-:W-:Y:S05]  /*9e80*/  @!P0 BRA `(.L_x_3066) ;  /* 0x0000000400708947 */ /* 0x004fea0003800000 */
.L_x_3085:
[----:B------:R-:W-:Y:S05]  /*9e90*/  @!P2 BRA `(.L_x_3067) ;  /* 0x000000000004a947 */ /* 0x000fea0003800000 */
[----:B------:R-:W-:Y:S01]  /*9ea0*/  BPT.TRAP 0x1 ;  /* 0x000000040000795c */ /* 0x000fe20000300000 */
.L_x_3067:
[----:B--2---:R-:W-:-:S04]  /*9eb0*/  VIADD R3, R8, 0x26840 ;  /* 0x0002684008037836 */ /* 0x004fc80000000000 */
[----:B------:R-:W-:-:S04]  /*9ec0*/  IMAD R5, R2, 0x8, R3 ;  /* 0x0000000802057824 */ /* 0x000fc800078e0203 */
[----:B------:R-:W2:Y:S02]  /*9ed0*/  SYNCS.PHASECHK.TRANS64.TRYWAIT P0, [R5+URZ], R4 ;  /* 0x00000004050075a7 */ /* 0x000ea4000800017f */
[----:B--2---:R-:W-:Y:S05]  /*9ee0*/  @!P0 BRA `(.L_x_3068) ;  /* 0x00000004006c8947 */ /* 0x004fea0003800000 */
.L_x_3086:
[----:B------:R-:W-:-:S07]  /*9ef0*/  IMAD R3, R6, 0x8, R3 ;  /* 0x0000000806037824 */ /* 0x000fce00078e0203 */
.L_x_3069:
[----:B---3--:R3:W4:Y:S02]  /*9f00*/  SYNCS.PHASECHK.TRANS64.TRYWAIT P0, [R3+URZ], R0 ;  /* 0x00000000030075a7 */ /* 0x008724000800017f */
[----:B----4-:R-:W-:Y:S05]  /*9f10*/  @!P0 NANOSLEEP.SYNCS 0x989680 ;  /* 0x009896800000895d */ /* 0x010fea0003900000 */
[----:B------:R-:W4:Y:S02]  /*9f20*/  @!P0 SYNCS.PHASECHK.TRANS64 P0, [R3+URZ], R0 ;  /* 0x00000000030085a7 */ /* 0x000f24000800007f */
[----:B----4-:R-:W-:Y:S05]  /*9f30*/  @!P0 BRA `(.L_x_3069) ;  /* 0xfffffffc00f08947 */ /* 0x010fea000383ffff */
.L_x_2975:
[----:B------:R-:W-:Y:S05]  /*9f40*/  BSYNC B6 ;  /* 0x0000000000067941 */ /* 0x000fea0003800000 */
.L_x_2967:
[----:B------:R-:W-:Y:S05]  /*9f50*/  EXIT ;  /* 0x000000000000794d */ /* 0x000fea0003800000 */
.L_x_2985:
[----:B------:R-:W-:Y:S02]  /*9f60*/  IMAD.MOV.U32 R13, RZ, RZ, R17 ;  /* 0x000000ffff0d7224 */ /* 0x000fe400078e0011 */
[----:B------:R-:W-:Y:S02]  /*9f70*/  IMAD.MOV.U32 R12, RZ, RZ, RZ ;  /* 0x000000ffff0c7224 */ /* 0x000fe400078e00ff */
[----:B------:R-:W-:Y:S02]  /*9f80*/  IMAD.MOV.U32 R11, RZ, RZ, 0x1f ;  /* 0x0000001fff0b7424 */ /* 0x000fe400078e00ff */
[----:B------:R-:W-:-:S07]  /*9f90*/  IMAD.MOV.U32 R15, RZ, RZ, -0x1 ;  /* 0xffffffffff0f7424 */ /* 0x000fce00078e00ff */
[----:B------:R-:W-:Y:S05]  /*9fa0*/  WARPSYNC.COLLECTIVE R15, `(.L_x_3070) ;  /* 0x000000000f087348 */ /* 0x000fea0003c00000 */
[----:B------:R1:W2:Y:S02]  /*9fb0*/  SHFL.IDX P6, R14, R13, R12, R11 ;  /* 0x0000000c0d0e7389 */ /* 0x0002a400000c000b */
[----:B-12---:R-:W-:Y:S01]  /*9fc0*/  ENDCOLLECTIVE ;  /* 0x000000000000791b */ /* 0x006fe20003800000 */
.L_x_3070:
[----:B------:R-:W-:Y:S05]  /*9fd0*/  BRA `(.L_x_3071) ;  /* 0xffffff7400cc7947 */ /* 0x000fea000383ffff */
.L_x_2987:
[----:B--2---:R2:W3:Y:S02]  /*9fe0*/  SYNCS.PHASECHK.TRANS64.TRYWAIT P0, [R235+URZ+0x26800], R4 ;  /* 0x02680004eb0075a7 */ /* 0x0044e4000800017f */
[----:B---3--:R-:W-:Y:S05]  /*9ff0*/  @!P0 NANOSLEEP.SYNCS 0x989680 ;  /* 0x009896800000895d */ /* 0x008fea0003900000 */
[----:B------:R-:W3:Y:S02]  /*a000*/  @!P0 SYNCS.PHASECHK.TRANS64 P0, [R235+URZ+0x26800], R4 ;  /* 0x02680004eb0085a7 */ /* 0x000ee4000800007f */
[----:B---3--:R-:W-:Y:S05]  /*a010*/  @!P0 BRA `(.L_x_2987) ;  /* 0xfffffffc00f08947 */ /* 0x008fea000383ffff */
[----:B------:R-:W-:Y:S05]  /*a020*/  BRA `(.L_x_2986) ;  /* 0xffffff7400f47947 */ /* 0x000fea000383ffff */
.L_x_2992:
[----:B--2---:R-:W-:-:S04]  /*a030*/  IMAD.U32 R5, RZ, RZ, UR8 ;  /* 0x00000008ff057e24 */ /* 0x004fc8000f8e00ff */
[----:B------:R2:W3:Y:S03]  /*a040*/  SYNCS.PHASECHK.TRANS64.TRYWAIT P1, [R5+URZ+0x26810], R120 ;  /* 0x02681078050075a7 */ /* 0x0004e6000802017f */
[----:B---3--:R-:W-:Y:S05]  /*a050*/  @!P1 NANOSLEEP.SYNCS 0x989680 ;  /* 0x009896800000995d */ /* 0x008fea0003900000 */
[----:B------:R-:W3:Y:S02]  /*a060*/  @!P1 SYNCS.PHASECHK.TRANS64 P1, [R5+URZ+0x26810], R120 ;  /* 0x02681078050095a7 */ /* 0x000ee4000802007f */
[----:B---3--:R-:W-:Y:S05]  /*a070*/  @!P1 BRA `(.L_x_2992) ;  /* 0xfffffffc00ec9947 */ /* 0x008fea000383ffff */
[----:B------:R-:W-:Y:S05]  /*a080*/  BRA `(.L_x_2991) ;  /* 0xffffff8000487947 */ /* 0x000fea000383ffff */
.L_x_2996:
[----:B------:R-:W-:-:S04]  /*a090*/  IMAD.U32 R121, RZ, RZ, UR8 ;  /* 0x00000008ff797e24 */ /* 0x000fc8000f8e00ff */
[----:B------:R1:W1:Y:S03]  /*a0a0*/  SYNCS.PHASECHK.TRANS64.TRYWAIT P1, [R121+URZ+0x26830], R120 ;  /* 0x02683078790075a7 */ /* 0x000266000802017f */
[----:B-1----:R-:W-:Y:S05]  /*a0b0*/  @!P1 NANOSLEEP.SYNCS 0x989680 ;  /* 0x009896800000995d */ /* 0x002fea0003900000 */
[----:B------:R-:W1:Y:S02]  /*a0c0*/  @!P1 SYNCS.PHASECHK.TRANS64 P1, [R121+URZ+0x26830], R120 ;  /* 0x02683078790095a7 */ /* 0x000e64000802007f */
[----:B-1----:R-:W-:Y:S05]  /*a0d0*/  @!P1 BRA `(.L_x_2996) ;  /* 0xfffffffc00ec9947 */ /* 0x002fea000383ffff */
[----:B------:R-:W-:Y:S05]  /*a0e0*/  BRA `(.L_x_2995) ;  /* 0xffffff88000c7947 */ /* 0x000fea000383ffff */
.L_x_3044:
[----:B-1----:R1:W2:Y:S02]  /*a0f0*/  SYNCS.PHASECHK.TRANS64.TRYWAIT P0, [R15+URZ+0x26820], R2 ;  /* 0x026820020f0075a7 */ /* 0x0022a4000800017f */
[----:B--2---:R-:W-:Y:S05]  /*a100*/  @!P0 NANOSLEEP.SYNCS 0x989680 ;  /* 0x009896800000895d */ /* 0x004fea0003900000 */
[----:B------:R-:W2:Y:S02]  /*a110*/  @!P0 SYNCS.PHASECHK.TRANS64 P0, [R15+URZ+0x26820], R2 ;  /* 0x026820020f0085a7 */ /* 0x000ea4000800007f */
[----:B--2---:R-:W-:Y:S05]  /*a120*/  @!P0 BRA `(.L_x_3044) ;  /* 0xfffffffc00f08947 */ /* 0x004fea000383ffff */
[----:B------:R-:W-:Y:S05]  /*a130*/  BRA `(.L_x_3072) ;  /* 0xffffffd800f47947 */ /* 0x000fea000383ffff */
.L_x_3048:
[----:B--2---:R2:W3:Y:S02]  /*a140*/  SYNCS.PHASECHK.TRANS64.TRYWAIT P1, [R15+URZ+0x26840], R18 ;  /* 0x026840120f0075a7 */ /* 0x0044e4000802017f */
[----:B---3--:R-:W-:Y:S05]  /*a150*/  @!P1 NANOSLEEP.SYNCS 0x989680 ;  /* 0x009896800000995d */ /* 0x008fea0003900000 */
[----:B------:R-:W3:Y:S02]  /*a160*/  @!P1 SYNCS.PHASECHK.TRANS64 P1, [R15+URZ+0x26840], R18 ;  /* 0x026840120f0095a7 */ /* 0x000ee4000802007f */
[----:B---3--:R-:W-:Y:S05]  /*a170*/  @!P1 BRA `(.L_x_3048) ;  /* 0xfffffffc00f09947 */ /* 0x008fea000383ffff */
[----:B------:R-:W-:Y:S05]  /*a180*/  BRA `(.L_x_3073) ;  /* 0xffffffe400107947 */ /* 0x000fea000383ffff */
.L_x_3050:
[----:B-1----:R1:W3:Y:S02]  /*a190*/  SYNCS.PHASECHK.TRANS64.TRYWAIT P1, [R15+URZ+0x26828], R18 ;  /* 0x026828120f0075a7 */ /* 0x0022e4000802017f */
[----:B---3--:R-:W-:Y:S05]  /*a1a0*/  @!P1 NANOSLEEP.SYNCS 0x989680 ;  /* 0x009896800000995d */ /* 0x008fea0003900000 */
[----:B------:R-:W3:Y:S02]  /*a1b0*/  @!P1 SYNCS.PHASECHK.TRANS64 P1, [R15+URZ+0x26828], R18 ;  /* 0x026828120f0095a7 */ /* 0x000ee4000802007f */
[----:B---3--:R-:W-:Y:S05]  /*a1c0*/  @!P1 BRA `(.L_x_3050) ;  /* 0xfffffffc00f09947 */ /* 0x008fea000383ffff */
[----:B------:R-:W-:Y:S05]  /*a1d0*/  BRA `(.L_x_3074) ;  /* 0xffffffe400cc7947 */ /* 0x000fea000383ffff */
.L_x_3052:
[----:B---3--:R3:W4:Y:S02]  /*a1e0*/  SYNCS.PHASECHK.TRANS64.TRYWAIT P1, [R15+URZ+0x26848], R18 ;  /* 0x026848120f0075a7 */ /* 0x008724000802017f */
[----:B----4-:R-:W-:Y:S05]  /*a1f0*/  @!P1 NANOSLEEP.SYNCS 0x989680 ;  /* 0x009896800000995d */ /* 0x010fea0003900000 */
[----:B------:R-:W4:Y:S02]  /*a200*/  @!P1 SYNCS.PHASECHK.TRANS64 P1, [R15+URZ+0x26848], R18 ;  /* 0x026848120f0095a7 */ /* 0x000f24000802007f */
[----:B----4-:R-:W-:Y:S05]  /*a210*/  @!P1 BRA `(.L_x_3052) ;  /* 0xfffffffc00f09947 */ /* 0x010fea000383ffff */
[----:B------:R-:W-:Y:S05]  /*a220*/  BRA `(.L_x_3075) ;  /* 0xffffffe800887947 */ /* 0x000fea000383ffff */
.L_x_3054:
[----:B------:R-:W-:-:S07]  /*a230*/  SHF.L.U32 R4, R10, 0x1f, RZ ;  /* 0x0000001f0a047819 */ /* 0x000fce00000006ff */
.L_x_3076:
[----:B----4-:R4:W1:Y:S02]  /*a240*/  SYNCS.PHASECHK.TRANS64.TRYWAIT P1, [R15+URZ+0x26820], R4 ;  /* 0x026820040f0075a7 */ /* 0x010864000802017f */
[----:B-1----:R-:W-:Y:S05]  /*a250*/  @!P1 NANOSLEEP.SYNCS 0x989680 ;  /* 0x009896800000995d */ /* 0x002fea0003900000 */
[----:B------:R-:W1:Y:S02]  /*a260*/  @!P1 SYNCS.PHASECHK.TRANS64 P1, [R15+URZ+0x26820], R4 ;  /* 0x026820040f0095a7 */ /* 0x000e64000802007f */
[----:B-1----:R-:W-:Y:S05]  /*a270*/  @!P1 BRA `(.L_x_3076) ;  /* 0xfffffffc00f09947 */ /* 0x002fea000383ffff */
[----:B------:R-:W-:Y:S05]  /*a280*/  BRA `(.L_x_3077) ;  /* 0xffffffec00287947 */ /* 0x000fea000383ffff */
.L_x_3057:
[----:B----4-:R4:W1:Y:S02]  /*a290*/  SYNCS.PHASECHK.TRANS64.TRYWAIT P1, [R15+URZ+0x26840], R12 ;  /* 0x0268400c0f0075a7 */ /* 0x010864000802017f */
[----:B-1----:R-:W-:Y:S05]  /*a2a0*/  @!P1 NANOSLEEP.SYNCS 0x989680 ;  /* 0x009896800000995d */ /* 0x002fea0003900000 */
[----:B------:R-:W1:Y:S02]  /*a2b0*/  @!P1 SYNCS.PHASECHK.TRANS64 P1, [R15+URZ+0x26840], R12 ;  /* 0x0268400c0f0095a7 */ /* 0x000e64000802007f */
[----:B-1----:R-:W-:Y:S05]  /*a2c0*/  @!P1 BRA `(.L_x_3057) ;  /* 0xfffffffc00f09947 */ /* 0x002fea000383ffff */
[----:B------:R-:W-:Y:S05]  /*a2d0*/  BRA `(.L_x_3078) ;  /* 0xfffffff000007947 */ /* 0x000fea000383ffff */
.L_x_3059:
[----:B-1----:R1:W2:Y:S02]  /*a2e0*/  SYNCS.PHASECHK.TRANS64.TRYWAIT P1, [R15+URZ+0x26828], R12 ;  /* 0x0268280c0f0075a7 */ /* 0x0022a4000802017f */
[----:B--2---:R-:W-:Y:S05]  /*a2f0*/  @!P1 NANOSLEEP.SYNCS 0x989680 ;  /* 0x009896800000995d */ /* 0x004fea0003900000 */
[----:B------:R-:W2:Y:S02]  /*a300*/  @!P1 SYNCS.PHASECHK.TRANS64 P1, [R15+URZ+0x26828], R12 ;  /* 0x0268280c0f0095a7 */ /* 0x000ea4000802007f */
[----:B--2---:R-:W-:Y:S05]  /*a310*/  @!P1 BRA `(.L_x_3059) ;  /* 0xfffffffc00f09947 */ /* 0x004fea000383ffff */
[----:B------:R-:W-:Y:S05]  /*a320*/  BRA `(.L_x_3079) ;  /* 0xfffffff000b07947 */ /* 0x000fea000383ffff */
.L_x_3061:
[----:B------:R1:W1:Y:S02]  /*a330*/  SYNCS.PHASECHK.TRANS64.TRYWAIT P0, [R3+URZ+0x26840], R0 ;  /* 0x02684000030075a7 */ /* 0x000264000800017f */
[----:B-1----:R-:W-:Y:S05]  /*a340*/  @!P0 NANOSLEEP.SYNCS 0x989680 ;  /* 0x009896800000895d */ /* 0x002fea0003900000 */
[----:B------:R-:W1:Y:S02]  /*a350*/  @!P0 SYNCS.PHASECHK.TRANS64 P0, [R3+URZ+0x26840], R0 ;  /* 0x02684000030085a7 */ /* 0x000e64000800007f */
[----:B-1----:R-:W-:Y:S05]  /*a360*/  @!P0 BRA `(.L_x_3061) ;  /* 0xfffffffc00f08947 */ /* 0x002fea000383ffff */
[----:B------:R-:W-:Y:S05]  /*a370*/  BRA `(.L_x_3080) ;  /* 0xfffffff4007c7947 */ /* 0x000fea000383ffff */
.L_x_3063:
[----:B------:R-:W-:Y:S01]  /*a380*/  BSSY B0, `(.L_x_3081) ;  /* 0x0000006000007945 */ /* 0x000fe20003800000 */
[----:B------:R-:W-:-:S07]  /*a390*/  IMAD.MOV.U32 R15, RZ, RZ, -0x1 ;  /* 0xffffffffff0f7424 */ /* 0x000fce00078e00ff */
[----:B------:R-:W-:Y:S05]  /*a3a0*/  WARPSYNC.COLLECTIVE R15, `(.L_x_3082) ;  /* 0x000000000f0c7348 */ /* 0x000fea0003c00000 */
[----:B------:R-:W-:Y:S02]  /*a3b0*/  ELECT P6, UR62, PT ;  /* 0x00000000003e782f */ /* 0x000fe400038c0000 */
[----:B------:R-:W-:Y:S01]  /*a3c0*/  MOV R14, UR62 ;  /* 0x0000003e000e7c02 */ /* 0x000fe20008000f00 */
[----:B------:R-:W-:Y:S10]  /*a3d0*/  ENDCOLLECTIVE ;  /* 0x000000000000791b */ /* 0x000ff40003800000 */
.L_x_3082:
[----:B------:R-:W-:Y:S05]  /*a3e0*/  BSYNC B0 ;  /* 0x0000000000007941 */ /* 0x000fea0003800000 */
.L_x_3081:
[----:B------:R-:W-:Y:S05]  /*a3f0*/  BRA `(.L_x_3083) ;  /* 0xfffffff800487947 */ /* 0x000fea000383ffff */
.L_x_3065:
[----:B-1----:R1:W2:Y:S02]  /*a400*/  SYNCS.PHASECHK.TRANS64.TRYWAIT P0, [R7+URZ], R4 ;  /* 0x00000004070075a7 */ /* 0x0022a4000800017f */
[----:B--2---:R-:W-:Y:S05]  /*a410*/  @!P0 NANOSLEEP.SYNCS 0x989680 ;  /* 0x009896800000895d */ /* 0x004fea0003900000 */
[----:B------:R-:W2:Y:S02]  /*a420*/  @!P0 SYNCS.PHASECHK.TRANS64 P0, [R7+URZ], R4 ;  /* 0x00000004070085a7 */ /* 0x000ea4000800007f */
[----:B--2---:R-:W-:Y:S05]  /*a430*/  @!P0 BRA `(.L_x_3065) ;  /* 0xfffffffc00f08947 */ /* 0x004fea000383ffff */
[----:B------:R-:W-:Y:S05]  /*a440*/  BRA `(.L_x_3084) ;  /* 0xfffffff800887947 */ /* 0x000fea000383ffff */
.L_x_3066:
[----:B--2---:R2:W3:Y:S02]  /*a450*/  SYNCS.PHASECHK.TRANS64.TRYWAIT P0, [R3+URZ], R0 ;  /* 0x00000000030075a7 */ /* 0x0044e4000800017f */
[----:B---3--:R-:W-:Y:S05]  /*a460*/  @!P0 NANOSLEEP.SYNCS 0x989680 ;  /* 0x009896800000895d */ /* 0x008fea0003900000 */
[----:B------:R-:W3:Y:S02]  /*a470*/  @!P0 SYNCS.PHASECHK.TRANS64 P0, [R3+URZ], R0 ;  /* 0x00000000030085a7 */ /* 0x000ee4000800007f */
[----:B---3--:R-:W-:Y:S05]  /*a480*/  @!P0 BRA `(.L_x_3066) ;  /* 0xfffffffc00f08947 */ /* 0x008fea000383ffff */
[----:B------:R-:W-:Y:S05]  /*a490*/  BRA `(.L_x_3085) ;  /* 0xfffffff8007c7947 */ /* 0x000fea000383ffff */
.L_x_3068:
[----:B--2---:R2:W3:Y:S02]  /*a4a0*/  SYNCS.PHASECHK.TRANS64.TRYWAIT P0, [R5+URZ], R4 ;  /* 0x00000004050075a7 */ /* 0x0044e4000800017f */
[----:B---3--:R-:W-:Y:S05]  /*a4b0*/  @!P0 NANOSLEEP.SYNCS 0x989680 ;  /* 0x009896800000895d */ /* 0x008fea0003900000 */
[----:B------:R-:W3:Y:S02]  /*a4c0*/  @!P0 SYNCS.PHASECHK.TRANS64 P0, [R5+URZ], R4 ;  /* 0x00000004050085a7 */ /* 0x000ee4000800007f */
[----:B---3--:R-:W-:Y:S05]  /*a4d0*/  @!P0 BRA `(.L_x_3068) ;  /* 0xfffffffc00f08947 */ /* 0x008fea000383ffff */
[----:B------:R-:W-:Y:S05]  /*a4e0*/  BRA `(.L_x_3086) ;  /* 0xfffffff800807947 */ /* 0x000fea000383ffff */
.L_x_3087:
        /* <DEDUP_REMOVED lines=9> */
.L_x_6573:


//--------------------- .text._ZN7cutlass13device_kernelIN5flash11enable_sm90INS1_16FlashAttnBwdSm90INS1_25CollectiveMainloopBwdSm90ILi2ELi2ELi2EN4cute5tupleIJNS5_1CILi1EEES8_S8_EEENS6_IJNS7_ILi64EEENS7_ILi128EEENS7_ILi96EEEEEENS_10bfloat16_tEfNS_4arch4Sm90ELb1ELb0ELb1ELb1ELb1ELb1ELb0ELb0ELi2ELi1ELi2ELi1ELb1EEENS1_24CollectiveEpilogueBwdGQAISD_fSG_Li256ELb1ELb1EEENS1_25SingleTileBwdLPTSchedulerILb1ELi128ELb1EEEEEEEEEvNT_6ParamsE --------------------------
	.section	.text._ZN7cutlass13device_kernelIN5flash11enable_sm90INS1_16FlashAttnBwdSm90INS1_25CollectiveMainloopBwdSm90ILi2ELi2ELi2EN4cute5tupleIJNS5_1CILi1EEES8_S8_EEENS6_IJNS7_ILi64EEENS7_ILi128EEENS7_ILi96EEEEEENS_10bfloat16_tEfNS_4arch4Sm90ELb1ELb0ELb1ELb1ELb1ELb1ELb0ELb0ELi2ELi1ELi2ELi1ELb1EEENS1_24CollectiveEpilogueBwdGQAISD_fSG_Li256ELb1ELb1EEENS1_25SingleTileBwdLPTSchedulerILb1ELi128ELb1EEEEEEEEEvNT_6ParamsE,"ax",@progbits
	.align	128
.text._ZN7cutlass13device_kernelIN5flash11enable_sm90INS1_16FlashAttnBwdSm90INS1_25CollectiveMainloopBwdSm90ILi2ELi2ELi2EN4cute5tupleIJNS5_1CILi1EEES8_S8_EEENS6_IJNS7_ILi64EEENS7_ILi128EEENS7_ILi96EEEEEENS_10bfloat16_tEfNS_4arch4Sm90ELb1ELb0ELb1ELb1ELb1ELb1ELb0ELb0ELi2ELi1ELi2ELi1ELb1EEENS1_24CollectiveEpilogueBwdGQAISD_fSG_Li256ELb1ELb1EEENS1_25SingleTileBwdLPTSchedulerILb1ELi128ELb1EEEEEEEEEvNT_6ParamsE:
        .type           _ZN7cutlass13device_kernelIN5flash11enable_sm90INS1_16FlashAttnBwdSm90INS1_25CollectiveMainloopBwdSm90ILi2ELi2ELi2EN4cute5tupleIJNS5_1CILi1EEES8_S8_EEENS6_IJNS7_ILi64EEENS7_ILi128EEENS7_ILi96EEEEEENS_10bfloat16_tEfNS_4arch4Sm90ELb1ELb0ELb1ELb1ELb1ELb1ELb0ELb0ELi2ELi1ELi2ELi1ELb1EEENS1_24CollectiveEpilogueBwdGQAISD_fSG_Li256ELb1ELb1EEENS1_25SingleTileBwdLPTSchedulerILb1ELi128ELb1EEEEEEEEEvNT_6ParamsE,@function
        .size           _ZN7cutlass13device_kernelIN5flash11enable_sm90INS1_16FlashAttnBwdSm90INS1_25CollectiveMainloopBwdSm90ILi2ELi2ELi2EN4cute5tupleIJNS5_1CILi1EEES8_S8_EEENS6_IJNS7_ILi64EEENS7_ILi128EEENS7_ILi96EEEEEENS_10bfloat16_tEfNS_4arch4Sm90ELb1ELb0ELb1ELb1ELb1ELb1ELb0ELb0ELi2ELi1ELi2ELi1ELb1EEENS1_24CollectiveEpilogueBwdGQAISD_fSG_Li256ELb1ELb1EEENS1_25SingleTileBwdLPTSchedulerILb1ELi128ELb1EEEEEEEEEvNT_6ParamsE,(.L_x_6574 - _ZN7cutlass13device_kernelIN5flash11enable_sm90INS1_16FlashAttnBwdSm90INS1_25CollectiveMainloopBwdSm90ILi2ELi2ELi2EN4cute5tupleIJNS5_1CILi1EEES8_S8_EEENS6_IJNS7_ILi64EEENS7_ILi128EEENS7_ILi96EEEEEENS_10bfloat16_tEfNS_4arch4Sm90ELb1ELb0ELb1ELb1ELb1ELb1ELb0ELb0ELi2ELi1ELi2ELi1ELb1EEENS1_24CollectiveEpilogueBwdGQAISD_fSG_Li256ELb1ELb1EEENS1_25SingleTileBwdLPTSchedulerILb1ELi128ELb1EEEEEEEEEvNT_6ParamsE)
        .other          _ZN7cutlass13device_kernelIN5flash11enable_sm90INS1_16FlashAttnBwdSm90INS1_25CollectiveMainloopBwdSm90ILi2ELi2ELi2EN4cute5tupleIJNS5_1CILi1EEES8_S8_EEENS6_IJNS7_ILi64EEENS7_ILi128EEENS7_ILi96EEEEEENS_10bfloat16_tEfNS_4arch4Sm90ELb1ELb0ELb1ELb1ELb1ELb1ELb0ELb0ELi2ELi1ELi2ELi1ELb1EEENS1_24CollectiveEpilogueBwdGQAISD_fSG_Li256ELb1ELb1EEENS1_25SingleTileBwdLPTSchedulerILb1ELi128ELb1EEEEEEEEEvNT_6ParamsE,@"STO_CUDA_ENTRY STV_DEFAULT"
_ZN7cutlass13device_kernelIN5flash11enable_sm90INS1_16FlashAttnBwdSm90INS1_25CollectiveMainloopBwdSm90ILi2ELi2ELi2EN4cute5tupleIJNS5_1CILi1EEES8_S8_EEENS6_IJNS7_ILi64EEENS7_ILi128EEENS7_ILi96EEEEEENS_10bfloat16_tEfNS_4arch4Sm90ELb1ELb0ELb1ELb1ELb1ELb1ELb0ELb0ELi2ELi1ELi2ELi1ELb1EEENS1_24CollectiveEpilogueBwdGQAISD_fSG_Li256ELb1ELb1EEENS1_25SingleTileBwdLPTSchedulerILb1ELi128ELb1EEEEEEEEEvNT_6ParamsE:
        /* <DEDUP_REMOVED lines=24> */
.L_x_3089:
[----:B------:R-:W-:Y:S05]  /*0180*/  BSYNC B0 ;  /* 0x0000000000007941 */ /* 0x000fea0003800000 */
.L_x_3088:
        /* <DEDUP_REMOVED lines=37> */
.L_x_3090:
        /* <DEDUP_REMOVED lines=22> */
.L_x_3091:
[----:B------:R-:W-:Y:S01]  /*0540*/  PLOP3.LUT P0, PT, PT, PT, UP0, 0x80, 0x0 ;  /* 0x000000000000781c */ /* 0x000fe20003f0f008 */
[----:B------:R-:W-:Y:S01]  /*0550*/  NOP ;  /* 0x0000000000007918 */ /* 0x000fe20000000000 */
[----:B------:R-:W-:Y:S01]  /*0560*/  ULDC.64 UR46, c[0x0][0x208] ;  /* 0x00008200002e7ab9 */ /* 0x000fe20000000a00 */
[----:B------:R-:W-:Y:S01]  /*0570*/  BSSY B6, `(.L_x_3092) ;  /* 0x0000a7c000067945 */ /* 0x000fe20003800000 */
[----:B-12-4-:R-:W-:Y:S09]  /*0580*/  BAR.SYNC.DEFER_BLOCKING 0x0 ;  /* 0x0000000000007b1d */ /* 0x016ff20000010000 */
[----:B------:R-:W-:Y:S05]  /*0590*/  @!P0 BRA `(.L_x_3093) ;  /* 0x0000005800b48947 */ /* 0x000fea0003800000 */
.L_x_3094:
        /* <DEDUP_REMOVED lines=32> */
.L_x_3095:
[----:B------:R-:W-:Y:S01]  /*07a0*/  ULDC UR8, c[0x0][0x8cc] ;  /* 0x0002330000087ab9 */ /* 0x000fe20000000800 */
[----:B------:R-:W-:Y:S01]  /*07b0*/  UMOV UR7, UR9 ;  /* 0x0000000900077c82 */ /* 0x000fe20008000000 */
[----:B------:R-:W-:-:S11]  /*07c0*/  UISETP.NE.AND UP0, UPT, UR8, 0x1, UPT ;  /* 0x000000010800788c */ /* 0x000fd6000bf05270 */
[----:B------:R-:W-:Y:S02]  /*07d0*/  @UP0 ULDC.64 UR10, c[0x0][0x8d0] ;  /* 0x00023400000a0ab9 */ /* 0x000fe40000000a00 */
[----:B------:R-:W-:-:S04]  /*07e0*/  UIMAD.WIDE.U32 UR4, UR9, UR10, URZ ;  /* 0x0000000a090472a5 */ /* 0x000fc8000f8e003f */
[----:B------:R-:W-:-:S04]  /*07f0*/  @UP0 USHF.R.U32.HI UR7, URZ, UR11, UR5 ;  /* 0x0000000b3f070299 */ /* 0x000fc80008011605 */
[----:B------:R-:W-:-:S12]  /*0800*/  UIMAD UR4, UR7, UR8, URZ ;  /* 0x00000008070472a4 */ /* 0x000fd8000f8e023f */
.L_x_3096:
        /* <DEDUP_REMOVED lines=23> */
.L_x_3097:
        /* <DEDUP_REMOVED lines=14> */
.L_x_3099:
[----:B------:R-:W-:-:S05]  /*0a60*/  ULDC UR4, c[0x0][0x8f4] ;  /* 0x00023d0000047ab9 */ /* 0x000fca0000000800 */
.L_x_3098:
        /* <DEDUP_REMOVED lines=24> */
.L_x_3101:
        /* <DEDUP_REMOVED lines=14> */
.L_x_3102:
        /* <DEDUP_REMOVED lines=11> */
.L_x_3103:
        /* <DEDUP_REMOVED lines=13> */
.L_x_3104:
        /* <DEDUP_REMOVED lines=84> */
.L_x_3107:
        /* <DEDUP_REMOVED lines=15> */
.L_x_3106:
        /* <DEDUP_REMOVED lines=22> */
.L_x_3109:
        /* <DEDUP_REMOVED lines=15> */
.L_x_3108:
[----:B------:R-:W-:Y:S01]  /*16d0*/  SHF.R.S32.HI R19, RZ, 0x1f, R18 ;  /* 0x0000001fff137819 */ /* 0x000fe20000011412 */
[----:B------:R-:W-:-:S03]  /*16e0*/  UMOV UR4, 0xffffffff ;  /* 0xffffffff00047882 */ /* 0x000fc60000000000 */
[----:B------:R-:W-:-:S04]  /*16f0*/  LEA.HI R0, R19, R18, RZ, 0x7 ;  /* 0x0000001213007211 */ /* 0x000fc800078f38ff */
[----:B------:R-:W-:Y:S01]  /*1700*/  SHF.R.S32.HI R17, RZ, 0x7, R0 ;  /* 0x00000007ff117819 */ /* 0x000fe20000011400 */
[----:B------:R-:W-:Y:S06]  /*1710*/  BRA.DIV UR4, `(.L_x_3110) ;  /* 0x00000096048c7947 */ /* 0x000fec000b800000 */
[----:B------:R1:W2:Y:S02]  /*1720*/  SHFL.IDX PT, R14, R17, RZ, 0x1f ;  /* 0x00001fff110e7589 */ /* 0x0002a400000e0000 */
.L_x_3226:
        /* <DEDUP_REMOVED lines=15> */
.L_x_3111:
        /* <DEDUP_REMOVED lines=19> */
.L_x_3113:
        /* <DEDUP_REMOVED lines=122> */
.L_x_3124:
[----:B------:R-:W-:-:S06]  /*20f0*/  UISETP.NE.AND UP0, UPT, UR9, 0x3, UPT ;  /* 0x000000030900788c */ /* 0x000fcc000bf05270 */
[----:B------:R-:W-:-:S13]  /*2100*/  PLOP3.LUT P0, PT, PT, PT, UP0, 0x80, 0x0 ;  /* 0x000000000000781c */ /* 0x000fda0003f0f008 */
[----:B-1----:R-:W-:Y:S05]  /*2110*/  @!P0 BRA `(.L_x_3114) ;  /* 0x0000000000048947 */ /* 0x002fea0003800000 */
[----:B------:R-:W-:Y:S01]  /*2120*/  BPT.TRAP 0x1 ;  /* 0x000000040000795c */ /* 0x000fe20000300000 */
.L_x_3114:
[----:B------:R-:W-:Y:S01]  /*2130*/  R2UR UR8, R235 ;  /* 0x00000000eb0872ca */ /* 0x000fe200000e0000 */
[----:B------:R-:W-:-:S05]  /*2140*/  IMAD.U32 R120, RZ, RZ, UR4 ;  /* 0x00000004ff787e24 */ /* 0x000fca000f8e00ff */
[----:B------:R-:W-:-:S07]  /*2150*/  SHF.L.U32 R120, R120, 0x1f, RZ ;  /* 0x0000001f78787819 */ /* 0x000fce00000006ff */
[----:B------:R-:W-:-:S09]  /*2160*/  ULEA UR8, UR5, UR8, 0x3 ;  /* 0x0000000805087291 */ /* 0x000fd2000f8e183f */
[----:B------:R1:W2:Y:S01]  /*2170*/  SYNCS.PHASECHK.TRANS64.TRYWAIT P1, [UR8+0x26810], R120 ;  /* 0x02681078ff0075a7 */ /* 0x0002a20008020148 */
[----:B------:R-:W-:Y:S05]  /*2180*/  @!P0 BRA `(.L_x_3115) ;  /* 0x0000000000048947 */ /* 0x000fea0003800000 */
[----:B------:R-:W-:Y:S01]  /*2190*/  BPT.TRAP 0x1 ;  /* 0x000000040000795c */ /* 0x000fe20000300000 */
.L_x_3115:
[----:B--2---:R-:W-:Y:S05]  /*21a0*/  @P1 BRA `(.L_x_3116) ;  /* 0x0000000000081947 */ /* 0x004fea0003800000 */
[----:B------:R-:W2:Y:S02]  /*21b0*/  SYNCS.PHASECHK.TRANS64.TRYWAIT P1, [UR8+0x26810], R120 ;  /* 0x02681078ff0075a7 */ /* 0x000ea40008020148 */
[----:B--2---:R-:W-:Y:S05]  /*21c0*/  @!P1 BRA `(.L_x_3117) ;  /* 0x0000008c00149947 */ /* 0x004fea0003800000 */
.L_x_3116:
        /* <DEDUP_REMOVED lines=66> */
.L_x_3118:
[----:B------:R1:W1:Y:S01]  /*25f0*/  SYNCS.PHASECHK.TRANS64.TRYWAIT P1, [UR8+0x26830], R120 ;  /* 0x02683078ff0075a7 */ /* 0x0002620008020148 */
[----:B------:R-:W-:Y:S05]  /*2600*/  @!P0 BRA `(.L_x_3119) ;  /* 0x0000000000048947 */ /* 0x000fea0003800000 */
[----:B------:R-:W-:Y:S01]  /*2610*/  BPT.TRAP 0x1 ;  /* 0x000000040000795c */ /* 0x000fe20000300000 */
.L_x_3119:
        /* <DEDUP_REMOVED lines=50> */
.L_x_3120:
        /* <DEDUP_REMOVED lines=555> */
.L_x_3122:
        /* <DEDUP_REMOVED lines=45> */
.L_x_3123:
        /* <DEDUP_REMOVED lines=62> */
.L_x_3105:
[----:B------:R-:W-:Y:S05]  /*52a0*/  @P0 BRA `(.L_x_3100) ;  /* 0x0000005800a00947 */ /* 0x000fea0003800000 */
[----:B------:R-:W-:Y:S01]  /*52b0*/  ULDC.64 UR4, c[0x0][0x878] ;  /* 0x00021e0000047ab9 */ /* 0x000fe20000000a00 */
[----:B-1----:R-:W1:Y:S01]  /*52c0*/  S2R R4, SR_TID.X ;  /* 0x0000000000047919 */ /* 0x002e620000002100 */
[----:B------:R-:W-:Y:S01]  /*52d0*/  UISETP.NE.U32.AND UP0, UPT, UR4, URZ, UPT ;  /* 0x0000003f0400728c */ /* 0x000fe2000bf05070 */
[----:B------:R-:W2:Y:S01]  /*52e0*/  S2UR UR15, SR_CgaCtaId ;  /* 0x00000000000f79c3 */ /* 0x000ea20000008800 */
[----:B------:R-:W-:Y:S01]  /*52f0*/  ULDC UR12, c[0x0][0x870] ;  /* 0x00021c00000c7ab9 */ /* 0x000fe20000000800 */
[----:B------:R-:W-:Y:S01]  /*5300*/  ULDC UR13, c[0x0][0x80c] ;  /* 0x00020300000d7ab9 */ /* 0x000fe20000000800 */
[----:B------:R-:W-:Y:S01]  /*5310*/  UISETP.NE.AND.EX UP0, UPT, UR5, URZ, UPT, UP0 ;  /* 0x0000003f0500728c */ /* 0x000fe2000bf05300 */
[----:B------:R-:W-:Y:S01]  /*5320*/  ULDC.64 UR10, c[0x0][0x868] ;  /* 0x00021a00000a7ab9 */ /* 0x000fe20000000a00 */
[----:B------:R-:W-:Y:S01]  /*5330*/  ULDC.64 UR18, c[0x0][0x818] ;  /* 0x0002060000127ab9 */ /* 0x000fe20000000a00 */
[----:B------:R-:W-:Y:S01]  /*5340*/  ULDC.64 UR20, c[0x0][0x840] ;  /* 0x0002100000147ab9 */ /* 0x000fe20000000a00 */
[----:B------:R-:W-:-:S02]  /*5350*/  ULDC.64 UR22, c[0x0][0x848] ;  /* 0x0002120000167ab9 */ /* 0x000fc40000000a00 */
[----:B------:R-:W-:-:S05]  /*5360*/  PLOP3.LUT P0, PT, PT, PT, UP0, 0x80, 0x0 ;  /* 0x000000000000781c */ /* 0x000fca0003f0f008 */
[----:B------:R-:W-:Y:S02]  /*5370*/  @UP0 ULDC.64 UR4, c[0x0][0x878] ;  /* 0x00021e0000040ab9 */ /* 0x000fe40000000a00 */
[----:B------:R-:W-:-:S06]  /*5380*/  @UP0 UIMAD.WIDE UR4, UR37, 0x4, UR4 ;  /* 0x00000004250408a5 */ /* 0x000fcc000f8e0204 */
[----:B------:R-:W-:Y:S01]  /*5390*/  IMAD.U32 R2, RZ, RZ, UR4 ;  /* 0x00000004ff027e24 */ /* 0x000fe2000f8e00ff */
[----:B------:R-:W-:Y:S01]  /*53a0*/  ULDC UR4, c[0x0][0x850] ;  /* 0x0002140000047ab9 */ /* 0x000fe20000000800 */
[----:B------:R-:W-:-:S05]  /*53b0*/  IMAD.U32 R3, RZ, RZ, UR5 ;  /* 0x00000005ff037e24 */ /* 0x000fca000f8e00ff */
[----:B------:R3:W4:Y:S01]  /*53c0*/  @P0 LDG.E R2, desc[UR46][R2.64] ;  /* 0x0000002e02020981 */ /* 0x000722000c1e1900 */
[----:B------:R-:W-:Y:S01]  /*53d0*/  UISETP.NE.AND UP1, UPT, UR4, 0x1, UPT ;  /* 0x000000010400788c */ /* 0x000fe2000bf25270 */
[----:B------:R-:W-:Y:S01]  /*53e0*/  BSSY B0, `(.L_x_3125) ;  /* 0x000005c000007945 */ /* 0x000fe20003800000 */
[----:B------:R-:W-:Y:S01]  /*53f0*/  UIMAD UR12, UR39, UR12, URZ ;  /* 0x0000000c270c72a4 */ /* 0x000fe2000f8e023f */
[C---:B-1----:R-:W-:Y:S01]  /*5400*/  ISETP.NE.AND P1, PT, R4.reuse, 0x80, PT ;  /* 0x000000800400780c */ /* 0x042fe20003f25270 */
[----:B------:R-:W-:Y:S01]  /*5410*/  UMOV UR5, UR36 ;  /* 0x0000002400057c82 */ /* 0x000fe20008000000 */
[----:B------:R-:W-:Y:S02]  /*5420*/  UIMAD UR9, UR37, UR13, URZ ;  /* 0x0000000d250972a4 */ /* 0x000fe4000f8e023f */
[----:B------:R-:W-:Y:S01]  /*5430*/  UIMAD UR12, UR12, UR13, URZ ;  /* 0x0000000d0c0c72a4 */ /* 0x000fe2000f8e023f */
[----:B---3--:R-:W-:Y:S01]  /*5440*/  VIADD R3, R4, 0xffffff80 ;  /* 0xffffff8004037836 */ /* 0x008fe20000000000 */
[----:B------:R-:W-:-:S02]  /*5450*/  UIMAD UR39, UR39, 0x3000, URZ ;  /* 0x00003000272778a4 */ /* 0x000fc4000f8e023f */
[----:B------:R-:W-:Y:S01]  /*5460*/  @UP1 ULDC UR6, c[0x0][0x854] ;  /* 0x0002150000061ab9 */ /* 0x000fe20000000800 */
[----:B------:R-:W-:Y:S01]  /*5470*/  @UP1 ULDC UR14, c[0x0][0x858] ;  /* 0x00021600000e1ab9 */ /* 0x000fe20000000800 */
[----:B------:R-:W-:Y:S01]  /*5480*/  SHF.R.S32.HI R0, RZ, 0x1f, R3 ;  /* 0x0000001fff007819 */ /* 0x000fe20000011403 */
[----:B------:R-:W-:Y:S02]  /*5490*/  UIMAD.WIDE.U32 UR6, UR36, UR6, URZ ;  /* 0x00000006240672a5 */ /* 0x000fe4000f8e003f */
[----:B------:R-:W-:Y:S02]  /*54a0*/  USHF.R.S32.HI UR13, URZ, 0x1f, UR12 ;  /* 0x0000001f3f0d7899 */ /* 0x000fe4000801140c */
[----:B------:R-:W-:Y:S02]  /*54b0*/  @UP1 USHF.R.U32.HI UR5, URZ, UR14, UR7 ;  /* 0x0000000e3f051299 */ /* 0x000fe40008011607 */
[----:B------:R-:W-:Y:S02]  /*54c0*/  USHF.R.S32.HI UR7, URZ, 0x1f, UR9 ;  /* 0x0000001f3f077899 */ /* 0x000fe40008011409 */
[----:B------:R-:W-:-:S02]  /*54d0*/  USHF.R.S32.HI UR16, URZ, 0x1f, UR5 ;  /* 0x0000001f3f107899 */ /* 0x000fc40008011405 */
[----:B------:R-:W-:Y:S02]  /*54e0*/  UIADD3 UR9, UP1, UP2, UR12, UR9, UR5 ;  /* 0x000000090c097290 */ /* 0x000fe4000fa3e005 */
[----:B------:R-:W-:Y:S02]  /*54f0*/  UIMAD UR17, UR16, UR20, URZ ;  /* 0x00000014101172a4 */ /* 0x000fe4000f8e023f */
[----:B------:R-:W-:-:S04]  /*5500*/  UIADD3.X UR7, UR13, UR7, UR16, UP1, UP2 ;  /* 0x000000070d077290 */ /* 0x000fc80008fe4410 */
[----:B------:R-:W-:Y:S01]  /*5510*/  USHF.L.U64.HI UR7, UR9, 0x2, UR7 ;  /* 0x0000000209077899 */ /* 0x000fe20008010207 */
        /* <DEDUP_REMOVED lines=14> */
[----:B------:R-:W-:Y:S02]  /*5600*/  UIADD3 UR9, UP1, UR6, UR10, URZ ;  /* 0x0000000a06097290 */ /* 0x000fe4000ff3e03f */
[----:B------:R-:W-:Y:S02]  /*5610*/  @UP0 UIMAD UR12, UR8, 0x3000, URZ ;  /* 0x00003000080c08a4 */ /* 0x000fe4000f8e023f */
[----:B------:R-:W-:Y:S01]  /*5620*/  UIADD3.X UR11, UR7, UR11, URZ, UP1, !UPT ;  /* 0x0000000b070b7290 */ /* 0x000fe20008ffe43f */
[----:B------:R-:W-:Y:S01]  /*5630*/  UMOV UR8, 0x400 ;  /* 0x0000040000087882 */ /* 0x000fe20000000000 */
[----:B------:R-:W-:Y:S01]  /*5640*/  @UP0 USHF.R.S32.HI UR13, URZ, 0x1f, UR12 ;  /* 0x0000001f3f0d0899 */ /* 0x000fe2000801140c */
[----:B------:R-:W-:Y:S01]  /*5650*/  IMAD.U32 R2, RZ, RZ, UR9 ;  /* 0x00000009ff027e24 */ /* 0x000fe2000f8e00ff */
[----:B--2---:R-:W-:-:S02]  /*5660*/  ULEA UR8, UR15, UR8, 0x18 ;  /* 0x000000080f087291 */ /* 0x004fc4000f8ec03f */
[----:B------:R-:W-:Y:S01]  /*5670*/  IMAD.U32 R3, RZ, RZ, UR11 ;  /* 0x0000000bff037e24 */ /* 0x000fe2000f8e00ff */
[----:B------:R-:W-:Y:S01]  /*5680*/  @!UP0 UMOV UR12, URZ ;  /* 0x0000003f000c8c82 */ /* 0x000fe20008000000 */
[----:B------:R-:W-:Y:S02]  /*5690*/  UIMAD UR10, UR16, UR18, URZ ;  /* 0x00000012100a72a4 */ /* 0x000fe4000f8e023f */
[----:B------:R-:W-:Y:S01]  /*56a0*/  UIADD3 UR14, UP1, UR39, UR12, URZ ;  /* 0x0000000c270e7290 */ /* 0x000fe2000ff3e03f */
[----:B------:R-:W-:Y:S01]  /*56b0*/  LEA R0, R0, UR8, 0x2 ;  /* 0x0000000800007c11 */ /* 0x000fe2000f8e10ff */
[----:B------:R-:W-:Y:S01]  /*56c0*/  @!UP0 UMOV UR13, URZ ;  /* 0x0000003f000d8c82 */ /* 0x000fe20008000000 */
[----:B------:R-:W-:Y:S02]  /*56d0*/  UIMAD UR16, UR5, UR19, UR10 ;  /* 0x00000013051072a4 */ /* 0x000fe4000f8e020a */
[----:B------:R-:W-:Y:S01]  /*56e0*/  ULEA.HI.X.SX32 UR15, UR39, UR13, 0x1, UP1 ;  /* 0x0000000d270f7291 */ /* 0x000fe200088f0e3f */
[----:B------:R1:W-:Y:S01]  /*56f0*/  STS.128 [R0], R24 ;  /* 0x0000001800007388 */ /* 0x0003e20000000c00 */
[----:B------:R-:W-:-:S02]  /*5700*/  USHF.R.S32.HI UR10, URZ, 0x1f, UR37 ;  /* 0x0000001f3f0a7899 */ /* 0x000fc40008011425 */
[----:B------:R-:W-:Y:S01]  /*5710*/  UIMAD.WIDE.U32 UR12, UR5, UR18, UR14 ;  /* 0x00000012050c72a5 */ /* 0x000fe2000f8e000e */
[----:B------:R1:W-:Y:S01]  /*5720*/  STS.128 [R0+0x800], R28 ;  /* 0x0008001c00007388 */ /* 0x0003e20000000c00 */
[----:B------:R-:W-:Y:S02]  /*5730*/  UIMAD UR18, UR5, UR21, UR17 ;  /* 0x00000015051272a4 */ /* 0x000fe4000f8e0211 */
[----:B------:R-:W-:Y:S01]  /*5740*/  UIMAD.WIDE.U32 UR14, UR5, UR20, UR14 ;  /* 0x00000014050e72a5 */ /* 0x000fe2000f8e000e */
[----:B------:R1:W-:Y:S01]  /*5750*/  STS.128 [R0+0x1000], R32 ;  /* 0x0010002000007388 */ /* 0x0003e20000000c00 */
[----:B------:R-:W-:Y:S01]  /*5760*/  USEL UR10, UR10, URZ, !UP0 ;  /* 0x0000003f0a0a7287 */ /* 0x000fe2000c000000 */
[----:B------:R-:W-:Y:S02]  /*5770*/  ULDC.64 UR20, c[0x0][0x820] ;  /* 0x0002080000147ab9 */ /* 0x000fe40000000a00 */
[----:B------:R1:W-:Y:S01]  /*5780*/  STS.128 [R0+0x1800], R36 ;  /* 0x0018002400007388 */ /* 0x0003e20000000c00 */
[----:B------:R-:W-:-:S02]  /*5790*/  UIADD3 UR13, UR13, UR16, URZ ;  /* 0x000000100d0d7290 */ /* 0x000fc4000fffe03f */
[----:B------:R-:W-:Y:S01]  /*57a0*/  USEL UR37, UR37, URZ, !UP0 ;  /* 0x0000003f25257287 */ /* 0x000fe2000c000000 */
[----:B------:R1:W-:Y:S01]  /*57b0*/  STS.128 [R0+0x2000], R40 ;  /* 0x0020002800007388 */ /* 0x0003e20000000c00 */
[----:B------:R-:W-:Y:S02]  /*57c0*/  UIMAD UR17, UR10, UR20, URZ ;  /* 0x000000140a1172a4 */ /* 0x000fe4000f8e023f */
        /* <DEDUP_REMOVED lines=15> */
[----:B------:R-:W-:Y:S01]  /*58c0*/  UIADD3 UR5, UR15, UR16, URZ ;  /* 0x000000100f057290 */ /* 0x000fe2000fffe03f */
[----:B------:R1:W-:Y:S01]  /*58d0*/  STS.128 [R0+0x5000], R64 ;  /* 0x0050004000007388 */ /* 0x0003e20000000c00 */
[----:B------:R-:W-:Y:S02]  /*58e0*/  ULEA UR18, UP0, UR12, UR18, 0x2 ;  /* 0x000000120c127291 */ /* 0x000fe4000f80103f */
[----:B------:R-:W-:Y:S01]  /*58f0*/  ULEA UR20, UP1, UR14, UR20, 0x2 ;  /* 0x000000140e147291 */ /* 0x000fe2000f82103f */
[----:B------:R1:W-:Y:S01]  /*5900*/  STS.128 [R0+0x5800], R68 ;  /* 0x0058004400007388 */ /* 0x0003e20000000c00 */
[----:B------:R-:W-:Y:S02]  /*5910*/  ULEA.HI.X UR19, UR12, UR19, UR10, 0x2, UP0 ;  /* 0x000000130c137291 */ /* 0x000fe400080f140a */
[----:B------:R-:W-:Y:S02]  /*5920*/  ULEA.HI.X UR5, UR14, UR21, UR5, 0x2, UP1 ;  /* 0x000000150e057291 */ /* 0x000fe400088f1405 */
[----:B------:R-:W-:Y:S01]  /*5930*/  UIMAD UR17, UR4, UR17, UR36 ;  /* 0x00000011041172a4 */ /* 0x000fe2000f8e0224 */
[----:B------:R-:W-:Y:S11]  /*5940*/  @P0 BRA `(.L_x_3126) ;  /* 0x0000000000140947 */ /* 0x000ff60003800000 */
.L_x_3127:
[----:B------:R-:W2:Y:S04]  /*5950*/  LDG.E.STRONG.GPU R4, desc[UR46][R2.64] ;  /* 0x0000002e02047981 */ /* 0x000ea8000c1ef900 */
[----:B--2---:R-:W-:Y:S01]  /*5960*/  CCTL.IVALL ;  /* 0x00000000ff00798f */ /* 0x004fe20002000000 */
[----:B------:R-:W-:Y:S05]  /*5970*/  YIELD ;  /* 0x0000000000007946 */ /* 0x000fea0003800000 */
[----:B------:R-:W-:-:S13]  /*5980*/  ISETP.NE.AND P0, PT, R4, UR17, PT ;  /* 0x0000001104007c0c */ /* 0x000fda000bf05270 */
[----:B------:R-:W-:Y:S05]  /*5990*/  @P0 BRA `(.L_x_3127) ;  /* 0xfffffffc00ec0947 */ /* 0x000fea000383ffff */
.L_x_3126:
[----:B------:R-:W-:Y:S05]  /*59a0*/  BSYNC B0 ;  /* 0x0000000000007941 */ /* 0x000fea0003800000 */
.L_x_3125:
[----:B------:R-:W-:-:S03]  /*59b0*/  UMOV UR4, 0xffffffff ;  /* 0xffffffff00047882 */ /* 0x000fc60000000000 */
[----:B------:R-:W-:Y:S05]  /*59c0*/  BRA.DIV UR4, `(.L_x_3128) ;  /* 0x0000005604447947 */ /* 0x000fea000b800000 */
[----:B------:R-:W-:Y:S01]  /*59d0*/  NOP ;  /* 0x0000000000007918 */ /* 0x000fe20000000000 */
.L_x_3229:
        /* <DEDUP_REMOVED lines=15> */
.L_x_3131:
[----:B------:R-:W-:Y:S01]  /*5ad0*/  @P0 ELECT P2, URZ, PT ;  /* 0x00000000003f082f */ /* 0x000fe20003840000 */
[----:B------:R2:W-:-:S12]  /*5ae0*/  UBLKRED.G.S.ADD.F32.RN [UR4], [UR8], UR9, desc[UR10] ;  /* 0x00000a04080073bb */ /* 0x0005d800080a1409 */
[----:B------:R-:W-:Y:S02]  /*5af0*/  @P2 PLOP3.LUT P0, PT, P2, PT, PT, 0x8, 0x0 ;  /* 0x000000000000281c */ /* 0x000fe4000170e170 */
[----:B------:R-:W-:-:S11]  /*5b00*/  PLOP3.LUT P2, PT, PT, PT, PT, 0x8, 0x0 ;  /* 0x000000000000781c */ /* 0x000fd60003f4e170 */
[----:B--2---:R-:W-:Y:S05]  /*5b10*/  @P0 BRA.U.ANY `(.L_x_3131) ;  /* 0xfffffffd00ec0947 */ /* 0x004fea000393ffff */
[----:B------:R0:W-:Y:S01]  /*5b20*/  UTMACMDFLUSH ;  /* 0x00000000000079b7 */ /* 0x0001e20000000000 */
[----:B------:R-:W-:-:S04]  /*5b30*/  DEPBAR.LE SB0, 0x0 ;  /* 0x000080000000791a */ /* 0x000fc80000000000 */
.L_x_3130:
[----:B------:R-:W-:Y:S05]  /*5b40*/  BSYNC B0 ;  /* 0x0000000000007941 */ /* 0x000fea0003800000 */
.L_x_3129:
        /* <DEDUP_REMOVED lines=14> */
.L_x_3133:
[----:B------:R-:W-:Y:S05]  /*5c30*/  BSYNC B0 ;  /* 0x0000000000007941 */ /* 0x000fea0003800000 */
.L_x_3132:
        /* <DEDUP_REMOVED lines=20> */
.L_x_3136:
[----:B-12---:R-:W2:Y:S04]  /*5d80*/  LDG.E.STRONG.GPU R0, desc[UR46][R2.64] ;  /* 0x0000002e02007981 */ /* 0x006ea8000c1ef900 */
[----:B--2---:R-:W-:Y:S01]  /*5d90*/  CCTL.IVALL ;  /* 0x00000000ff00798f */ /* 0x004fe20002000000 */
[----:B------:R-:W-:Y:S05]  /*5da0*/  YIELD ;  /* 0x0000000000007946 */ /* 0x000fea0003800000 */
[----:B------:R-:W-:-:S13]  /*5db0*/  ISETP.NE.AND P0, PT, R0, UR17, PT ;  /* 0x0000001100007c0c */ /* 0x000fda000bf05270 */
[----:B------:R-:W-:Y:S05]  /*5dc0*/  @P0 BRA `(.L_x_3136) ;  /* 0xfffffffc00ec0947 */ /* 0x000fea000383ffff */
.L_x_3135:
[----:B------:R-:W-:Y:S05]  /*5dd0*/  BSYNC B0 ;  /* 0x0000000000007941 */ /* 0x000fea0003800000 */
.L_x_3134:
[----:B------:R-:W-:-:S03]  /*5de0*/  UMOV UR4, 0xffffffff ;  /* 0xffffffff00047882 */ /* 0x000fc60000000000 */
[----:B------:R-:W-:Y:S05]  /*5df0*/  BRA.DIV UR4, `(.L_x_3137) ;  /* 0x0000005204547947 */ /* 0x000fea000b800000 */
[----:B------:R-:W-:Y:S01]  /*5e00*/  NOP ;  /* 0x0000000000007918 */ /* 0x000fe20000000000 */
.L_x_3232:
        /* <DEDUP_REMOVED lines=16> */
.L_x_3140:
[----:B------:R-:W-:Y:S01]  /*5f10*/  @P0 ELECT P2, URZ, PT ;  /* 0x00000000003f082f */ /* 0x000fe20003840000 */
[----:B------:R3:W-:-:S12]  /*5f20*/  UBLKRED.G.S.ADD.F32.RN [UR4], [UR8], UR6, desc[UR10] ;  /* 0x00000a04080073bb */ /* 0x0007d800080a1406 */
[----:B------:R-:W-:Y:S02]  /*5f30*/  @P2 PLOP3.LUT P0, PT, P2, PT, PT, 0x8, 0x0 ;  /* 0x000000000000281c */ /* 0x000fe4000170e170 */
[----:B------:R-:W-:-:S11]  /*5f40*/  PLOP3.LUT P2, PT, PT, PT, PT, 0x8, 0x0 ;  /* 0x000000000000781c */ /* 0x000fd60003f4e170 */
[----:B---3--:R-:W-:Y:S05]  /*5f50*/  @P0 BRA.U.ANY `(.L_x_3140) ;  /* 0xfffffffd00ec0947 */ /* 0x008fea000393ffff */
[----:B------:R0:W-:Y:S01]  /*5f60*/  UTMACMDFLUSH ;  /* 0x00000000000079b7 */ /* 0x0001e20000000000 */
[----:B------:R-:W-:-:S04]  /*5f70*/  DEPBAR.LE SB0, 0x0 ;  /* 0x000080000000791a */ /* 0x000fc80000000000 */
.L_x_3139:
[----:B------:R-:W-:Y:S05]  /*5f80*/  BSYNC B0 ;  /* 0x0000000000007941 */ /* 0x000fea0003800000 */
.L_x_3138:
        /* <DEDUP_REMOVED lines=14> */
.L_x_3093:
        /* <DEDUP_REMOVED lines=29> */
.L_x_3142:
[----:B------:R-:W-:Y:S01]  /*6240*/  ULDC UR9, c[0x0][0x8cc] ;  /* 0x0002330000097ab9 */ /* 0x000fe20000000800 */
[----:B------:R-:W-:Y:S01]  /*6250*/  UMOV UR7, UR8 ;  /* 0x0000000800077c82 */ /* 0x000fe20008000000 */
[----:B------:R-:W-:-:S11]  /*6260*/  UISETP.NE.AND UP0, UPT, UR9, 0x1, UPT ;  /* 0x000000010900788c */ /* 0x000fd6000bf05270 */
[----:B------:R-:W-:Y:S02]  /*6270*/  @UP0 ULDC.64 UR10, c[0x0][0x8d0] ;  /* 0x00023400000a0ab9 */ /* 0x000fe40000000a00 */
[----:B------:R-:W-:-:S04]  /*6280*/  UIMAD.WIDE.U32 UR4, UR8, UR10, URZ ;  /* 0x0000000a080472a5 */ /* 0x000fc8000f8e003f */
[----:B------:R-:W-:-:S04]  /*6290*/  @UP0 USHF.R.U32.HI UR7, URZ, UR11, UR5 ;  /* 0x0000000b3f070299 */ /* 0x000fc80008011605 */
[----:B------:R-:W-:-:S12]  /*62a0*/  UIMAD UR4, UR7, UR9, URZ ;  /* 0x00000009070472a4 */ /* 0x000fd8000f8e023f */
.L_x_3143:
        /* <DEDUP_REMOVED lines=23> */
.L_x_3144:
        /* <DEDUP_REMOVED lines=13> */
.L_x_3146:
[----:B------:R-:W-:-:S05]  /*64f0*/  ULDC UR4, c[0x0][0x8f4] ;  /* 0x00023d0000047ab9 */ /* 0x000fca0000000800 */
.L_x_3145:
        /* <DEDUP_REMOVED lines=48> */
.L_x_3147:
        /* <DEDUP_REMOVED lines=13> */
.L_x_3148:
        /* <DEDUP_REMOVED lines=12> */
.L_x_3149:
        /* <DEDUP_REMOVED lines=68> */
.L_x_3153:
[----:B------:R-:W2:Y:S04]  /*6dd0*/  LDG.E.STRONG.GPU R4, desc[UR46][R2.64] ;  /* 0x0000002e02047981 */ /* 0x000ea8000c1ef900 */
[----:B--2---:R-:W-:Y:S01]  /*6de0*/  CCTL.IVALL ;  /* 0x00000000ff00798f */ /* 0x004fe20002000000 */
[----:B------:R-:W-:Y:S05]  /*6df0*/  YIELD ;  /* 0x0000000000007946 */ /* 0x000fea0003800000 */
[----:B------:R-:W-:-:S13]  /*6e00*/  ISETP.NE.AND P1, PT, R4, R5, PT ;  /* 0x000000050400720c */ /* 0x000fda0003f25270 */
[----:B------:R-:W-:Y:S05]  /*6e10*/  @P1 BRA `(.L_x_3153) ;  /* 0xfffffffc00ec1947 */ /* 0x000fea000383ffff */
.L_x_3152:
[----:B------:R-:W-:Y:S05]  /*6e20*/  BSYNC B0 ;  /* 0x0000000000007941 */ /* 0x000fea0003800000 */
.L_x_3151:
[----:B------:R-:W-:-:S03]  /*6e30*/  UMOV UR6, 0xffffffff ;  /* 0xffffffff00067882 */ /* 0x000fc60000000000 */
[----:B------:R-:W-:Y:S05]  /*6e40*/  BRA.DIV UR6, `(.L_x_3154) ;  /* 0x00000042065c7947 */ /* 0x000fea000b800000 */
[----:B------:R-:W-:Y:S01]  /*6e50*/  NOP ;  /* 0x0000000000007918 */ /* 0x000fe20000000000 */
.L_x_3235:
        /* <DEDUP_REMOVED lines=22> */
.L_x_3156:
[----:B------:R-:W-:Y:S05]  /*6fc0*/  BSYNC B0 ;  /* 0x0000000000007941 */ /* 0x000fea0003800000 */
.L_x_3155:
        /* <DEDUP_REMOVED lines=20> */
.L_x_3158:
[----:B------:R-:W-:Y:S05]  /*7110*/  BSYNC B0 ;  /* 0x0000000000007941 */ /* 0x000fea0003800000 */
.L_x_3157:
[----:B------:R-:W-:Y:S06]  /*7120*/  BAR.ARV 0xa, 0xa0 ;  /* 0x0282800000007b1d */ /* 0x000fec0000002000 */
[----:B------:R-:W-:Y:S04]  /*7130*/  BSSY B0, `(.L_x_3159) ;  /* 0x0000003000007945 */ /* 0x000fe80003800000 */
[----:B------:R-:W-:Y:S05]  /*7140*/  @!P0 BRA `(.L_x_3160) ;  /* 0x0000000000048947 */ /* 0x000fea0003800000 */
[----:B------:R-:W-:-:S04]  /*7150*/  DEPBAR.LE SB0, 0x0 ;  /* 0x000080000000791a */ /* 0x000fc80000000000 */
.L_x_3160:
[----:B------:R-:W-:Y:S05]  /*7160*/  BSYNC B0 ;  /* 0x0000000000007941 */ /* 0x000fea0003800000 */
.L_x_3159:
        /* <DEDUP_REMOVED lines=19> */
.L_x_3162:
[----:B------:R-:W-:Y:S05]  /*72a0*/  BSYNC B0 ;  /* 0x0000000000007941 */ /* 0x000fea0003800000 */
.L_x_3161:
[----:B------:R-:W-:Y:S01]  /*72b0*/  UIADD3 UR7, UR13, 0x1, URZ ;  /* 0x000000010d077890 */ /* 0x000fe2000fffe03f */
[----:B------:R-:W-:Y:S11]  /*72c0*/  BRA `(.L_x_3163) ;  /* 0x0000000000047947 */ /* 0x000ff60003800000 */
.L_x_3150:
[----:B------:R-:W-:-:S05]  /*72d0*/  UMOV UR7, UR13 ;  /* 0x0000000d00077c82 */ /* 0x000fca0008000000 */
.L_x_3163:
        /* <DEDUP_REMOVED lines=16> */
.L_x_3188:
        /* <DEDUP_REMOVED lines=18> */
.L_x_3166:
[----:B------:R-:W2:Y:S04]  /*7500*/  LDG.E.STRONG.GPU R4, desc[UR46][R2.64] ;  /* 0x0000002e02047981 */ /* 0x000ea8000c1ef900 */
[----:B--2---:R-:W-:Y:S01]  /*7510*/  CCTL.IVALL ;  /* 0x00000000ff00798f */ /* 0x004fe20002000000 */
[----:B------:R-:W-:Y:S05]  /*7520*/  YIELD ;  /* 0x0000000000007946 */ /* 0x000fea0003800000 */
[----:B------:R-:W-:-:S13]  /*7530*/  ISETP.NE.AND P1, PT, R4, R5, PT ;  /* 0x000000050400720c */ /* 0x000fda0003f25270 */
[----:B------:R-:W-:Y:S05]  /*7540*/  @P1 BRA `(.L_x_3166) ;  /* 0xfffffffc00ec1947 */ /* 0x000fea000383ffff */
.L_x_3165:
[----:B------:R-:W-:Y:S05]  /*7550*/  BSYNC B0 ;  /* 0x0000000000007941 */ /* 0x000fea0003800000 */
.L_x_3164:
[----:B------:R-:W-:-:S03]  /*7560*/  UMOV UR24, 0xffffffff ;  /* 0xffffffff00187882 */ /* 0x000fc60000000000 */
[----:B------:R-:W-:Y:S05]  /*7570*/  BRA.DIV UR24, `(.L_x_3167) ;  /* 0x0000003a18ac7947 */ /* 0x000fea000b800000 */
[----:B------:R-:W-:Y:S01]  /*7580*/  NOP ;  /* 0x0000000000007918 */ /* 0x000fe20000000000 */
.L_x_3238:
        /* <DEDUP_REMOVED lines=19> */
.L_x_3169:
[----:B------:R-:W-:Y:S05]  /*76c0*/  BSYNC B0 ;  /* 0x0000000000007941 */ /* 0x000fea0003800000 */
.L_x_3168:
        /* <DEDUP_REMOVED lines=15> */
.L_x_3171:
[----:B------:R-:W-:Y:S05]  /*77c0*/  BSYNC B0 ;  /* 0x0000000000007941 */ /* 0x000fea0003800000 */
.L_x_3170:
[----:B------:R-:W-:Y:S06]  /*77d0*/  BAR.ARV 0xa, 0xa0 ;  /* 0x0282800000007b1d */ /* 0x000fec0000002000 */
[----:B------:R-:W-:Y:S04]  /*77e0*/  BSSY B0, `(.L_x_3172) ;  /* 0x0000003000007945 */ /* 0x000fe80003800000 */
[----:B------:R-:W-:Y:S05]  /*77f0*/  @!P0 BRA `(.L_x_3173) ;  /* 0x0000000000048947 */ /* 0x000fea0003800000 */
[----:B------:R-:W-:-:S04]  /*7800*/  DEPBAR.LE SB0, 0x0 ;  /* 0x000080000000791a */ /* 0x000fc80000000000 */
.L_x_3173:
[----:B------:R-:W-:Y:S05]  /*7810*/  BSYNC B0 ;  /* 0x0000000000007941 */ /* 0x000fea0003800000 */
.L_x_3172:
        /* <DEDUP_REMOVED lines=19> */
.L_x_3175:
[----:B------:R-:W-:Y:S05]  /*7950*/  BSYNC B0 ;  /* 0x0000000000007941 */ /* 0x000fea0003800000 */
.L_x_3174:
        /* <DEDUP_REMOVED lines=16> */
.L_x_3178:
[----:B------:R-:W2:Y:S04]  /*7a60*/  LDG.E.STRONG.GPU R4, desc[UR46][R2.64] ;  /* 0x0000002e02047981 */ /* 0x000ea8000c1ef900 */
[----:B--2---:R-:W-:Y:S01]  /*7a70*/  CCTL.IVALL ;  /* 0x00000000ff00798f */ /* 0x004fe20002000000 */
[----:B------:R-:W-:Y:S05]  /*7a80*/  YIELD ;  /* 0x0000000000007946 */ /* 0x000fea0003800000 */
[----:B------:R-:W-:-:S13]  /*7a90*/  ISETP.NE.AND P1, PT, R4, R5, PT ;  /* 0x000000050400720c */ /* 0x000fda0003f25270 */
[----:B------:R-:W-:Y:S05]  /*7aa0*/  @P1 BRA `(.L_x_3178) ;  /* 0xfffffffc00ec1947 */ /* 0x000fea000383ffff */
.L_x_3177:
[----:B------:R-:W-:Y:S05]  /*7ab0*/  BSYNC B0 ;  /* 0x0000000000007941 */ /* 0x000fea0003800000 */
.L_x_3176:
[----:B------:R-:W-:-:S03]  /*7ac0*/  UMOV UR18, 0xffffffff ;  /* 0xffffffff00127882 */ /* 0x000fc60000000000 */
[----:B------:R-:W-:Y:S05]  /*7ad0*/  BRA.DIV UR18, `(.L_x_3179) ;  /* 0x0000003612707947 */ /* 0x000fea000b800000 */
[----:B------:R-:W-:Y:S01]  /*7ae0*/  NOP ;  /* 0x0000000000007918 */ /* 0x000fe20000000000 */
.L_x_3241:
        /* <DEDUP_REMOVED lines=15> */
.L_x_3181:
[----:B------:R-:W-:Y:S05]  /*7be0*/  BSYNC B0 ;  /* 0x0000000000007941 */ /* 0x000fea0003800000 */
.L_x_3180:
        /* <DEDUP_REMOVED lines=15> */
.L_x_3183:
[----:B------:R-:W-:Y:S05]  /*7ce0*/  BSYNC B0 ;  /* 0x0000000000007941 */ /* 0x000fea0003800000 */
.L_x_3182:
[----:B------:R-:W-:Y:S06]  /*7cf0*/  BAR.ARV 0xa, 0xa0 ;  /* 0x0282800000007b1d */ /* 0x000fec0000002000 */
[----:B------:R-:W-:Y:S04]  /*7d00*/  BSSY B0, `(.L_x_3184) ;  /* 0x0000003000007945 */ /* 0x000fe80003800000 */
[----:B------:R-:W-:Y:S05]  /*7d10*/  @!P0 BRA `(.L_x_3185) ;  /* 0x0000000000048947 */ /* 0x000fea0003800000 */
[----:B------:R-:W-:-:S04]  /*7d20*/  DEPBAR.LE SB0, 0x0 ;  /* 0x000080000000791a */ /* 0x000fc80000000000 */
.L_x_3185:
[----:B------:R-:W-:Y:S05]  /*7d30*/  BSYNC B0 ;  /* 0x0000000000007941 */ /* 0x000fea0003800000 */
.L_x_3184:
        /* <DEDUP_REMOVED lines=19> */
.L_x_3187:
[----:B------:R-:W-:Y:S05]  /*7e70*/  BSYNC B0 ;  /* 0x0000000000007941 */ /* 0x000fea0003800000 */
.L_x_3186:
[----:B------:R-:W-:Y:S02]  /*7e80*/  UIADD3 UR7, UR7, 0x2, URZ ;  /* 0x0000000207077890 */ /* 0x000fe4000fffe03f */
[----:B------:R-:W-:Y:S02]  /*7e90*/  UIADD3 UR6, UR6, 0x3000, URZ ;  /* 0x0000300006067890 */ /* 0x000fe4000fffe03f */
[----:B------:R-:W-:-:S06]  /*7ea0*/  UISETP.GE.AND UP0, UPT, UR7, UR12, UPT ;  /* 0x0000000c0700728c */ /* 0x000fcc000bf06270 */
[----:B------:R-:W-:-:S13]  /*7eb0*/  PLOP3.LUT P1, PT, PT, PT, UP0, 0x80, 0x0 ;  /* 0x000000000000781c */ /* 0x000fda0003f2f008 */
[----:B------:R-:W-:Y:S05]  /*7ec0*/  @!P1 BRA `(.L_x_3188) ;  /* 0xfffffff400449947 */ /* 0x000fea000383ffff */
[----:B------:R-:W-:Y:S05]  /*7ed0*/  BRA `(.L_x_3100) ;  /* 0x0000002c00947947 */ /* 0x000fea0003800000 */
.L_x_3141:
        /* <DEDUP_REMOVED lines=21> */
.L_x_3189:
[----:B------:R-:W1:Y:S01]  /*8030*/  LDC R3, c[0x0][0x8cc] ;  /* 0x00023300ff037b82 */ /* 0x000e620000000800 */
[----:B------:R-:W-:Y:S01]  /*8040*/  IMAD.MOV.U32 R0, RZ, RZ, R5 ;  /* 0x000000ffff007224 */ /* 0x000fe200078e0005 */
[----:B-1----:R-:W-:-:S13]  /*8050*/  ISETP.NE.AND P0, PT, R3, 0x1, PT ;  /* 0x000000010300780c */ /* 0x002fda0003f05270 */
[----:B------:R-:W1:Y:S02]  /*8060*/  @P0 LDC.64 R6, c[0x0][0x8d0] ;  /* 0x00023400ff060b82 */ /* 0x000e640000000a00 */
[----:B-1----:R-:W-:-:S05]  /*8070*/  @P0 IMAD.HI.U32 R4, R5, R6, RZ ;  /* 0x0000000605040227 */ /* 0x002fca00078e00ff */
[----:B------:R-:W-:-:S05]  /*8080*/  @P0 SHF.R.U32.HI R0, RZ, R7, R4 ;  /* 0x00000007ff000219 */ /* 0x000fca0000011604 */
[----:B------:R-:W-:-:S07]  /*8090*/  IMAD R3, R0, R3, RZ ;  /* 0x0000000300037224 */ /* 0x000fce00078e02ff */
.L_x_3190:
        /* <DEDUP_REMOVED lines=23> */
.L_x_3191:
        /* <DEDUP_REMOVED lines=10> */
.L_x_3193:
[----:B------:R-:W2:Y:S02]  /*82b0*/  LDC R4, c[0x0][0x8f4] ;  /* 0x00023d00ff047b82 */ /* 0x000ea40000000800 */
.L_x_3192:
[----:B--2--5:R-:W-:Y:S01]  /*82c0*/  VIADD R4, R4, 0x7f ;  /* 0x0000007f04047836 */ /* 0x024fe20000000000 */
[----:B------:R-:W-:Y:S01]  /*82d0*/  LOP3.LUT R12, R0, 0x1ffffff, RZ, 0x3c, !PT ;  /* 0x01ffffff000c7812 */ /* 0x000fe200078e3cff */
[----:B------:R-:W-:Y:S02]  /*82e0*/  IMAD.MOV.U32 R10, RZ, RZ, 0x1 ;  /* 0x00000001ff0a7424 */ /* 0x000fe400078e00ff */
[----:B-1----:R-:W-:Y:S01]  /*82f0*/  IMAD.MOV.U32 R2, RZ, RZ, RZ ;  /* 0x000000ffff027224 */ /* 0x002fe200078e00ff */
        /* <DEDUP_REMOVED lines=38> */
.L_x_3195:
        /* <DEDUP_REMOVED lines=20> */
.L_x_3196:
[----:B------:R-:W-:Y:S05]  /*86a0*/  @!P0 BRA `(.L_x_3197) ;  /* 0x00000000000c8947 */ /* 0x000fea0003800000 */
[----:B------:R-:W2:Y:S04]  /*86b0*/  LDG.E R5, desc[UR46][R2.64] ;  /* 0x0000002e02057981 */ /* 0x000ea8000c1e1900 */
[----:B------:R-:W2:Y:S02]  /*86c0*/  LDG.E R0, desc[UR46][R2.64+0x4] ;  /* 0x0000042e02007981 */ /* 0x000ea4000c1e1900 */
[----:B--2---:R-:W-:-:S07]  /*86d0*/  IMAD.IADD R0, R0, 0x1, -R5 ;  /* 0x0000000100007824 */ /* 0x004fce00078e0a05 */
.L_x_3197:
        /* <DEDUP_REMOVED lines=66> */
.L_x_3242:
        /* <DEDUP_REMOVED lines=15> */
.L_x_3200:
        /* <DEDUP_REMOVED lines=122> */
.L_x_3211:
[----:B-123--:R-:W-:-:S04]  /*9390*/  SHF.L.U32 R18, R10, 0x1f, RZ ;  /* 0x0000001f0a127819 */ /* 0x00efc800000006ff */
[----:B------:R-:W2:Y:S02]  /*93a0*/  SYNCS.PHASECHK.TRANS64.TRYWAIT P1, [R15+URZ+0x26840], R18 ;  /* 0x026840120f0075a7 */ /* 0x000ea4000802017f */
[----:B--2---:R-:W-:Y:S05]  /*93b0*/  @!P1 BRA `(.L_x_3203) ;  /* 0x0000001c00689947 */ /* 0x004fea0003800000 */
.L_x_3243:
        /* <DEDUP_REMOVED lines=8> */
.L_x_3204:
        /* <DEDUP_REMOVED lines=44> */
.L_x_3244:
        /* <DEDUP_REMOVED lines=8> */
.L_x_3206:
        /* <DEDUP_REMOVED lines=44> */
.L_x_3245:
        /* <DEDUP_REMOVED lines=8> */
.L_x_3208:
        /* <DEDUP_REMOVED lines=38> */
.L_x_3247:
        /* <DEDUP_REMOVED lines=8> */
.L_x_3210:
        /* <DEDUP_REMOVED lines=44> */
.L_x_3202:
[----:B------:R-:W4:Y:S02]  /*a060*/  LDL.LU R4, [R1+0x4] ;  /* 0x0000040001047983 */ /* 0x000f240000300800 */
[----:B----4-:R-:W-:Y:S02]  /*a070*/  ISETP.NE.AND P1, PT, R4, RZ, PT ;  /* 0x000000ff0400720c */ /* 0x010fe40003f25270 */
[----:B------:R4:W5:Y:S11]  /*a080*/  LDL R4, [R1] ;  /* 0x0000000001047983 */ /* 0x0009760000100800 */
[----:B----4-:R-:W-:Y:S05]  /*a090*/  @!P1 BRA `(.L_x_3201) ;  /* 0x0000000400949947 */ /* 0x010fea0003800000 */
[----:B------:R-:W-:-:S04]  /*a0a0*/  SHF.L.U32 R12, R10, 0x1f, RZ ;  /* 0x0000001f0a0c7819 */ /* 0x000fc800000006ff */
[----:B------:R-:W4:Y:S02]  /*a0b0*/  SYNCS.PHASECHK.TRANS64.TRYWAIT P1, [R15+URZ+0x26840], R12 ;  /* 0x0268400c0f0075a7 */ /* 0x000f24000802017f */
[----:B----4-:R-:W-:Y:S05]  /*a0c0*/  @!P1 BRA `(.L_x_3212) ;  /* 0x0000001000789947 */ /* 0x010fea0003800000 */
.L_x_3248:
        /* <DEDUP_REMOVED lines=8> */
.L_x_3213:
        /* <DEDUP_REMOVED lines=41> */
.L_x_3249:
        /* <DEDUP_REMOVED lines=8> */
.L_x_3215:
        /* <DEDUP_REMOVED lines=41> */
.L_x_3201:
[----:B------:R-:W1:Y:S01]  /*a6f0*/  S2R R0, SR_TID.X ;  /* 0x0000000000007919 */ /* 0x000e620000002100 */
[----:B------:R-:W-:Y:S01]  /*a700*/  IMAD R3, R16, 0x8, R15 ;  /* 0x0000000810037824 */ /* 0x000fe200078e020f */
[----:B-1----:R-:W-:Y:S02]  /*a710*/  LOP3.LUT R2, R0, 0x7f, RZ, 0xc0, !PT ;  /* 0x0000007f00027812 */ /* 0x002fe400078ec0ff */
[----:B------:R-:W-:Y:S02]  /*a720*/  SHF.L.U32 R0, R10, 0x1f, RZ ;  /* 0x0000001f0a007819 */ /* 0x000fe400000006ff */
[----:B------:R-:W-:Y:S02]  /*a730*/  ISETP.NE.AND P1, PT, R2, RZ, PT ;  /* 0x000000ff0200720c */ /* 0x000fe40003f25270 */
[----:B------:R-:W1:Y:S02]  /*a740*/  SYNCS.PHASECHK.TRANS64.TRYWAIT P0, [R3+URZ+0x26840], R0 ;  /* 0x02684000030075a7 */ /* 0x000e64000800017f */
[----:B-1----:R-:W-:Y:S09]  /*a750*/  @!P0 BRA `(.L_x_3216) ;  /* 0x0000000800fc8947 */ /* 0x002ff20003800000 */
.L_x_3250:
[----:B------:R-:W-:Y:S05]  /*a760*/  @P1 BRA `(.L_x_3217) ;  /* 0x0000000000181947 */ /* 0x000fea0003800000 */
[----:B------:R-:W1:Y:S01]  /*a770*/  S2R R2, SR_TID.X ;  /* 0x0000000000027919 */ /* 0x000e620000002100 */
[----:B------:R-:W-:-:S04]  /*a780*/  IMAD.MOV.U32 R0, RZ, RZ, 0x3100 ;  /* 0x00003100ff007424 */ /* 0x000fc800078e00ff */
[----:B------:R1:W-:Y:S02]  /*a790*/  SYNCS.ARRIVE.TRANS64 RZ, [R3+URZ+0x26830], R0 ;  /* 0x0268300003ff79a7 */ /* 0x0003e4000800003f */
[----:B-1----:R-:W-:-:S13]  /*a7a0*/  LOP3.LUT P0, RZ, R2, 0x1f, RZ, 0xc0, !PT ;  /* 0x0000001f02ff7812 */ /* 0x002fda000780c0ff */
[----:B------:R-:W-:Y:S05]  /*a7b0*/  @!P0 BRA `(.L_x_3217) ;  /* 0x0000000000048947 */ /* 0x000fea0003800000 */
[----:B------:R-:W-:Y:S01]  /*a7c0*/  BPT.TRAP 0x1 ;  /* 0x000000040000795c */ /* 0x000fe20000300000 */
.L_x_3217:
        /* <DEDUP_REMOVED lines=48> */
.L_x_3198:
[----:B------:R-:W-:Y:S05]  /*aad0*/  BSYNC B0 ;  /* 0x0000000000007941 */ /* 0x000fea0003800000 */
.L_x_3194:
[----:B------:R-:W-:-:S03]  /*aae0*/  UMOV UR7, 0xffffffff ;  /* 0xffffffff00077882 */ /* 0x000fc60000000000 */
[----:B------:R-:W-:Y:S05]  /*aaf0*/  BRA.DIV UR7, `(.L_x_3218) ;  /* 0x0000000a07287947 */ /* 0x000fea000b800000 */
[----:B------:R-:W-:-:S13]  /*ab00*/  ELECT P6, URZ, PT ;  /* 0x00000000003f782f */ /* 0x000fda00038c0000 */
.L_x_3253:
[----:B------:R-:W-:Y:S05]  /*ab10*/  @!P6 BRA `(.L_x_3100) ;  /* 0x000000000084e947 */ /* 0x000fea0003800000 */
[----:B------:R-:W-:-:S06]  /*ab20*/  ULOP3.LUT UR7, UR38, 0x2, URZ, 0xfc, !UPT ;  /* 0x0000000226077892 */ /* 0x000fcc000f8efc3f */
[----:B------:R-:W-:-:S05]  /*ab30*/  IMAD.U32 R0, RZ, RZ, UR7 ;  /* 0x00000007ff007e24 */ /* 0x000fca000f8e00ff */
[----:B------:R-:W-:-:S13]  /*ab40*/  ISETP.NE.AND P2, PT, R0, 0x3, PT ;  /* 0x000000030000780c */ /* 0x000fda0003f45270 */
[----:B------:R-:W-:Y:S05]  /*ab50*/  @!P2 BRA `(.L_x_3219) ;  /* 0x000000000004a947 */ /* 0x000fea0003800000 */
[----:B------:R-:W-:Y:S01]  /*ab60*/  BPT.TRAP 0x1 ;  /* 0x000000040000795c */ /* 0x000fe20000300000 */
.L_x_3219:
        /* <DEDUP_REMOVED lines=15> */
.L_x_3254:
[----:B------:R-:W2:Y:S02]  /*ac60*/  SYNCS.PHASECHK.TRANS64.TRYWAIT P0, [R3+URZ], R0 ;  /* 0x00000000030075a7 */ /* 0x000ea4000800017f */
[----:B--2---:R-:W-:Y:S05]  /*ac70*/  @!P0 BRA `(.L_x_3221) ;  /* 0x0000000400fc8947 */ /* 0x004fea0003800000 */
.L_x_3255:
[----:B------:R-:W-:Y:S05]  /*ac80*/  @!P2 BRA `(.L_x_3222) ;  /* 0x000000000004a947 */ /* 0x000fea0003800000 */
[----:B------:R-:W-:Y:S01]  /*ac90*/  BPT.TRAP 0x1 ;  /* 0x000000040000795c */ /* 0x000fe20000300000 */
.L_x_3222:
[----:B--2---:R-:W-:-:S04]  /*aca0*/  VIADD R3, R8, 0x26840 ;  /* 0x0002684008037836 */ /* 0x004fc80000000000 */
[----:B------:R-:W-:-:S04]  /*acb0*/  IMAD R5, R2, 0x8, R3 ;  /* 0x0000000802057824 */ /* 0x000fc800078e0203 */
[----:B------:R-:W2:Y:S02]  /*acc0*/  SYNCS.PHASECHK.TRANS64.TRYWAIT P0, [R5+URZ], R4 ;  /* 0x00000004050075a7 */ /* 0x000ea4000800017f */
[----:B--2---:R-:W-:Y:S05]  /*acd0*/  @!P0 BRA `(.L_x_3223) ;  /* 0x0000000400f88947 */ /* 0x004fea0003800000 */
.L_x_3256:
[----:B------:R-:W-:-:S07]  /*ace0*/  IMAD R3, R6, 0x8, R3 ;  /* 0x0000000806037824 */ /* 0x000fce00078e0203 */
.L_x_3224:
[----:B---3--:R3:W4:Y:S02]  /*acf0*/  SYNCS.PHASECHK.TRANS64.TRYWAIT P0, [R3+URZ], R0 ;  /* 0x00000000030075a7 */ /* 0x008724000800017f */
[----:B----4-:R-:W-:Y:S05]  /*ad00*/  @!P0 NANOSLEEP.SYNCS 0x989680 ;  /* 0x009896800000895d */ /* 0x010fea0003900000 */
[----:B------:R-:W4:Y:S02]  /*ad10*/  @!P0 SYNCS.PHASECHK.TRANS64 P0, [R3+URZ], R0 ;  /* 0x00000000030085a7 */ /* 0x000f24000800007f */
[----:B----4-:R-:W-:Y:S05]  /*ad20*/  @!P0 BRA `(.L_x_3224) ;  /* 0xfffffffc00f08947 */ /* 0x010fea000383ffff */
.L_x_3100:
[----:B------:R-:W-:Y:S05]  /*ad30*/  BSYNC B6 ;  /* 0x0000000000067941 */ /* 0x000fea0003800000 */
.L_x_3092:
[----:B------:R-:W-:Y:S05]  /*ad40*/  EXIT ;  /* 0x000000000000794d */ /* 0x000fea0003800000 */
.L_x_3110:
[----:B------:R-:W-:Y:S02]  /*ad50*/  IMAD.MOV.U32 R13, RZ, RZ, R17 ;  /* 0x000000ffff0d7224 */ /* 0x000fe400078e0011 */
[----:B------:R-:W-:Y:S02]  /*ad60*/  IMAD.MOV.U32 R12, RZ, RZ, RZ ;  /* 0x000000ffff0c7224 */ /* 0x000fe400078e00ff */
[----:B------:R-:W-:Y:S02]  /*ad70*/  IMAD.MOV.U32 R11, RZ, RZ, 0x1f ;  /* 0x0000001fff0b7424 */ /* 0x000fe400078e00ff */
[----:B------:R-:W-:-:S07]  /*ad80*/  IMAD.MOV.U32 R15, RZ, RZ, -0x1 ;  /* 0xffffffffff0f7424 */ /* 0x000fce00078e00ff */
[----:B------:R-:W-:Y:S05]  /*ad90*/  WARPSYNC.COLLECTIVE R15, `(.L_x_3225) ;  /* 0x000000000f087348 */ /* 0x000fea0003c00000 */
[----:B------:R1:W2:Y:S02]  /*ada0*/  SHFL.IDX P6, R14, R13, R12, R11 ;  /* 0x0000000c0d0e7389 */ /* 0x0002a400000c000b */
[----:B-12---:R-:W-:Y:S01]  /*adb0*/  ENDCOLLECTIVE ;  /* 0x000000000000791b */ /* 0x006fe20003800000 */
.L_x_3225:
[----:B------:R-:W-:Y:S05]  /*adc0*/  BRA `(.L_x_3226) ;  /* 0xffffff6800587947 */ /* 0x000fea000383ffff */
.L_x_3112:
[----:B--2---:R2:W3:Y:S02]  /*add0*/  SYNCS.PHASECHK.TRANS64.TRYWAIT P0, [R235+URZ+0x26800], R4 ;  /* 0x02680004eb0075a7 */ /* 0x0044e4000800017f */
[----:B---3--:R-:W-:Y:S05]  /*ade0*/  @!P0 NANOSLEEP.SYNCS 0x989680 ;  /* 0x009896800000895d */ /* 0x008fea0003900000 */
[----:B------:R-:W3:Y:S02]  /*adf0*/  @!P0 SYNCS.PHASECHK.TRANS64 P0, [R235+URZ+0x26800], R4 ;  /* 0x02680004eb0085a7 */ /* 0x000ee4000800007f */
[----:B---3--:R-:W-:Y:S05]  /*ae00*/  @!P0 BRA `(.L_x_3112) ;  /* 0xfffffffc00f08947 */ /* 0x008fea000383ffff */
[----:B------:R-:W-:Y:S05]  /*ae10*/  BRA `(.L_x_3111) ;  /* 0xffffff6800807947 */ /* 0x000fea000383ffff */
.L_x_3117:
[----:B--2---:R-:W-:-:S04]  /*ae20*/  IMAD.U32 R5, RZ, RZ, UR8 ;  /* 0x00000008ff057e24 */ /* 0x004fc8000f8e00ff */
[----:B------:R2:W3:Y:S03]  /*ae30*/  SYNCS.PHASECHK.TRANS64.TRYWAIT P1, [R5+URZ+0x26810], R120 ;  /* 0x02681078050075a7 */ /* 0x0004e6000802017f */
[----:B---3--:R-:W-:Y:S05]  /*ae40*/  @!P1 NANOSLEEP.SYNCS 0x989680 ;  /* 0x009896800000995d */ /* 0x008fea0003900000 */
[----:B------:R-:W3:Y:S02]  /*ae50*/  @!P1 SYNCS.PHASECHK.TRANS64 P1, [R5+URZ+0x26810], R120 ;  /* 0x02681078050095a7 */ /* 0x000ee4000802007f */
[----:B---3--:R-:W-:Y:S05]  /*ae60*/  @!P1 BRA `(.L_x_3117) ;  /* 0xfffffffc00ec9947 */ /* 0x008fea000383ffff */
[----:B------:R-:W-:Y:S05]  /*ae70*/  BRA `(.L_x_3116) ;  /* 0xffffff7000d47947 */ /* 0x000fea000383ffff */
.L_x_3121:
[----:B------:R-:W-:-:S04]  /*ae80*/  IMAD.U32 R121, RZ, RZ, UR8 ;  /* 0x00000008ff797e24 */ /* 0x000fc8000f8e00ff */
[----:B------:R1:W1:Y:S03]  /*ae90*/  SYNCS.PHASECHK.TRANS64.TRYWAIT P1, [R121+URZ+0x26830], R120 ;  /* 0x02683078790075a7 */ /* 0x000266000802017f */
[----:B-1----:R-:W-:Y:S05]  /*aea0*/  @!P1 NANOSLEEP.SYNCS 0x989680 ;  /* 0x009896800000995d */ /* 0x002fea0003900000 */
[----:B------:R-:W1:Y:S02]  /*aeb0*/  @!P1 SYNCS.PHASECHK.TRANS64 P1, [R121+URZ+0x26830], R120 ;  /* 0x02683078790095a7 */ /* 0x000e64000802007f */
[----:B-1----:R-:W-:Y:S05]  /*aec0*/  @!P1 BRA `(.L_x_3121) ;  /* 0xfffffffc00ec9947 */ /* 0x002fea000383ffff */
[----:B------:R-:W-:Y:S05]  /*aed0*/  BRA `(.L_x_3120) ;  /* 0xffffff7800987947 */ /* 0x000fea000383ffff */
.L_x_3128:
[----:B------:R-:W-:Y:S01]  /*aee0*/  BSSY B0, `(.L_x_3227) ;  /* 0x0000005000007945 */ /* 0x000fe20003800000 */
[----:B------:R-:W-:-:S07]  /*aef0*/  IMAD.MOV.U32 R15, RZ, RZ, -0x1 ;  /* 0xffffffffff0f7424 */ /* 0x000fce00078e00ff */
[----:B-1----:R-:W-:Y:S05]  /*af00*/  WARPSYNC.COLLECTIVE R15, `(.L_x_3228) ;  /* 0x000000000f087348 */ /* 0x002fea0003c00000 */
[----:B------:R-:W-:Y:S01]  /*af10*/  NOP ;  /* 0x0000000000007918 */ /* 0x000fe20000000000 */
[----:B-1----:R-:W-:Y:S01]  /*af20*/  ENDCOLLECTIVE ;  /* 0x000000000000791b */ /* 0x002fe20003800000 */
.L_x_3228:
[----:B------:R-:W-:Y:S05]  /*af30*/  BSYNC B0 ;  /* 0x0000000000007941 */ /* 0x000fea0003800000 */
.L_x_3227:
[----:B------:R-:W-:Y:S05]  /*af40*/  BRA `(.L_x_3229) ;  /* 0xffffffa800a47947 */ /* 0x000fea000383ffff */
.L_x_3137:
[----:B------:R-:W-:Y:S01]  /*af50*/  BSSY B0, `(.L_x_3230) ;  /* 0x0000005000007945 */ /* 0x000fe20003800000 */
[----:B------:R-:W-:-:S07]  /*af60*/  IMAD.MOV.U32 R15, RZ, RZ, -0x1 ;  /* 0xffffffffff0f7424 */ /* 0x000fce00078e00ff */
[----:B-12---:R-:W-:Y:S05]  /*af70*/  WARPSYNC.COLLECTIVE R15, `(.L_x_3231) ;  /* 0x000000000f087348 */ /* 0x006fea0003c00000 */
[----:B------:R-:W-:Y:S01]  /*af80*/  NOP ;  /* 0x0000000000007918 */ /* 0x000fe20000000000 */
[----:B-12---:R-:W-:Y:S01]  /*af90*/  ENDCOLLECTIVE ;  /* 0x000000000000791b */ /* 0x006fe20003800000 */
.L_x_3231:
[----:B------:R-:W-:Y:S05]  /*afa0*/  BSYNC B0 ;  /* 0x0000000000007941 */ /* 0x000fea0003800000 */
.L_x_3230:
[----:B------:R-:W-:Y:S05]  /*afb0*/  BRA `(.L_x_3232) ;  /* 0xffffffac00947947 */ /* 0x000fea000383ffff */
.L_x_3154:
[----:B------:R-:W-:Y:S01]  /*afc0*/  BSSY B0, `(.L_x_3233) ;  /* 0x0000005000007945 */ /* 0x000fe20003800000 */
[----:B------:R-:W-:-:S07]  /*afd0*/  IMAD.MOV.U32 R15, RZ, RZ, -0x1 ;  /* 0xffffffffff0f7424 */ /* 0x000fce00078e00ff */
[----:B------:R-:W-:Y:S05]  /*afe0*/  WARPSYNC.COLLECTIVE R15, `(.L_x_3234) ;  /* 0x000000000f087348 */ /* 0x000fea0003c00000 */
[----:B------:R-:W-:Y:S01]  /*aff0*/  NOP ;  /* 0x0000000000007918 */ /* 0x000fe20000000000 */
[----:B------:R-:W-:Y:S01]  /*b000*/  ENDCOLLECTIVE ;  /* 0x000000000000791b */ /* 0x000fe20003800000 */
.L_x_3234:
[----:B------:R-:W-:Y:S05]  /*b010*/  BSYNC B0 ;  /* 0x0000000000007941 */ /* 0x000fea0003800000 */
.L_x_3233:
[----:B------:R-:W-:Y:S05]  /*b020*/  BRA `(.L_x_3235) ;  /* 0xffffffbc008c7947 */ /* 0x000fea000383ffff */
.L_x_3167:
[----:B------:R-:W-:Y:S01]  /*b030*/  BSSY B0, `(.L_x_3236) ;  /* 0x0000005000007945 */ /* 0x000fe20003800000 */
[----:B------:R-:W-:-:S07]  /*b040*/  IMAD.MOV.U32 R15, RZ, RZ, -0x1 ;  /* 0xffffffffff0f7424 */ /* 0x000fce00078e00ff */
[----:B------:R-:W-:Y:S05]  /*b050*/  WARPSYNC.COLLECTIVE R15, `(.L_x_3237) ;  /* 0x000000000f087348 */ /* 0x000fea0003c00000 */
[----:B------:R-:W-:Y:S01]  /*b060*/  NOP ;  /* 0x0000000000007918 */ /* 0x000fe20000000000 */
[----:B------:R-:W-:Y:S01]  /*b070*/  ENDCOLLECTIVE ;  /* 0x000000000000791b */ /* 0x000fe20003800000 */
.L_x_3237:
[----:B------:R-:W-:Y:S05]  /*b080*/  BSYNC B0 ;  /* 0x0000000000007941 */ /* 0x000fea0003800000 */
.L_x_3236:
[----:B------:R-:W-:Y:S05]  /*b090*/  BRA `(.L_x_3238) ;  /* 0xffffffc4003c7947 */ /* 0x000fea000383ffff */
.L_x_3179:
[----:B------:R-:W-:Y:S01]  /*b0a0*/  BSSY B0, `(.L_x_3239) ;  /* 0x0000005000007945 */ /* 0x000fe20003800000 */
[----:B------:R-:W-:-:S07]  /*b0b0*/  IMAD.MOV.U32 R15, RZ, RZ, -0x1 ;  /* 0xffffffffff0f7424 */ /* 0x000fce00078e00ff */
[----:B------:R-:W-:Y:S05]  /*b0c0*/  WARPSYNC.COLLECTIVE R15, `(.L_x_3240) ;  /* 0x000000000f087348 */ /* 0x000fea0003c00000 */
[----:B------:R-:W-:Y:S01]  /*b0d0*/  NOP ;  /* 0x0000000000007918 */ /* 0x000fe20000000000 */
[----:B------:R-:W-:Y:S01]  /*b0e0*/  ENDCOLLECTIVE ;  /* 0x000000000000791b */ /* 0x000fe20003800000 */
.L_x_3240:
[----:B------:R-:W-:Y:S05]  /*b0f0*/  BSYNC B0 ;  /* 0x0000000000007941 */ /* 0x000fea0003800000 */
.L_x_3239:
[----:B------:R-:W-:Y:S05]  /*b100*/  BRA `(.L_x_3241) ;  /* 0xffffffc800787947 */ /* 0x000fea000383ffff */
.L_x_3199:
[----:B-1----:R1:W2:Y:S02]  /*b110*/  SYNCS.PHASECHK.TRANS64.TRYWAIT P0, [R15+URZ+0x26820], R2 ;  /* 0x026820020f0075a7 */ /* 0x0022a4000800017f */
[----:B--2---:R-:W-:Y:S05]  /*b120*/  @!P0 NANOSLEEP.SYNCS 0x989680 ;  /* 0x009896800000895d */ /* 0x004fea0003900000 */
[----:B------:R-:W2:Y:S02]  /*b130*/  @!P0 SYNCS.PHASECHK.TRANS64 P0, [R15+URZ+0x26820], R2 ;  /* 0x026820020f0085a7 */ /* 0x000ea4000800007f */
[----:B--2---:R-:W-:Y:S05]  /*b140*/  @!P0 BRA `(.L_x_3199) ;  /* 0xfffffffc00f08947 */ /* 0x004fea000383ffff */
[----:B------:R-:W-:Y:S05]  /*b150*/  BRA `(.L_x_3242) ;  /* 0xffffffd800687947 */ /* 0x000fea000383ffff */
.L_x_3203:
[----:B--2---:R2:W3:Y:S02]  /*b160*/  SYNCS.PHASECHK.TRANS64.TRYWAIT P1, [R15+URZ+0x26840], R18 ;  /* 0x026840120f0075a7 */ /* 0x0044e4000802017f */
[----:B---3--:R-:W-:Y:S05]  /*b170*/  @!P1 NANOSLEEP.SYNCS 0x989680 ;  /* 0x009896800000995d */ /* 0x008fea0003900000 */
[----:B------:R-:W3:Y:S02]  /*b180*/  @!P1 SYNCS.PHASECHK.TRANS64 P1, [R15+URZ+0x26840], R18 ;  /* 0x026840120f0095a7 */ /* 0x000ee4000802007f */
[----:B---3--:R-:W-:Y:S05]  /*b190*/  @!P1 BRA `(.L_x_3203) ;  /* 0xfffffffc00f09947 */ /* 0x008fea000383ffff */
[----:B------:R-:W-:Y:S05]  /*b1a0*/  BRA `(.L_x_3243) ;  /* 0xffffffe000847947 */ /* 0x000fea000383ffff */
.L_x_3205:
[----:B-1----:R1:W3:Y:S02]  /*b1b0*/  SYNCS.PHASECHK.TRANS64.TRYWAIT P1, [R15+URZ+0x26828], R18 ;  /* 0x026828120f0075a7 */ /* 0x0022e4000802017f */
[----:B---3--:R-:W-:Y:S05]  /*b1c0*/  @!P1 NANOSLEEP.SYNCS 0x989680 ;  /* 0x009896800000995d */ /* 0x008fea0003900000 */
[----:B------:R-:W3:Y:S02]  /*b1d0*/  @!P1 SYNCS.PHASECHK.TRANS64 P1, [R15+URZ+0x26828], R18 ;  /* 0x026828120f0095a7 */ /* 0x000ee4000802007f */
[----:B---3--:R-:W-:Y:S05]  /*b1e0*/  @!P1 BRA `(.L_x_3205) ;  /* 0xfffffffc00f09947 */ /* 0x008fea000383ffff */
[----:B------:R-:W-:Y:S05]  /*b1f0*/  BRA `(.L_x_3244) ;  /* 0xffffffe400407947 */ /* 0x000fea000383ffff */
.L_x_3207:
[----:B---3--:R3:W4:Y:S02]  /*b200*/  SYNCS.PHASECHK.TRANS64.TRYWAIT P1, [R15+URZ+0x26848], R18 ;  /* 0x026848120f0075a7 */ /* 0x008724000802017f */
[----:B----4-:R-:W-:Y:S05]  /*b210*/  @!P1 NANOSLEEP.SYNCS 0x989680 ;  /* 0x009896800000995d */ /* 0x010fea0003900000 */
[----:B------:R-:W4:Y:S02]  /*b220*/  @!P1 SYNCS.PHASECHK.TRANS64 P1, [R15+URZ+0x26848], R18 ;  /* 0x026848120f0095a7 */ /* 0x000f24000802007f */
[----:B----4-:R-:W-:Y:S05]  /*b230*/  @!P1 BRA `(.L_x_3207) ;  /* 0xfffffffc00f09947 */ /* 0x010fea000383ffff */
[----:B------:R-:W-:Y:S05]  /*b240*/  BRA `(.L_x_3245) ;  /* 0xffffffe400fc7947 */ /* 0x000fea000383ffff */
.L_x_3209:
[----:B------:R-:W-:-:S07]  /*b250*/  SHF.L.U32 R4, R10, 0x1f, RZ ;  /* 0x0000001f0a047819 */ /* 0x000fce00000006ff */
.L_x_3246:
[----:B----4-:R4:W1:Y:S02]  /*b260*/  SYNCS.PHASECHK.TRANS64.TRYWAIT P1, [R15+URZ+0x26820], R4 ;  /* 0x026820040f0075a7 */ /* 0x010864000802017f */
[----:B-1----:R-:W-:Y:S05]  /*b270*/  @!P1 NANOSLEEP.SYNCS 0x989680 ;  /* 0x009896800000995d */ /* 0x002fea0003900000 */
[----:B------:R-:W1:Y:S02]  /*b280*/  @!P1 SYNCS.PHASECHK.TRANS64 P1, [R15+URZ+0x26820], R4 ;  /* 0x026820040f0095a7 */ /* 0x000e64000802007f */
[----:B-1----:R-:W-:Y:S05]  /*b290*/  @!P1 BRA `(.L_x_3246) ;  /* 0xfffffffc00f09947 */ /* 0x002fea000383ffff */
[----:B------:R-:W-:Y:S05]  /*b2a0*/  BRA `(.L_x_3247) ;  /* 0xffffffe8009c7947 */ /* 0x000fea000383ffff */
.L_x_3212:
[----:B----4-:R4:W1:Y:S02]  /*b2b0*/  SYNCS.PHASECHK.TRANS64.TRYWAIT P1, [R15+URZ+0x26840], R12 ;  /* 0x0268400c0f0075a7 */ /* 0x010864000802017f */
[----:B-1----:R-:W-:Y:S05]  /*b2c0*/  @!P1 NANOSLEEP.SYNCS 0x989680 ;  /* 0x009896800000995d */ /* 0x002fea0003900000 */
[----:B------:R-:W1:Y:S02]  /*b2d0*/  @!P1 SYNCS.PHASECHK.TRANS64 P1, [R15+URZ+0x26840], R12 ;  /* 0x0268400c0f0095a7 */ /* 0x000e64000802007f */
[----:B-1----:R-:W-:Y:S05]  /*b2e0*/  @!P1 BRA `(.L_x_3212) ;  /* 0xfffffffc00f09947 */ /* 0x002fea000383ffff */
[----:B------:R-:W-:Y:S05]  /*b2f0*/  BRA `(.L_x_3248) ;  /* 0xffffffec00747947 */ /* 0x000fea000383ffff */
.L_x_3214:
[----:B-1----:R1:W2:Y:S02]  /*b300*/  SYNCS.PHASECHK.TRANS64.TRYWAIT P1, [R15+URZ+0x26828], R12 ;  /* 0x0268280c0f0075a7 */ /* 0x0022a4000802017f */
[----:B--2---:R-:W-:Y:S05]  /*b310*/  @!P1 NANOSLEEP.SYNCS 0x989680 ;  /* 0x009896800000995d */ /* 0x004fea0003900000 */
[----:B------:R-:W2:Y:S02]  /*b320*/  @!P1 SYNCS.PHASECHK.TRANS64 P1, [R15+URZ+0x26828], R12 ;  /* 0x0268280c0f0095a7 */ /* 0x000ea4000802007f */
[----:B--2---:R-:W-:Y:S05]  /*b330*/  @!P1 BRA `(.L_x_3214) ;  /* 0xfffffffc00f09947 */ /* 0x004fea000383ffff */
[----:B------:R-:W-:Y:S05]  /*b340*/  BRA `(.L_x_3249) ;  /* 0xfffffff000247947 */ /* 0x000fea000383ffff */
.L_x_3216:
[----:B------:R1:W1:Y:S02]  /*b350*/  SYNCS.PHASECHK.TRANS64.TRYWAIT P0, [R3+URZ+0x26840], R0 ;  /* 0x02684000030075a7 */ /* 0x000264000800017f */
[----:B-1----:R-:W-:Y:S05]  /*b360*/  @!P0 NANOSLEEP.SYNCS 0x989680 ;  /* 0x009896800000895d */ /* 0x002fea0003900000 */
[----:B------:R-:W1:Y:S02]  /*b370*/  @!P0 SYNCS.PHASECHK.TRANS64 P0, [R3+URZ+0x26840], R0 ;  /* 0x02684000030085a7 */ /* 0x000e64000800007f */
[----:B-1----:R-:W-:Y:S05]  /*b380*/  @!P0 BRA `(.L_x_3216) ;  /* 0xfffffffc00f08947 */ /* 0x002fea000383ffff */
[----:B------:R-:W-:Y:S05]  /*b390*/  BRA `(.L_x_3250) ;  /* 0xfffffff000f07947 */ /* 0x000fea000383ffff */
.L_x_3218:
[----:B------:R-:W-:Y:S01]  /*b3a0*/  BSSY B0, `(.L_x_3251) ;  /* 0x0000006000007945 */ /* 0x000fe20003800000 */
[----:B------:R-:W-:-:S07]  /*b3b0*/  IMAD.MOV.U32 R15, RZ, RZ, -0x1 ;  /* 0xffffffffff0f7424 */ /* 0x000fce00078e00ff */
[----:B------:R-:W-:Y:S05]  /*b3c0*/  WARPSYNC.COLLECTIVE R15, `(.L_x_3252) ;  /* 0x000000000f0c7348 */ /* 0x000fea0003c00000 */
[----:B------:R-:W-:Y:S02]  /*b3d0*/  ELECT P6, UR62, PT ;  /* 0x00000000003e782f */ /* 0x000fe400038c0000 */
[----:B------:R-:W-:Y:S01]  /*b3e0*/  MOV R14, UR62 ;  /* 0x0000003e000e7c02 */ /* 0x000fe20008000f00 */
[----:B------:R-:W-:Y:S10]  /*b3f0*/  ENDCOLLECTIVE ;  /* 0x000000000000791b */ /* 0x000ff40003800000 */
.L_x_3252:
[----:B------:R-:W-:Y:S05]  /*b400*/  BSYNC B0 ;  /* 0x0000000000007941 */ /* 0x000fea0003800000 */
.L_x_3251:
[----:B------:R-:W-:Y:S05]  /*b410*/  BRA `(.L_x_3253) ;  /* 0xfffffff400bc7947 */ /* 0x000fea000383ffff */
.L_x_3220:
[----:B-1----:R1:W2:Y:S02]  /*b420*/  SYNCS.PHASECHK.TRANS64.TRYWAIT P0, [R7+URZ], R4 ;  /* 0x00000004070075a7 */ /* 0x0022a4000800017f */
[----:B--2---:R-:W-:Y:S05]  /*b430*/  @!P0 NANOSLEEP.SYNCS 0x989680 ;  /* 0x009896800000895d */ /* 0x004fea0003900000 */
[----:B------:R-:W2:Y:S02]  /*b440*/  @!P0 SYNCS.PHASECHK.TRANS64 P0, [R7+URZ], R4 ;  /* 0x00000004070085a7 */ /* 0x000ea4000800007f */
[----:B--2---:R-:W-:Y:S05]  /*b450*/  @!P0 BRA `(.L_x_3220) ;  /* 0xfffffffc00f08947 */ /* 0x004fea000383ffff */
[----:B------:R-:W-:Y:S05]  /*b460*/  BRA `(.L_x_3254) ;  /* 0xfffffff400fc7947 */ /* 0x000fea000383ffff */
.L_x_3221:
[----:B--2---:R2:W3:Y:S02]  /*b470*/  SYNCS.PHASECHK.TRANS64.TRYWAIT P0, [R3+URZ], R0 ;  /* 0x00000000030075a7 */ /* 0x0044e4000800017f */
[----:B---3--:R-:W-:Y:S05]  /*b480*/  @!P0 NANOSLEEP.SYNCS 0x989680 ;  /* 0x009896800000895d */ /* 0x008fea0003900000 */
[----:B------:R-:W3:Y:S02]  /*b490*/  @!P0 SYNCS.PHASECHK.TRANS64 P0, [R3+URZ], R0 ;  /* 0x00000000030085a7 */ /* 0x000ee4000800007f */
[----:B---3--:R-:W-:Y:S05]  /*b4a0*/  @!P0 BRA `(.L_x_3221) ;  /* 0xfffffffc00f08947 */ /* 0x008fea000383ffff */
[----:B------:R-:W-:Y:S05]  /*b4b0*/  BRA `(.L_x_3255) ;  /* 0xfffffff400f07947 */ /* 0x000fea000383ffff */
.L_x_3223:
[----:B--2---:R2:W3:Y:S02]  /*b4c0*/  SYNCS.PHASECHK.TRANS64.TRYWAIT P0, [R5+URZ], R4 ;  /* 0x00000004050075a7 */ /* 0x0044e4000800017f */
[----:B---3--:R-:W-:Y:S05]  /*b4d0*/  @!P0 NANOSLEEP.SYNCS 0x989680 ;  /* 0x009896800000895d */ /* 0x008fea0003900000 */
[----:B------:R-:W3:Y:S02]  /*b4e0*/  @!P0 SYNCS.PHASECHK.TRANS64 P0, [R5+URZ], R4 ;  /* 0x00000004050085a7 */ /* 0x000ee4000800007f */
[----:B---3--:R-:W-:Y:S05]  /*b4f0*/  @!P0 BRA `(.L_x_3223) ;  /* 0xfffffffc00f08947 */ /* 0x008fea000383ffff */
[----:B------:R-:W-:Y:S05]  /*b500*/  BRA `(.L_x_3256) ;  /* 0xfffffff400f47947 */ /* 0x000fea000383ffff */
.L_x_3257:
        /* <DEDUP_REMOVED lines=15> */
.L_x_6574:


//--------------------- .text._ZN7cutlass13device_kernelIN5flash11enable_sm90INS1_16FlashAttnBwdSm90INS1_25CollectiveMainloopBwdSm90ILi2ELi2ELi2EN4cute5tupleIJNS5_1CILi1EEES8_S8_EEENS6_IJNS7_ILi64EEENS7_ILi128EEENS7_ILi96EEEEEENS_10bfloat16_tEfNS_4arch4Sm90ELb0ELb0ELb0ELb0ELb0ELb1ELb0ELb0ELi2ELi1ELi2ELi1ELb1EEENS1_21CollectiveEpilogueBwdISD_SE_SG_Li256ELb0ELb0ELi1EEENS1_19SingleTileSchedulerILb0ELb0ELb0ELi128EEEEEEEEEvNT_6ParamsE --------------------------
	.section	.text._ZN7cutlass13device_kernelIN5flash11enable_sm90INS1_16FlashAttnBwdSm90INS1_25CollectiveMainloopBwdSm90ILi2ELi2ELi2EN4cute5tupleIJNS5_1CILi1EEES8_S8_EEENS6_IJNS7_ILi64EEENS7_ILi128EEENS7_ILi96EEEEEENS_10bfloat16_tEfNS_4arch4Sm90ELb0ELb0ELb0ELb0ELb0ELb1ELb0ELb0ELi2ELi1ELi2ELi1ELb1EEENS1_21CollectiveEpilogueBwdISD_SE_SG_Li256ELb0ELb0ELi1EEENS1_19SingleTileSchedulerILb0ELb0ELb0ELi128EEEEEEEEEvNT_6ParamsE,"ax",@progbits
	.align	128
.text._ZN7cutlass13device_kernelIN5flash11enable_sm90INS1_16FlashAttnBwdSm90INS1_25CollectiveMainloopBwdSm90ILi2ELi2ELi2EN4cute5tupleIJNS5_1CILi1EEES8_S8_EEENS6_IJNS7_ILi64EEENS7_ILi128EEENS7_ILi96EEEEEENS_10bfloat16_tEfNS_4arch4Sm90ELb0ELb0ELb0ELb0ELb0ELb1ELb0ELb0ELi2ELi1ELi2ELi1ELb1EEENS1_21CollectiveEpilogueBwdISD_SE_SG_Li256ELb0ELb0ELi1EEENS1_19SingleTileSchedulerILb0ELb0ELb0ELi128EEEEEEEEEvNT_6ParamsE:
        .type           _ZN7cutlass13device_kernelIN5flash11enable_sm90INS1_16FlashAttnBwdSm90INS1_25CollectiveMainloopBwdSm90ILi2ELi2ELi2EN4cute5tupleIJNS5_1CILi1EEES8_S8_EEENS6_IJNS7_ILi64EEENS7_ILi128EEENS7_ILi96EEEEEENS_10bfloat16_tEfNS_4arch4Sm90ELb0ELb0ELb0ELb0ELb0ELb1ELb0ELb0ELi2ELi1ELi2ELi1ELb1EEENS1_21CollectiveEpilogueBwdISD_SE_SG_Li256ELb0ELb0ELi1EEENS1_19SingleTileSchedulerILb0ELb0ELb0ELi128EEEEEEEEEvNT_6ParamsE,@function
        .size           _ZN7cutlass13device_kernelIN5flash11enable_sm90INS1_16FlashAttnBwdSm90INS1_25CollectiveMainloopBwdSm90ILi2ELi2ELi2EN4cute5tupleIJNS5_1CILi1EEES8_S8_EEENS6_IJNS7_ILi64EEENS7_ILi128EEENS7_ILi96EEEEEENS_10bfloat16_tEfNS_4arch4Sm90ELb0ELb0ELb0ELb0ELb0ELb1ELb0ELb0ELi2ELi1ELi2ELi1ELb1EEENS1_21CollectiveEpilogueBwdISD_SE_SG_Li256ELb0ELb0ELi1EEENS1_19SingleTileSchedulerILb0ELb0ELb0ELi128EEEEEEEEEvNT_6ParamsE,(.L_x_6575 - _ZN7cutlass13device_kernelIN5flash11enable_sm90INS1_16FlashAttnBwdSm90INS1_25CollectiveMainloopBwdSm90ILi2ELi2ELi2EN4cute5tupleIJNS5_1CILi1EEES8_S8_EEENS6_IJNS7_ILi64EEENS7_ILi128EEENS7_ILi96EEEEEENS_10bfloat16_tEfNS_4arch4Sm90ELb0ELb0ELb0ELb0ELb0ELb1ELb0ELb0ELi2ELi1ELi2ELi1ELb1EEENS1_21CollectiveEpilogueBwdISD_SE_SG_Li256ELb0ELb0ELi1EEENS1_19SingleTileSchedulerILb0ELb0ELb0ELi128EEEEEEEEEvNT_6ParamsE)
        .other          _ZN7cutlass13device_kernelIN5flash11enable_sm90INS1_16FlashAttnBwdSm90INS1_25CollectiveMainloopBwdSm90ILi2ELi2ELi2EN4cute5tupleIJNS5_1CILi1EEES8_S8_EEENS6_IJNS7_ILi64EEENS7_ILi128EEENS7_ILi96EEEEEENS_10bfloat16_tEfNS_4arch4Sm90ELb0ELb0ELb0ELb0ELb0ELb1ELb0ELb0ELi2ELi1ELi2ELi1ELb1EEENS1_21CollectiveEpilogueBwdISD_SE_SG_Li256ELb0ELb0ELi1EEENS1_19SingleTileSchedulerILb0ELb0ELb0ELi128EEEEEEEEEvNT_6ParamsE,@"STO_CUDA_ENTRY STV_DEFAULT"
_ZN7cutlass13device_kernelIN5flash11enable_sm90INS1_16FlashAttnBwdSm90INS1_25CollectiveMainloopBwdSm90ILi2ELi2ELi2EN4cute5tupleIJNS5_1CILi1EEES8_S8_EEENS6_IJNS7_ILi64EEENS7_ILi128EEENS7_ILi96EEEEEENS_10bfloat16_tEfNS_4arch4Sm90ELb0ELb0ELb0ELb0ELb0ELb1ELb0ELb0ELi2ELi1ELi2ELi1ELb1EEENS1_21CollectiveEpilogueBwdISD_SE_SG_Li256ELb0ELb0ELi1EEENS1_19SingleTileSchedulerILb0ELb0ELb0ELi128EEEEEEEEEvNT_6ParamsE:
[----:B------:R-:W1:Y:S01]  /*0000*/  LDC R1, c[0x0][0x28] ;  /* 0x00000a00ff017b82 */ /* 0x000e620000000800 */
[----:B------:R-:W2:Y:S01]  /*0010*/  S2R R3, SR_TID.X ;  /* 0x0000000000037919 */ /* 0x000ea20000002100 */
[----:B------:R-:W-:Y:S01]  /*0020*/  ELECT P0, URZ, PT ;  /* 0x00000000003f782f */ /* 0x000fe20003800000 */
[----:B------:R-:W-:Y:S01]  /*0030*/  BSSY B0, `(.L_x_3258) ;  /* 0x000001a000007945 */ /* 0x000fe20003800000 */
[--C-:B--2---:R-:W-:Y:S02]  /*0040*/  SHF.R.U32.HI R0, RZ, 0x5, R3.reuse ;  /* 0x00000005ff007819 */ /* 0x104fe40000011603 */
[----:B------:R-:W-:-:S03]  /*0050*/  SHF.R.U32.HI R3, RZ, 0x7, R3 ;  /* 0x00000007ff037819 */ /* 0x000fc60000011603 */
[----:B------:R-:W2:Y:S02]  /*0060*/  SHFL.IDX PT, R2, R0, RZ, 0x1f ;  /* 0x00001fff00027589 */ /* 0x000ea400000e0000 */
[----:B--2---:R-:W-:-:S13]  /*0070*/  ISETP.EQ.AND P0, PT, R2, RZ, P0 ;  /* 0x000000ff0200720c */ /* 0x004fda0000702270 */
        /* <DEDUP_REMOVED lines=21> */
.L_x_3259:
[----:B------:R-:W-:Y:S05]  /*01d0*/  BSYNC B0 ;  /* 0x0000000000007941 */ /* 0x000fea0003800000 */
.L_x_3258:
        /* <DEDUP_REMOVED lines=37> */
.L_x_3260:
        /* <DEDUP_REMOVED lines=22> */
.L_x_3261:
[----:B------:R-:W-:Y:S01]  /*0590*/  PLOP3.LUT P0, PT, PT, PT, UP0, 0x80, 0x0 ;  /* 0x000000000000781c */ /* 0x000fe20003f0f008 */
[----:B------:R-:W-:Y:S01]  /*05a0*/  NOP ;  /* 0x0000000000007918 */ /* 0x000fe20000000000 */
[----:B-12-45:R-:W-:Y:S11]  /*05b0*/  BAR.SYNC.DEFER_BLOCKING 0x0 ;  /* 0x0000000000007b1d */ /* 0x036ff60000010000 */
[----:B------:R-:W-:Y:S05]  /*05c0*/  @!P0 BRA `(.L_x_3262) ;  /* 0x00000044000c8947 */ /* 0x000fea0003800000 */
.L_x_3263:
        /* <DEDUP_REMOVED lines=35> */
.L_x_3265:
        /* <DEDUP_REMOVED lines=15> */
.L_x_3264:
        /* <DEDUP_REMOVED lines=22> */
.L_x_3267:
[----:B------:R1:W2:Y:S01]  /*0a50*/  LDC.64 R14, c[0x4][R17] ;  /* 0x01000000110e7b82 */ /* 0x0002a20000000a00 */
        /* <DEDUP_REMOVED lines=14> */
.L_x_3266:
[----:B------:R-:W-:Y:S01]  /*0b40*/  SHF.R.S32.HI R121, RZ, 0x1f, R120 ;  /* 0x0000001fff797819 */ /* 0x000fe20000011478 */
[----:B------:R-:W-:-:S03]  /*0b50*/  UMOV UR4, 0xffffffff ;  /* 0xffffffff00047882 */ /* 0x000fc60000000000 */
[----:B------:R-:W-:-:S04]  /*0b60*/  LEA.HI R0, R121, R120, RZ, 0x7 ;  /* 0x0000007879007211 */ /* 0x000fc800078f38ff */
[----:B------:R-:W-:Y:S01]  /*0b70*/  SHF.R.S32.HI R23, RZ, 0x7, R0 ;  /* 0x00000007ff177819 */ /* 0x000fe20000011400 */
[----:B------:R-:W-:Y:S06]  /*0b80*/  BRA.DIV UR4, `(.L_x_3268) ;  /* 0x0000006e04307947 */ /* 0x000fec000b800000 */
[----:B------:R1:W2:Y:S02]  /*0b90*/  SHFL.IDX PT, R14, R23, RZ, 0x1f ;  /* 0x00001fff170e7589 */ /* 0x0002a400000e0000 */
.L_x_3342:
[----:B------:R-:W-:Y:S01]  /*0ba0*/  SHF.L.U32 R5, RZ, 0x1f, RZ ;  /* 0x0000001fff057819 */ /* 0x000fe200000006ff */
[----:B------:R-:W-:Y:S01]  /*0bb0*/  VIADD R222, R2, 0x6000 ;  /* 0x0000600002de7836 */ /* 0x000fe20000000000 */
[----:B------:R-:W-:Y:S02]  /*0bc0*/  LEA.HI R19, R121, R120, RZ, 0x4 ;  /* 0x0000007879137211 */ /* 0x000fe400078f20ff */
[----:B------:R-:W3:Y:S01]  /*0bd0*/  SYNCS.PHASECHK.TRANS64.TRYWAIT P0, [R2+URZ+0x26800], R5 ;  /* 0x02680005020075a7 */ /* 0x000ee2000800017f */
[----:B------:R-:W-:Y:S02]  /*0be0*/  LOP3.LUT R3, R0, 0xffffff80, RZ, 0xc0, !PT ;  /* 0xffffff8000037812 */ /* 0x000fe400078ec0ff */
[----:B------:R-:W-:Y:S02]  /*0bf0*/  SHF.R.S32.HI R4, RZ, 0x4, R19 ;  /* 0x00000004ff047819 */ /* 0x000fe40000011413 */
[----:B--2---:R-:W-:Y:S01]  /*0c00*/  LEA.HI R0, R14, R14, RZ, 0x1 ;  /* 0x0000000e0e007211 */ /* 0x004fe200078f08ff */
[----:B------:R-:W-:Y:S01]  /*0c10*/  IMAD.IADD R122, R120, 0x1, -R3 ;  /* 0x00000001787a7824 */ /* 0x000fe200078e0a03 */
[----:B------:R-:W-:-:S02]  /*0c20*/  LEA.HI R3, R19, R4, RZ, 0x1 ;  /* 0x0000000413037211 */ /* 0x000fc400078f08ff */
[----:B------:R-:W-:Y:S02]  /*0c30*/  LOP3.LUT R17, R0, 0xfffffffe, RZ, 0xc0, !PT ;  /* 0xfffffffe00117812 */ /* 0x000fe400078ec0ff */
[----:B------:R-:W-:Y:S02]  /*0c40*/  SHF.R.S32.HI R125, RZ, 0x1f, R122 ;  /* 0x0000001fff7d7819 */ /* 0x000fe4000001147a */
[----:B------:R-:W-:Y:S01]  /*0c50*/  LOP3.LUT R3, R3, 0xfffffffe, RZ, 0xc0, !PT ;  /* 0xfffffffe03037812 */ /* 0x000fe200078ec0ff */
[----:B------:R-:W-:Y:S01]  /*0c60*/  IMAD.IADD R17, R14, 0x1, -R17 ;  /* 0x000000010e117824 */ /* 0x000fe200078e0a11 */
[----:B------:R-:W-:Y:S02]  /*0c70*/  LEA.HI R126, R125, R122, RZ, 0x2 ;  /* 0x0000007a7d7e7211 */ /* 0x000fe400078f10ff */
[----:B------:R-:W-:Y:S01]  /*0c80*/  LOP3.LUT P1, RZ, R222, 0x1bf, RZ, 0xc0, !PT ;  /* 0x000001bfdeff7812 */ /* 0x000fe2000782c0ff */
[----:B------:R-:W-:Y:S01]  /*0c90*/  IMAD.IADD R124, R4, 0x1, -R3 ;  /* 0x00000001047c7824 */ /* 0x000fe200078e0a03 */
[----:B------:R-:W-:-:S02]  /*0ca0*/  LEA.HI R0, R121, R120, RZ, 0x5 ;  /* 0x0000007879007211 */ /* 0x000fc400078f28ff */
[----:B------:R-:W-:Y:S01]  /*0cb0*/  LOP3.LUT R3, R126, 0x7ffffffc, RZ, 0xc0, !PT ;  /* 0x7ffffffc7e037812 */ /* 0x000fe200078ec0ff */
[----:B---3--:R-:W-:Y:S08]  /*0cc0*/  @P0 BRA `(.L_x_3269) ;  /* 0x0000000000080947 */ /* 0x008ff00003800000 */
[----:B------:R-:W2:Y:S02]  /*0cd0*/  SYNCS.PHASECHK.TRANS64.TRYWAIT P0, [R2+URZ+0x26800], R5 ;  /* 0x02680005020075a7 */ /* 0x000ea4000800017f */
[----:B--2---:R-:W-:Y:S05]  /*0ce0*/  @!P0 BRA `(.L_x_3270) ;  /* 0x0000006800f88947 */ /* 0x004fea0003800000 */
.L_x_3269:
        /* <DEDUP_REMOVED lines=20> */
.L_x_3271:
[----:B------:R-:W-:Y:S01]  /*0e30*/  LOP3.LUT R19, R19, 0xfffffff0, RZ, 0xc0, !PT ;  /* 0xfffffff013137812 */ /* 0x000fe200078ec0ff */
        /* <DEDUP_REMOVED lines=18> */
[----:B------:R-:W-:Y:S01]  /*0f60*/  LOP3.LUT R0, R0, 0x7fffffe, RZ, 0xc0, !PT ;  /* 0x07fffffe00007812 */ /* 0x000fe200078ec0ff */
[----:B--2---:R-:W-:Y:S01]  /*0f70*/  IMAD.SHL.U32 R5, R6, 0x20, RZ ;  /* 0x0000002006057824 */ /* 0x004fe200078e00ff */
[----:B------:R-:W-:Y:S01]  /*0f80*/  LOP3.LUT R4, R4, 0xfffffffc, RZ, 0xc0, !PT ;  /* 0xfffffffc04047812 */ /* 0x000fe200078ec0ff */
[----:B------:R-:W-:Y:S01]  /*0f90*/  IMAD.SHL.U32 R6, R124, 0x8, RZ ;  /* 0x000000087c067824 */ /* 0x000fe200078e00ff */
[----:B------:R-:W-:Y:S01]  /*0fa0*/  CS2R R104, SRZ ;  /* 0x0000000000687805 */ /* 0x000fe2000001ff00 */
[----:B------:R-:W-:Y:S01]  /*0fb0*/  IMAD.IADD R0, R19, 0x1, -R0 ;  /* 0x0000000113007824 */ /* 0x000fe200078e0a00 */
[----:B------:R-:W-:Y:S01]  /*0fc0*/  LOP3.LUT R8, R5, 0xffffff00, RZ, 0xc0, !PT ;  /* 0xffffff0005087812 */ /* 0x000fe200078ec0ff */
[----:B------:R-:W-:Y:S01]  /*0fd0*/  IMAD.IADD R4, R3, 0x1, -R4 ;  /* 0x0000000103047824 */ /* 0x000fe200078e0a04 */
[----:B------:R-:W-:Y:S02]  /*0fe0*/  CS2R R102, SRZ ;  /* 0x0000000000667805 */ /* 0x000fe4000001ff00 */
[----:B------:R-:W-:-:S02]  /*0ff0*/  CS2R R100, SRZ ;  /* 0x0000000000647805 */ /* 0x000fc4000001ff00 */
[----:B------:R-:W-:Y:S01]  /*1000*/  CS2R R98, SRZ ;  /* 0x0000000000627805 */ /* 0x000fe2000001ff00 */
[C---:B------:R-:W-:Y:S01]  /*1010*/  IMAD.SHL.U32 R3, R4.reuse, 0x40, RZ ;  /* 0x0000004004037824 */ /* 0x040fe200078e00ff */
[----:B------:R-:W-:Y:S01]  /*1020*/  LOP3.LUT P0, RZ, R4, 0x2, RZ, 0xc0, !PT ;  /* 0x0000000204ff7812 */ /* 0x000fe2000780c0ff */
[----:B------:R-:W-:Y:S01]  /*1030*/  IMAD R5, R123, 0x200, R8 ;  /* 0x000002007b057824 */ /* 0x000fe200078e0208 */
[----:B------:R-:W-:Y:S02]  /*1040*/  CS2R R96, SRZ ;  /* 0x0000000000607805 */ /* 0x000fe4000001ff00 */
[----:B------:R-:W-:Y:S02]  /*1050*/  CS2R R94, SRZ ;  /* 0x00000000005e7805 */ /* 0x000fe4000001ff00 */
[----:B------:R-:W-:Y:S01]  /*1060*/  LOP3.LUT R3, R3, 0xc0, RZ, 0xc0, !PT ;  /* 0x000000c003037812 */ /* 0x000fe200078ec0ff */
[----:B------:R-:W-:Y:S01]  /*1070*/  IMAD R0, R0, 0x20, R5 ;  /* 0x0000002000007824 */ /* 0x000fe200078e0205 */
[----:B------:R-:W-:-:S02]  /*1080*/  SEL R22, R22, 0xffffffe0, !P0 ;  /* 0xffffffe016167807 */ /* 0x000fc40004000000 */
[----:B------:R-:W-:Y:S02]  /*1090*/  CS2R R92, SRZ ;  /* 0x00000000005c7805 */ /* 0x000fe4000001ff00 */
[----:B------:R-:W-:Y:S02]  /*10a0*/  LOP3.LUT R6, R3, 0x8, R6, 0xf8, !PT ;  /* 0x0000000803067812 */ /* 0x000fe400078ef806 */
[----:B------:R-:W-:Y:S02]  /*10b0*/  CS2R R90, SRZ ;  /* 0x00000000005a7805 */ /* 0x000fe4000001ff00 */
[----:B------:R-:W-:Y:S02]  /*10c0*/  SHF.R.U32.HI R3, RZ, 0x3, R3 ;  /* 0x00000003ff037819 */ /* 0x000fe40000011603 */
[----:B------:R-:W-:Y:S02]  /*10d0*/  CS2R R88, SRZ ;  /* 0x0000000000587805 */ /* 0x000fe4000001ff00 */
[----:B------:R-:W-:-:S02]  /*10e0*/  PLOP3.LUT P0, PT, PT, PT, UP0, 0x80, 0x0 ;  /* 0x000000000000781c */ /* 0x000fc40003f0f008 */
[----:B------:R-:W-:Y:S02]  /*10f0*/  CS2R R86, SRZ ;  /* 0x0000000000567805 */ /* 0x000fe4000001ff00 */
[----:B------:R-:W-:Y:S02]  /*1100*/  LOP3.LUT R3, R6, R3, RZ, 0x3c, !PT ;  /* 0x0000000306037212 */ /* 0x000fe400078e3cff */
[----:B------:R-:W-:Y:S02]  /*1110*/  CS2R R84, SRZ ;  /* 0x0000000000547805 */ /* 0x000fe4000001ff00 */
[----:B------:R-:W-:Y:S02]  /*1120*/  CS2R R82, SRZ ;  /* 0x0000000000527805 */ /* 0x000fe4000001ff00 */
[----:B------:R-:W-:Y:S02]  /*1130*/  CS2R R80, SRZ ;  /* 0x0000000000507805 */ /* 0x000fe4000001ff00 */
[----:B------:R-:W-:Y:S01]  /*1140*/  CS2R R78, SRZ ;  /* 0x00000000004e7805 */ /* 0x000fe2000001ff00 */
[----:B------:R-:W-:Y:S01]  /*1150*/  IMAD.IADD R3, R3, 0x1, R0 ;  /* 0x0000000103037824 */ /* 0x000fe200078e0200 */
[----:B------:R-:W-:-:S02]  /*1160*/  CS2R R76, SRZ ;  /* 0x00000000004c7805 */ /* 0x000fc4000001ff00 */
[----:B------:R-:W-:Y:S02]  /*1170*/  CS2R R74, SRZ ;  /* 0x00000000004a7805 */ /* 0x000fe4000001ff00 */
[----:B------:R-:W-:Y:S01]  /*1180*/  CS2R R72, SRZ ;  /* 0x0000000000487805 */ /* 0x000fe2000001ff00 */
[----:B------:R-:W-:Y:S01]  /*1190*/  IMAD R19, R3, 0x2, R2 ;  /* 0x0000000203137824 */ /* 0x000fe200078e0202 */
[----:B------:R-:W-:Y:S02]  /*11a0*/  CS2R R70, SRZ ;  /* 0x0000000000467805 */ /* 0x000fe4000001ff00 */
[----:B------:R-:W-:Y:S02]  /*11b0*/  CS2R R68, SRZ ;  /* 0x0000000000447805 */ /* 0x000fe4000001ff00 */
[----:B------:R-:W-:Y:S01]  /*11c0*/  CS2R R66, SRZ ;  /* 0x0000000000427805 */ /* 0x000fe2000001ff00 */
[----:B------:R-:W-:Y:S01]  /*11d0*/  IMAD.IADD R22, R19, 0x1, R22 ;  /* 0x0000000113167824 */ /* 0x000fe200078e0216 */
[----:B------:R2:W3:Y:S01]  /*11e0*/  LDSM.16.M88.4 R184, [R19+0x6000] ;  /* 0x0060000013b8783b */ /* 0x0004e20000000200 */
[----:B------:R-:W-:-:S02]  /*11f0*/  CS2R R64, SRZ ;  /* 0x0000000000407805 */ /* 0x000fc4000001ff00 */
[----:B------:R-:W-:Y:S02]  /*1200*/  CS2R R62, SRZ ;  /* 0x00000000003e7805 */ /* 0x000fe4000001ff00 */
[----:B------:R-:W-:Y:S01]  /*1210*/  CS2R R60, SRZ ;  /* 0x00000000003c7805 */ /* 0x000fe2000001ff00 */
[----:B------:R2:W4:Y:S01]  /*1220*/  LDSM.16.M88.4 R188, [R19+0x8000] ;  /* 0x0080000013bc783b */ /* 0x0005220000000200 */
[----:B------:R-:W-:Y:S02]  /*1230*/  CS2R R58, SRZ ;  /* 0x00000000003a7805 */ /* 0x000fe4000001ff00 */
[----:B------:R-:W-:Y:S02]  /*1240*/  CS2R R56, SRZ ;  /* 0x0000000000387805 */ /* 0x000fe4000001ff00 */
[----:B------:R-:W-:Y:S01]  /*1250*/  CS2R R54, SRZ ;  /* 0x0000000000367805 */ /* 0x000fe2000001ff00 */
[----:B------:R2:W5:Y:S01]  /*1260*/  LDSM.16.M88.4 R192, [R19+0xa000] ;  /* 0x00a0000013c0783b */ /* 0x0005620000000200 */
        /* <DEDUP_REMOVED lines=25> */
[----:B------:R-:W-:Y:S01]  /*1400*/  SHF.R.S32.HI R0, RZ, 0x2, R126 ;  /* 0x00000002ff007819 */ /* 0x000fe2000001147e */
[----:B------:R-:W-:Y:S01]  /*1410*/  UIADD3 UR4, UR4, 0x3f, URZ ;  /* 0x0000003f04047890 */ /* 0x000fe2000fffe03f */
[----:B------:R-:W-:Y:S01]  /*1420*/  SHF.R.S32.HI R125, RZ, 0x5, R125 ;  /* 0x00000005ff7d7819 */ /* 0x000fe2000001147d */
[C---:B------:R-:W-:Y:S01]  /*1430*/  IMAD R5, R23.reuse, 0x300, R122 ;  /* 0x0000030017057824 */ /* 0x040fe200078e027a */
[----:B------:R-:W-:Y:S01]  /*1440*/  LOP3.LUT R120, R120, 0x1c0, RZ, 0xc0, !PT ;  /* 0x000001c078787812 */ /* 0x000fe200078ec0ff */
[----:B------:R-:W-:Y:S01]  /*1450*/  USHF.R.S32.HI UR5, URZ, 0x1f, UR4 ;  /* 0x0000001f3f057899 */ /* 0x000fe20008011404 */
[----:B------:R-:W-:Y:S01]  /*1460*/  IMAD R7, R23, 0x8, R124 ;  /* 0x0000000817077824 */ /* 0x000fe200078e027c */
[----:B------:R-:W-:Y:S01]  /*1470*/  ULOP3.LUT UR11, UR38, 0x1, URZ, 0xfc, !UPT ;  /* 0x00000001260b7892 */ /* 0x000fe2000f8efc3f */
[----:B------:R-:W-:Y:S01]  /*1480*/  LOP3.LUT R123, R120, 0x30, R123, 0xf8, !PT ;  /* 0x00000030787b7812 */ /* 0x000fe200078ef87b */
[----:B------:R-:W-:Y:S01]  /*1490*/  ULEA.HI UR5, UR5, UR4, URZ, 0x6 ;  /* 0x0000000405057291 */ /* 0x000fe2000f8f303f */
[----:B------:R-:W-:Y:S01]  /*14a0*/  SHF.R.U32.HI R120, RZ, 0x3, R120 ;  /* 0x00000003ff787819 */ /* 0x000fe20000011678 */
[----:B------:R-:W-:Y:S01]  /*14b0*/  IMAD.SHL.U32 R5, R5, 0x4, RZ ;  /* 0x0000000405057824 */ /* 0x000fe200078e00ff */
[----:B------:R-:W-:Y:S01]  /*14c0*/  LOP3.LUT R123, R123, 0x8, R6, 0xf8, !PT ;  /* 0x000000087b7b7812 */ /* 0x000fe200078ef806 */
[----:B------:R-:W-:Y:S01]  /*14d0*/  IMAD.MOV.U32 R119, RZ, RZ, RZ ;  /* 0x000000ffff777224 */ /* 0x000fe200078e00ff */
[----:B------:R-:W-:-:S02]  /*14e0*/  USHF.R.S32.HI UR7, URZ, 0x6, UR5 ;  /* 0x000000063f077899 */ /* 0x000fc40008011405 */
[----:B------:R-:W-:Y:S01]  /*14f0*/  LOP3.LUT R120, R123, R120, RZ, 0x3c, !PT ;  /* 0x000000787b787212 */ /* 0x000fe200078e3cff */
[----:B------:R-:W-:Y:S01]  /*1500*/  UMOV UR4, URZ ;  /* 0x0000003f00047c82 */ /* 0x000fe20008000000 */
[----:B------:R-:W-:Y:S01]  /*1510*/  UMOV UR5, URZ ;  /* 0x0000003f00057c82 */ /* 0x000fe20008000000 */
[----:B------:R-:W-:Y:S01]  /*1520*/  UMOV UR6, URZ ;  /* 0x0000003f00067c82 */ /* 0x000fe20008000000 */
[----:B------:R-:W-:Y:S01]  /*1530*/  ULDC UR20, c[0x0][0x744] ;  /* 0x0001d10000147ab9 */ /* 0x000fe20000000800 */
[----:B--2---:R-:W-:Y:S01]  /*1540*/  IMAD R4, R4, -0x80, R3 ;  /* 0xffffff8004047824 */ /* 0x004fe200078e0203 */
[----:B------:R-:W-:-:S03]  /*1550*/  SHF.R.S32.HI R3, RZ, 0x1f, R126 ;  /* 0x0000001fff037819 */ /* 0x000fc6000001147e */
[----:B------:R-:W-:Y:S01]  /*1560*/  IMAD R125, R125, -0x10, R4 ;  /* 0xfffffff07d7d7824 */ /* 0x000fe200078e0204 */
[----:B------:R-:W-:Y:S02]  /*1570*/  LEA.HI R3, R3, R0, RZ, 0x3 ;  /* 0x0000000003037211 */ /* 0x000fe400078f18ff */
[----:B------:R-:W-:Y:S02]  /*1580*/  LEA.HI R4, R23, R23, RZ, 0x1 ;  /* 0x0000001717047211 */ /* 0x000fe400078f08ff */
[----:B------:R-:W-:Y:S02]  /*1590*/  LOP3.LUT R3, R3, 0xfffffff8, RZ, 0xc0, !PT ;  /* 0xfffffff803037812 */ /* 0x000fe400078ec0ff */
[----:B------:R-:W-:Y:S02]  /*15a0*/  LOP3.LUT R4, R4, 0xfffffffe, RZ, 0xc0, !PT ;  /* 0xfffffffe04047812 */ /* 0x000fe400078ec0ff */
[----:B------:R-:W-:Y:S01]  /*15b0*/  IADD3 R6, R125, R3, -R0 ;  /* 0x000000037d067210 */ /* 0x000fe20007ffe800 */
[----:B------:R-:W-:-:S02]  /*15c0*/  IMAD.U32 R0, R7, 0x200, R120 ;  /* 0x0000020007007824 */ /* 0x000fc400078e0078 */
[----:B------:R-:W-:Y:S02]  /*15d0*/  IMAD.IADD R3, R23, 0x1, -R4 ;  /* 0x0000000117037824 */ /* 0x000fe400078e0a04 */
[----:B------:R-:W-:Y:S02]  /*15e0*/  IMAD R4, R5, 0x4, R2 ;  /* 0x0000000405047824 */ /* 0x000fe400078e0202 */
[----:B------:R-:W-:-:S07]  /*15f0*/  IMAD R3, R3, -0x40, R6 ;  /* 0xffffffc003037824 */ /* 0x000fce00078e0206 */
.L_x_3283:
[----:B------:R-:W-:-:S06]  /*1600*/  UISETP.NE.AND UP0, UPT, UR11, 0x3, UPT ;  /* 0x000000030b00788c */ /* 0x000fcc000bf05270 */
[----:B------:R-:W-:-:S13]  /*1610*/  PLOP3.LUT P0, PT, PT, PT, UP0, 0x80, 0x0 ;  /* 0x000000000000781c */ /* 0x000fda0003f0f008 */
[----:B-1----:R-:W-:Y:S05]  /*1620*/  @!P0 BRA `(.L_x_3273) ;  /* 0x0000000000048947 */ /* 0x002fea0003800000 */
[----:B------:R-:W-:Y:S01]  /*1630*/  BPT.TRAP 0x1 ;  /* 0x000000040000795c */ /* 0x000fe20000300000 */
.L_x_3273:
[----:B------:R-:W-:Y:S01]  /*1640*/  R2UR UR8, R2 ;  /* 0x00000000020872ca */ /* 0x000fe200000e0000 */
[----:B------:R-:W-:-:S05]  /*1650*/  IMAD.U32 R6, RZ, RZ, UR5 ;  /* 0x00000005ff067e24 */ /* 0x000fca000f8e00ff */
[----:B------:R-:W-:-:S07]  /*1660*/  SHF.L.U32 R6, R6, 0x1f, RZ ;  /* 0x0000001f06067819 */ /* 0x000fce00000006ff */
[----:B------:R-:W-:-:S09]  /*1670*/  ULEA UR8, UR6, UR8, 0x3 ;  /* 0x0000000806087291 */ /* 0x000fd2000f8e183f */
[----:B------:R2:W3:Y:S01]  /*1680*/  SYNCS.PHASECHK.TRANS64.TRYWAIT P1, [UR8+0x26810], R6 ;  /* 0x02681006ff0075a7 */ /* 0x0004e20008020148 */
[----:B------:R-:W-:Y:S05]  /*1690*/  @!P0 BRA `(.L_x_3274) ;  /* 0x0000000000048947 */ /* 0x000fea0003800000 */
[----:B------:R-:W-:Y:S01]  /*16a0*/  BPT.TRAP 0x1 ;  /* 0x000000040000795c */ /* 0x000fe20000300000 */
.L_x_3274:
[----:B---3--:R-:W-:Y:S05]  /*16b0*/  @P1 BRA `(.L_x_3275) ;  /* 0x0000000000081947 */ /* 0x008fea0003800000 */
[----:B------:R-:W3:Y:S02]  /*16c0*/  SYNCS.PHASECHK.TRANS64.TRYWAIT P1, [UR8+0x26810], R6 ;  /* 0x02681006ff0075a7 */ /* 0x000ee40008020148 */
[----:B---3--:R-:W-:Y:S05]  /*16d0*/  @!P1 BRA `(.L_x_3276) ;  /* 0x0000006000909947 */ /* 0x008fea0003800000 */
.L_x_3275:
[----:B------:R-:W-:Y:S01]  /*16e0*/  R2UR UR9, R2 ;  /* 0x00000000020972ca */ /* 0x000fe200000e0000 */
[----:B---3--:R-:W-:Y:S01]  /*16f0*/  IMAD R5, R17, 0x800, R2 ;  /* 0x0000080011057824 */ /* 0x008fe200078e0202 */
[----:B------:R-:W-:Y:S01]  /*1700*/  WARPGROUP.ARRIVE ;  /* 0x00000000000079c5 */ /* 0x000fe20000000000 */
[----:B------:R-:W-:Y:S01]  /*1710*/  UMOV UR13, 0xc0000010 ;  /* 0xc0000010000d7882 */ /* 0x000fe20000000000 */
[----:B------:R-:W-:Y:S02]  /*1720*/  UMOV UR15, 0x80000020 ;  /* 0x80000020000f7882 */ /* 0x000fe40000000000 */
[----:B------:R-:W-:Y:S01]  /*1730*/  R2UR UR10, R5 ;  /* 0x00000000050a72ca */ /* 0x000fe200000e0000 */
[----:B------:R-:W-:-:S04]  /*1740*/  IMAD.U32 R5, RZ, RZ, UR6 ;  /* 0x00000006ff057e24 */ /* 0x000fc8000f8e00ff */
[----:B------:R-:W-:Y:S02]  /*1750*/  IMAD R5, R5, 0x20, R18 ;  /* 0x0000002005057824 */ /* 0x000fe400078e0212 */
        /* <DEDUP_REMOVED lines=59> */
.L_x_3277:
[----:B------:R1:W1:Y:S01]  /*1b10*/  SYNCS.PHASECHK.TRANS64.TRYWAIT P1, [UR8+0x26830], R6 ;  /* 0x02683006ff0075a7 */ /* 0x0002620008020148 */
[----:B------:R-:W-:Y:S05]  /*1b20*/  @!P0 BRA `(.L_x_3278) ;  /* 0x0000000000048947 */ /* 0x000fea0003800000 */
[----:B------:R-:W-:Y:S01]  /*1b30*/  BPT.TRAP 0x1 ;  /* 0x000000040000795c */ /* 0x000fe20000300000 */
.L_x_3278:
[----:B-1----:R-:W-:Y:S05]  /*1b40*/  @P1 BRA `(.L_x_3279) ;  /* 0x0000000000081947 */ /* 0x002fea0003800000 */
[----:B------:R-:W1:Y:S02]  /*1b50*/  SYNCS.PHASECHK.TRANS64.TRYWAIT P1, [UR8+0x26830], R6 ;  /* 0x02683006ff0075a7 */ /* 0x000e640008020148 */
[----:B-1----:R-:W-:Y:S05]  /*1b60*/  @!P1 BRA `(.L_x_3280) ;  /* 0x0000005c00849947 */ /* 0x002fea0003800000 */
.L_x_3279:
[----:B------:R-:W-:Y:S01]  /*1b70*/  R2UR UR10, R2 ;  /* 0x00000000020a72ca */ /* 0x000fe200000e0000 */
[----:B------:R-:W-:Y:S01]  /*1b80*/  WARPGROUP.ARRIVE ;  /* 0x00000000000079c5 */ /* 0x000fe20000000000 */
[----:B------:R-:W-:Y:S01]  /*1b90*/  UMOV UR15, 0x80000020 ;  /* 0x80000020000f7882 */ /* 0x000fe20000000000 */
[C---:B------:R-:W-:Y:S01]  /*1ba0*/  ISETP.GT.AND P2, PT, R3.reuse, RZ, PT ;  /* 0x000000ff0300720c */ /* 0x040fe20003f44270 */
[----:B------:R-:W-:Y:S01]  /*1bb0*/  UMOV UR19, 0xc0000010 ;  /* 0xc000001000137882 */ /* 0x000fe20000000000 */
[----:B------:R-:W-:Y:S01]  /*1bc0*/  ISETP.GT.AND P1, PT, R3, 0x8, PT ;  /* 0x000000080300780c */ /* 0x000fe20003f24270 */
[----:B------:R-:W-:Y:S01]  /*1bd0*/  UMOV UR17, 0x40000040 ;  /* 0x4000004000117882 */ /* 0x000fe20000000000 */
[----:B------:R-:W-:Y:S02]  /*1be0*/  FSEL R5, R152, -INF , P2 ;  /* 0xff80000098057808 */ /* 0x000fe40001000000 */
[----:B------:R-:W-:Y:S02]  /*1bf0*/  FSEL R13, R154, -INF , P1 ;  /* 0xff8000009a0d7808 */ /* 0x000fe40000800000 */
[----:B--2---:R-:W-:Y:S01]  /*1c00*/  FSEL R6, R153, -INF , P2 ;  /* 0xff80000099067808 */ /* 0x004fe20001000000 */
[--C-:B------:R-:W-:Y:S01]  /*1c10*/  FFMA.FTZ R152, R5, UR20, -R218.reuse ;  /* 0x0000001405987c23 */ /* 0x100fe200080108da */
[----:B------:R-:W-:Y:S01]  /*1c20*/  UIADD3 UR10, UR10, 0x18000, URZ ;  /* 0x000180000a0a7890 */ /* 0x000fe2000fffe03f */
[----:B------:R-:W-:Y:S01]  /*1c30*/  FSEL R5, R156, -INF , P2 ;  /* 0xff8000009c057808 */ /* 0x000fe20001000000 */
[----:B------:R-:W-:Y:S01]  /*1c40*/  FFMA.FTZ R13, R13, UR20, -R218 ;  /* 0x000000140d0d7c23 */ /* 0x000fe200080108da */
[----:B------:R-:W-:Y:S01]  /*1c50*/  FSEL R154, R155, -INF , P1 ;  /* 0xff8000009b9a7808 */ /* 0x000fe20000800000 */
[----:B------:R-:W-:Y:S01]  /*1c60*/  USHF.R.U32.HI UR10, URZ, 0x4, UR10 ;  /* 0x000000043f0a7899 */ /* 0x000fe2000801160a */
[----:B------:R-:W-:Y:S01]  /*1c70*/  FSEL R155, R158, -INF , P1 ;  /* 0xff8000009e9b7808 */ /* 0x000fe20000800000 */
[--C-:B------:R-:W-:Y:S01]  /*1c80*/  FFMA.FTZ R153, R6, UR20, -R219.reuse ;  /* 0x0000001406997c23 */ /* 0x100fe200080108db */
[--C-:B------:R-:W-:Y:S01]  /*1c90*/  FFMA.FTZ R5, R5, UR20, -R14.reuse ;  /* 0x0000001405057c23 */ /* 0x100fe2000801080e */
[----:B------:R-:W-:Y:S01]  /*1ca0*/  ULOP3.LUT UR10, UR10, 0x3fff, URZ, 0xc0, !UPT ;  /* 0x00003fff0a0a7892 */ /* 0x000fe2000f8ec03f */
[----:B------:R-:W-:Y:S01]  /*1cb0*/  FSEL R6, R157, -INF , P2 ;  /* 0xff8000009d067808 */ /* 0x000fe20001000000 */
[----:B------:R-:W-:Y:S01]  /*1cc0*/  FFMA.FTZ R23, R154, UR20, -R219 ;  /* 0x000000149a177c23 */ /* 0x000fe200080108db */
[----:B------:R-:W-:Y:S01]  /*1cd0*/  FFMA.FTZ R14, R155, UR20, -R14 ;  /* 0x000000149b0e7c23 */ /* 0x000fe2000801080e */
[----:B------:R-:W-:Y:S01]  /*1ce0*/  ULOP3.LUT UR12, UR10, 0x10000, URZ, 0xfc, !UPT ;  /* 0x000100000a0c7892 */ /* 0x000fe2000f8efc3f */
[----:B------:R-:W-:Y:S01]  /*1cf0*/  FSEL R154, R159, -INF , P1 ;  /* 0xff8000009f9a7808 */ /* 0x000fe20000800000 */
[--C-:B------:R-:W-:Y:S01]  /*1d00*/  FFMA.FTZ R6, R6, UR20, -R15.reuse ;  /* 0x0000001406067c23 */ /* 0x100fe2000801080f */
[----:B------:R-:W-:Y:S01]  /*1d10*/  FSEL R155, R162, -INF , P1 ;  /* 0xff800000a29b7808 */ /* 0x000fe20000800000 */
[----:B------:R-:W-:Y:S01]  /*1d20*/  UIMAD UR12, UR6, 0x300, UR12 ;  /* 0x00000300060c78a4 */ /* 0x000fe2000f8e020c */
[----:B------:R-:W-:Y:S01]  /*1d30*/  FSEL R7, R160, -INF , P2 ;  /* 0xff800000a0077808 */ /* 0x000fe20001000000 */
[----:B------:R-:W-:Y:S01]  /*1d40*/  FFMA.FTZ R15, R154, UR20, -R15 ;  /* 0x000000149a0f7c23 */ /* 0x000fe2000801080f */
[----:B------:R-:W-:Y:S01]  /*1d50*/  FSEL R154, R163, -INF , P1 ;  /* 0xff800000a39a7808 */ /* 0x000fe20000800000 */
[----:B------:R-:W-:Y:S01]  /*1d60*/  FFMA.FTZ R160, R155, UR20, -R216 ;  /* 0x000000149ba07c23 */ /* 0x000fe200080108d8 */
[----:B------:R-:W-:Y:S01]  /*1d70*/  FSEL R155, R166, -INF , P1 ;  /* 0xff800000a69b7808 */ /* 0x000fe20000800000 */
[----:B------:R-:W-:Y:S01]  /*1d80*/  MUFU.EX2 R14, R14 ;  /* 0x0000000e000e7308 */ /* 0x000fe20000000800 */
[----:B------:R-:W-:Y:S01]  /*1d90*/  UMOV UR14, UR12 ;  /* 0x0000000c000e7c82 */ /* 0x000fe20008000000 */
[----:B------:R-:W-:Y:S01]  /*1da0*/  FSEL R8, R161, -INF , P2 ;  /* 0xff800000a1087808 */ /* 0x000fe20001000000 */
[----:B------:R-:W-:Y:S01]  /*1db0*/  HGMMA.64x64x16.F32.BF16 R120, R184, gdesc[UR12], RZ, !UPT, gsb0 ;  /* 0x00e0000cb8787df0 */ /* 0x000fe2000c0018ff */
[----:B------:R-:W-:Y:S01]  /*1dc0*/  UIADD3 UR14, UR12, 0x2, URZ ;  /* 0x000000020c0e7890 */ /* 0x000fe2000fffe03f */
[----:B------:R-:W-:Y:S01]  /*1dd0*/  FFMA.FTZ R161, R154, UR20, -R217 ;  /* 0x000000149aa17c23 */ /* 0x000fe200080108d9 */
[----:B------:R-:W-:Y:S01]  /*1de0*/  UMOV UR15, 0x80000020 ;  /* 0x80000020000f7882 */ /* 0x000fe20000000000 */
[----:B------:R-:W-:Y:S01]  /*1df0*/  FFMA.FTZ R162, R155, UR20, -R212 ;  /* 0x000000149ba27c23 */ /* 0x000fe200080108d4 */
[----:B------:R-:W-:Y:S01]  /*1e00*/  FSEL R154, R167, -INF , P1 ;  /* 0xff800000a79a7808 */ /* 0x000fe20000800000 */
[----:B------:R-:W-:Y:S01]  /*1e10*/  MUFU.EX2 R15, R15 ;  /* 0x0000000f000f7308 */ /* 0x000fe20000000800 */
[----:B------:R-:W-:Y:S01]  /*1e20*/  FSEL R155, R170, -INF , P1 ;  /* 0xff800000aa9b7808 */ /* 0x000fe20000800000 */
[----:B------:R-:W-:Y:S01]  /*1e30*/  FFMA.FTZ R7, R7, UR20, -R216 ;  /* 0x0000001407077c23 */ /* 0x000fe200080108d8 */
        /* <DEDUP_REMOVED lines=10> */
[--C-:B------:R-:W-:Y:S01]  /*1ee0*/  FFMA.FTZ R166, R155, UR20, -R210.reuse ;  /* 0x000000149ba67c23 */ /* 0x100fe200080108d2 */
[----:B------:R-:W-:Y:S01]  /*1ef0*/  FFMA.FTZ R167, R157, UR20, -R210 ;  /* 0x000000149da77c23 */ /* 0x000fe200080108d2 */
[----:B------:R-:W-:Y:S01]  /*1f00*/  FSEL R158, R173, -INF , P2 ;  /* 0xff800000ad9e7808 */ /* 0x000fe20001000000 */
[----:B------:R-:W-:Y:S01]  /*1f10*/  FFMA.FTZ R10, R10, UR20, -R213 ;  /* 0x000000140a0a7c23 */ /* 0x000fe200080108d5 */
[----:B------:R-:W-:Y:S01]  /*1f20*/  FSEL R170, R175, -INF , P1 ;  /* 0xff800000afaa7808 */ /* 0x000fe20000800000 */
[----:B------:R-:W-:Y:S01]  /*1f30*/  MUFU.EX2 R152, R152 ;  /* 0x0000009800987308 */ /* 0x000fe20000000800 */
[----:B------:R-:W-:Y:S01]  /*1f40*/  FSEL R11, R168, -INF , P2 ;  /* 0xff800000a80b7808 */ /* 0x000fe20001000000 */
[--C-:B------:R-:W-:Y:S01]  /*1f50*/  FFMA.FTZ R210, R158, UR20, -R211.reuse ;  /* 0x000000149ed27c23 */ /* 0x100fe200080108d3 */
[----:B------:R-:W-:Y:S01]  /*1f60*/  FSEL R12, R169, -INF , P2 ;  /* 0xff800000a90c7808 */ /* 0x000fe20001000000 */
[----:B------:R-:W-:Y:S01]  /*1f70*/  FFMA.FTZ R213, R170, UR20, -R211 ;  /* 0x00000014aad57c23 */ /* 0x000fe200080108d3 */
[----:B------:R-:W-:Y:S01]  /*1f80*/  FSEL R175, R176, -INF , P2 ;  /* 0xff800000b0af7808 */ /* 0x000fe20001000000 */
[----:B------:R-:W-:Y:S01]  /*1f90*/  FFMA.FTZ R11, R11, UR20, -R214 ;  /* 0x000000140b0b7c23 */ /* 0x000fe200080108d6 */
[----:B------:R-:W-:Y:S01]  /*1fa0*/  FSEL R212, R177, -INF , P2 ;  /* 0xff800000b1d47808 */ /* 0x000fe20001000000 */
[----:B------:R-:W-:Y:S01]  /*1fb0*/  FFMA.FTZ R12, R12, UR20, -R215 ;  /* 0x000000140c0c7c23 */ /* 0x000fe200080108d7 */
[----:B------:R-:W-:Y:S01]  /*1fc0*/  FSEL R211, R180, -INF , P2 ;  /* 0xff800000b4d37808 */ /* 0x000fe20001000000 */
[--C-:B------:R-:W-:Y:S01]  /*1fd0*/  FFMA.FTZ R177, R175, UR20, -R208.reuse ;  /* 0x00000014afb17c23 */ /* 0x100fe200080108d0 */
[----:B------:R-:W-:Y:S01]  /*1fe0*/  FSEL R180, R181, -INF , P2 ;  /* 0xff800000b5b47808 */ /* 0x000fe20001000000 */
[--C-:B------:R-:W-:Y:S01]  /*1ff0*/  FFMA.FTZ R212, R212, UR20, -R209.reuse ;  /* 0x00000014d4d47c23 */ /* 0x100fe200080108d1 */
[----:B------:R-:W-:Y:S01]  /*2000*/  FSEL R181, R178, -INF , P1 ;  /* 0xff800000b2b57808 */ /* 0x000fe20000800000 */
[----:B------:R-:W-:Y:S01]  /*2010*/  MUFU.EX2 R153, R153 ;  /* 0x0000009900997308 */ /* 0x000fe20000000800 */
[----:B------:R-:W-:Y:S01]  /*2020*/  FSEL R178, R179, -INF , P1 ;  /* 0xff800000b3b27808 */ /* 0x000fe20000800000 */
[----:B------:R-:W-:Y:S01]  /*2030*/  ULOP3.LUT UR10, UR10, 0x1000000, URZ, 0xfc, !UPT ;  /* 0x010000000a0a7892 */ /* 0x000fe2000f8efc3f */
[----:B------:R-:W-:Y:S01]  /*2040*/  FSEL R179, R182, -INF , P1 ;  /* 0xff800000b6b37808 */ /* 0x000fe20000800000 */
[----:B------:R-:W-:Y:S01]  /*2050*/  FFMA.FTZ R208, R181, UR20, -R208 ;  /* 0x00000014b5d07c23 */ /* 0x000fe200080108d0 */
[----:B------:R-:W-:Y:S01]  /*2060*/  FSEL R214, R183, -INF , P1 ;  /* 0xff800000b7d67808 */ /* 0x000fe20000800000 */
[----:B------:R-:W-:Y:S01]  /*2070*/  FFMA.FTZ R209, R178, UR20, -R209 ;  /* 0x00000014b2d17c23 */ /* 0x000fe200080108d1 */
[--C-:B------:R-:W-:Y:S01]  /*2080*/  FFMA.FTZ R182, R211, UR20, -R20.reuse ;  /* 0x00000014d3b67c23 */ /* 0x100fe20008010814 */
[----:B------:R-:W-:Y:S01]  /*2090*/  MUFU.EX2 R13, R13 ;  /* 0x0000000d000d7308 */ /* 0x000fe20000000800 */
[----:B------:R-:W-:Y:S01]  /*20a0*/  FFMA.FTZ R179, R179, UR20, -R20 ;  /* 0x00000014b3b37c23 */ /* 0x000fe20008010814 */
[--C-:B------:R-:W-:Y:S01]  /*20b0*/  FFMA.FTZ R178, R180, UR20, -R21.reuse ;  /* 0x00000014b4b27c23 */ /* 0x100fe20008010815 */
[----:B------:R-:W-:Y:S01]  /*20c0*/  FFMA.FTZ R21, R214, UR20, -R21 ;  /* 0x00000014d6157c23 */ /* 0x000fe20008010815 */
[----:B------:R-:W-:-:S04]  /*20d0*/  UIMAD UR10, UR6, 0x300, UR10 ;  /* 0x00000300060a78a4 */ /* 0x000fc8000f8e020a */
[----:B------:R-:W-:Y:S08]  /*20e0*/  MUFU.EX2 R23, R23 ;  /* 0x0000001700177308 */ /* 0x000ff00000000800 */
[----:B------:R-:W-:Y:S08]  /*20f0*/  MUFU.EX2 R5, R5 ;  /* 0x0000000500057308 */ /* 0x000ff00000000800 */
[----:B------:R-:W-:Y:S01]  /*2100*/  MUFU.EX2 R6, R6 ;  /* 0x0000000600067308 */ /* 0x000fe20000000800 */
[----:B------:R-:W-:-:S02]  /*2110*/  WARPGROUP.DEPBAR.LE gsb0, 0x0 ;  /* 0x00008000000079c5 */ /* 0x000fc40000010000 */
[----:B------:R-:W-:-:S05]  /*2120*/  WARPGROUP.ARRIVE ;  /* 0x00000000000079c5 */ /* 0x000fca0000000000 */
[----:B------:R-:W-:Y:S01]  /*2130*/  MUFU.EX2 R162, R162 ;  /* 0x000000a200a27308 */ /* 0x000fe20000000800 */
[----:B------:R-:W-:Y:S01]  /*2140*/  HGMMA.64x64x16.F32.BF16 R120, R196, gdesc[UR12], R120, gsb0 ;  /* 0x00e0000cc4787df0 */ /* 0x000fe20008001878 */
[----:B------:R-:W-:Y:S01]  /*2150*/  UIADD3 UR14, UR12, 0x100, URZ ;  /* 0x000001000c0e7890 */ /* 0x000fe2000fffe03f */
[----:B------:R-:W-:-:S05]  /*2160*/  UMOV UR15, 0x80000020 ;  /* 0x80000020000f7882 */ /* 0x000fca0000000000 */
[----:B------:R-:W-:Y:S08]  /*2170*/  MUFU.EX2 R163, R163 ;  /* 0x000000a300a37308 */ /* 0x000ff00000000800 */
        /* <DEDUP_REMOVED lines=8> */
[----:B------:R-:W-:Y:S01]  /*2200*/  MUFU.EX2 R164, R164 ;  /* 0x000000a400a47308 */ /* 0x000fe20000000800 */
[----:B------:R-:W-:-:S02]  /*2210*/  WARPGROUP.DEPBAR.LE gsb0, 0x0 ;  /* 0x00008000000079c5 */ /* 0x000fc40000010000 */
[----:B----4-:R-:W-:-:S05]  /*2220*/  WARPGROUP.ARRIVE ;  /* 0x00000000000079c5 */ /* 0x010fca0000000000 */
[----:B------:R-:W-:Y:S01]  /*2230*/  MUFU.EX2 R165, R165 ;  /* 0x000000a500a57308 */ /* 0x000fe20000000800 */
[----:B------:R-:W-:Y:S01]  /*2240*/  HGMMA.64x64x16.F32.BF16 R120, R188, gdesc[UR12], R120, gsb0 ;  /* 0x00e0000cbc787df0 */ /* 0x000fe20008001878 */
[----:B------:R-:W-:Y:S01]  /*2250*/  UIADD3 UR14, UR12, 0x102, URZ ;  /* 0x000001020c0e7890 */ /* 0x000fe2000fffe03f */
[----:B------:R-:W-:-:S05]  /*2260*/  UMOV UR15, 0x80000020 ;  /* 0x80000020000f7882 */ /* 0x000fca0000000000 */
[----:B------:R-:W-:Y:S08]  /*2270*/  MUFU.EX2 R166, R166 ;  /* 0x000000a600a67308 */ /* 0x000ff00000000800 */
[----:B------:R-:W-:Y:S08]  /*2280*/  MUFU.EX2 R167, R167 ;  /* 0x000000a700a77308 */ /* 0x000ff00000000800 */
[----:B------:R-:W-:Y:S08]  /*2290*/  MUFU.EX2 R210, R210 ;  /* 0x000000d200d27308 */ /* 0x000ff00000000800 */
[----:B------:R-:W1:Y:S08]  /*22a0*/  MUFU.EX2 R176, R213 ;  /* 0x000000d500b07308 */ /* 0x000e700000000800 */
[----:B------:R-:W2:Y:S08]  /*22b0*/  MUFU.EX2 R177, R177 ;  /* 0x000000b100b17308 */ /* 0x000eb00000000800 */
[----:B------:R4:W-:Y:S01]  /*22c0*/  MUFU.EX2 R20, R208 ;  /* 0x000000d000147308 */ /* 0x0009e20000000800 */
[----:B-1----:R-:W-:-:S07]  /*22d0*/  F2FP.BF16.F32.PACK_AB R211, R176, R167 ;  /* 0x000000a7b0d3723e */ /* 0x002fce00000010ff */
[----:B------:R-:W-:Y:S01]  /*22e0*/  MUFU.EX2 R182, R182 ;  /* 0x000000b600b67308 */ /* 0x000fe20000000800 */
[----:B----4-:R-:W-:-:S07]  /*22f0*/  F2FP.BF16.F32.PACK_AB R208, R12, R11 ;  /* 0x0000000b0cd0723e */ /* 0x010fce00000010ff */
[----:B------:R-:W-:Y:S01]  /*2300*/  MUFU.EX2 R179, R179 ;  /* 0x000000b300b37308 */ /* 0x000fe20000000800 */
[----:B------:R-:W-:Y:S02]  /*2310*/  WARPGROUP.DEPBAR.LE gsb0, 0x0 ;  /* 0x00008000000079c5 */ /* 0x000fe40000010000 */
[----:B------:R-:W-:-:S06]  /*2320*/  WARPGROUP.ARRIVE ;  /* 0x00000000000079c5 */ /* 0x000fcc0000000000 */
[----:B------:R-:W-:Y:S01]  /*2330*/  HGMMA.64x64x16.F32.BF16 R120, R200, gdesc[UR12], R120, gsb0 ;  /* 0x00e0000cc8787df0 */ /* 0x000fe20008001878 */
[----:B------:R-:W-:Y:S01]  /*2340*/  UIADD3 UR14, UR12, 0x200, URZ ;  /* 0x000002000c0e7890 */ /* 0x000fe2000fffe03f */
[----:B------:R-:W-:Y:S01]  /*2350*/  UMOV UR15, 0x80000020 ;  /* 0x80000020000f7882 */ /* 0x000fe20000000000 */
[----:B------:R-:W-:Y:S01]  /*2360*/  UIADD3 UR12, UR12, 0x202, URZ ;  /* 0x000002020c0c7890 */ /* 0x000fe2000fffe03f */
[----:B------:R-:W-:Y:S02]  /*2370*/  WARPGROUP.DEPBAR.LE gsb0, 0x0 ;  /* 0x00008000000079c5 */ /* 0x000fe40000010000 */
        /* <DEDUP_REMOVED lines=12> */
[----:B------:R-:W4:Y:S04]  /*2440*/  LDS.64 R156, [R220+0x1e220] ;  /* 0x01e22000dc9c7984 */ /* 0x000f280000000a00 */
[----:B------:R-:W5:Y:S04]  /*2450*/  LDS.64 R158, [R220+0x1e240] ;  /* 0x01e24000dc9e7984 */ /* 0x000f680000000a00 */
[----:B------:R-:W2:Y:S04]  /*2460*/  LDS.64 R168, [R220+0x1e260] ;  /* 0x01e26000dca87984 */ /* 0x000ea80000000a00 */
[----:B------:R-:W2:Y:S04]  /*2470*/  LDS.64 R170, [R220+0x1e280] ;  /* 0x01e28000dcaa7984 */ /* 0x000ea80000000a00 */
[----:B------:R-:W2:Y:S04]  /*2480*/  LDS.64 R174, [R220+0x1e2c0] ;  /* 0x01e2c000dcae7984 */ /* 0x000ea80000000a00 */
[----:B------:R-:W2:Y:S04]  /*2490*/  LDS.64 R172, [R220+0x1e2a0] ;  /* 0x01e2a000dcac7984 */ /* 0x000ea80000000a00 */
[----:B---3--:R-:W3:Y:S01]  /*24a0*/  LDS.64 R220, [R220+0x1e2e0] ;  /* 0x01e2e000dcdc7984 */ /* 0x008ee20000000a00 */
[--C-:B-1----:R-:W-:Y:S01]  /*24b0*/  FADD.FTZ R181, R120, -R154.reuse ;  /* 0x8000009a78b57221 */ /* 0x102fe20000010000 */
[--C-:B------:R-:W-:Y:S01]  /*24c0*/  FADD.FTZ R120, R121, -R155.reuse ;  /* 0x8000009b79787221 */ /* 0x100fe20000010000 */
[----:B------:R-:W-:Y:S01]  /*24d0*/  FADD.FTZ R122, R122, -R154 ;  /* 0x8000009a7a7a7221 */ /* 0x000fe20000010000 */
[----:B------:R-:W-:Y:S01]  /*24e0*/  FADD.FTZ R154, R123, -R155 ;  /* 0x8000009b7b9a7221 */ /* 0x000fe20000010000 */
[--C-:B----4-:R-:W-:Y:S01]  /*24f0*/  FADD.FTZ R121, R126, -R156.reuse ;  /* 0x8000009c7e797221 */ /* 0x110fe20000010000 */
[--C-:B------:R-:W-:Y:S01]  /*2500*/  FADD.FTZ R126, R127, -R157.reuse ;  /* 0x8000009d7f7e7221 */ /* 0x100fe20000010000 */
[----:B------:R-:W-:Y:S01]  /*2510*/  FADD.FTZ R180, R124, -R156 ;  /* 0x8000009c7cb47221 */ /* 0x000fe20000010000 */
[----:B------:R-:W-:Y:S01]  /*2520*/  FADD.FTZ R155, R125, -R157 ;  /* 0x8000009d7d9b7221 */ /* 0x000fe20000010000 */
[----:B------:R-:W-:Y:S01]  /*2530*/  FMUL.FTZ R121, R14, R121 ;  /* 0x000000790e797220 */ /* 0x000fe20000410000 */
[----:B------:R-:W-:Y:S01]  /*2540*/  FMUL.FTZ R126, R15, R126 ;  /* 0x0000007e0f7e7220 */ /* 0x000fe20000410000 */
[----:B-----5:R-:W-:Y:S01]  /*2550*/  FADD.FTZ R123, R130, -R158 ;  /* 0x8000009e827b7221 */ /* 0x020fe20000010000 */
[--C-:B------:R-:W-:Y:S01]  /*2560*/  FADD.FTZ R129, R129, -R159.reuse ;  /* 0x8000009f81817221 */ /* 0x100fe20000010000 */
[--C-:B--2---:R-:W-:Y:S01]  /*2570*/  FADD.FTZ R132, R132, -R168.reuse ;  /* 0x800000a884847221 */ /* 0x104fe20000010000 */
[----:B------:R-:W-:Y:S01]  /*2580*/  FADD.FTZ R127, R134, -R168 ;  /* 0x800000a8867f7221 */ /* 0x000fe20000010000 */
[----:B------:R-:W-:Y:S01]  /*2590*/  FADD.FTZ R130, R131, -R159 ;  /* 0x8000009f83827221 */ /* 0x000fe20000010000 */
[----:B------:R-:W-:Y:S01]  /*25a0*/  F2FP.BF16.F32.PACK_AB R159, R126, R121 ;  /* 0x000000797e9f723e */ /* 0x000fe200000010ff */
[--C-:B------:R-:W-:Y:S01]  /*25b0*/  FADD.FTZ R168, R136, -R170.reuse ;  /* 0x800000aa88a87221 */ /* 0x100fe20000010000 */
[--C-:B------:R-:W-:Y:S01]  /*25c0*/  FADD.FTZ R137, R137, -R171.reuse ;  /* 0x800000ab89897221 */ /* 0x100fe20000010000 */
[----:B------:R-:W-:Y:S01]  /*25d0*/  FADD.FTZ R136, R139, -R171 ;  /* 0x800000ab8b887221 */ /* 0x000fe20000010000 */
[----:B------:R-:W1:Y:S01]  /*25e0*/  MUFU.EX2 R124, R212 ;  /* 0x000000d4007c7308 */ /* 0x000e620000000800 */
[--C-:B------:R-:W-:Y:S01]  /*25f0*/  FADD.FTZ R134, R135, -R169.reuse ;  /* 0x800000a987867221 */ /* 0x100fe20000010000 */
[----:B------:R-:W-:Y:S01]  /*2600*/  FADD.FTZ R131, R138, -R170 ;  /* 0x800000aa8a837221 */ /* 0x000fe20000010000 */
[----:B------:R-:W-:Y:S01]  /*2610*/  FADD.FTZ R133, R133, -R169 ;  /* 0x800000a985857221 */ /* 0x000fe20000010000 */
[--C-:B------:R-:W-:Y:S01]  /*2620*/  FADD.FTZ R138, R147, -R175.reuse ;  /* 0x800000af938a7221 */ /* 0x100fe20000010000 */
[----:B------:R-:W-:Y:S01]  /*2630*/  FADD.FTZ R128, R128, -R158 ;  /* 0x8000009e80807221 */ /* 0x000fe20000010000 */
[----:B------:R-:W-:Y:S01]  /*2640*/  FADD.FTZ R135, R140, -R172 ;  /* 0x800000ac8c877221 */ /* 0x000fe20000010000 */
[----:B------:R-:W-:Y:S01]  /*2650*/  FADD.FTZ R169, R145, -R175 ;  /* 0x800000af91a97221 */ /* 0x000fe20000010000 */
[----:B------:R-:W2:Y:S01]  /*2660*/  MUFU.EX2 R125, R209 ;  /* 0x000000d1007d7308 */ /* 0x000ea20000000800 */
[----:B------:R-:W-:Y:S01]  /*2670*/  FMUL.FTZ R156, R152, R181 ;  /* 0x000000b5989c7220 */ /* 0x000fe20000410000 */
[----:B------:R-:W-:Y:S01]  /*2680*/  FMUL.FTZ R147, R153, R120 ;  /* 0x0000007899937220 */ /* 0x000fe20000410000 */
[----:B------:R-:W-:Y:S01]  /*2690*/  FMUL.FTZ R122, R13, R122 ;  /* 0x0000007a0d7a7220 */ /* 0x000fe20000410000 */
[----:B------:R-:W-:Y:S01]  /*26a0*/  FMUL.FTZ R157, R23, R154 ;  /* 0x0000009a179d7220 */ /* 0x000fe20000410000 */
[----:B------:R-:W-:-:S02]  /*26b0*/  IMAD.U32 R121, RZ, RZ, UR6 ;  /* 0x00000006ff797e24 */ /* 0x000fc4000f8e00ff */
[----:B------:R-:W-:Y:S01]  /*26c0*/  FADD.FTZ R142, R142, -R172 ;  /* 0x800000ac8e8e7221 */ /* 0x000fe20000010000 */
[--C-:B------:R-:W-:Y:S01]  /*26d0*/  FADD.FTZ R141, R141, -R173.reuse ;  /* 0x800000ad8d8d7221 */ /* 0x100fe20000010000 */
[----:B------:R-:W4:Y:S01]  /*26e0*/  MUFU.EX2 R171, R178 ;  /* 0x000000b200ab7308 */ /* 0x000f220000000800 */
[----:B------:R-:W-:Y:S01]  /*26f0*/  FADD.FTZ R143, R143, -R173 ;  /* 0x800000ad8f8f7221 */ /* 0x000fe20000010000 */
[----:B---3--:R-:W-:Y:S01]  /*2700*/  FADD.FTZ R145, R148, -R220 ;  /* 0x800000dc94917221 */ /* 0x008fe20000010000 */
[--C-:B------:R-:W-:Y:S01]  /*2710*/  FADD.FTZ R140, R149, -R221.reuse ;  /* 0x800000dd958c7221 */ /* 0x100fe20000010000 */
[----:B------:R-:W-:Y:S01]  /*2720*/  FMUL.FTZ R158, R5, R180 ;  /* 0x000000b4059e7220 */ /* 0x000fe20000410000 */
[----:B------:R-:W-:Y:S01]  /*2730*/  FMUL.FTZ R155, R6, R155 ;  /* 0x0000009b069b7220 */ /* 0x000fe20000410000 */
[--C-:B------:R-:W-:Y:S01]  /*2740*/  FADD.FTZ R144, R144, -R174.reuse ;  /* 0x800000ae90907221 */ /* 0x100fe20000010000 */
[----:B------:R-:W-:Y:S01]  /*2750*/  FADD.FTZ R139, R146, -R174 ;  /* 0x800000ae928b7221 */ /* 0x000fe20000010000 */
[----:B------:R4:W3:Y:S01]  /*2760*/  MUFU.EX2 R126, R21 ;  /* 0x00000015007e7308 */ /* 0x0008e20000000800 */
[----:B------:R-:W-:Y:S01]  /*2770*/  FADD.FTZ R220, R150, -R220 ;  /* 0x800000dc96dc7221 */ /* 0x000fe20000010000 */
[----:B------:R-:W-:Y:S01]  /*2780*/  FADD.FTZ R221, R151, -R221 ;  /* 0x800000dd97dd7221 */ /* 0x000fe20000010000 */
        /* <DEDUP_REMOVED lines=8> */
[----:B------:R-:W-:Y:S01]  /*2810*/  IMAD R121, R121, 0x2000, R0 ;  /* 0x0000200079797824 */ /* 0x000fe200078e0200 */
[----:B------:R-:W-:Y:S01]  /*2820*/  F2FP.BF16.F32.PACK_AB R156, R147, R156 ;  /* 0x0000009c939c723e */ /* 0x000fe200000010ff */
[----:B------:R-:W-:Y:S01]  /*2830*/  FMUL.FTZ R148, R11, R168 ;  /* 0x000000a80b947220 */ /* 0x000fe20000410000 */
[----:B------:R-:W-:Y:S01]  /*2840*/  F2FP.BF16.F32.PACK_AB R157, R157, R122 ;  /* 0x0000007a9d9d723e */ /* 0x000fe200000010ff */
        /* <DEDUP_REMOVED lines=8> */
[----:B------:R-:W-:Y:S01]  /*28d0*/  FMUL.FTZ R144, R177, R144 ;  /* 0x00000090b1907220 */ /* 0x000fe20000410000 */
[----:B-1----:R-:W-:Y:S01]  /*28e0*/  FMUL.FTZ R169, R124, R169 ;  /* 0x000000a97ca97220 */ /* 0x002fe20000410000 */
[----:B------:R-:W-:Y:S01]  /*28f0*/  FMUL.FTZ R139, R20, R139 ;  /* 0x0000008b148b7220 */ /* 0x000fe20000410000 */
[----:B--2---:R-:W-:Y:S01]  /*2900*/  FMUL.FTZ R138, R125, R138 ;  /* 0x0000008a7d8a7220 */ /* 0x004fe20000410000 */
[----:B------:R-:W-:Y:S01]  /*2910*/  FMUL.FTZ R146, R182, R145 ;  /* 0x00000091b6927220 */ /* 0x000fe20000410000 */
[----:B----4-:R-:W-:Y:S01]  /*2920*/  FMUL.FTZ R21, R171, R140 ;  /* 0x0000008cab157220 */ /* 0x010fe20000410000 */
[----:B------:R-:W-:Y:S01]  /*2930*/  FMUL.FTZ R147, R179, R220 ;  /* 0x000000dcb3937220 */ /* 0x000fe20000410000 */
[----:B---3--:R-:W-:Y:S01]  /*2940*/  FMUL.FTZ R122, R126, R221 ;  /* 0x000000dd7e7a7220 */ /* 0x008fe20000410000 */
[----:B------:R-:W-:Y:S01]  /*2950*/  F2FP.BF16.F32.PACK_AB R155, R134, R127 ;  /* 0x0000007f869b723e */ /* 0x000fe200000010ff */
[----:B------:R-:W-:Y:S01]  /*2960*/  IMAD R127, R121, 0x2, R2 ;  /* 0x00000002797f7824 */ /* 0x000fe200078e0202 */
[----:B------:R-:W-:-:S02]  /*2970*/  F2FP.BF16.F32.PACK_AB R120, R153, R152 ;  /* 0x000000989978723e */ /* 0x000fc400000010ff */
[----:B------:R-:W-:Y:S02]  /*2980*/  F2FP.BF16.F32.PACK_AB R152, R129, R128 ;  /* 0x000000808198723e */ /* 0x000fe400000010ff */
[----:B------:R-:W-:Y:S01]  /*2990*/  F2FP.BF16.F32.PACK_AB R153, R130, R123 ;  /* 0x0000007b8299723e */ /* 0x000fe200000010ff */
[----:B------:R-:W-:Y:S01]  /*29a0*/  STSM.16.MT88.4 [R127+0x1e800], R156 ;  /* 0x01e8009c7f007844 */ /* 0x000fe20000004200 */
[----:B------:R-:W-:Y:S02]  /*29b0*/  F2FP.BF16.F32.PACK_AB R154, R133, R132 ;  /* 0x00000084859a723e */ /* 0x000fe400000010ff */
[----:B------:R-:W-:Y:S02]  /*29c0*/  F2FP.BF16.F32.PACK_AB R148, R137, R148 ;  /* 0x000000948994723e */ /* 0x000fe400000010ff */
[----:B------:R-:W-:Y:S01]  /*29d0*/  F2FP.BF16.F32.PACK_AB R149, R136, R131 ;  /* 0x000000838895723e */ /* 0x000fe200000010ff */
[----:B------:R-:W-:Y:S01]  /*29e0*/  STSM.16.MT88.4 [R127+0x1f000], R152 ;  /* 0x01f000987f007844 */ /* 0x000fe20000004200 */
[----:B------:R-:W-:-:S02]  /*29f0*/  F2FP.BF16.F32.PACK_AB R150, R150, R135 ;  /* 0x000000879696723e */ /* 0x000fc400000010ff */
[----:B------:R-:W-:Y:S02]  /*2a00*/  F2FP.BF16.F32.PACK_AB R151, R143, R142 ;  /* 0x0000008e8f97723e */ /* 0x000fe400000010ff */
[----:B------:R-:W-:Y:S02]  /*2a10*/  F2FP.BF16.F32.PACK_AB R144, R169, R144 ;  /* 0x00000090a990723e */ /* 0x000fe400000010ff */
[----:B------:R-:W-:Y:S01]  /*2a20*/  F2FP.BF16.F32.PACK_AB R145, R138, R139 ;  /* 0x0000008b8a91723e */ /* 0x000fe200000010ff */
[----:B------:R-:W-:Y:S01]  /*2a30*/  STSM.16.MT88.4 [R127+0x1f800], R148 ;  /* 0x01f800947f007844 */ /* 0x000fe20000004200 */
[----:B------:R-:W-:Y:S02]  /*2a40*/  F2FP.BF16.F32.PACK_AB R146, R21, R146 ;  /* 0x000000921592723e */ /* 0x000fe400000010ff */
[----:B------:R-:W-:Y:S02]  /*2a50*/  F2FP.BF16.F32.PACK_AB R147, R122, R147 ;  /* 0x000000937a93723e */ /* 0x000fe400000010ff */
[----:B------:R-:W-:-:S02]  /*2a60*/  F2FP.BF16.F32.PACK_AB R121, R23, R13 ;  /* 0x0000000d1779723e */ /* 0x000fc400000010ff */
[----:B------:R-:W-:Y:S01]  /*2a70*/  F2FP.BF16.F32.PACK_AB R122, R6, R5 ;  /* 0x00000005067a723e */ /* 0x000fe200000010ff */
[----:B------:R1:W-:Y:S01]  /*2a80*/  STSM.16.MT88.4 [R127+0x20000], R144 ;  /* 0x020000907f007844 */ /* 0x0003e20000004200 */
[----:B------:R-:W-:Y:S01]  /*2a90*/  F2FP.BF16.F32.PACK_AB R123, R15, R14 ;  /* 0x0000000e0f7b723e */ /* 0x000fe200000010ff */
[----:B------:R-:W-:Y:S01]  /*2aa0*/  IMAD R5, R17, 0x1000, R2 ;  /* 0x0000100011057824 */ /* 0x000fe200078e0202 */
[----:B------:R-:W-:Y:S02]  /*2ab0*/  F2FP.BF16.F32.PACK_AB R209, R165, R164 ;  /* 0x000000a4a5d1723e */ /* 0x000fe400000010ff */
[----:B------:R-:W-:Y:S01]  /*2ac0*/  WARPGROUP.ARRIVE ;  /* 0x00000000000079c5 */ /* 0x000fe20000000000 */
[----:B------:R-:W-:Y:S02]  /*2ad0*/  F2FP.BF16.F32.PACK_AB R210, R210, R166 ;  /* 0x000000a6d2d2723e */ /* 0x000fe400000010ff */
[----:B------:R-:W-:Y:S02]  /*2ae0*/  F2FP.BF16.F32.PACK_AB R176, R124, R177 ;  /* 0x000000b17cb0723e */ /* 0x000fe400000010ff */
[----:B------:R-:W-:Y:S01]  /*2af0*/  F2FP.BF16.F32.PACK_AB R177, R125, R20 ;  /* 0x000000147db1723e */ /* 0x000fe200000010ff */
[----:B------:R-:W-:Y:S01]  /*2b00*/  HGMMA.64x96x16.F32.BF16 R24, R120, gdesc[UR12].tnspB, R24, gsb0 ;  /* 0x4160000c78187df0 */ /* 0x000fe20008001818 */
[----:B------:R-:W-:Y:S01]  /*2b10*/  UMOV UR14, UR12 ;  /* 0x0000000c000e7c82 */ /* 0x000fe20008000000 */
[----:B------:R-:W-:Y:S01]  /*2b20*/  UMOV UR15, 0x80000020 ;  /* 0x80000020000f7882 */ /* 0x000fe20000000000 */
[----:B------:R-:W-:Y:S01]  /*2b30*/  UIADD3 UR12, UR10, 0x80, URZ ;  /* 0x000000800a0c7890 */ /* 0x000fe2000fffe03f */
[----:B------:R-:W-:-:S02]  /*2b40*/  F2FP.BF16.F32.PACK_AB R178, R171, R182 ;  /* 0x000000b6abb2723e */ /* 0x000fc400000010ff */
[----:B------:R-:W-:Y:S02]  /*2b50*/  F2FP.BF16.F32.PACK_AB R179, R126, R179 ;  /* 0x000000b37eb3723e */ /* 0x000fe400000010ff */
[----:B------:R-:W-:-:S13]  /*2b60*/  R2UR UR13, R5 ;  /* 0x00000000050d72ca */ /* 0x000fda00000e0000 */
        /* <DEDUP_REMOVED lines=10> */
[----:B------:R-:W-:-:S13]  /*2c10*/  R2UR UR12, R16 ;  /* 0x00000000100c72ca */ /* 0x000fda00000e0000 */
[----:B------:R-:W-:-:S04]  /*2c20*/  USHF.R.U32.HI UR12, URZ, 0x4, UR12 ;  /* 0x000000043f0c7899 */ /* 0x000fc8000801160c */
[----:B------:R-:W-:Y:S01]  /*2c30*/  ULOP3.LUT UR12, UR12, 0x3fff, URZ, 0xc0, !UPT ;  /* 0x00003fff0c0c7892 */ /* 0x000fe2000f8ec03f */
[----:B------:R-:W-:Y:S02]  /*2c40*/  WARPGROUP.DEPBAR.LE gsb0, 0x0 ;  /* 0x00008000000079c5 */ /* 0x000fe40000010000 */
[----:B------:R-:W-:-:S06]  /*2c50*/  WARPGROUP.ARRIVE ;  /* 0x00000000000079c5 */ /* 0x000fcc0000000000 */
[----:B------:R-:W-:Y:S01]  /*2c60*/  HGMMA.64x96x16.F32.BF16 R24, R208, gdesc[UR12].tnspB, R24, gsb0 ;  /* 0x4160000cd0187df0 */ /* 0x000fe20008001818 */
[----:B------:R-:W-:Y:S02]  /*2c70*/  ULOP3.LUT UR15, UR12, 0x10000, URZ, 0xfc, !UPT ;  /* 0x000100000c0f7892 */ /* 0x000fe4000f8efc3f */
[----:B------:R-:W-:Y:S02]  /*2c80*/  UIADD3 UR14, UR10, 0xc0, URZ ;  /* 0x000000c00a0e7890 */ /* 0x000fe4000fffe03f */
[----:B------:R-:W-:Y:S02]  /*2c90*/  ULEA UR10, UR6, UR15, 0xa ;  /* 0x0000000f060a7291 */ /* 0x000fe4000f8e503f */
[----:B------:R-:W-:Y:S01]  /*2ca0*/  ULOP3.LUT UR12, UR13, 0x3fff, URZ, 0xc0, !UPT ;  /* 0x00003fff0d0c7892 */ /* 0x000fe2000f8ec03f */
[----:B------:R-:W-:-:S03]  /*2cb0*/  UMOV UR15, 0x80000020 ;  /* 0x80000020000f7882 */ /* 0x000fc60000000000 */
[----:B------:R-:W-:Y:S01]  /*2cc0*/  UIADD3 UR13, UR12, 0x200, URZ ;  /* 0x000002000c0d7890 */ /* 0x000fe2000fffe03f */
[----:B------:R-:W-:Y:S02]  /*2cd0*/  UMOV UR16, UR10 ;  /* 0x0000000a00107c82 */ /* 0x000fe40008000000 */
[----:B------:R-:W-:Y:S01]  /*2ce0*/  UMOV UR18, UR12 ;  /* 0x0000000c00127c82 */ /* 0x000fe20008000000 */
[----:B------:R-:W-:Y:S02]  /*2cf0*/  WARPGROUP.DEPBAR.LE gsb0, 0x0 ;  /* 0x00008000000079c5 */ /* 0x000fe40000010000 */
[----:B------:R-:W-:-:S06]  /*2d00*/  WARPGROUP.ARRIVE ;  /* 0x00000000000079c5 */ /* 0x000fcc0000000000 */
[----:B------:R-:W-:Y:S01]  /*2d10*/  HGMMA.64x96x16.F32.BF16 R24, R176, gdesc[UR12].tnspB, R24, gsb0 ;  /* 0x4160000cb0187df0 */ /* 0x000fe20008001818 */
[----:B------:R-:W-:Y:S01]  /*2d20*/  UIADD3 UR14, UR12, 0x400, URZ ;  /* 0x000004000c0e7890 */ /* 0x000fe2000fffe03f */
        /* <DEDUP_REMOVED lines=21> */
[----:B-1----:R-:W-:-:S06]  /*2e80*/  WARPGROUP.ARRIVE ;  /* 0x00000000000079c5 */ /* 0x002fcc0000000000 */
        /* <DEDUP_REMOVED lines=117> */
[----:B------:R-:W-:-:S03]  /*35e0*/  UIADD3 UR17, UR12, 0x4e0, URZ ;  /* 0x000004e00c117890 */ /* 0x000fc6000fffe03f */
[----:B------:R-:W-:Y:S01]  /*35f0*/  UMOV UR12, UR10 ;  /* 0x0000000a000c7c82 */ /* 0x000fe20008000000 */
        /* <DEDUP_REMOVED lines=16> */
.L_x_3281:
        /* <DEDUP_REMOVED lines=48> */
.L_x_3282:
        /* <DEDUP_REMOVED lines=12> */
.L_x_3272:
        /* <DEDUP_REMOVED lines=66> */
[----:B--2-45:R-:W-:Y:S05]  /*3ee0*/  CALL.ABS.NOINC R14 ;  /* 0x000000000e007343 */ /* 0x034fea0003c00000 */
.L_x_3284:
        /* <DEDUP_REMOVED lines=18> */
.L_x_3285:
        /* <DEDUP_REMOVED lines=18> */
.L_x_3286:
        /* <DEDUP_REMOVED lines=18> */
.L_x_3287:
        /* <DEDUP_REMOVED lines=17> */
[----:B--2---:R-:W-:Y:S01]  /*4360*/  VIADD R0, R0, 0xffffff80 ;  /* 0xffffff8000007836 */ /* 0x004fe20000000000 */
        /* <DEDUP_REMOVED lines=13> */
[----:B------:R-:W2:Y:S01]  /*4440*/  SHFL.IDX PT, R0, R0, RZ, 0x1f ;  /* 0x00001fff00007589 */ /* 0x000ea200000e0000 */
[----:B------:R-:W-:Y:S02]  /*4450*/  F2FP.BF16.F32.PACK_AB R59, R63, R62 ;  /* 0x0000003e3f3b723e */ /* 0x000fe400000010ff */
[----:B------:R-:W-:Y:S02]  /*4460*/  F2FP.BF16.F32.PACK_AB R65, R67, R66 ;  /* 0x000000424341723e */ /* 0x000fe400000010ff */
[----:B------:R-:W-:Y:S01]  /*4470*/  F2FP.BF16.F32.PACK_AB R66, R69, R68 ;  /* 0x000000444542723e */ /* 0x000fe200000010ff */
[----:B------:R-:W-:Y:S01]  /*4480*/  STSM.16.M88.4 [R19+0xa000], R56 ;  /* 0x00a0003813007844 */ /* 0x000fe20000000200 */
[----:B------:R-:W-:Y:S02]  /*4490*/  F2FP.BF16.F32.PACK_AB R67, R71, R70 ;  /* 0x000000464743723e */ /* 0x000fe400000010ff */
[----:B-1----:R-:W-:-:S02]  /*44a0*/  F2FP.BF16.F32.PACK_AB R4, R73, R72 ;  /* 0x000000484904723e */ /* 0x002fc400000010ff */
        /* <DEDUP_REMOVED lines=14> */
[----:B---3--:R-:W-:-:S02]  /*4590*/  F2FP.BF16.F32.PACK_AB R24, R97, R96 ;  /* 0x000000606118723e */ /* 0x008fc400000010ff */
[----:B------:R-:W-:Y:S01]  /*45a0*/  F2FP.BF16.F32.PACK_AB R25, R99, R98 ;  /* 0x000000626319723e */ /* 0x000fe200000010ff */
[----:B------:R3:W-:Y:S01]  /*45b0*/  STSM.16.M88.4 [R19+0x2000], R12 ;  /* 0x0020000c13007844 */ /* 0x0007e20000000200 */
[----:B------:R-:W-:Y:S02]  /*45c0*/  F2FP.BF16.F32.PACK_AB R26, R101, R100 ;  /* 0x00000064651a723e */ /* 0x000fe400000010ff */
[----:B------:R-:W-:Y:S02]  /*45d0*/  F2FP.BF16.F32.PACK_AB R27, R103, R102 ;  /* 0x00000066671b723e */ /* 0x000fe400000010ff */
[----:B-1----:R-:W-:Y:S02]  /*45e0*/  F2FP.BF16.F32.PACK_AB R4, R105, R104 ;  /* 0x000000686904723e */ /* 0x002fe400000010ff */
        /* <DEDUP_REMOVED lines=9> */
[----:B--2---:R-:W-:-:S03]  /*4680*/  ISETP.NE.AND P0, PT, R0, 0x7, PT ;  /* 0x000000070000780c */ /* 0x004fc60003f05270 */
        /* <DEDUP_REMOVED lines=18> */
[----:B------:R-:W2:Y:S01]  /*47b0*/  S2UR UR11, SR_CTAID.Y ;  /* 0x00000000000b79c3 */ /* 0x000ea20000002600 */
[----:B------:R-:W-:Y:S02]  /*47c0*/  UIADD3.X UR5, URZ, UR7, URZ, UP0, !UPT ;  /* 0x000000073f057290 */ /* 0x000fe400087fe43f */
[----:B------:R-:W-:Y:S01]  /*47d0*/  UIADD3.X UR7, URZ, UR7, URZ, UP1, !UPT ;  /* 0x000000073f077290 */ /* 0x000fe20008ffe43f */
[----:B------:R-:W-:-:S02]  /*47e0*/  UMOV UR41, 0x20 ;  /* 0x0000002000297882 */ /* 0x000fc40000000000 */
[----:B------:R-:W-:Y:S02]  /*47f0*/  UIADD3 UR8, UR13, 0x6000, URZ ;  /* 0x000060000d087890 */ /* 0x000fe4000fffe03f */
[----:B------:R-:W3:Y:S01]  /*4800*/  S2UR UR12, SR_CTAID.Z ;  /* 0x00000000000c79c3 */ /* 0x000ee20000002700 */
        /* <DEDUP_REMOVED lines=8> */
[----:B--2---:R-:W-:-:S03]  /*4890*/  UMOV UR43, UR11 ;  /* 0x0000000b002b7c82 */ /* 0x004fc60008000000 */
[----:B------:R-:W-:Y:S01]  /*48a0*/  UMOV UR42, UR10 ;  /* 0x0000000a002a7c82 */ /* 0x000fe20008000000 */
[----:B------:R-:W-:Y:S01]  /*48b0*/  UMOV UR35, UR11 ;  /* 0x0000000b00237c82 */ /* 0x000fe20008000000 */
[----:B------:R-:W-:Y:S01]  /*48c0*/  UMOV UR34, UR10 ;  /* 0x0000000a00227c82 */ /* 0x000fe20008000000 */
[----:B------:R-:W-:Y:S01]  /*48d0*/  UMOV UR27, UR11 ;  /* 0x0000000b001b7c82 */ /* 0x000fe20008000000 */
[----:B------:R-:W-:Y:S01]  /*48e0*/  UMOV UR26, UR10 ;  /* 0x0000000a001a7c82 */ /* 0x000fe20008000000 */
[----:B------:R-:W-:Y:S01]  /*48f0*/  UMOV UR19, UR11 ;  /* 0x0000000b00137c82 */ /* 0x000fe20008000000 */
[----:B------:R-:W-:Y:S01]  /*4900*/  UMOV UR18, UR10 ;  /* 0x0000000a00127c82 */ /* 0x000fe20008000000 */
[----:B---3--:R-:W-:Y:S01]  /*4910*/  UMOV UR44, UR12 ;  /* 0x0000000c002c7c82 */ /* 0x008fe20008000000 */
        /* <DEDUP_REMOVED lines=10> */
[----:B--2---:R0:W-:Y:S02]  /*49c0*/  UTMACMDFLUSH ;  /* 0x00000000000079b7 */ /* 0x0041e40000000000 */
.L_x_3289:
[----:B------:R-:W-:Y:S05]  /*49d0*/  BSYNC B0 ;  /* 0x0000000000007941 */ /* 0x000fea0003800000 */
.L_x_3288:
[----:B------:R-:W-:-:S04]  /*49e0*/  DEPBAR.LE SB0, 0x0 ;  /* 0x000080000000791a */ /* 0x000fc80000000000 */
[----:B------:R-:W-:Y:S05]  /*49f0*/  EXIT ;  /* 0x000000000000794d */ /* 0x000fea0003800000 */
.L_x_3262:
        /* <DEDUP_REMOVED lines=15> */
[----:B------:R-:W-:Y:S02]  /*4af0*/  UISETP.GE.AND UP0, UPT, UR12, 0x1, UPT ;  /* 0x000000010c00788c */ /* 0x000fe4000bf06270 */
[----:B------:R-:W-:Y:S01]  /*4b00*/  USHF.R.S32.HI UR6, URZ, 0x1f, UR11 ;  /* 0x0000001f3f067899 */ /* 0x000fe2000801140b */
[----:B------:R-:W-:-:S03]  /*4b10*/  ELECT P0, URZ, PT ;  /* 0x00000000003f782f */ /* 0x000fc60003800000 */
[----:B------:R-:W-:Y:S01]  /*4b20*/  PLOP3.LUT P1, PT, PT, PT, UP0, 0x80, 0x0 ;  /* 0x000000000000781c */ /* 0x000fe20003f2f008 */
[----:B-1----:R-:W-:-:S04]  /*4b30*/  USHF.R.S32.HI UR4, URZ, 0x1f, UR10 ;  /* 0x0000001f3f047899 */ /* 0x002fc8000801140a */
[----:B------:R-:W-:Y:S02]  /*4b40*/  UIMAD UR7, UR4, UR8, URZ ;  /* 0x00000008040772a4 */ /* 0x000fe4000f8e023f */
[----:B------:R-:W-:Y:S02]  /*4b50*/  UIMAD.WIDE.U32 UR4, UR10, UR8, URZ ;  /* 0x000000080a0472a5 */ /* 0x000fe4000f8e003f */
[----:B------:R-:W-:-:S03]  /*4b60*/  UIMAD UR7, UR10, UR9, UR7 ;  /* 0x000000090a0772a4 */ /* 0x000fc6000f8e0207 */
[----:B------:R-:W-:Y:S01]  /*4b70*/  ULDC.64 UR8, c[0x0][0x2e0] ;  /* 0x0000b80000087ab9 */ /* 0x000fe20000000a00 */
[----:B------:R-:W-:Y:S02]  /*4b80*/  UIADD3 UR5, UR5, UR7, URZ ;  /* 0x0000000705057290 */ /* 0x000fe4000fffe03f */
[----:B------:R-:W-:-:S04]  /*4b90*/  UIMAD UR6, UR6, UR8, URZ ;  /* 0x00000008060672a4 */ /* 0x000fc8000f8e023f */
[----:B------:R-:W-:Y:S02]  /*4ba0*/  UIMAD UR10, UR11, UR9, UR6 ;  /* 0x000000090b0a72a4 */ /* 0x000fe4000f8e0206 */
[----:B------:R-:W-:Y:S01]  /*4bb0*/  UIMAD.WIDE.U32 UR6, UR11, UR8, UR4 ;  /* 0x000000080b0672a5 */ /* 0x000fe2000f8e0004 */
[----:B------:R-:W-:Y:S11]  /*4bc0*/  @!P1 EXIT ;  /* 0x000000000000994d */ /* 0x000ff60003800000 */
[----:B------:R-:W-:Y:S02]  /*4bd0*/  UIADD3 UR4, UR12, 0x3f, URZ ;  /* 0x0000003f0c047890 */ /* 0x000fe4000fffe03f */
[----:B------:R-:W-:Y:S02]  /*4be0*/  UISETP.GE.AND UP0, UPT, UR12, 0x41, UPT ;  /* 0x000000410c00788c */ /* 0x000fe4000bf06270 */
[----:B------:R-:W-:Y:S02]  /*4bf0*/  USHF.R.S32.HI UR5, URZ, 0x1f, UR4 ;  /* 0x0000001f3f057899 */ /* 0x000fe40008011404 */
[----:B------:R-:W-:Y:S02]  /*4c00*/  UIADD3 UR10, UR7, UR10, URZ ;  /* 0x0000000a070a7290 */ /* 0x000fe4000fffe03f */
[----:B------:R-:W-:Y:S01]  /*4c10*/  ULEA.HI UR5, UR5, UR4, URZ, 0x6 ;  /* 0x0000000405057291 */ /* 0x000fe2000f8f303f */
[----:B------:R-:W-:Y:S02]  /*4c20*/  PLOP3.LUT P1, PT, PT, PT, UP0, 0x80, 0x0 ;  /* 0x000000000000781c */ /* 0x000fe40003f2f008 */
[----:B------:R-:W-:Y:S01]  /*4c30*/  UMOV UR4, URZ ;  /* 0x0000003f00047c82 */ /* 0x000fe20008000000 */
[----:B------:R-:W-:-:S04]  /*4c40*/  USHF.R.S32.HI UR5, URZ, 0x6, UR5 ;  /* 0x000000063f057899 */ /* 0x000fc80008011405 */
[----:B------:R-:W-:-:S04]  /*4c50*/  UISETP.LT.AND UP1, UPT, UR5, 0x1, UPT ;  /* 0x000000010500788c */ /* 0x000fc8000bf21270 */
[----:B------:R-:W-:-:S04]  /*4c60*/  USEL UR11, UR5, 0x1, !UP1 ;  /* 0x00000001050b7887 */ /* 0x000fc8000c800000 */
[----:B------:R-:W-:Y:S01]  /*4c70*/  ULOP3.LUT UR21, UR11, 0x1, URZ, 0xc0, !UPT ;  /* 0x000000010b157892 */ /* 0x000fe2000f8ec03f */
[----:B------:R-:W-:Y:S11]  /*4c80*/  @!P1 BRA `(.L_x_3291) ;  /* 0x0000000400789947 */ /* 0x000ff60003800000 */
        /* <DEDUP_REMOVED lines=13> */
.L_x_3304:
        /* <DEDUP_REMOVED lines=21> */
.L_x_3293:
[----:B------:R-:W-:Y:S05]  /*4eb0*/  BSYNC B0 ;  /* 0x0000000000007941 */ /* 0x000fea0003800000 */
.L_x_3292:
        /* <DEDUP_REMOVED lines=13> */
.L_x_3295:
[----:B------:R-:W-:Y:S05]  /*4f90*/  BSYNC B0 ;  /* 0x0000000000007941 */ /* 0x000fea0003800000 */
.L_x_3294:
[----:B------:R-:W-:Y:S06]  /*4fa0*/  BAR.ARV 0xa, 0xa0 ;  /* 0x0282800000007b1d */ /* 0x000fec0000002000 */
[----:B------:R-:W-:Y:S04]  /*4fb0*/  BSSY B0, `(.L_x_3296) ;  /* 0x0000003000007945 */ /* 0x000fe80003800000 */
[----:B------:R-:W-:Y:S05]  /*4fc0*/  @!P0 BRA `(.L_x_3297) ;  /* 0x0000000000048947 */ /* 0x000fea0003800000 */
[----:B------:R-:W-:-:S04]  /*4fd0*/  DEPBAR.LE SB0, 0x0 ;  /* 0x000080000000791a */ /* 0x000fc80000000000 */
.L_x_3297:
[----:B------:R-:W-:Y:S05]  /*4fe0*/  BSYNC B0 ;  /* 0x0000000000007941 */ /* 0x000fea0003800000 */
.L_x_3296:
        /* <DEDUP_REMOVED lines=13> */
.L_x_3299:
[----:B------:R-:W-:Y:S05]  /*50c0*/  BSYNC B0 ;  /* 0x0000000000007941 */ /* 0x000fea0003800000 */
.L_x_3298:
        /* <DEDUP_REMOVED lines=13> */
.L_x_3301:
[----:B------:R-:W-:Y:S05]  /*51a0*/  BSYNC B0 ;  /* 0x0000000000007941 */ /* 0x000fea0003800000 */
.L_x_3300:
[----:B------:R-:W-:Y:S01]  /*51b0*/  UIADD3 UR11, UR11, -0x2, URZ ;  /* 0xfffffffe0b0b7890 */ /* 0x000fe2000fffe03f */
[----:B------:R-:W-:Y:S06]  /*51c0*/  BAR.ARV 0xa, 0xa0 ;  /* 0x0282800000007b1d */ /* 0x000fec0000002000 */
[----:B------:R-:W-:Y:S01]  /*51d0*/  BSSY B0, `(.L_x_3302) ;  /* 0x0000004000007945 */ /* 0x000fe20003800000 */
[----:B------:R-:W-:-:S03]  /*51e0*/  ISETP.NE.AND P1, PT, RZ, UR11, PT ;  /* 0x0000000bff007c0c */ /* 0x000fc6000bf25270 */
[----:B------:R-:W-:Y:S10]  /*51f0*/  @!P0 BRA `(.L_x_3303) ;  /* 0x0000000000048947 */ /* 0x000ff40003800000 */
[----:B------:R-:W-:-:S04]  /*5200*/  DEPBAR.LE SB0, 0x0 ;  /* 0x000080000000791a */ /* 0x000fc80000000000 */
.L_x_3303:
[----:B------:R-:W-:Y:S05]  /*5210*/  BSYNC B0 ;  /* 0x0000000000007941 */ /* 0x000fea0003800000 */
.L_x_3302:
[----:B------:R-:W-:Y:S06]  /*5220*/  BAR.ARV 0xb, 0xa0 ;  /* 0x02c2800000007b1d */ /* 0x000fec0000002000 */
[----:B------:R-:W-:Y:S02]  /*5230*/  UIADD3 UR5, UR5, 0x2, URZ ;  /* 0x0000000205057890 */ /* 0x000fe4000fffe03f */
[----:B------:R-:W-:Y:S01]  /*5240*/  UIADD3 UR4, UR4, 0x1, URZ ;  /* 0x0000000104047890 */ /* 0x000fe2000fffe03f */
[----:B------:R-:W-:Y:S11]  /*5250*/  @P1 BRA `(.L_x_3304) ;  /* 0xfffffff800c01947 */ /* 0x000ff6000383ffff */
[----:B------:R-:W-:-:S12]  /*5260*/  UIADD3 UR4, UR18, 0x3000, URZ ;  /* 0x0000300012047890 */ /* 0x000fd8000fffe03f */
.L_x_3291:
[----:B------:R-:W-:-:S13]  /*5270*/  ISETP.NE.AND P1, PT, RZ, UR21, PT ;  /* 0x00000015ff007c0c */ /* 0x000fda000bf25270 */
        /* <DEDUP_REMOVED lines=18> */
.L_x_3306:
[----:B------:R-:W-:Y:S05]  /*53a0*/  BSYNC B0 ;  /* 0x0000000000007941 */ /* 0x000fea0003800000 */
.L_x_3305:
        /* <DEDUP_REMOVED lines=19> */
.L_x_3308:
[----:B------:R-:W-:Y:S05]  /*54e0*/  BSYNC B0 ;  /* 0x0000000000007941 */ /* 0x000fea0003800000 */
.L_x_3307:
[----:B------:R-:W-:Y:S06]  /*54f0*/  BAR.ARV 0xa, 0xa0 ;  /* 0x0282800000007b1d */ /* 0x000fec0000002000 */
[----:B------:R-:W-:Y:S04]  /*5500*/  BSSY B0, `(.L_x_3309) ;  /* 0x0000003000007945 */ /* 0x000fe80003800000 */
[----:B------:R-:W-:Y:S05]  /*5510*/  @!P0 BRA `(.L_x_3310) ;  /* 0x0000000000048947 */ /* 0x000fea0003800000 */
[----:B------:R-:W-:-:S04]  /*5520*/  DEPBAR.LE SB0, 0x0 ;  /* 0x000080000000791a */ /* 0x000fc80000000000 */
.L_x_3310:
[----:B------:R-:W-:Y:S05]  /*5530*/  BSYNC B0 ;  /* 0x0000000000007941 */ /* 0x000fea0003800000 */
.L_x_3309:
[----:B------:R-:W-:Y:S06]  /*5540*/  BAR.ARV 0xb, 0xa0 ;  /* 0x02c2800000007b1d */ /* 0x000fec0000002000 */
[----:B------:R-:W-:Y:S05]  /*5550*/  EXIT ;  /* 0x000000000000794d */ /* 0x000fea0003800000 */
.L_x_3290:
        /* <DEDUP_REMOVED lines=48> */
.L_x_3343:
        /* <DEDUP_REMOVED lines=14> */
.L_x_3314:
        /* <DEDUP_REMOVED lines=127> */
.L_x_3325:
[----:B------:R-:W-:-:S04]  /*6130*/  SHF.L.U32 R20, R9, 0x1f, RZ ;  /* 0x0000001f09147819 */ /* 0x000fc800000006ff */
[----:B-1----:R-:W1:Y:S02]  /*6140*/  SYNCS.PHASECHK.TRANS64.TRYWAIT P1, [R0+URZ+0x26840], R20 ;  /* 0x02684014000075a7 */ /* 0x002e64000802017f */
[----:B-123--:R-:W-:Y:S05]  /*6150*/  @!P1 BRA `(.L_x_3317) ;  /* 0x0000001800349947 */ /* 0x00efea0003800000 */
.L_x_3344:
[----:B------:R-:W-:Y:S05]  /*6160*/  @P0 BRA `(.L_x_3318) ;  /* 0x0000000000140947 */ /* 0x000fea0003800000 */
[----:B------:R-:W-:Y:S01]  /*6170*/  ISETP.NE.AND P1, PT, R13, RZ, PT ;  /* 0x000000ff0d00720c */ /* 0x000fe20003f25270 */
[----:B------:R-:W-:-:S04]  /*6180*/  IMAD.MOV.U32 R3, RZ, RZ, 0x3100 ;  /* 0x00003100ff037424 */ /* 0x000fc800078e00ff */
[----:B------:R2:W-:Y:S08]  /*6190*/  SYNCS.ARRIVE.TRANS64 RZ, [R0+URZ+0x26830], R3 ;  /* 0x0268300300ff79a7 */ /* 0x0005f0000800003f */
[----:B------:R-:W-:Y:S05]  /*61a0*/  @!P1 BRA `(.L_x_3318) ;  /* 0x0000000000049947 */ /* 0x000fea0003800000 */
[----:B------:R-:W-:Y:S01]  /*61b0*/  BPT.TRAP 0x1 ;  /* 0x000000040000795c */ /* 0x000fe20000300000 */
.L_x_3318:
        /* <DEDUP_REMOVED lines=42> */
.L_x_3345:
[----:B------:R-:W-:Y:S05]  /*6460*/  @P0 BRA `(.L_x_3320) ;  /* 0x0000000000140947 */ /* 0x000fea0003800000 */
[----:B------:R-:W-:Y:S01]  /*6470*/  ISETP.NE.AND P1, PT, R13, RZ, PT ;  /* 0x000000ff0d00720c */ /* 0x000fe20003f25270 */
[----:B------:R-:W-:-:S04]  /*6480*/  IMAD.MOV.U32 R3, RZ, RZ, 0x3100 ;  /* 0x00003100ff037424 */ /* 0x000fc800078e00ff */
[----:B------:R3:W-:Y:S08]  /*6490*/  SYNCS.ARRIVE.TRANS64 RZ, [R0+URZ+0x26818], R3 ;  /* 0x0268180300ff79a7 */ /* 0x0007f0000800003f */
[----:B------:R-:W-:Y:S05]  /*64a0*/  @!P1 BRA `(.L_x_3320) ;  /* 0x0000000000049947 */ /* 0x000fea0003800000 */
[----:B------:R-:W-:Y:S01]  /*64b0*/  BPT.TRAP 0x1 ;  /* 0x000000040000795c */ /* 0x000fe20000300000 */
.L_x_3320:
        /* <DEDUP_REMOVED lines=34> */
.L_x_3346:
[----:B-123--:R-:W-:Y:S01]  /*66e0*/  SHF.R.S32.HI R20, RZ, 0x1f, R19 ;  /* 0x0000001fff147819 */ /* 0x00efe20000011413 */
[----:B------:R-:W-:Y:S06]  /*66f0*/  @P0 BRA `(.L_x_3322) ;  /* 0x0000000000140947 */ /* 0x000fec0003800000 */
[----:B------:R-:W-:Y:S01]  /*6700*/  ISETP.NE.AND P1, PT, R13, RZ, PT ;  /* 0x000000ff0d00720c */ /* 0x000fe20003f25270 */
[----:B------:R-:W-:-:S04]  /*6710*/  IMAD.MOV.U32 R21, RZ, RZ, 0x3100 ;  /* 0x00003100ff157424 */ /* 0x000fc800078e00ff */
[----:B------:R1:W-:Y:S08]  /*6720*/  SYNCS.ARRIVE.TRANS64 RZ, [R0+URZ+0x26838], R21 ;  /* 0x0268381500ff79a7 */ /* 0x0003f0000800003f */
[----:B------:R-:W-:Y:S05]  /*6730*/  @!P1 BRA `(.L_x_3322) ;  /* 0x0000000000049947 */ /* 0x000fea0003800000 */
[----:B------:R-:W-:Y:S01]  /*6740*/  BPT.TRAP 0x1 ;  /* 0x000000040000795c */ /* 0x000fe20000300000 */
.L_x_3322:
        /* <DEDUP_REMOVED lines=38> */
.L_x_3348:
[----:B------:R-:W-:Y:S05]  /*69b0*/  @P0 BRA `(.L_x_3324) ;  /* 0x0000000000140947 */ /* 0x000fea0003800000 */
[----:B------:R-:W-:Y:S01]  /*69c0*/  ISETP.NE.AND P1, PT, R13, RZ, PT ;  /* 0x000000ff0d00720c */ /* 0x000fe20003f25270 */
[----:B--2---:R-:W-:-:S04]  /*69d0*/  IMAD.MOV.U32 R5, RZ, RZ, 0x3100 ;  /* 0x00003100ff057424 */ /* 0x004fc800078e00ff */
[----:B------:R3:W-:Y:S08]  /*69e0*/  SYNCS.ARRIVE.TRANS64 RZ, [R0+URZ+0x26810], R5 ;  /* 0x0268100500ff79a7 */ /* 0x0007f0000800003f */
[----:B------:R-:W-:Y:S05]  /*69f0*/  @!P1 BRA `(.L_x_3324) ;  /* 0x0000000000049947 */ /* 0x000fea0003800000 */
[----:B------:R-:W-:Y:S01]  /*6a00*/  BPT.TRAP 0x1 ;  /* 0x000000040000795c */ /* 0x000fe20000300000 */
.L_x_3324:
        /* <DEDUP_REMOVED lines=36> */
.L_x_3316:
[----:B------:R-:W-:-:S13]  /*6c50*/  ISETP.NE.AND P1, PT, R17, RZ, PT ;  /* 0x000000ff1100720c */ /* 0x000fda0003f25270 */
[----:B------:R-:W-:Y:S05]  /*6c60*/  @!P1 BRA `(.L_x_3315) ;  /* 0x0000000400609947 */ /* 0x000fea0003800000 */
[----:B------:R-:W-:-:S04]  /*6c70*/  SHF.L.U32 R7, R9, 0x1f, RZ ;  /* 0x0000001f09077819 */ /* 0x000fc800000006ff */
[----:B------:R-:W2:Y:S02]  /*6c80*/  SYNCS.PHASECHK.TRANS64.TRYWAIT P1, [R0+URZ+0x26840], R7 ;  /* 0x02684007000075a7 */ /* 0x000ea4000802017f */
[----:B--2---:R-:W-:Y:S05]  /*6c90*/  @!P1 BRA `(.L_x_3326) ;  /* 0x0000000c00b89947 */ /* 0x004fea0003800000 */
.L_x_3349:
[----:B------:R-:W-:Y:S05]  /*6ca0*/  @P0 BRA `(.L_x_3327) ;  /* 0x0000000000140947 */ /* 0x000fea0003800000 */
[----:B------:R-:W-:Y:S01]  /*6cb0*/  ISETP.NE.AND P1, PT, R13, RZ, PT ;  /* 0x000000ff0d00720c */ /* 0x000fe20003f25270 */
[----:B------:R-:W-:-:S04]  /*6cc0*/  IMAD.MOV.U32 R5, RZ, RZ, 0x3100 ;  /* 0x00003100ff057424 */ /* 0x000fc800078e00ff */
[----:B------:R3:W-:Y:S08]  /*6cd0*/  SYNCS.ARRIVE.TRANS64 RZ, [R0+URZ+0x26830], R5 ;  /* 0x0268300500ff79a7 */ /* 0x0007f0000800003f */
[----:B------:R-:W-:Y:S05]  /*6ce0*/  @!P1 BRA `(.L_x_3327) ;  /* 0x0000000000049947 */ /* 0x000fea0003800000 */
[----:B------:R-:W-:Y:S01]  /*6cf0*/  BPT.TRAP 0x1 ;  /* 0x000000040000795c */ /* 0x000fe20000300000 */
.L_x_3327:
        /* <DEDUP_REMOVED lines=40> */
.L_x_3350:
[----:B------:R-:W-:Y:S05]  /*6f80*/  @P0 BRA `(.L_x_3329) ;  /* 0x0000000000140947 */ /* 0x000fea0003800000 */
[----:B------:R-:W-:Y:S01]  /*6f90*/  ISETP.NE.AND P0, PT, R13, RZ, PT ;  /* 0x000000ff0d00720c */ /* 0x000fe20003f05270 */
[----:B------:R-:W-:-:S04]  /*6fa0*/  IMAD.MOV.U32 R5, RZ, RZ, 0x3100 ;  /* 0x00003100ff057424 */ /* 0x000fc800078e00ff */
[----:B------:R4:W-:Y:S08]  /*6fb0*/  SYNCS.ARRIVE.TRANS64 RZ, [R0+URZ+0x26818], R5 ;  /* 0x0268180500ff79a7 */ /* 0x0009f0000800003f */
[----:B------:R-:W-:Y:S05]  /*6fc0*/  @!P0 BRA `(.L_x_3329) ;  /* 0x0000000000048947 */ /* 0x000fea0003800000 */
[----:B------:R-:W-:Y:S01]  /*6fd0*/  BPT.TRAP 0x1 ;  /* 0x000000040000795c */ /* 0x000fe20000300000 */
.L_x_3329:
        /* <DEDUP_REMOVED lines=33> */
.L_x_3315:
[----:B------:R-:W4:Y:S01]  /*71f0*/  S2R R2, SR_TID.X ;  /* 0x0000000000027919 */ /* 0x000f220000002100 */
[----:B------:R-:W-:Y:S01]  /*7200*/  IMAD R3, R12, 0x8, R0 ;  /* 0x000000080c037824 */ /* 0x000fe200078e0200 */
[----:B----4-:R-:W-:Y:S02]  /*7210*/  LOP3.LUT R4, R2, 0x7f, RZ, 0xc0, !PT ;  /* 0x0000007f02047812 */ /* 0x010fe400078ec0ff */
[----:B------:R-:W-:Y:S02]  /*7220*/  SHF.L.U32 R2, R9, 0x1f, RZ ;  /* 0x0000001f09027819 */ /* 0x000fe400000006ff */
[----:B------:R-:W-:Y:S02]  /*7230*/  ISETP.NE.AND P1, PT, R4, RZ, PT ;  /* 0x000000ff0400720c */ /* 0x000fe40003f25270 */
[----:B------:R-:W4:Y:S02]  /*7240*/  SYNCS.PHASECHK.TRANS64.TRYWAIT P0, [R3+URZ+0x26840], R2 ;  /* 0x02684002030075a7 */ /* 0x000f24000800017f */
[----:B----4-:R-:W-:Y:S09]  /*7250*/  @!P0 BRA `(.L_x_3330) ;  /* 0x0000000800708947 */ /* 0x010ff20003800000 */
.L_x_3351:
[----:B------:R-:W-:Y:S05]  /*7260*/  @P1 BRA `(.L_x_3331) ;  /* 0x0000000000181947 */ /* 0x000fea0003800000 */
[----:B------:R-:W5:Y:S01]  /*7270*/  S2R R4, SR_TID.X ;  /* 0x0000000000047919 */ /* 0x000f620000002100 */
[----:B----4-:R-:W-:-:S04]  /*7280*/  IMAD.MOV.U32 R2, RZ, RZ, 0x3100 ;  /* 0x00003100ff027424 */ /* 0x010fc800078e00ff */
[----:B------:R4:W-:Y:S01]  /*7290*/  SYNCS.ARRIVE.TRANS64 RZ, [R3+URZ+0x26830], R2 ;  /* 0x0268300203ff79a7 */ /* 0x0009e2000800003f */
[----:B-----5:R-:W-:-:S13]  /*72a0*/  LOP3.LUT P0, RZ, R4, 0x1f, RZ, 0xc0, !PT ;  /* 0x0000001f04ff7812 */ /* 0x020fda000780c0ff */
[----:B----4-:R-:W-:Y:S05]  /*72b0*/  @!P0 BRA `(.L_x_3331) ;  /* 0x0000000000048947 */ /* 0x010fea0003800000 */
[----:B------:R-:W-:Y:S01]  /*72c0*/  BPT.TRAP 0x1 ;  /* 0x000000040000795c */ /* 0x000fe20000300000 */
.L_x_3331:
        /* <DEDUP_REMOVED lines=47> */
.L_x_3312:
[----:B------:R-:W-:Y:S05]  /*75c0*/  BSYNC B0 ;  /* 0x0000000000007941 */ /* 0x000fea0003800000 */
.L_x_3311:
[----:B------:R-:W-:-:S03]  /*75d0*/  UMOV UR5, 0xffffffff ;  /* 0xffffffff00057882 */ /* 0x000fc60000000000 */
[----:B------:R-:W-:Y:S05]  /*75e0*/  BRA.DIV UR5, `(.L_x_3332) ;  /* 0x0000000605a07947 */ /* 0x000fea000b800000 */
[----:B------:R-:W-:-:S13]  /*75f0*/  ELECT P0, URZ, PT ;  /* 0x00000000003f782f */ /* 0x000fda0003800000 */
.L_x_3354:
[----:B------:R-:W-:Y:S04]  /*7600*/  BSSY B0, `(.L_x_3333) ;  /* 0x0000023000007945 */ /* 0x000fe80003800000 */
[----:B------:R-:W-:Y:S05]  /*7610*/  @!P0 BRA `(.L_x_3334) ;  /* 0x0000000000848947 */ /* 0x000fea0003800000 */
[----:B------:R-:W-:-:S06]  /*7620*/  ULOP3.LUT UR5, UR38, 0x2, URZ, 0xfc, !UPT ;  /* 0x0000000226057892 */ /* 0x000fcc000f8efc3f */
[----:B------:R-:W-:-:S05]  /*7630*/  IMAD.U32 R2, RZ, RZ, UR5 ;  /* 0x00000005ff027e24 */ /* 0x000fca000f8e00ff */
[----:B------:R-:W-:-:S13]  /*7640*/  ISETP.NE.AND P0, PT, R2, 0x3, PT ;  /* 0x000000030200780c */ /* 0x000fda0003f05270 */
[----:B------:R-:W-:Y:S05]  /*7650*/  @!P0 BRA `(.L_x_3335) ;  /* 0x0000000000048947 */ /* 0x000fea0003800000 */
[----:B------:R-:W-:Y:S01]  /*7660*/  BPT.TRAP 0x1 ;  /* 0x000000040000795c */ /* 0x000fe20000300000 */
.L_x_3335:
        /* <DEDUP_REMOVED lines=15> */
.L_x_3355:
[----:B------:R-:W2:Y:S02]  /*7760*/  SYNCS.PHASECHK.TRANS64.TRYWAIT P1, [R3+URZ], R2 ;  /* 0x00000002030075a7 */ /* 0x000ea4000802017f */
[----:B--2---:R-:W-:Y:S05]  /*7770*/  @!P1 BRA `(.L_x_3337) ;  /* 0x0000000400749947 */ /* 0x004fea0003800000 */
.L_x_3356:
[----:B------:R-:W-:Y:S05]  /*7780*/  @!P0 BRA `(.L_x_3338) ;  /* 0x0000000000048947 */ /* 0x000fea0003800000 */
[----:B------:R-:W-:Y:S01]  /*7790*/  BPT.TRAP 0x1 ;  /* 0x000000040000795c */ /* 0x000fe20000300000 */
.L_x_3338:
[----:B--2---:R-:W-:-:S04]  /*77a0*/  VIADD R3, R7, 0x26840 ;  /* 0x0002684007037836 */ /* 0x004fc80000000000 */
[----:B------:R-:W-:-:S04]  /*77b0*/  IMAD R0, R0, 0x8, R3 ;  /* 0x0000000800007824 */ /* 0x000fc800078e0203 */
[----:B------:R-:W2:Y:S02]  /*77c0*/  SYNCS.PHASECHK.TRANS64.TRYWAIT P0, [R0+URZ], R5 ;  /* 0x00000005000075a7 */ /* 0x000ea4000800017f */
[----:B--2---:R-:W-:Y:S05]  /*77d0*/  @!P0 BRA `(.L_x_3339) ;  /* 0x0000000400708947 */ /* 0x004fea0003800000 */
.L_x_3357:
[----:B------:R-:W-:-:S07]  /*77e0*/  IMAD R3, R4, 0x8, R3 ;  /* 0x0000000804037824 */ /* 0x000fce00078e0203 */
.L_x_3340:
[----:B---3--:R3:W4:Y:S02]  /*77f0*/  SYNCS.PHASECHK.TRANS64.TRYWAIT P0, [R3+URZ], R2 ;  /* 0x00000002030075a7 */ /* 0x008724000800017f */
[----:B----4-:R-:W-:Y:S05]  /*7800*/  @!P0 NANOSLEEP.SYNCS 0x989680 ;  /* 0x009896800000895d */ /* 0x010fea0003900000 */
[----:B------:R-:W4:Y:S02]  /*7810*/  @!P0 SYNCS.PHASECHK.TRANS64 P0, [R3+URZ], R2 ;  /* 0x00000002030085a7 */ /* 0x000f24000800007f */
[----:B----4-:R-:W-:Y:S05]  /*7820*/  @!P0 BRA `(.L_x_3340) ;  /* 0xfffffffc00f08947 */ /* 0x010fea000383ffff */
.L_x_3334:
[----:B------:R-:W-:Y:S05]  /*7830*/  BSYNC B0 ;  /* 0x0000000000007941 */ /* 0x000fea0003800000 */
.L_x_3333:
[----:B------:R-:W-:Y:S05]  /*7840*/  EXIT ;  /* 0x000000000000794d */ /* 0x000fea0003800000 */
.L_x_3268:
[----:B------:R-:W-:Y:S02]  /*7850*/  IMAD.MOV.U32 R13, RZ, RZ, R23 ;  /* 0x000000ffff0d7224 */ /* 0x000fe400078e0017 */
[----:B------:R-:W-:Y:S02]  /*7860*/  IMAD.MOV.U32 R12, RZ, RZ, RZ ;  /* 0x000000ffff0c7224 */ /* 0x000fe400078e00ff */
[----:B------:R-:W-:Y:S02]  /*7870*/  IMAD.MOV.U32 R11, RZ, RZ, 0x1f ;  /* 0x0000001fff0b7424 */ /* 0x000fe400078e00ff */
[----:B------:R-:W-:-:S07]  /*7880*/  IMAD.MOV.U32 R15, RZ, RZ, -0x1 ;  /* 0xffffffffff0f7424 */ /* 0x000fce00078e00ff */
[----:B------:R-:W-:Y:S05]  /*7890*/  WARPSYNC.COLLECTIVE R15, `(.L_x_3341) ;  /* 0x000000000f087348 */ /* 0x000fea0003c00000 */
[----:B------:R1:W2:Y:S02]  /*78a0*/  SHFL.IDX P6, R14, R13, R12, R11 ;  /* 0x0000000c0d0e7389 */ /* 0x0002a400000c000b */
[----:B-12---:R-:W-:Y:S01]  /*78b0*/  ENDCOLLECTIVE ;  /* 0x000000000000791b */ /* 0x006fe20003800000 */
.L_x_3341:
[----:B------:R-:W-:Y:S05]  /*78c0*/  BRA `(.L_x_3342) ;  /* 0xffffff9000b47947 */ /* 0x000fea000383ffff */
.L_x_3270:
[----:B--2---:R2:W3:Y:S02]  /*78d0*/  SYNCS.PHASECHK.TRANS64.TRYWAIT P0, [R2+URZ+0x26800], R5 ;  /* 0x02680005020075a7 */ /* 0x0044e4000800017f */
[----:B---3--:R-:W-:Y:S05]  /*78e0*/  @!P0 NANOSLEEP.SYNCS 0x989680 ;  /* 0x009896800000895d */ /* 0x008fea0003900000 */
[----:B------:R-:W3:Y:S02]  /*78f0*/  @!P0 SYNCS.PHASECHK.TRANS64 P0, [R2+URZ+0x26800], R5 ;  /* 0x02680005020085a7 */ /* 0x000ee4000800007f */
[----:B---3--:R-:W-:Y:S05]  /*7900*/  @!P0 BRA `(.L_x_3270) ;  /* 0xfffffffc00f08947 */ /* 0x008fea000383ffff */
[----:B------:R-:W-:Y:S05]  /*7910*/  BRA `(.L_x_3269) ;  /* 0xffffff9000f47947 */ /* 0x000fea000383ffff */
.L_x_3276:
[----:B---3--:R-:W-:-:S04]  /*7920*/  IMAD.U32 R5, RZ, RZ, UR8 ;  /* 0x00000008ff057e24 */ /* 0x008fc8000f8e00ff */
[----:B------:R3:W1:Y:S03]  /*7930*/  SYNCS.PHASECHK.TRANS64.TRYWAIT P1, [R5+URZ+0x26810], R6 ;  /* 0x02681006050075a7 */ /* 0x000666000802017f */
[----:B-1----:R-:W-:Y:S05]  /*7940*/  @!P1 NANOSLEEP.SYNCS 0x989680 ;  /* 0x009896800000995d */ /* 0x002fea0003900000 */
[----:B------:R-:W1:Y:S02]  /*7950*/  @!P1 SYNCS.PHASECHK.TRANS64 P1, [R5+URZ+0x26810], R6 ;  /* 0x02681006050095a7 */ /* 0x000e64000802007f */
[----:B-1----:R-:W-:Y:S05]  /*7960*/  @!P1 BRA `(.L_x_3276) ;  /* 0xfffffffc00ec9947 */ /* 0x002fea000383ffff */
[----:B------:R-:W-:Y:S05]  /*7970*/  BRA `(.L_x_3275) ;  /* 0xffffff9c00587947 */ /* 0x000fea000383ffff */
.L_x_3280:
[----:B------:R-:W-:-:S04]  /*7980*/  IMAD.U32 R5, RZ, RZ, UR8 ;  /* 0x00000008ff057e24 */ /* 0x000fc8000f8e00ff */
[----:B------:R1:W1:Y:S03]  /*7990*/  SYNCS.PHASECHK.TRANS64.TRYWAIT P1, [R5+URZ+0x26830], R6 ;  /* 0x02683006050075a7 */ /* 0x000266000802017f */
[----:B-1----:R-:W-:Y:S05]  /*79a0*/  @!P1 NANOSLEEP.SYNCS 0x989680 ;  /* 0x009896800000995d */ /* 0x002fea0003900000 */
[----:B------:R-:W1:Y:S02]  /*79b0*/  @!P1 SYNCS.PHASECHK.TRANS64 P1, [R5+URZ+0x26830], R6 ;  /* 0x02683006050095a7 */ /* 0x000e64000802007f */
[----:B-1----:R-:W-:Y:S05]  /*79c0*/  @!P1 BRA `(.L_x_3280) ;  /* 0xfffffffc00ec9947 */ /* 0x002fea000383ffff */
[----:B------:R-:W-:Y:S05]  /*79d0*/  BRA `(.L_x_3279) ;  /* 0xffffffa000647947 */ /* 0x000fea000383ffff */
.L_x_3313:
[----:B-1----:R1:W2:Y:S02]  /*79e0*/  SYNCS.PHASECHK.TRANS64.TRYWAIT P0, [R0+URZ+0x26820], R3 ;  /* 0x02682003000075a7 */ /* 0x0022a4000800017f */
[----:B--2---:R-:W-:Y:S05]  /*79f0*/  @!P0 NANOSLEEP.SYNCS 0x989680 ;  /* 0x009896800000895d */ /* 0x004fea0003900000 */
[----:B------:R-:W2:Y:S02]  /*7a00*/  @!P0 SYNCS.PHASECHK.TRANS64 P0, [R0+URZ+0x26820], R3 ;  /* 0x02682003000085a7 */ /* 0x000ea4000800007f */
[----:B--2---:R-:W-:Y:S05]  /*7a10*/  @!P0 BRA `(.L_x_3313) ;  /* 0xfffffffc00f08947 */ /* 0x004fea000383ffff */
[----:B------:R-:W-:Y:S05]  /*7a20*/  BRA `(.L_x_3343) ;  /* 0xffffffdc008c7947 */ /* 0x000fea000383ffff */
.L_x_3317:
[----:B-1----:R1:W2:Y:S02]  /*7a30*/  SYNCS.PHASECHK.TRANS64.TRYWAIT P1, [R0+URZ+0x26840], R20 ;  /* 0x02684014000075a7 */ /* 0x0022a4000802017f */
[----:B--2---:R-:W-:Y:S05]  /*7a40*/  @!P1 NANOSLEEP.SYNCS 0x989680 ;  /* 0x009896800000995d */ /* 0x004fea0003900000 */
[----:B------:R-:W2:Y:S02]  /*7a50*/  @!P1 SYNCS.PHASECHK.TRANS64 P1, [R0+URZ+0x26840], R20 ;  /* 0x02684014000095a7 */ /* 0x000ea4000802007f */
[----:B--2---:R-:W-:Y:S05]  /*7a60*/  @!P1 BRA `(.L_x_3317) ;  /* 0xfffffffc00f09947 */ /* 0x004fea000383ffff */
[----:B------:R-:W-:Y:S05]  /*7a70*/  BRA `(.L_x_3344) ;  /* 0xffffffe400b87947 */ /* 0x000fea000383ffff */
.L_x_3319:
[----:B--2---:R2:W3:Y:S02]  /*7a80*/  SYNCS.PHASECHK.TRANS64.TRYWAIT P1, [R0+URZ+0x26828], R20 ;  /* 0x02682814000075a7 */ /* 0x0044e4000802017f */
[----:B---3--:R-:W-:Y:S05]  /*7a90*/  @!P1 NANOSLEEP.SYNCS 0x989680 ;  /* 0x009896800000995d */ /* 0x008fea0003900000 */
[----:B------:R-:W3:Y:S02]  /*7aa0*/  @!P1 SYNCS.PHASECHK.TRANS64 P1, [R0+URZ+0x26828], R20 ;  /* 0x02682814000095a7 */ /* 0x000ee4000802007f */
[----:B---3--:R-:W-:Y:S05]  /*7ab0*/  @!P1 BRA `(.L_x_3319) ;  /* 0xfffffffc00f09947 */ /* 0x008fea000383ffff */
[----:B------:R-:W-:Y:S05]  /*7ac0*/  BRA `(.L_x_3345) ;  /* 0xffffffe800647947 */ /* 0x000fea000383ffff */
.L_x_3321:
[----:B---3--:R3:W4:Y:S02]  /*7ad0*/  SYNCS.PHASECHK.TRANS64.TRYWAIT P1, [R0+URZ+0x26848], R20 ;  /* 0x02684814000075a7 */ /* 0x008724000802017f */
[----:B----4-:R-:W-:Y:S05]  /*7ae0*/  @!P1 NANOSLEEP.SYNCS 0x989680 ;  /* 0x009896800000995d */ /* 0x010fea0003900000 */
[----:B------:R-:W4:Y:S02]  /*7af0*/  @!P1 SYNCS.PHASECHK.TRANS64 P1, [R0+URZ+0x26848], R20 ;  /* 0x02684814000095a7 */ /* 0x000f24000802007f */
[----:B----4-:R-:W-:Y:S05]  /*7b00*/  @!P1 BRA `(.L_x_3321) ;  /* 0xfffffffc00f09947 */ /* 0x010fea000383ffff */
[----:B------:R-:W-:Y:S05]  /*7b10*/  BRA `(.L_x_3346) ;  /* 0xffffffe800f07947 */ /* 0x000fea000383ffff */
.L_x_3323:
[----:B------:R-:W-:-:S07]  /*7b20*/  SHF.L.U32 R5, R9, 0x1f, RZ ;  /* 0x0000001f09057819 */ /* 0x000fce00000006ff */
.L_x_3347:
[----:B--2---:R2:W3:Y:S02]  /*7b30*/  SYNCS.PHASECHK.TRANS64.TRYWAIT P1, [R0+URZ+0x26820], R5 ;  /* 0x02682005000075a7 */ /* 0x0044e4000802017f */
[----:B---3--:R-:W-:Y:S05]  /*7b40*/  @!P1 NANOSLEEP.SYNCS 0x989680 ;  /* 0x009896800000995d */ /* 0x008fea0003900000 */
[----:B------:R-:W3:Y:S02]  /*7b50*/  @!P1 SYNCS.PHASECHK.TRANS64 P1, [R0+URZ+0x26820], R5 ;  /* 0x02682005000095a7 */ /* 0x000ee4000802007f */
[----:B---3--:R-:W-:Y:S05]  /*7b60*/  @!P1 BRA `(.L_x_3347) ;  /* 0xfffffffc00f09947 */ /* 0x008fea000383ffff */
[----:B------:R-:W-:Y:S05]  /*7b70*/  BRA `(.L_x_3348) ;  /* 0xffffffec008c7947 */ /* 0x000fea000383ffff */
.L_x_3326:
[----:B--2---:R2:W3:Y:S02]  /*7b80*/  SYNCS.PHASECHK.TRANS64.TRYWAIT P1, [R0+URZ+0x26840], R7 ;  /* 0x02684007000075a7 */ /* 0x0044e4000802017f */
[----:B---3--:R-:W-:Y:S05]  /*7b90*/  @!P1 NANOSLEEP.SYNCS 0x989680 ;  /* 0x009896800000995d */ /* 0x008fea0003900000 */
[----:B------:R-:W3:Y:S02]  /*7ba0*/  @!P1 SYNCS.PHASECHK.TRANS64 P1, [R0+URZ+0x26840], R7 ;  /* 0x02684007000095a7 */ /* 0x000ee4000802007f */
[----:B---3--:R-:W-:Y:S05]  /*7bb0*/  @!P1 BRA `(.L_x_3326) ;  /* 0xfffffffc00f09947 */ /* 0x008fea000383ffff */
[----:B------:R-:W-:Y:S05]  /*7bc0*/  BRA `(.L_x_3349) ;  /* 0xfffffff000347947 */ /* 0x000fea000383ffff */
.L_x_3328:
[----:B---3--:R3:W4:Y:S02]  /*7bd0*/  SYNCS.PHASECHK.TRANS64.TRYWAIT P1, [R0+URZ+0x26828], R7 ;  /* 0x02682807000075a7 */ /* 0x008724000802017f */
[----:B----4-:R-:W-:Y:S05]  /*7be0*/  @!P1 NANOSLEEP.SYNCS 0x989680 ;  /* 0x009896800000995d */ /* 0x010fea0003900000 */
[----:B------:R-:W4:Y:S02]  /*7bf0*/  @!P1 SYNCS.PHASECHK.TRANS64 P1, [R0+URZ+0x26828], R7 ;  /* 0x02682807000095a7 */ /* 0x000f24000802007f */
[----:B----4-:R-:W-:Y:S05]  /*7c00*/  @!P1 BRA `(.L_x_3328) ;  /* 0xfffffffc00f09947 */ /* 0x010fea000383ffff */
[----:B------:R-:W-:Y:S05]  /*7c10*/  BRA `(.L_x_3350) ;  /* 0xfffffff000d87947 */ /* 0x000fea000383ffff */
.L_x_3330:
[----:B----4-:R4:W5:Y:S02]  /*7c20*/  SYNCS.PHASECHK.TRANS64.TRYWAIT P0, [R3+URZ+0x26840], R2 ;  /* 0x02684002030075a7 */ /* 0x010964000800017f */
[----:B-----5:R-:W-:Y:S05]  /*7c30*/  @!P0 NANOSLEEP.SYNCS 0x989680 ;  /* 0x009896800000895d */ /* 0x020fea0003900000 */
[----:B------:R-:W5:Y:S02]  /*7c40*/  @!P0 SYNCS.PHASECHK.TRANS64 P0, [R3+URZ+0x26840], R2 ;  /* 0x02684002030085a7 */ /* 0x000f64000800007f */
[----:B-----5:R-:W-:Y:S05]  /*7c50*/  @!P0 BRA `(.L_x_3330) ;  /* 0xfffffffc00f08947 */ /* 0x020fea000383ffff */
[----:B------:R-:W-:Y:S05]  /*7c60*/  BRA `(.L_x_3351) ;  /* 0xfffffff4007c7947 */ /* 0x000fea000383ffff */
.L_x_3332:
[----:B------:R-:W-:Y:S01]  /*7c70*/  BSSY B0, `(.L_x_3352) ;  /* 0x0000006000007945 */ /* 0x000fe20003800000 */
[----:B------:R-:W-:-:S07]  /*7c80*/  IMAD.MOV.U32 R15, RZ, RZ, -0x1 ;  /* 0xffffffffff0f7424 */ /* 0x000fce00078e00ff */
[----:B------:R-:W-:Y:S05]  /*7c90*/  WARPSYNC.COLLECTIVE R15, `(.L_x_3353) ;  /* 0x000000000f0c7348 */ /* 0x000fea0003c00000 */
[----:B------:R-:W-:Y:S02]  /*7ca0*/  ELECT P6, UR62, PT ;  /* 0x00000000003e782f */ /* 0x000fe400038c0000 */
[----:B------:R-:W-:Y:S01]  /*7cb0*/  MOV R14, UR62 ;  /* 0x0000003e000e7c02 */ /* 0x000fe20008000f00 */
[----:B------:R-:W-:Y:S10]  /*7cc0*/  ENDCOLLECTIVE ;  /* 0x000000000000791b */ /* 0x000ff40003800000 */
.L_x_3353:
[----:B------:R-:W-:Y:S05]  /*7cd0*/  BSYNC B0 ;  /* 0x0000000000007941 */ /* 0x000fea0003800000 */
.L_x_3352:
[----:B------:R-:W-:Y:S01]  /*7ce0*/  PLOP3.LUT P0, PT, P6, PT, PT, 0x80, 0x0 ;  /* 0x000000000000781c */ /* 0x000fe2000370f070 */
[----:B------:R-:W-:-:S12]  /*7cf0*/  BRA `(.L_x_3354) ;  /* 0xfffffff800407947 */ /* 0x000fd8000383ffff */
.L_x_3336:
[----:B-1----:R1:W2:Y:S02]  /*7d00*/  SYNCS.PHASECHK.TRANS64.TRYWAIT P1, [R6+URZ], R5 ;  /* 0x00000005060075a7 */ /* 0x0022a4000802017f */
[----:B--2---:R-:W-:Y:S05]  /*7d10*/  @!P1 NANOSLEEP.SYNCS 0x989680 ;  /* 0x009896800000995d */ /* 0x004fea0003900000 */
[----:B------:R-:W2:Y:S02]  /*7d20*/  @!P1 SYNCS.PHASECHK.TRANS64 P1, [R6+URZ], R5 ;  /* 0x00000005060095a7 */ /* 0x000ea4000802007f */
[----:B--2---:R-:W-:Y:S05]  /*7d30*/  @!P1 BRA `(.L_x_3336) ;  /* 0xfffffffc00f09947 */ /* 0x004fea000383ffff */
[----:B------:R-:W-:Y:S05]  /*7d40*/  BRA `(.L_x_3355) ;  /* 0xfffffff800847947 */ /* 0x000fea000383ffff */
.L_x_3337:
[----:B--2---:R2:W3:Y:S02]  /*7d50*/  SYNCS.PHASECHK.TRANS64.TRYWAIT P1, [R3+URZ], R2 ;  /* 0x00000002030075a7 */ /* 0x0044e4000802017f */
[----:B---3--:R-:W-:Y:S05]  /*7d60*/  @!P1 NANOSLEEP.SYNCS 0x989680 ;  /* 0x009896800000995d */ /* 0x008fea0003900000 */
[----:B------:R-:W3:Y:S02]  /*7d70*/  @!P1 SYNCS.PHASECHK.TRANS64 P1, [R3+URZ], R2 ;  /* 0x00000002030095a7 */ /* 0x000ee4000802007f */
[----:B---3--:R-:W-:Y:S05]  /*7d80*/  @!P1 BRA `(.L_x_3337) ;  /* 0xfffffffc00f09947 */ /* 0x008fea000383ffff */
[----:B------:R-:W-:Y:S05]  /*7d90*/  BRA `(.L_x_3356) ;  /* 0xfffffff800787947 */ /* 0x000fea000383ffff */
.L_x_3339:
[----:B--2---:R2:W3:Y:S02]  /*7da0*/  SYNCS.PHASECHK.TRANS64.TRYWAIT P0, [R0+URZ], R5 ;  /* 0x00000005000075a7 */ /* 0x0044e4000800017f */
[----:B---3--:R-:W-:Y:S05]  /*7db0*/  @!P0 NANOSLEEP.SYNCS 0x989680 ;  /* 0x009896800000895d */ /* 0x008fea0003900000 */
[----:B------:R-:W3:Y:S02]  /*7dc0*/  @!P0 SYNCS.PHASECHK.TRANS64 P0, [R0+URZ], R5 ;  /* 0x00000005000085a7 */ /* 0x000ee4000800007f */
[----:B---3--:R-:W-:Y:S05]  /*7dd0*/  @!P0 BRA `(.L_x_3339) ;  /* 0xfffffffc00f08947 */ /* 0x008fea000383ffff */
[----:B------:R-:W-:Y:S05]  /*7de0*/  BRA `(.L_x_3357) ;  /* 0xfffffff8007c7947 */ /* 0x000fea000383ffff */
.L_x_3358:
        /* <DEDUP_REMOVED lines=9> */
.L_x_6575:


//--------------------- .text._ZN7cutlass13device_kernelIN5flash11enable_sm90INS1_16FlashAttnBwdSm90INS1_25CollectiveMainloopBwdSm90ILi2ELi2ELi2EN4cute5tupleIJNS5_1CILi1EEES8_S8_EEENS6_IJNS7_ILi64EEENS7_ILi128EEENS7_ILi96EEEEEENS_10bfloat16_tEfNS_4arch4Sm90ELb0ELb0ELb0ELb0ELb1ELb1ELb0ELb0ELi2ELi1ELi2ELi1ELb1EEENS1_21CollectiveEpilogueBwdISD_SE_SG_Li256ELb0ELb0ELi1EEENS1_19SingleTileSchedulerILb0ELb0ELb0ELi128EEEEEEEEEvNT_6ParamsE --------------------------
	.section	.text._ZN7cutlass13device_kernelIN5flash11enable_sm90INS1_16FlashAttnBwdSm90INS1_25CollectiveMainloopBwdSm90ILi2ELi2ELi2EN4cute5tupleIJNS5_1CILi1EEES8_S8_EEENS6_IJNS7_ILi64EEENS7_ILi128EEENS7_ILi96EEEEEENS_10bfloat16_tEfNS_4arch4Sm90ELb0ELb0ELb0ELb0ELb1ELb1ELb0ELb0ELi2ELi1ELi2ELi1ELb1EEENS1_21CollectiveEpilogueBwdISD_SE_SG_Li256ELb0ELb0ELi1EEENS1_19SingleTileSchedulerILb0ELb0ELb0ELi128EEEEEEEEEvNT_6ParamsE,"ax",@progbits
	.align	128
.text._ZN7cutlass13device_kernelIN5flash11enable_sm90INS1_16FlashAttnBwdSm90INS1_25CollectiveMainloopBwdSm90ILi2ELi2ELi2EN4cute5tupleIJNS5_1CILi1EEES8_S8_EEENS6_IJNS7_ILi64EEENS7_ILi128EEENS7_ILi96EEEEEENS_10bfloat16_tEfNS_4arch4Sm90ELb0ELb0ELb0ELb0ELb1ELb1ELb0ELb0ELi2ELi1ELi2ELi1ELb1EEENS1_21CollectiveEpilogueBwdISD_SE_SG_Li256ELb0ELb0ELi1EEENS1_19SingleTileSchedulerILb0ELb0ELb0ELi128EEEEEEEEEvNT_6ParamsE:
        .type           _ZN7cutlass13device_kernelIN5flash11enable_sm90INS1_16FlashAttnBwdSm90INS1_25CollectiveMainloopBwdSm90ILi2ELi2ELi2EN4cute5tupleIJNS5_1CILi1EEES8_S8_EEENS6_IJNS7_ILi64EEENS7_ILi128EEENS7_ILi96EEEEEENS_10bfloat16_tEfNS_4arch4Sm90ELb0ELb0ELb0ELb0ELb1ELb1ELb0ELb0ELi2ELi1ELi2ELi1ELb1EEENS1_21CollectiveEpilogueBwdISD_SE_SG_Li256ELb0ELb0ELi1EEENS1_19SingleTileSchedulerILb0ELb0ELb0ELi128EEEEEEEEEvNT_6ParamsE,@function
        .size           _ZN7cutlass13device_kernelIN5flash11enable_sm90INS1_16FlashAttnBwdSm90INS1_25CollectiveMainloopBwdSm90ILi2ELi2ELi2EN4cute5tupleIJNS5_1CILi1EEES8_S8_EEENS6_IJNS7_ILi64EEENS7_ILi128EEENS7_ILi96EEEEEENS_10bfloat16_tEfNS_4arch4Sm90ELb0ELb0ELb0ELb0ELb1ELb1ELb0ELb0ELi2ELi1ELi2ELi1ELb1EEENS1_21CollectiveEpilogueBwdISD_SE_SG_Li256ELb0ELb0ELi1EEENS1_19SingleTileSchedulerILb0ELb0ELb0ELi128EEEEEEEEEvNT_6ParamsE,(.L_x_6576 - _ZN7cutlass13device_kernelIN5flash11enable_sm90INS1_16FlashAttnBwdSm90INS1_25CollectiveMainloopBwdSm90ILi2ELi2ELi2EN4cute5tupleIJNS5_1CILi1EEES8_S8_EEENS6_IJNS7_ILi64EEENS7_ILi128EEENS7_ILi96EEEEEENS_10bfloat16_tEfNS_4arch4Sm90ELb0ELb0ELb0ELb0ELb1ELb1ELb0ELb0ELi2ELi1ELi2ELi1ELb1EEENS1_21CollectiveEpilogueBwdISD_SE_SG_Li256ELb0ELb0ELi1EEENS1_19SingleTileSchedulerILb0ELb0ELb0ELi128EEEEEEEEEvNT_6ParamsE)
        .other          _ZN7cutlass13device_kernelIN5flash11enable_sm90INS1_16FlashAttnBwdSm90INS1_25CollectiveMainloopBwdSm90ILi2ELi2ELi2EN4cute5tupleIJNS5_1CILi1EEES8_S8_EEENS6_IJNS7_ILi64EEENS7_ILi128EEENS7_ILi96EEEEEENS_10bfloat16_tEfNS_4arch4Sm90ELb0ELb0ELb0ELb0ELb1ELb1ELb0ELb0ELi2ELi1ELi2ELi1ELb1EEENS1_21CollectiveEpilogueBwdISD_SE_SG_Li256ELb0ELb0ELi1EEENS1_19SingleTileSchedulerILb0ELb0ELb0ELi128EEEEEEEEEvNT_6ParamsE,@"STO_CUDA_ENTRY STV_DEFAULT"
_ZN7cutlass13device_kernelIN5flash11enable_sm90INS1_16FlashAttnBwdSm90INS1_25CollectiveMainloopBwdSm90ILi2ELi2ELi2EN4cute5tupleIJNS5_1CILi1EEES8_S8_EEENS6_IJNS7_ILi64EEENS7_ILi128EEENS7_ILi96EEEEEENS_10bfloat16_tEfNS_4arch4Sm90ELb0ELb0ELb0ELb0ELb1ELb1ELb0ELb0ELi2ELi1ELi2ELi1ELb1EEENS1_21CollectiveEpilogueBwdISD_SE_SG_Li256ELb0ELb0ELi1EEENS1_19SingleTileSchedulerILb0ELb0ELb0ELi128EEEEEEEEEvNT_6ParamsE:
        /* <DEDUP_REMOVED lines=29> */
.L_x_3360:
[----:B------:R-:W-:Y:S05]  /*01d0*/  BSYNC B0 ;  /* 0x0000000000007941 */ /* 0x000fea0003800000 */
.L_x_3359:
        /* <DEDUP_REMOVED lines=37> */
.L_x_3361:
        /* <DEDUP_REMOVED lines=22> */
.L_x_3362:
[----:B------:R-:W-:Y:S01]  /*0590*/  PLOP3.LUT P0, PT, PT, PT, UP0, 0x80, 0x0 ;  /* 0x000000000000781c */ /* 0x000fe20003f0f008 */
[----:B------:R-:W-:Y:S01]  /*05a0*/  NOP ;  /* 0x0000000000007918 */ /* 0x000fe20000000000 */
[----:B-12-4-:R-:W-:Y:S11]  /*05b0*/  BAR.SYNC.DEFER_BLOCKING 0x0 ;  /* 0x0000000000007b1d */ /* 0x016ff60000010000 */
[----:B------:R-:W-:Y:S05]  /*05c0*/  @!P0 BRA `(.L_x_3363) ;  /* 0x00000044000c8947 */ /* 0x000fea0003800000 */
.L_x_3364:
        /* <DEDUP_REMOVED lines=35> */
.L_x_3366:
        /* <DEDUP_REMOVED lines=15> */
.L_x_3365:
        /* <DEDUP_REMOVED lines=22> */
.L_x_3368:
        /* <DEDUP_REMOVED lines=15> */
.L_x_3367:
[----:B------:R-:W-:Y:S01]  /*0b40*/  SHF.R.S32.HI R121, RZ, 0x1f, R120 ;  /* 0x0000001fff797819 */ /* 0x000fe20000011478 */
[----:B------:R-:W-:-:S03]  /*0b50*/  UMOV UR4, 0xffffffff ;  /* 0xffffffff00047882 */ /* 0x000fc60000000000 */
[----:B------:R-:W-:-:S04]  /*0b60*/  LEA.HI R0, R121, R120, RZ, 0x7 ;  /* 0x0000007879007211 */ /* 0x000fc800078f38ff */
[----:B------:R-:W-:Y:S01]  /*0b70*/  SHF.R.S32.HI R23, RZ, 0x7, R0 ;  /* 0x00000007ff177819 */ /* 0x000fe20000011400 */
[----:B------:R-:W-:Y:S06]  /*0b80*/  BRA.DIV UR4, `(.L_x_3369) ;  /* 0x0000007604407947 */ /* 0x000fec000b800000 */
[----:B------:R1:W2:Y:S02]  /*0b90*/  SHFL.IDX PT, R14, R23, RZ, 0x1f ;  /* 0x00001fff170e7589 */ /* 0x0002a400000e0000 */
.L_x_3461:
        /* <DEDUP_REMOVED lines=21> */
.L_x_3370:
        /* <DEDUP_REMOVED lines=20> */
.L_x_3372:
        /* <DEDUP_REMOVED lines=125> */
.L_x_3384:
[----:B------:R-:W-:-:S06]  /*1600*/  UISETP.NE.AND UP0, UPT, UR11, 0x3, UPT ;  /* 0x000000030b00788c */ /* 0x000fcc000bf05270 */
[----:B------:R-:W-:-:S13]  /*1610*/  PLOP3.LUT P0, PT, PT, PT, UP0, 0x80, 0x0 ;  /* 0x000000000000781c */ /* 0x000fda0003f0f008 */
[----:B-1----:R-:W-:Y:S05]  /*1620*/  @!P0 BRA `(.L_x_3374) ;  /* 0x0000000000048947 */ /* 0x002fea0003800000 */
[----:B------:R-:W-:Y:S01]  /*1630*/  BPT.TRAP 0x1 ;  /* 0x000000040000795c */ /* 0x000fe20000300000 */
.L_x_3374:
[----:B------:R-:W-:Y:S01]  /*1640*/  R2UR UR8, R2 ;  /* 0x00000000020872ca */ /* 0x000fe200000e0000 */
[----:B------:R-:W-:-:S05]  /*1650*/  IMAD.U32 R6, RZ, RZ, UR5 ;  /* 0x00000005ff067e24 */ /* 0x000fca000f8e00ff */
[----:B------:R-:W-:-:S07]  /*1660*/  SHF.L.U32 R6, R6, 0x1f, RZ ;  /* 0x0000001f06067819 */ /* 0x000fce00000006ff */
[----:B------:R-:W-:-:S09]  /*1670*/  ULEA UR8, UR6, UR8, 0x3 ;  /* 0x0000000806087291 */ /* 0x000fd2000f8e183f */
[----:B------:R2:W3:Y:S01]  /*1680*/  SYNCS.PHASECHK.TRANS64.TRYWAIT P1, [UR8+0x26810], R6 ;  /* 0x02681006ff0075a7 */ /* 0x0004e20008020148 */
[----:B------:R-:W-:Y:S05]  /*1690*/  @!P0 BRA `(.L_x_3375) ;  /* 0x0000000000048947 */ /* 0x000fea0003800000 */
[----:B------:R-:W-:Y:S01]  /*16a0*/  BPT.TRAP 0x1 ;  /* 0x000000040000795c */ /* 0x000fe20000300000 */
.L_x_3375:
[----:B---3--:R-:W-:Y:S05]  /*16b0*/  @P1 BRA `(.L_x_3376) ;  /* 0x0000000000081947 */ /* 0x008fea0003800000 */
[----:B------:R-:W3:Y:S02]  /*16c0*/  SYNCS.PHASECHK.TRANS64.TRYWAIT P1, [UR8+0x26810], R6 ;  /* 0x02681006ff0075a7 */ /* 0x000ee40008020148 */
[----:B---3--:R-:W-:Y:S05]  /*16d0*/  @!P1 BRA `(.L_x_3377) ;  /* 0x0000006800a09947 */ /* 0x008fea0003800000 */
.L_x_3376:
        /* <DEDUP_REMOVED lines=67> */
.L_x_3378:
[----:B------:R1:W1:Y:S01]  /*1b10*/  SYNCS.PHASECHK.TRANS64.TRYWAIT P1, [UR8+0x26830], R6 ;  /* 0x02683006ff0075a7 */ /* 0x0002620008020148 */
[----:B------:R-:W-:Y:S05]  /*1b20*/  @!P0 BRA `(.L_x_3379) ;  /* 0x0000000000048947 */ /* 0x000fea0003800000 */
[----:B------:R-:W-:Y:S01]  /*1b30*/  BPT.TRAP 0x1 ;  /* 0x000000040000795c */ /* 0x000fe20000300000 */
.L_x_3379:
[----:B-1----:R-:W-:Y:S05]  /*1b40*/  @P1 BRA `(.L_x_3380) ;  /* 0x0000000000081947 */ /* 0x002fea0003800000 */
[----:B------:R-:W1:Y:S02]  /*1b50*/  SYNCS.PHASECHK.TRANS64.TRYWAIT P1, [UR8+0x26830], R6 ;  /* 0x02683006ff0075a7 */ /* 0x000e640008020148 */
[----:B-1----:R-:W-:Y:S05]  /*1b60*/  @!P1 BRA `(.L_x_3381) ;  /* 0x0000006400949947 */ /* 0x002fea0003800000 */
.L_x_3380:
        /* <DEDUP_REMOVED lines=441> */
.L_x_3382:
        /* <DEDUP_REMOVED lines=48> */
.L_x_3383:
        /* <DEDUP_REMOVED lines=12> */
.L_x_3373:
        /* <DEDUP_REMOVED lines=67> */
.L_x_3385:
        /* <DEDUP_REMOVED lines=18> */
.L_x_3386:
        /* <DEDUP_REMOVED lines=18> */
.L_x_3387:
        /* <DEDUP_REMOVED lines=18> */
.L_x_3388:
        /* <DEDUP_REMOVED lines=120> */
.L_x_3390:
[----:B------:R-:W-:Y:S05]  /*49d0*/  BSYNC B0 ;  /* 0x0000000000007941 */ /* 0x000fea0003800000 */
.L_x_3389:
[----:B------:R-:W-:-:S04]  /*49e0*/  DEPBAR.LE SB0, 0x0 ;  /* 0x000080000000791a */ /* 0x000fc80000000000 */
[----:B------:R-:W-:Y:S05]  /*49f0*/  EXIT ;  /* 0x000000000000794d */ /* 0x000fea0003800000 */
.L_x_3363:
        /* <DEDUP_REMOVED lines=63> */
.L_x_3417:
        /* <DEDUP_REMOVED lines=17> */
.L_x_3395:
[----:B------:R-:W2:Y:S04]  /*4f00*/  LDG.E.STRONG.GPU R4, desc[UR28][R2.64] ;  /* 0x0000001c02047981 */ /* 0x000ea8000c1ef900 */
[----:B--2---:R-:W-:Y:S01]  /*4f10*/  CCTL.IVALL ;  /* 0x00000000ff00798f */ /* 0x004fe20002000000 */
[----:B------:R-:W-:Y:S05]  /*4f20*/  YIELD ;  /* 0x0000000000007946 */ /* 0x000fea0003800000 */
[----:B------:R-:W-:-:S13]  /*4f30*/  ISETP.NE.AND P3, PT, R4, UR27, PT ;  /* 0x0000001b04007c0c */ /* 0x000fda000bf65270 */
[----:B------:R-:W-:Y:S05]  /*4f40*/  @P3 BRA `(.L_x_3395) ;  /* 0xfffffffc00ec3947 */ /* 0x000fea000383ffff */
.L_x_3394:
[----:B------:R-:W-:Y:S05]  /*4f50*/  BSYNC B0 ;  /* 0x0000000000007941 */ /* 0x000fea0003800000 */
.L_x_3393:
[----:B------:R-:W-:-:S03]  /*4f60*/  UMOV UR16, 0xffffffff ;  /* 0xffffffff00107882 */ /* 0x000fc60000000000 */
[----:B------:R-:W-:Y:S05]  /*4f70*/  BRA.DIV UR16, `(.L_x_3396) ;  /* 0x0000003210a87947 */ /* 0x000fea000b800000 */
[----:B------:R-:W-:Y:S01]  /*4f80*/  NOP ;  /* 0x0000000000007918 */ /* 0x000fe20000000000 */
.L_x_3464:
        /* <DEDUP_REMOVED lines=19> */
.L_x_3398:
[----:B------:R-:W-:Y:S05]  /*50c0*/  BSYNC B0 ;  /* 0x0000000000007941 */ /* 0x000fea0003800000 */
.L_x_3397:
        /* <DEDUP_REMOVED lines=13> */
.L_x_3400:
[----:B------:R-:W-:Y:S05]  /*51a0*/  BSYNC B0 ;  /* 0x0000000000007941 */ /* 0x000fea0003800000 */
.L_x_3399:
[----:B------:R-:W-:Y:S06]  /*51b0*/  BAR.ARV 0xa, 0xa0 ;  /* 0x0282800000007b1d */ /* 0x000fec0000002000 */
[----:B------:R-:W-:Y:S04]  /*51c0*/  BSSY B0, `(.L_x_3401) ;  /* 0x0000003000007945 */ /* 0x000fe80003800000 */
[----:B------:R-:W-:Y:S05]  /*51d0*/  @!P0 BRA `(.L_x_3402) ;  /* 0x0000000000048947 */ /* 0x000fea0003800000 */
[----:B------:R-:W-:-:S04]  /*51e0*/  DEPBAR.LE SB0, 0x0 ;  /* 0x000080000000791a */ /* 0x000fc80000000000 */
.L_x_3402:
[----:B------:R-:W-:Y:S05]  /*51f0*/  BSYNC B0 ;  /* 0x0000000000007941 */ /* 0x000fea0003800000 */
.L_x_3401:
        /* <DEDUP_REMOVED lines=19> */
.L_x_3404:
[----:B------:R-:W-:Y:S05]  /*5330*/  BSYNC B0 ;  /* 0x0000000000007941 */ /* 0x000fea0003800000 */
.L_x_3403:
        /* <DEDUP_REMOVED lines=9> */
.L_x_3407:
[----:B------:R-:W2:Y:S04]  /*53d0*/  LDG.E.STRONG.GPU R4, desc[UR28][R2.64] ;  /* 0x0000001c02047981 */ /* 0x000ea8000c1ef900 */
[----:B--2---:R-:W-:Y:S01]  /*53e0*/  CCTL.IVALL ;  /* 0x00000000ff00798f */ /* 0x004fe20002000000 */
[----:B------:R-:W-:Y:S05]  /*53f0*/  YIELD ;  /* 0x0000000000007946 */ /* 0x000fea0003800000 */
[----:B------:R-:W-:-:S13]  /*5400*/  ISETP.NE.AND P3, PT, R4, UR27, PT ;  /* 0x0000001b04007c0c */ /* 0x000fda000bf65270 */
[----:B------:R-:W-:Y:S05]  /*5410*/  @P3 BRA `(.L_x_3407) ;  /* 0xfffffffc00ec3947 */ /* 0x000fea000383ffff */
.L_x_3406:
[----:B------:R-:W-:Y:S05]  /*5420*/  BSYNC B0 ;  /* 0x0000000000007941 */ /* 0x000fea0003800000 */
.L_x_3405:
[----:B------:R-:W-:-:S03]  /*5430*/  UMOV UR8, 0xffffffff ;  /* 0xffffffff00087882 */ /* 0x000fc60000000000 */
[----:B------:R-:W-:Y:S05]  /*5440*/  BRA.DIV UR8, `(.L_x_3408) ;  /* 0x0000002e08907947 */ /* 0x000fea000b800000 */
[----:B------:R-:W-:Y:S01]  /*5450*/  NOP ;  /* 0x0000000000007918 */ /* 0x000fe20000000000 */
.L_x_3467:
        /* <DEDUP_REMOVED lines=13> */
.L_x_3410:
[----:B------:R-:W-:Y:S05]  /*5530*/  BSYNC B0 ;  /* 0x0000000000007941 */ /* 0x000fea0003800000 */
.L_x_3409:
        /* <DEDUP_REMOVED lines=13> */
.L_x_3412:
[----:B------:R-:W-:Y:S05]  /*5610*/  BSYNC B0 ;  /* 0x0000000000007941 */ /* 0x000fea0003800000 */
.L_x_3411:
[----:B------:R-:W-:Y:S06]  /*5620*/  BAR.ARV 0xa, 0xa0 ;  /* 0x0282800000007b1d */ /* 0x000fec0000002000 */
[----:B------:R-:W-:Y:S04]  /*5630*/  BSSY B0, `(.L_x_3413) ;  /* 0x0000003000007945 */ /* 0x000fe80003800000 */
[----:B------:R-:W-:Y:S05]  /*5640*/  @!P0 BRA `(.L_x_3414) ;  /* 0x0000000000048947 */ /* 0x000fea0003800000 */
[----:B------:R-:W-:-:S04]  /*5650*/  DEPBAR.LE SB0, 0x0 ;  /* 0x000080000000791a */ /* 0x000fc80000000000 */
.L_x_3414:
[----:B------:R-:W-:Y:S05]  /*5660*/  BSYNC B0 ;  /* 0x0000000000007941 */ /* 0x000fea0003800000 */
.L_x_3413:
        /* <DEDUP_REMOVED lines=19> */
.L_x_3416:
[----:B------:R-:W-:Y:S05]  /*57a0*/  BSYNC B0 ;  /* 0x0000000000007941 */ /* 0x000fea0003800000 */
.L_x_3415:
[----:B------:R-:W-:Y:S02]  /*57b0*/  UIADD3 UR4, UR4, 0x2, URZ ;  /* 0x0000000204047890 */ /* 0x000fe4000fffe03f */
[----:B------:R-:W-:Y:S01]  /*57c0*/  UIADD3 UR5, UR5, 0x1, URZ ;  /* 0x0000000105057890 */ /* 0x000fe2000fffe03f */
[----:B------:R-:W-:Y:S11]  /*57d0*/  @P2 BRA `(.L_x_3417) ;  /* 0xfffffff400842947 */ /* 0x000ff6000383ffff */
.L_x_3392:
        /* <DEDUP_REMOVED lines=13> */
.L_x_3420:
[----:B------:R-:W2:Y:S04]  /*58b0*/  LDG.E.STRONG.GPU R0, desc[UR28][R2.64] ;  /* 0x0000001c02007981 */ /* 0x000ea8000c1ef900 */
[----:B--2---:R-:W-:Y:S01]  /*58c0*/  CCTL.IVALL ;  /* 0x00000000ff00798f */ /* 0x004fe20002000000 */
[----:B------:R-:W-:Y:S05]  /*58d0*/  YIELD ;  /* 0x0000000000007946 */ /* 0x000fea0003800000 */
[----:B------:R-:W-:-:S13]  /*58e0*/  ISETP.NE.AND P2, PT, R0, UR27, PT ;  /* 0x0000001b00007c0c */ /* 0x000fda000bf45270 */
[----:B------:R-:W-:Y:S05]  /*58f0*/  @P2 BRA `(.L_x_3420) ;  /* 0xfffffffc00ec2947 */ /* 0x000fea000383ffff */
.L_x_3419:
[----:B------:R-:W-:Y:S05]  /*5900*/  BSYNC B0 ;  /* 0x0000000000007941 */ /* 0x000fea0003800000 */
.L_x_3418:
[----:B------:R-:W-:-:S03]  /*5910*/  UMOV UR5, 0xffffffff ;  /* 0xffffffff00057882 */ /* 0x000fc60000000000 */
[----:B------:R-:W-:Y:S05]  /*5920*/  BRA.DIV UR5, `(.L_x_3421) ;  /* 0x0000002a05747947 */ /* 0x000fea000b800000 */
[----:B------:R-:W-:Y:S01]  /*5930*/  NOP ;  /* 0x0000000000007918 */ /* 0x000fe20000000000 */
.L_x_3470:
        /* <DEDUP_REMOVED lines=22> */
.L_x_3423:
[----:B------:R-:W-:Y:S05]  /*5aa0*/  BSYNC B0 ;  /* 0x0000000000007941 */ /* 0x000fea0003800000 */
.L_x_3422:
        /* <DEDUP_REMOVED lines=20> */
.L_x_3425:
[----:B------:R-:W-:Y:S05]  /*5bf0*/  BSYNC B0 ;  /* 0x0000000000007941 */ /* 0x000fea0003800000 */
.L_x_3424:
[----:B------:R-:W-:Y:S06]  /*5c00*/  BAR.ARV 0xa, 0xa0 ;  /* 0x0282800000007b1d */ /* 0x000fec0000002000 */
[----:B------:R-:W-:Y:S04]  /*5c10*/  BSSY B0, `(.L_x_3426) ;  /* 0x0000003000007945 */ /* 0x000fe80003800000 */
[----:B------:R-:W-:Y:S05]  /*5c20*/  @!P0 BRA `(.L_x_3427) ;  /* 0x0000000000048947 */ /* 0x000fea0003800000 */
[----:B------:R-:W-:-:S04]  /*5c30*/  DEPBAR.LE SB0, 0x0 ;  /* 0x000080000000791a */ /* 0x000fc80000000000 */
.L_x_3427:
[----:B------:R-:W-:Y:S05]  /*5c40*/  BSYNC B0 ;  /* 0x0000000000007941 */ /* 0x000fea0003800000 */
.L_x_3426:
        /* <DEDUP_REMOVED lines=19> */
.L_x_3429:
[----:B------:R-:W-:Y:S05]  /*5d80*/  BSYNC B0 ;  /* 0x0000000000007941 */ /* 0x000fea0003800000 */
.L_x_3428:
[----:B------:R-:W-:Y:S05]  /*5d90*/  EXIT ;  /* 0x000000000000794d */ /* 0x000fea0003800000 */
.L_x_3391:
        /* <DEDUP_REMOVED lines=48> */
.L_x_3471:
        /* <DEDUP_REMOVED lines=14> */
.L_x_3433:
        /* <DEDUP_REMOVED lines=127> */
.L_x_3444:
[----:B------:R-:W-:-:S04]  /*6970*/  SHF.L.U32 R20, R9, 0x1f, RZ ;  /* 0x0000001f09147819 */ /* 0x000fc800000006ff */
[----:B-1----:R-:W1:Y:S02]  /*6980*/  SYNCS.PHASECHK.TRANS64.TRYWAIT P1, [R0+URZ+0x26840], R20 ;  /* 0x02684014000075a7 */ /* 0x002e64000802017f */
[----:B-123--:R-:W-:Y:S05]  /*6990*/  @!P1 BRA `(.L_x_3436) ;  /* 0x0000001800889947 */ /* 0x00efea0003800000 */
.L_x_3472:
[----:B------:R-:W-:Y:S05]  /*69a0*/  @P0 BRA `(.L_x_3437) ;  /* 0x0000000000140947 */ /* 0x000fea0003800000 */
[----:B------:R-:W-:Y:S01]  /*69b0*/  ISETP.NE.AND P1, PT, R13, RZ, PT ;  /* 0x000000ff0d00720c */ /* 0x000fe20003f25270 */
[----:B------:R-:W-:-:S04]  /*69c0*/  IMAD.MOV.U32 R3, RZ, RZ, 0x3100 ;  /* 0x00003100ff037424 */ /* 0x000fc800078e00ff */
[----:B------:R2:W-:Y:S08]  /*69d0*/  SYNCS.ARRIVE.TRANS64 RZ, [R0+URZ+0x26830], R3 ;  /* 0x0268300300ff79a7 */ /* 0x0005f0000800003f */
[----:B------:R-:W-:Y:S05]  /*69e0*/  @!P1 BRA `(.L_x_3437) ;  /* 0x0000000000049947 */ /* 0x000fea0003800000 */
[----:B------:R-:W-:Y:S01]  /*69f0*/  BPT.TRAP 0x1 ;  /* 0x000000040000795c */ /* 0x000fe20000300000 */
.L_x_3437:
        /* <DEDUP_REMOVED lines=42> */
.L_x_3473:
[----:B------:R-:W-:Y:S05]  /*6ca0*/  @P0 BRA `(.L_x_3439) ;  /* 0x0000000000140947 */ /* 0x000fea0003800000 */
[----:B------:R-:W-:Y:S01]  /*6cb0*/  ISETP.NE.AND P1, PT, R13, RZ, PT ;  /* 0x000000ff0d00720c */ /* 0x000fe20003f25270 */
[----:B------:R-:W-:-:S04]  /*6cc0*/  IMAD.MOV.U32 R3, RZ, RZ, 0x3100 ;  /* 0x00003100ff037424 */ /* 0x000fc800078e00ff */
[----:B------:R3:W-:Y:S08]  /*6cd0*/  SYNCS.ARRIVE.TRANS64 RZ, [R0+URZ+0x26818], R3 ;  /* 0x0268180300ff79a7 */ /* 0x0007f0000800003f */
[----:B------:R-:W-:Y:S05]  /*6ce0*/  @!P1 BRA `(.L_x_3439) ;  /* 0x0000000000049947 */ /* 0x000fea0003800000 */
[----:B------:R-:W-:Y:S01]  /*6cf0*/  BPT.TRAP 0x1 ;  /* 0x000000040000795c */ /* 0x000fe20000300000 */
.L_x_3439:
        /* <DEDUP_REMOVED lines=34> */
.L_x_3474:
[----:B-123--:R-:W-:Y:S01]  /*6f20*/  SHF.R.S32.HI R20, RZ, 0x1f, R19 ;  /* 0x0000001fff147819 */ /* 0x00efe20000011413 */
[----:B------:R-:W-:Y:S06]  /*6f30*/  @P0 BRA `(.L_x_3441) ;  /* 0x0000000000140947 */ /* 0x000fec0003800000 */
[----:B------:R-:W-:Y:S01]  /*6f40*/  ISETP.NE.AND P1, PT, R13, RZ, PT ;  /* 0x000000ff0d00720c */ /* 0x000fe20003f25270 */
[----:B------:R-:W-:-:S04]  /*6f50*/  IMAD.MOV.U32 R21, RZ, RZ, 0x3100 ;  /* 0x00003100ff157424 */ /* 0x000fc800078e00ff */
[----:B------:R1:W-:Y:S08]  /*6f60*/  SYNCS.ARRIVE.TRANS64 RZ, [R0+URZ+0x26838], R21 ;  /* 0x0268381500ff79a7 */ /* 0x0003f0000800003f */
[----:B------:R-:W-:Y:S05]  /*6f70*/  @!P1 BRA `(.L_x_3441) ;  /* 0x0000000000049947 */ /* 0x000fea0003800000 */
[----:B------:R-:W-:Y:S01]  /*6f80*/  BPT.TRAP 0x1 ;  /* 0x000000040000795c */ /* 0x000fe20000300000 */
.L_x_3441:
        /* <DEDUP_REMOVED lines=38> */
.L_x_3476:
[----:B------:R-:W-:Y:S05]  /*71f0*/  @P0 BRA `(.L_x_3443) ;  /* 0x0000000000140947 */ /* 0x000fea0003800000 */
[----:B------:R-:W-:Y:S01]  /*7200*/  ISETP.NE.AND P1, PT, R13, RZ, PT ;  /* 0x000000ff0d00720c */ /* 0x000fe20003f25270 */
[----:B--2---:R-:W-:-:S04]  /*7210*/  IMAD.MOV.U32 R5, RZ, RZ, 0x3100 ;  /* 0x00003100ff057424 */ /* 0x004fc800078e00ff */
[----:B------:R3:W-:Y:S08]  /*7220*/  SYNCS.ARRIVE.TRANS64 RZ, [R0+URZ+0x26810], R5 ;  /* 0x0268100500ff79a7 */ /* 0x0007f0000800003f */
[----:B------:R-:W-:Y:S05]  /*7230*/  @!P1 BRA `(.L_x_3443) ;  /* 0x0000000000049947 */ /* 0x000fea0003800000 */
[----:B------:R-:W-:Y:S01]  /*7240*/  BPT.TRAP 0x1 ;  /* 0x000000040000795c */ /* 0x000fe20000300000 */
.L_x_3443:
        /* <DEDUP_REMOVED lines=36> */
.L_x_3435:
[----:B------:R-:W-:-:S13]  /*7490*/  ISETP.NE.AND P1, PT, R17, RZ, PT ;  /* 0x000000ff1100720c */ /* 0x000fda0003f25270 */
[----:B------:R-:W-:Y:S05]  /*74a0*/  @!P1 BRA `(.L_x_3434) ;  /* 0x0000000400609947 */ /* 0x000fea0003800000 */
[----:B------:R-:W-:-:S04]  /*74b0*/  SHF.L.U32 R7, R9, 0x1f, RZ ;  /* 0x0000001f09077819 */ /* 0x000fc800000006ff */
[----:B------:R-:W2:Y:S02]  /*74c0*/  SYNCS.PHASECHK.TRANS64.TRYWAIT P1, [R0+URZ+0x26840], R7 ;  /* 0x02684007000075a7 */ /* 0x000ea4000802017f */
[----:B--2---:R-:W-:Y:S05]  /*74d0*/  @!P1 BRA `(.L_x_3445) ;  /* 0x00000010000c9947 */ /* 0x004fea0003800000 */
.L_x_3477:
[----:B------:R-:W-:Y:S05]  /*74e0*/  @P0 BRA `(.L_x_3446) ;  /* 0x0000000000140947 */ /* 0x000fea0003800000 */
[----:B------:R-:W-:Y:S01]  /*74f0*/  ISETP.NE.AND P1, PT, R13, RZ, PT ;  /* 0x000000ff0d00720c */ /* 0x000fe20003f25270 */
[----:B------:R-:W-:-:S04]  /*7500*/  IMAD.MOV.U32 R5, RZ, RZ, 0x3100 ;  /* 0x00003100ff057424 */ /* 0x000fc800078e00ff */
[----:B------:R3:W-:Y:S08]  /*7510*/  SYNCS.ARRIVE.TRANS64 RZ, [R0+URZ+0x26830], R5 ;  /* 0x0268300500ff79a7 */ /* 0x0007f0000800003f */
[----:B------:R-:W-:Y:S05]  /*7520*/  @!P1 BRA `(.L_x_3446) ;  /* 0x0000000000049947 */ /* 0x000fea0003800000 */
[----:B------:R-:W-:Y:S01]  /*7530*/  BPT.TRAP 0x1 ;  /* 0x000000040000795c */ /* 0x000fe20000300000 */
.L_x_3446:
        /* <DEDUP_REMOVED lines=40> */
.L_x_3478:
[----:B------:R-:W-:Y:S05]  /*77c0*/  @P0 BRA `(.L_x_3448) ;  /* 0x0000000000140947 */ /* 0x000fea0003800000 */
[----:B------:R-:W-:Y:S01]  /*77d0*/  ISETP.NE.AND P0, PT, R13, RZ, PT ;  /* 0x000000ff0d00720c */ /* 0x000fe20003f05270 */
[----:B------:R-:W-:-:S04]  /*77e0*/  IMAD.MOV.U32 R5, RZ, RZ, 0x3100 ;  /* 0x00003100ff057424 */ /* 0x000fc800078e00ff */
[----:B------:R4:W-:Y:S08]  /*77f0*/  SYNCS.ARRIVE.TRANS64 RZ, [R0+URZ+0x26818], R5 ;  /* 0x0268180500ff79a7 */ /* 0x0009f0000800003f */
[----:B------:R-:W-:Y:S05]  /*7800*/  @!P0 BRA `(.L_x_3448) ;  /* 0x0000000000048947 */ /* 0x000fea0003800000 */
[----:B------:R-:W-:Y:S01]  /*7810*/  BPT.TRAP 0x1 ;  /* 0x000000040000795c */ /* 0x000fe20000300000 */
.L_x_3448:
        /* <DEDUP_REMOVED lines=33> */
.L_x_3434:
[----:B------:R-:W4:Y:S01]  /*7a30*/  S2R R2, SR_TID.X ;  /* 0x0000000000027919 */ /* 0x000f220000002100 */
[----:B------:R-:W-:Y:S01]  /*7a40*/  IMAD R3, R12, 0x8, R0 ;  /* 0x000000080c037824 */ /* 0x000fe200078e0200 */
[----:B----4-:R-:W-:Y:S02]  /*7a50*/  LOP3.LUT R4, R2, 0x7f, RZ, 0xc0, !PT ;  /* 0x0000007f02047812 */ /* 0x010fe400078ec0ff */
[----:B------:R-:W-:Y:S02]  /*7a60*/  SHF.L.U32 R2, R9, 0x1f, RZ ;  /* 0x0000001f09027819 */ /* 0x000fe400000006ff */
[----:B------:R-:W-:Y:S02]  /*7a70*/  ISETP.NE.AND P1, PT, R4, RZ, PT ;  /* 0x000000ff0400720c */ /* 0x000fe40003f25270 */
[----:B------:R-:W4:Y:S02]  /*7a80*/  SYNCS.PHASECHK.TRANS64.TRYWAIT P0, [R3+URZ+0x26840], R2 ;  /* 0x02684002030075a7 */ /* 0x000f24000800017f */
[----:B----4-:R-:W-:Y:S09]  /*7a90*/  @!P0 BRA `(.L_x_3449) ;  /* 0x0000000800c48947 */ /* 0x010ff20003800000 */
.L_x_3479:
[----:B------:R-:W-:Y:S05]  /*7aa0*/  @P1 BRA `(.L_x_3450) ;  /* 0x0000000000181947 */ /* 0x000fea0003800000 */
[----:B------:R-:W5:Y:S01]  /*7ab0*/  S2R R4, SR_TID.X ;  /* 0x0000000000047919 */ /* 0x000f620000002100 */
[----:B----4-:R-:W-:-:S04]  /*7ac0*/  IMAD.MOV.U32 R2, RZ, RZ, 0x3100 ;  /* 0x00003100ff027424 */ /* 0x010fc800078e00ff */
[----:B------:R4:W-:Y:S01]  /*7ad0*/  SYNCS.ARRIVE.TRANS64 RZ, [R3+URZ+0x26830], R2 ;  /* 0x0268300203ff79a7 */ /* 0x0009e2000800003f */
[----:B-----5:R-:W-:-:S13]  /*7ae0*/  LOP3.LUT P0, RZ, R4, 0x1f, RZ, 0xc0, !PT ;  /* 0x0000001f04ff7812 */ /* 0x020fda000780c0ff */
[----:B----4-:R-:W-:Y:S05]  /*7af0*/  @!P0 BRA `(.L_x_3450) ;  /* 0x0000000000048947 */ /* 0x010fea0003800000 */
[----:B------:R-:W-:Y:S01]  /*7b00*/  BPT.TRAP 0x1 ;  /* 0x000000040000795c */ /* 0x000fe20000300000 */
.L_x_3450:
        /* <DEDUP_REMOVED lines=47> */
.L_x_3431:
[----:B------:R-:W-:Y:S05]  /*7e00*/  BSYNC B0 ;  /* 0x0000000000007941 */ /* 0x000fea0003800000 */
.L_x_3430:
[----:B------:R-:W-:-:S03]  /*7e10*/  UMOV UR5, 0xffffffff ;  /* 0xffffffff00057882 */ /* 0x000fc60000000000 */
[----:B------:R-:W-:Y:S05]  /*7e20*/  BRA.DIV UR5, `(.L_x_3451) ;  /* 0x0000000605f47947 */ /* 0x000fea000b800000 */
[----:B------:R-:W-:-:S13]  /*7e30*/  ELECT P0, URZ, PT ;  /* 0x00000000003f782f */ /* 0x000fda0003800000 */
.L_x_3482:
[----:B------:R-:W-:Y:S04]  /*7e40*/  BSSY B0, `(.L_x_3452) ;  /* 0x0000023000007945 */ /* 0x000fe80003800000 */
[----:B------:R-:W-:Y:S05]  /*7e50*/  @!P0 BRA `(.L_x_3453) ;  /* 0x0000000000848947 */ /* 0x000fea0003800000 */
[----:B------:R-:W-:-:S06]  /*7e60*/  ULOP3.LUT UR5, UR38, 0x2, URZ, 0xfc, !UPT ;  /* 0x0000000226057892 */ /* 0x000fcc000f8efc3f */
[----:B------:R-:W-:-:S05]  /*7e70*/  IMAD.U32 R2, RZ, RZ, UR5 ;  /* 0x00000005ff027e24 */ /* 0x000fca000f8e00ff */
[----:B------:R-:W-:-:S13]  /*7e80*/  ISETP.NE.AND P0, PT, R2, 0x3, PT ;  /* 0x000000030200780c */ /* 0x000fda0003f05270 */
[----:B------:R-:W-:Y:S05]  /*7e90*/  @!P0 BRA `(.L_x_3454) ;  /* 0x0000000000048947 */ /* 0x000fea0003800000 */
[----:B------:R-:W-:Y:S01]  /*7ea0*/  BPT.TRAP 0x1 ;  /* 0x000000040000795c */ /* 0x000fe20000300000 */
.L_x_3454:
        /* <DEDUP_REMOVED lines=15> */
.L_x_3483:
[----:B------:R-:W2:Y:S02]  /*7fa0*/  SYNCS.PHASECHK.TRANS64.TRYWAIT P1, [R3+URZ], R2 ;  /* 0x00000002030075a7 */ /* 0x000ea4000802017f */
[----:B--2---:R-:W-:Y:S05]  /*7fb0*/  @!P1 BRA `(.L_x_3456) ;  /* 0x0000000400c89947 */ /* 0x004fea0003800000 */
.L_x_3484:
[----:B------:R-:W-:Y:S05]  /*7fc0*/  @!P0 BRA `(.L_x_3457) ;  /* 0x0000000000048947 */ /* 0x000fea0003800000 */
[----:B------:R-:W-:Y:S01]  /*7fd0*/  BPT.TRAP 0x1 ;  /* 0x000000040000795c */ /* 0x000fe20000300000 */
.L_x_3457:
[----:B--2---:R-:W-:-:S04]  /*7fe0*/  VIADD R3, R7, 0x26840 ;  /* 0x0002684007037836 */ /* 0x004fc80000000000 */
[----:B------:R-:W-:-:S04]  /*7ff0*/  IMAD R0, R0, 0x8, R3 ;  /* 0x0000000800007824 */ /* 0x000fc800078e0203 */
[----:B------:R-:W2:Y:S02]  /*8000*/  SYNCS.PHASECHK.TRANS64.TRYWAIT P0, [R0+URZ], R5 ;  /* 0x00000005000075a7 */ /* 0x000ea4000800017f */
[----:B--2---:R-:W-:Y:S05]  /*8010*/  @!P0 BRA `(.L_x_3458) ;  /* 0x0000000400c48947 */ /* 0x004fea0003800000 */
.L_x_3485:
[----:B------:R-:W-:-:S07]  /*8020*/  IMAD R3, R4, 0x8, R3 ;  /* 0x0000000804037824 */ /* 0x000fce00078e0203 */
.L_x_3459:
[----:B---3--:R3:W4:Y:S02]  /*8030*/  SYNCS.PHASECHK.TRANS64.TRYWAIT P0, [R3+URZ], R2 ;  /* 0x00000002030075a7 */ /* 0x008724000800017f */
[----:B----4-:R-:W-:Y:S05]  /*8040*/  @!P0 NANOSLEEP.SYNCS 0x989680 ;  /* 0x009896800000895d */ /* 0x010fea0003900000 */
[----:B------:R-:W4:Y:S02]  /*8050*/  @!P0 SYNCS.PHASECHK.TRANS64 P0, [R3+URZ], R2 ;  /* 0x00000002030085a7 */ /* 0x000f24000800007f */
[----:B----4-:R-:W-:Y:S05]  /*8060*/  @!P0 BRA `(.L_x_3459) ;  /* 0xfffffffc00f08947 */ /* 0x010fea000383ffff */
.L_x_3453:
[----:B------:R-:W-:Y:S05]  /*8070*/  BSYNC B0 ;  /* 0x0000000000007941 */ /* 0x000fea0003800000 */
.L_x_3452:
[----:B------:R-:W-:Y:S05]  /*8080*/  EXIT ;  /* 0x000000000000794d */ /* 0x000fea0003800000 */
.L_x_3369:
[----:B------:R-:W-:Y:S02]  /*8090*/  IMAD.MOV.U32 R13, RZ, RZ, R23 ;  /* 0x000000ffff0d7224 */ /* 0x000fe400078e0017 */
[----:B------:R-:W-:Y:S02]  /*80a0*/  IMAD.MOV.U32 R12, RZ, RZ, RZ ;  /* 0x000000ffff0c7224 */ /* 0x000fe400078e00ff */
[----:B------:R-:W-:Y:S02]  /*80b0*/  IMAD.MOV.U32 R11, RZ, RZ, 0x1f ;  /* 0x0000001fff0b7424 */ /* 0x000fe400078e00ff */
[----:B------:R-:W-:-:S07]  /*80c0*/  IMAD.MOV.U32 R15, RZ, RZ, -0x1 ;  /* 0xffffffffff0f7424 */ /* 0x000fce00078e00ff */
[----:B------:R-:W-:Y:S05]  /*80d0*/  WARPSYNC.COLLECTIVE R15, `(.L_x_3460) ;  /* 0x000000000f087348 */ /* 0x000fea0003c00000 */
[----:B------:R1:W2:Y:S02]  /*80e0*/  SHFL.IDX P6, R14, R13, R12, R11 ;  /* 0x0000000c0d0e7389 */ /* 0x0002a400000c000b */
[----:B-12---:R-:W-:Y:S01]  /*80f0*/  ENDCOLLECTIVE ;  /* 0x000000000000791b */ /* 0x006fe20003800000 */
.L_x_3460:
[----:B------:R-:W-:Y:S05]  /*8100*/  BRA `(.L_x_3461) ;  /* 0xffffff8800a47947 */ /* 0x000fea000383ffff */
.L_x_3371:
[----:B--2---:R2:W3:Y:S02]  /*8110*/  SYNCS.PHASECHK.TRANS64.TRYWAIT P0, [R2+URZ+0x26800], R5 ;  /* 0x02680005020075a7 */ /* 0x0044e4000800017f */
[----:B---3--:R-:W-:Y:S05]  /*8120*/  @!P0 NANOSLEEP.SYNCS 0x989680 ;  /* 0x009896800000895d */ /* 0x008fea0003900000 */
[----:B------:R-:W3:Y:S02]  /*8130*/  @!P0 SYNCS.PHASECHK.TRANS64 P0, [R2+URZ+0x26800], R5 ;  /* 0x02680005020085a7 */ /* 0x000ee4000800007f */
[----:B---3--:R-:W-:Y:S05]  /*8140*/  @!P0 BRA `(.L_x_3371) ;  /* 0xfffffffc00f08947 */ /* 0x008fea000383ffff */
[----:B------:R-:W-:Y:S05]  /*8150*/  BRA `(.L_x_3370) ;  /* 0xffffff8800e47947 */ /* 0x000fea000383ffff */
.L_x_3377:
[----:B---3--:R-:W-:-:S04]  /*8160*/  IMAD.U32 R5, RZ, RZ, UR8 ;  /* 0x00000008ff057e24 */ /* 0x008fc8000f8e00ff */
[----:B------:R3:W1:Y:S03]  /*8170*/  SYNCS.PHASECHK.TRANS64.TRYWAIT P1, [R5+URZ+0x26810], R6 ;  /* 0x02681006050075a7 */ /* 0x000666000802017f */
[----:B-1----:R-:W-:Y:S05]  /*8180*/  @!P1 NANOSLEEP.SYNCS 0x989680 ;  /* 0x009896800000995d */ /* 0x002fea0003900000 */
[----:B------:R-:W1:Y:S02]  /*8190*/  @!P1 SYNCS.PHASECHK.TRANS64 P1, [R5+URZ+0x26810], R6 ;  /* 0x02681006050095a7 */ /* 0x000e64000802007f */
[----:B-1----:R-:W-:Y:S05]  /*81a0*/  @!P1 BRA `(.L_x_3377) ;  /* 0xfffffffc00ec9947 */ /* 0x002fea000383ffff */
[----:B------:R-:W-:Y:S05]  /*81b0*/  BRA `(.L_x_3376) ;  /* 0xffffff9400487947 */ /* 0x000fea000383ffff */
.L_x_3381:
[----:B------:R-:W-:-:S04]  /*81c0*/  IMAD.U32 R5, RZ, RZ, UR8 ;  /* 0x00000008ff057e24 */ /* 0x000fc8000f8e00ff */
[----:B------:R1:W1:Y:S03]  /*81d0*/  SYNCS.PHASECHK.TRANS64.TRYWAIT P1, [R5+URZ+0x26830], R6 ;  /* 0x02683006050075a7 */ /* 0x000266000802017f */
[----:B-1----:R-:W-:Y:S05]  /*81e0*/  @!P1 NANOSLEEP.SYNCS 0x989680 ;  /* 0x009896800000995d */ /* 0x002fea0003900000 */
[----:B------:R-:W1:Y:S02]  /*81f0*/  @!P1 SYNCS.PHASECHK.TRANS64 P1, [R5+URZ+0x26830], R6 ;  /* 0x02683006050095a7 */ /* 0x000e64000802007f */
[----:B-1----:R-:W-:Y:S05]  /*8200*/  @!P1 BRA `(.L_x_3381) ;  /* 0xfffffffc00ec9947 */ /* 0x002fea000383ffff */
[----:B------:R-:W-:Y:S05]  /*8210*/  BRA `(.L_x_3380) ;  /* 0xffffff9800547947 */ /* 0x000fea000383ffff */
.L_x_3396:
[----:B------:R-:W-:Y:S01]  /*8220*/  BSSY B0, `(.L_x_3462) ;  /* 0x0000005000007945 */ /* 0x000fe20003800000 */
[----:B------:R-:W-:-:S07]  /*8230*/  IMAD.MOV.U32 R15, RZ, RZ, -0x1 ;  /* 0xffffffffff0f7424 */ /* 0x000fce00078e00ff */
[----:B------:R-:W-:Y:S05]  /*8240*/  WARPSYNC.COLLECTIVE R15, `(.L_x_3463) ;  /* 0x000000000f087348 */ /* 0x000fea0003c00000 */
[----:B------:R-:W-:Y:S01]  /*8250*/  NOP ;  /* 0x0000000000007918 */ /* 0x000fe20000000000 */
[----:B------:R-:W-:Y:S01]  /*8260*/  ENDCOLLECTIVE ;  /* 0x000000000000791b */ /* 0x000fe20003800000 */
.L_x_3463:
[----:B------:R-:W-:Y:S05]  /*8270*/  BSYNC B0 ;  /* 0x0000000000007941 */ /* 0x000fea0003800000 */
.L_x_3462:
[----:B------:R-:W-:Y:S05]  /*8280*/  BRA `(.L_x_3464) ;  /* 0xffffffcc00407947 */ /* 0x000fea000383ffff */
.L_x_3408:
[----:B------:R-:W-:Y:S01]  /*8290*/  BSSY B0, `(.L_x_3465) ;  /* 0x0000005000007945 */ /* 0x000fe20003800000 */
[----:B------:R-:W-:-:S07]  /*82a0*/  IMAD.MOV.U32 R15, RZ, RZ, -0x1 ;  /* 0xffffffffff0f7424 */ /* 0x000fce00078e00ff */
[----:B------:R-:W-:Y:S05]  /*82b0*/  WARPSYNC.COLLECTIVE R15, `(.L_x_3466) ;  /* 0x000000000f087348 */ /* 0x000fea0003c00000 */
[----:B------:R-:W-:Y:S01]  /*82c0*/  NOP ;  /* 0x0000000000007918 */ /* 0x000fe20000000000 */
[----:B------:R-:W-:Y:S01]  /*82d0*/  ENDCOLLECTIVE ;  /* 0x000000000000791b */ /* 0x000fe20003800000 */
.L_x_3466:
[----:B------:R-:W-:Y:S05]  /*82e0*/  BSYNC B0 ;  /* 0x0000000000007941 */ /* 0x000fea0003800000 */
.L_x_3465:
[----:B------:R-:W-:Y:S05]  /*82f0*/  BRA `(.L_x_3467) ;  /* 0xffffffd000587947 */ /* 0x000fea000383ffff */
.L_x_3421:
[----:B------:R-:W-:Y:S01]  /*8300*/  BSSY B0, `(.L_x_3468) ;  /* 0x0000005000007945 */ /* 0x000fe20003800000 */
[----:B------:R-:W-:-:S07]  /*8310*/  IMAD.MOV.U32 R15, RZ, RZ, -0x1 ;  /* 0xffffffffff0f7424 */ /* 0x000fce00078e00ff */
[----:B------:R-:W-:Y:S05]  /*8320*/  WARPSYNC.COLLECTIVE R15, `(.L_x_3469) ;  /* 0x000000000f087348 */ /* 0x000fea0003c00000 */
[----:B------:R-:W-:Y:S01]  /*8330*/  NOP ;  /* 0x0000000000007918 */ /* 0x000fe20000000000 */
[----:B------:R-:W-:Y:S01]  /*8340*/  ENDCOLLECTIVE ;  /* 0x000000000000791b */ /* 0x000fe20003800000 */
.L_x_3469:
[----:B------:R-:W-:Y:S05]  /*8350*/  BSYNC B0 ;  /* 0x0000000000007941 */ /* 0x000fea0003800000 */
.L_x_3468:
[----:B------:R-:W-:Y:S05]  /*8360*/  BRA `(.L_x_3470) ;  /* 0xffffffd400747947 */ /* 0x000fea000383ffff */
.L_x_3432:
[----:B-1----:R1:W2:Y:S02]  /*8370*/  SYNCS.PHASECHK.TRANS64.TRYWAIT P0, [R0+URZ+0x26820], R3 ;  /* 0x02682003000075a7 */ /* 0x0022a4000800017f */
[----:B--2---:R-:W-:Y:S05]  /*8380*/  @!P0 NANOSLEEP.SYNCS 0x989680 ;  /* 0x009896800000895d */ /* 0x004fea0003900000 */
[----:B------:R-:W2:Y:S02]  /*8390*/  @!P0 SYNCS.PHASECHK.TRANS64 P0, [R0+URZ+0x26820], R3 ;  /* 0x02682003000085a7 */ /* 0x000ea4000800007f */
[----:B--2---:R-:W-:Y:S05]  /*83a0*/  @!P0 BRA `(.L_x_3432) ;  /* 0xfffffffc00f08947 */ /* 0x004fea000383ffff */
[----:B------:R-:W-:Y:S05]  /*83b0*/  BRA `(.L_x_3471) ;  /* 0xffffffdc00387947 */ /* 0x000fea000383ffff */
.L_x_3436:
[----:B-1----:R1:W2:Y:S02]  /*83c0*/  SYNCS.PHASECHK.TRANS64.TRYWAIT P1, [R0+URZ+0x26840], R20 ;  /* 0x02684014000075a7 */ /* 0x0022a4000802017f */
[----:B--2---:R-:W-:Y:S05]  /*83d0*/  @!P1 NANOSLEEP.SYNCS 0x989680 ;  /* 0x009896800000995d */ /* 0x004fea0003900000 */
[----:B------:R-:W2:Y:S02]  /*83e0*/  @!P1 SYNCS.PHASECHK.TRANS64 P1, [R0+URZ+0x26840], R20 ;  /* 0x02684014000095a7 */ /* 0x000ea4000802007f */
[----:B--2---:R-:W-:Y:S05]  /*83f0*/  @!P1 BRA `(.L_x_3436) ;  /* 0xfffffffc00f09947 */ /* 0x004fea000383ffff */
[----:B------:R-:W-:Y:S05]  /*8400*/  BRA `(.L_x_3472) ;  /* 0xffffffe400647947 */ /* 0x000fea000383ffff */
.L_x_3438:
[----:B--2---:R2:W3:Y:S02]  /*8410*/  SYNCS.PHASECHK.TRANS64.TRYWAIT P1, [R0+URZ+0x26828], R20 ;  /* 0x02682814000075a7 */ /* 0x0044e4000802017f */
[----:B---3--:R-:W-:Y:S05]  /*8420*/  @!P1 NANOSLEEP.SYNCS 0x989680 ;  /* 0x009896800000995d */ /* 0x008fea0003900000 */
[----:B------:R-:W3:Y:S02]  /*8430*/  @!P1 SYNCS.PHASECHK.TRANS64 P1, [R0+URZ+0x26828], R20 ;  /* 0x02682814000095a7 */ /* 0x000ee4000802007f */
[----:B---3--:R-:W-:Y:S05]  /*8440*/  @!P1 BRA `(.L_x_3438) ;  /* 0xfffffffc00f09947 */ /* 0x008fea000383ffff */
[----:B------:R-:W-:Y:S05]  /*8450*/  BRA `(.L_x_3473) ;  /* 0xffffffe800107947 */ /* 0x000fea000383ffff */
.L_x_3440:
[----:B---3--:R3:W4:Y:S02]  /*8460*/  SYNCS.PHASECHK.TRANS64.TRYWAIT P1, [R0+URZ+0x26848], R20 ;  /* 0x02684814000075a7 */ /* 0x008724000802017f */
[----:B----4-:R-:W-:Y:S05]  /*8470*/  @!P1 NANOSLEEP.SYNCS 0x989680 ;  /* 0x009896800000995d */ /* 0x010fea0003900000 */
[----:B------:R-:W4:Y:S02]  /*8480*/  @!P1 SYNCS.PHASECHK.TRANS64 P1, [R0+URZ+0x26848], R20 ;  /* 0x02684814000095a7 */ /* 0x000f24000802007f */
[----:B----4-:R-:W-:Y:S05]  /*8490*/  @!P1 BRA `(.L_x_3440) ;  /* 0xfffffffc00f09947 */ /* 0x010fea000383ffff */
[----:B------:R-:W-:Y:S05]  /*84a0*/  BRA `(.L_x_3474) ;  /* 0xffffffe8009c7947 */ /* 0x000fea000383ffff */
.L_x_3442:
[----:B------:R-:W-:-:S07]  /*84b0*/  SHF.L.U32 R5, R9, 0x1f, RZ ;  /* 0x0000001f09057819 */ /* 0x000fce00000006ff */
.L_x_3475:
[----:B--2---:R2:W3:Y:S02]  /*84c0*/  SYNCS.PHASECHK.TRANS64.TRYWAIT P1, [R0+URZ+0x26820], R5 ;  /* 0x02682005000075a7 */ /* 0x0044e4000802017f */
[----:B---3--:R-:W-:Y:S05]  /*84d0*/  @!P1 NANOSLEEP.SYNCS 0x989680 ;  /* 0x009896800000995d */ /* 0x008fea0003900000 */
[----:B------:R-:W3:Y:S02]  /*84e0*/  @!P1 SYNCS.PHASECHK.TRANS64 P1, [R0+URZ+0x26820], R5 ;  /* 0x02682005000095a7 */ /* 0x000ee4000802007f */
[----:B---3--:R-:W-:Y:S05]  /*84f0*/  @!P1 BRA `(.L_x_3475) ;  /* 0xfffffffc00f09947 */ /* 0x008fea000383ffff */
[----:B------:R-:W-:Y:S05]  /*8500*/  BRA `(.L_x_3476) ;  /* 0xffffffec00387947 */ /* 0x000fea000383ffff */
.L_x_3445:
[----:B--2---:R2:W3:Y:S02]  /*8510*/  SYNCS.PHASECHK.TRANS64.TRYWAIT P1, [R0+URZ+0x26840], R7 ;  /* 0x02684007000075a7 */ /* 0x0044e4000802017f */
[----:B---3--:R-:W-:Y:S05]  /*8520*/  @!P1 NANOSLEEP.SYNCS 0x989680 ;  /* 0x009896800000995d */ /* 0x008fea0003900000 */
[----:B------:R-:W3:Y:S02]  /*8530*/  @!P1 SYNCS.PHASECHK.TRANS64 P1, [R0+URZ+0x26840], R7 ;  /* 0x02684007000095a7 */ /* 0x000ee4000802007f */
[----:B---3--:R-:W-:Y:S05]  /*8540*/  @!P1 BRA `(.L_x_3445) ;  /* 0xfffffffc00f09947 */ /* 0x008fea000383ffff */
[----:B------:R-:W-:Y:S05]  /*8550*/  BRA `(.L_x_3477) ;  /* 0xffffffec00e07947 */ /* 0x000fea000383ffff */
.L_x_3447:
[----:B---3--:R3:W4:Y:S02]  /*8560*/  SYNCS.PHASECHK.TRANS64.TRYWAIT P1, [R0+URZ+0x26828], R7 ;  /* 0x02682807000075a7 */ /* 0x008724000802017f */
[----:B----4-:R-:W-:Y:S05]  /*8570*/  @!P1 NANOSLEEP.SYNCS 0x989680 ;  /* 0x009896800000995d */ /* 0x010fea0003900000 */
[----:B------:R-:W4:Y:S02]  /*8580*/  @!P1 SYNCS.PHASECHK.TRANS64 P1, [R0+URZ+0x26828], R7 ;  /* 0x02682807000095a7 */ /* 0x000f24000802007f */
[----:B----4-:R-:W-:Y:S05]  /*8590*/  @!P1 BRA `(.L_x_3447) ;  /* 0xfffffffc00f09947 */ /* 0x010fea000383ffff */
[----:B------:R-:W-:Y:S05]  /*85a0*/  BRA `(.L_x_3478) ;  /* 0xfffffff000847947 */ /* 0x000fea000383ffff */
.L_x_3449:
[----:B----4-:R4:W1:Y:S02]  /*85b0*/  SYNCS.PHASECHK.TRANS64.TRYWAIT P0, [R3+URZ+0x26840], R2 ;  /* 0x02684002030075a7 */ /* 0x010864000800017f */
[----:B-1----:R-:W-:Y:S05]  /*85c0*/  @!P0 NANOSLEEP.SYNCS 0x989680 ;  /* 0x009896800000895d */ /* 0x002fea0003900000 */
[----:B------:R-:W1:Y:S02]  /*85d0*/  @!P0 SYNCS.PHASECHK.TRANS64 P0, [R3+URZ+0x26840], R2 ;  /* 0x02684002030085a7 */ /* 0x000e64000800007f */
[----:B-1----:R-:W-:Y:S05]  /*85e0*/  @!P0 BRA `(.L_x_3449) ;  /* 0xfffffffc00f08947 */ /* 0x002fea000383ffff */
[----:B------:R-:W-:Y:S05]  /*85f0*/  BRA `(.L_x_3479) ;  /* 0xfffffff400287947 */ /* 0x000fea000383ffff */
.L_x_3451:
[----:B------:R-:W-:Y:S01]  /*8600*/  BSSY B0, `(.L_x_3480) ;  /* 0x0000006000007945 */ /* 0x000fe20003800000 */
[----:B------:R-:W-:-:S07]  /*8610*/  IMAD.MOV.U32 R15, RZ, RZ, -0x1 ;  /* 0xffffffffff0f7424 */ /* 0x000fce00078e00ff */
[----:B------:R-:W-:Y:S05]  /*8620*/  WARPSYNC.COLLECTIVE R15, `(.L_x_3481) ;  /* 0x000000000f0c7348 */ /* 0x000fea0003c00000 */
[----:B------:R-:W-:Y:S02]  /*8630*/  ELECT P6, UR62, PT ;  /* 0x00000000003e782f */ /* 0x000fe400038c0000 */
[----:B------:R-:W-:Y:S01]  /*8640*/  MOV R14, UR62 ;  /* 0x0000003e000e7c02 */ /* 0x000fe20008000f00 */
[----:B------:R-:W-:Y:S10]  /*8650*/  ENDCOLLECTIVE ;  /* 0x000000000000791b */ /* 0x000ff40003800000 */
.L_x_3481:
[----:B------:R-:W-:Y:S05]  /*8660*/  BSYNC B0 ;  /* 0x0000000000007941 */ /* 0x000fea0003800000 */
.L_x_3480:
[----:B------:R-:W-:Y:S01]  /*8670*/  PLOP3.LUT P0, PT, P6, PT, PT, 0x80, 0x0 ;  /* 0x000000000000781c */ /* 0x000fe2000370f070 */
[----:B------:R-:W-:-:S12]  /*8680*/  BRA `(.L_x_3482) ;  /* 0xfffffff400ec7947 */ /* 0x000fd8000383ffff */
.L_x_3455:
[----:B-1----:R1:W2:Y:S02]  /*8690*/  SYNCS.PHASECHK.TRANS64.TRYWAIT P1, [R6+URZ], R5 ;  /* 0x00000005060075a7 */ /* 0x0022a4000802017f */
[----:B--2---:R-:W-:Y:S05]  /*86a0*/  @!P1 NANOSLEEP.SYNCS 0x989680 ;  /* 0x009896800000995d */ /* 0x004fea0003900000 */
[----:B------:R-:W2:Y:S02]  /*86b0*/  @!P1 SYNCS.PHASECHK.TRANS64 P1, [R6+URZ], R5 ;  /* 0x00000005060095a7 */ /* 0x000ea4000802007f */
[----:B--2---:R-:W-:Y:S05]  /*86c0*/  @!P1 BRA `(.L_x_3455) ;  /* 0xfffffffc00f09947 */ /* 0x004fea000383ffff */
[----:B------:R-:W-:Y:S05]  /*86d0*/  BRA `(.L_x_3483) ;  /* 0xfffffff800307947 */ /* 0x000fea000383ffff */
.L_x_3456:
[----:B--2---:R2:W3:Y:S02]  /*86e0*/  SYNCS.PHASECHK.TRANS64.TRYWAIT P1, [R3+URZ], R2 ;  /* 0x00000002030075a7 */ /* 0x0044e4000802017f */
[----:B---3--:R-:W-:Y:S05]  /*86f0*/  @!P1 NANOSLEEP.SYNCS 0x989680 ;  /* 0x009896800000995d */ /* 0x008fea0003900000 */
[----:B------:R-:W3:Y:S02]  /*8700*/  @!P1 SYNCS.PHASECHK.TRANS64 P1, [R3+URZ], R2 ;  /* 0x00000002030095a7 */ /* 0x000ee4000802007f */
[----:B---3--:R-:W-:Y:S05]  /*8710*/  @!P1 BRA `(.L_x_3456) ;  /* 0xfffffffc00f09947 */ /* 0x008fea000383ffff */
[----:B------:R-:W-:Y:S05]  /*8720*/  BRA `(.L_x_3484) ;  /* 0xfffffff800247947 */ /* 0x000fea000383ffff */
.L_x_3458:
[----:B--2---:R2:W3:Y:S02]  /*8730*/  SYNCS.PHASECHK.TRANS64.TRYWAIT P0, [R0+URZ], R5 ;  /* 0x00000005000075a7 */ /* 0x0044e4000800017f */
[----:B---3--:R-:W-:Y:S05]  /*8740*/  @!P0 NANOSLEEP.SYNCS 0x989680 ;  /* 0x009896800000895d */ /* 0x008fea0003900000 */
[----:B------:R-:W3:Y:S02]  /*8750*/  @!P0 SYNCS.PHASECHK.TRANS64 P0, [R0+URZ], R5 ;  /* 0x00000005000085a7 */ /* 0x000ee4000800007f */
[----:B---3--:R-:W-:Y:S05]  /*8760*/  @!P0 BRA `(.L_x_3458) ;  /* 0xfffffffc00f08947 */ /* 0x008fea000383ffff */
[----:B------:R-:W-:Y:S05]  /*8770*/  BRA `(.L_x_3485) ;  /* 0xfffffff800287947 */ /* 0x000fea000383ffff */
.L_x_3486:
        /* <DEDUP_REMOVED lines=16> */
.L_x_6576:


//--------------------- .text._ZN7cutlass13device_kernelIN5flash11enable_sm90INS1_16FlashAttnBwdSm90INS1_25CollectiveMainloopBwdSm90ILi2ELi2ELi2EN4cute5tupleIJNS5_1CILi1EEES8_S8_EEENS6_IJNS7_ILi64EEENS7_ILi128EEENS7_ILi96EEEEEENS_10bfloat16_tEfNS_4arch4Sm90ELb0ELb0ELb0ELb0ELb0ELb1ELb0ELb0ELi2ELi1ELi2ELi1ELb1EEENS1_24CollectiveEpilogueBwdGQAISD_fSG_Li256ELb0ELb0EEENS1_19SingleTileSchedulerILb0ELb0ELb0ELi128EEEEEEEEEvNT_6ParamsE --------------------------
	.section	.text._ZN7cutlass13device_kernelIN5flash11enable_sm90INS1_16FlashAttnBwdSm90INS1_25CollectiveMainloopBwdSm90ILi2ELi2ELi2EN4cute5tupleIJNS5_1CILi1EEES8_S8_EEENS6_IJNS7_ILi64EEENS7_ILi128EEENS7_ILi96EEEEEENS_10bfloat16_tEfNS_4arch4Sm90ELb0ELb0ELb0ELb0ELb0ELb1ELb0ELb0ELi2ELi1ELi2ELi1ELb1EEENS1_24CollectiveEpilogueBwdGQAISD_fSG_Li256ELb0ELb0EEENS1_19SingleTileSchedulerILb0ELb0ELb0ELi128EEEEEEEEEvNT_6ParamsE,"ax",@progbits
	.align	128
.text._ZN7cutlass13device_kernelIN5flash11enable_sm90INS1_16FlashAttnBwdSm90INS1_25CollectiveMainloopBwdSm90ILi2ELi2ELi2EN4cute5tupleIJNS5_1CILi1EEES8_S8_EEENS6_IJNS7_ILi64EEENS7_ILi128EEENS7_ILi96EEEEEENS_10bfloat16_tEfNS_4arch4Sm90ELb0ELb0ELb0ELb0ELb0ELb1ELb0ELb0ELi2ELi1ELi2ELi1ELb1EEENS1_24CollectiveEpilogueBwdGQAISD_fSG_Li256ELb0ELb0EEENS1_19SingleTileSchedulerILb0ELb0ELb0ELi128EEEEEEEEEvNT_6ParamsE:
        .type           _ZN7cutlass13device_kernelIN5flash11enable_sm90INS1_16FlashAttnBwdSm90INS1_25CollectiveMainloopBwdSm90ILi2ELi2ELi2EN4cute5tupleIJNS5_1CILi1EEES8_S8_EEENS6_IJNS7_ILi64EEENS7_ILi128EEENS7_ILi96EEEEEENS_10bfloat16_tEfNS_4arch4Sm90ELb0ELb0ELb0ELb0ELb0ELb1ELb0ELb0ELi2ELi1ELi2ELi1ELb1EEENS1_24CollectiveEpilogueBwdGQAISD_fSG_Li256ELb0ELb0EEENS1_19SingleTileSchedulerILb0ELb0ELb0ELi128EEEEEEEEEvNT_6ParamsE,@function
        .size           _ZN7cutlass13device_kernelIN5flash11enable_sm90INS1_16FlashAttnBwdSm90INS1_25CollectiveMainloopBwdSm90ILi2ELi2ELi2EN4cute5tupleIJNS5_1CILi1EEES8_S8_EEENS6_IJNS7_ILi64EEENS7_ILi128EEENS7_ILi96EEEEEENS_10bfloat16_tEfNS_4arch4Sm90ELb0ELb0ELb0ELb0ELb0ELb1ELb0ELb0ELi2ELi1ELi2ELi1ELb1EEENS1_24CollectiveEpilogueBwdGQAISD_fSG_Li256ELb0ELb0EEENS1_19SingleTileSchedulerILb0ELb0ELb0ELi128EEEEEEEEEvNT_6ParamsE,(.L_x_6577 - _ZN7cutlass13device_kernelIN5flash11enable_sm90INS1_16FlashAttnBwdSm90INS1_25CollectiveMainloopBwdSm90ILi2ELi2ELi2EN4cute5tupleIJNS5_1CILi1EEES8_S8_EEENS6_IJNS7_ILi64EEENS7_ILi128EEENS7_ILi96EEEEEENS_10bfloat16_tEfNS_4arch4Sm90ELb0ELb0ELb0ELb0ELb0ELb1ELb0ELb0ELi2ELi1ELi2ELi1ELb1EEENS1_24CollectiveEpilogueBwdGQAISD_fSG_Li256ELb0ELb0EEENS1_19SingleTileSchedulerILb0ELb0ELb0ELi128EEEEEEEEEvNT_6ParamsE)
        .other          _ZN7cutlass13device_kernelIN5flash11enable_sm90INS1_16FlashAttnBwdSm90INS1_25CollectiveMainloopBwdSm90ILi2ELi2ELi2EN4cute5tupleIJNS5_1CILi1EEES8_S8_EEENS6_IJNS7_ILi64EEENS7_ILi128EEENS7_ILi96EEEEEENS_10bfloat16_tEfNS_4arch4Sm90ELb0ELb0ELb0ELb0ELb0ELb1ELb0ELb0ELi2ELi1ELi2ELi1ELb1EEENS1_24CollectiveEpilogueBwdGQAISD_fSG_Li256ELb0ELb0EEENS1_19SingleTileSchedulerILb0ELb0ELb0ELi128EEEEEEEEEvNT_6ParamsE,@"STO_CUDA_ENTRY STV_DEFAULT"
_ZN7cutlass13device_kernelIN5flash11enable_sm90INS1_16FlashAttnBwdSm90INS1_25CollectiveMainloopBwdSm90ILi2ELi2ELi2EN4cute5tupleIJNS5_1CILi1EEES8_S8_EEENS6_IJNS7_ILi64EEENS7_ILi128EEENS7_ILi96EEEEEENS_10bfloat16_tEfNS_4arch4Sm90ELb0ELb0ELb0ELb0ELb0ELb1ELb0ELb0ELi2ELi1ELi2ELi1ELb1EEENS1_24CollectiveEpilogueBwdGQAISD_fSG_Li256ELb0ELb0EEENS1_19SingleTileSchedulerILb0ELb0ELb0ELi128EEEEEEEEEvNT_6ParamsE:
        /* <DEDUP_REMOVED lines=23> */
.L_x_3488:
[----:B------:R-:W-:Y:S05]  /*0170*/  BSYNC B0 ;  /* 0x0000000000007941 */ /* 0x000fea0003800000 */
.L_x_3487:
        /* <DEDUP_REMOVED lines=37> */
.L_x_3489:
        /* <DEDUP_REMOVED lines=22> */
.L_x_3490:
[----:B------:R-:W-:Y:S01]  /*0530*/  PLOP3.LUT P0, PT, PT, PT, UP0, 0x80, 0x0 ;  /* 0x000000000000781c */ /* 0x000fe20003f0f008 */
[----:B------:R-:W-:Y:S01]  /*0540*/  NOP ;  /* 0x0000000000007918 */ /* 0x000fe20000000000 */
[----:B------:R-:W-:Y:S01]  /*0550*/  BSSY B6, `(.L_x_3491) ;  /* 0x000070b000067945 */ /* 0x000fe20003800000 */
[----:B-12-45:R-:W-:Y:S10]  /*0560*/  BAR.SYNC.DEFER_BLOCKING 0x0 ;  /* 0x0000000000007b1d */ /* 0x036ff40000010000 */
[----:B------:R-:W-:Y:S05]  /*0570*/  @!P0 BRA `(.L_x_3492) ;  /* 0x0000004000848947 */ /* 0x000fea0003800000 */
.L_x_3493:
        /* <DEDUP_REMOVED lines=33> */
.L_x_3496:
        /* <DEDUP_REMOVED lines=15> */
.L_x_3495:
        /* <DEDUP_REMOVED lines=22> */
.L_x_3498:
        /* <DEDUP_REMOVED lines=15> */
.L_x_3497:
[----:B------:R-:W-:Y:S01]  /*0ad0*/  SHF.R.S32.HI R41, RZ, 0x1f, R22 ;  /* 0x0000001fff297819 */ /* 0x000fe20000011416 */
[----:B------:R-:W-:-:S03]  /*0ae0*/  UMOV UR4, 0xffffffff ;  /* 0xffffffff00047882 */ /* 0x000fc60000000000 */
[----:B------:R-:W-:-:S04]  /*0af0*/  LEA.HI R0, R41, R22, RZ, 0x7 ;  /* 0x0000001629007211 */ /* 0x000fc800078f38ff */
[----:B------:R-:W-:Y:S01]  /*0b00*/  SHF.R.S32.HI R16, RZ, 0x7, R0 ;  /* 0x00000007ff107819 */ /* 0x000fe20000011400 */
[----:B------:R-:W-:Y:S06]  /*0b10*/  BRA.DIV UR4, `(.L_x_3499) ;  /* 0x0000006a04c07947 */ /* 0x000fec000b800000 */
[----:B------:R1:W2:Y:S02]  /*0b20*/  SHFL.IDX PT, R14, R16, RZ, 0x1f ;  /* 0x00001fff100e7589 */ /* 0x0002a400000e0000 */
.L_x_3569:
        /* <DEDUP_REMOVED lines=15> */
.L_x_3500:
        /* <DEDUP_REMOVED lines=19> */
.L_x_3502:
        /* <DEDUP_REMOVED lines=173> */
[----:B------:R-:W-:Y:S01]  /*1820*/  USHF.R.S32.HI UR7, URZ, 0x6, UR7 ;  /* 0x000000063f077899 */ /* 0x000fe20008011407 */
[----:B------:R-:W-:Y:S01]  /*1830*/  UMOV UR6, URZ ;  /* 0x0000003f00067c82 */ /* 0x000fe20008000000 */
[----:B------:R-:W-:-:S10]  /*1840*/  ULDC UR20, c[0x0][0x744] ;  /* 0x0001d10000147ab9 */ /* 0x000fd40000000800 */
.L_x_3514:
[----:B------:R-:W-:-:S06]  /*1850*/  UISETP.NE.AND UP0, UPT, UR11, 0x3, UPT ;  /* 0x000000030b00788c */ /* 0x000fcc000bf05270 */
[----:B------:R-:W-:-:S13]  /*1860*/  PLOP3.LUT P0, PT, PT, PT, UP0, 0x80, 0x0 ;  /* 0x000000000000781c */ /* 0x000fda0003f0f008 */
[----:B-1----:R-:W-:Y:S05]  /*1870*/  @!P0 BRA `(.L_x_3504) ;  /* 0x0000000000048947 */ /* 0x002fea0003800000 */
[----:B------:R-:W-:Y:S01]  /*1880*/  BPT.TRAP 0x1 ;  /* 0x000000040000795c */ /* 0x000fe20000300000 */
.L_x_3504:
[----:B------:R-:W-:Y:S01]  /*1890*/  R2UR UR8, R18 ;  /* 0x00000000120872ca */ /* 0x000fe200000e0000 */
[----:B------:R-:W-:-:S05]  /*18a0*/  IMAD.U32 R22, RZ, RZ, UR5 ;  /* 0x00000005ff167e24 */ /* 0x000fca000f8e00ff */
[----:B------:R-:W-:-:S07]  /*18b0*/  SHF.L.U32 R22, R22, 0x1f, RZ ;  /* 0x0000001f16167819 */ /* 0x000fce00000006ff */
[----:B------:R-:W-:-:S09]  /*18c0*/  ULEA UR8, UR6, UR8, 0x3 ;  /* 0x0000000806087291 */ /* 0x000fd2000f8e183f */
[----:B------:R2:W3:Y:S01]  /*18d0*/  SYNCS.PHASECHK.TRANS64.TRYWAIT P1, [UR8+0x26810], R22 ;  /* 0x02681016ff0075a7 */ /* 0x0004e20008020148 */
[----:B------:R-:W-:Y:S05]  /*18e0*/  @!P0 BRA `(.L_x_3505) ;  /* 0x0000000000048947 */ /* 0x000fea0003800000 */
[----:B------:R-:W-:Y:S01]  /*18f0*/  BPT.TRAP 0x1 ;  /* 0x000000040000795c */ /* 0x000fe20000300000 */
.L_x_3505:
[----:B---3--:R-:W-:Y:S05]  /*1900*/  @P1 BRA `(.L_x_3506) ;  /* 0x0000000000081947 */ /* 0x008fea0003800000 */
[----:B------:R-:W3:Y:S02]  /*1910*/  SYNCS.PHASECHK.TRANS64.TRYWAIT P1, [UR8+0x26810], R22 ;  /* 0x02681016ff0075a7 */ /* 0x000ee40008020148 */
[----:B---3--:R-:W-:Y:S05]  /*1920*/  @!P1 BRA `(.L_x_3507) ;  /* 0x0000005c00709947 */ /* 0x008fea0003800000 */
.L_x_3506:
        /* <DEDUP_REMOVED lines=67> */
.L_x_3508:
[----:B------:R1:W1:Y:S01]  /*1d60*/  SYNCS.PHASECHK.TRANS64.TRYWAIT P1, [UR8+0x26830], R22 ;  /* 0x02683016ff0075a7 */ /* 0x0002620008020148 */
[----:B------:R-:W-:Y:S05]  /*1d70*/  @!P0 BRA `(.L_x_3509) ;  /* 0x0000000000048947 */ /* 0x000fea0003800000 */
[----:B------:R-:W-:Y:S01]  /*1d80*/  BPT.TRAP 0x1 ;  /* 0x000000040000795c */ /* 0x000fe20000300000 */
.L_x_3509:
[----:B-1----:R-:W-:Y:S05]  /*1d90*/  @P1 BRA `(.L_x_3510) ;  /* 0x0000000000081947 */ /* 0x002fea0003800000 */
[----:B------:R-:W1:Y:S02]  /*1da0*/  SYNCS.PHASECHK.TRANS64.TRYWAIT P1, [UR8+0x26830], R22 ;  /* 0x02683016ff0075a7 */ /* 0x000e640008020148 */
[----:B-1----:R-:W-:Y:S05]  /*1db0*/  @!P1 BRA `(.L_x_3511) ;  /* 0x0000005800649947 */ /* 0x002fea0003800000 */
.L_x_3510:
[----:B------:R-:W-:Y:S01]  /*1dc0*/  R2UR UR10, R18 ;  /* 0x00000000120a72ca */ /* 0x000fe200000e0000 */
[----:B------:R-:W-:Y:S01]  /*1dd0*/  WARPGROUP.ARRIVE ;  /* 0x00000000000079c5 */ /* 0x000fe20000000000 */
[----:B------:R-:W-:Y:S01]  /*1de0*/  UMOV UR15, 0x80000020 ;  /* 0x80000020000f7882 */ /* 0x000fe20000000000 */
[C---:B------:R-:W-:Y:S01]  /*1df0*/  ISETP.GT.AND P2, PT, R3.reuse, RZ, PT ;  /* 0x000000ff0300720c */ /* 0x040fe20003f44270 */
[----:B------:R-:W-:Y:S01]  /*1e00*/  UMOV UR19, 0xc0000010 ;  /* 0xc000001000137882 */ /* 0x000fe20000000000 */
[----:B------:R-:W-:Y:S01]  /*1e10*/  ISETP.GT.AND P1, PT, R3, 0x8, PT ;  /* 0x000000080300780c */ /* 0x000fe20003f24270 */
[----:B------:R-:W-:Y:S01]  /*1e20*/  UMOV UR17, 0x40000040 ;  /* 0x4000004000117882 */ /* 0x000fe20000000000 */
[----:B--2---:R-:W-:Y:S02]  /*1e30*/  FSEL R22, R153, -INF , P2 ;  /* 0xff80000099167808 */ /* 0x004fe40001000000 */
[----:B------:R-:W-:Y:S02]  /*1e40*/  FSEL R213, R152, -INF , P2 ;  /* 0xff80000098d57808 */ /* 0x000fe40001000000 */
[----:B------:R-:W-:Y:S01]  /*1e50*/  FSEL R214, R181, -INF , P2 ;  /* 0xff800000b5d67808 */ /* 0x000fe20001000000 */
[----:B------:R-:W-:Y:S01]  /*1e60*/  FFMA.FTZ R153, R22, UR20, -R211 ;  /* 0x0000001416997c23 */ /* 0x000fe200080108d3 */
[----:B------:R-:W-:Y:S01]  /*1e70*/  UIADD3 UR10, UR10, 0x18000, URZ ;  /* 0x000180000a0a7890 */ /* 0x000fe2000fffe03f */
[----:B------:R-:W-:Y:S01]  /*1e80*/  FSEL R22, R157, -INF , P2 ;  /* 0xff8000009d167808 */ /* 0x000fe20001000000 */
[----:B------:R-:W-:Y:S01]  /*1e90*/  FFMA.FTZ R152, R213, UR20, -R210 ;  /* 0x00000014d5987c23 */ /* 0x000fe200080108d2 */
[----:B------:R-:W-:Y:S01]  /*1ea0*/  FSEL R157, R160, -INF , P2 ;  /* 0xff800000a09d7808 */ /* 0x000fe20001000000 */
[----:B------:R-:W-:Y:S01]  /*1eb0*/  USHF.R.U32.HI UR10, URZ, 0x4, UR10 ;  /* 0x000000043f0a7899 */ /* 0x000fe2000801160a */
[----:B------:R-:W-:Y:S01]  /*1ec0*/  FSEL R213, R156, -INF , P2 ;  /* 0xff8000009cd57808 */ /* 0x000fe20001000000 */
[----:B------:R-:W-:Y:S01]  /*1ed0*/  FFMA.FTZ R215, R22, UR20, -R21 ;  /* 0x0000001416d77c23 */ /* 0x000fe20008010815 */
[----:B------:R-:W-:Y:S01]  /*1ee0*/  FSEL R22, R161, -INF , P2 ;  /* 0xff800000a1167808 */ /* 0x000fe20001000000 */
[----:B------:R-:W-:Y:S01]  /*1ef0*/  ULOP3.LUT UR10, UR10, 0x3fff, URZ, 0xc0, !UPT ;  /* 0x00003fff0a0a7892 */ /* 0x000fe2000f8ec03f */
[----:B------:R-:W-:Y:S01]  /*1f00*/  FFMA.FTZ R160, R157, UR20, -R14 ;  /* 0x000000149da07c23 */ /* 0x000fe2000801080e */
[----:B------:R-:W-:Y:S01]  /*1f10*/  FSEL R157, R164, -INF , P2 ;  /* 0xff800000a49d7808 */ /* 0x000fe20001000000 */
[----:B------:R-:W-:Y:S01]  /*1f20*/  FFMA.FTZ R208, R213, UR20, -R20 ;  /* 0x00000014d5d07c23 */ /* 0x000fe20008010814 */
[----:B------:R-:W-:Y:S01]  /*1f30*/  ULOP3.LUT UR12, UR10, 0x10000, URZ, 0xfc, !UPT ;  /* 0x000100000a0c7892 */ /* 0x000fe2000f8efc3f */
[----:B------:R-:W-:Y:S01]  /*1f40*/  FFMA.FTZ R213, R22, UR20, -R15 ;  /* 0x0000001416d57c23 */ /* 0x000fe2000801080f */
[----:B------:R-:W-:Y:S01]  /*1f50*/  FSEL R22, R165, -INF , P2 ;  /* 0xff800000a5167808 */ /* 0x000fe20001000000 */
[----:B------:R-:W-:Y:S01]  /*1f60*/  FFMA.FTZ R161, R157, UR20, -R10 ;  /* 0x000000149da17c23 */ /* 0x000fe2000801080a */
[----:B------:R-:W-:Y:S01]  /*1f70*/  UIMAD UR12, UR6, 0x300, UR12 ;  /* 0x00000300060c78a4 */ /* 0x000fe2000f8e020c */
[----:B------:R-:W-:Y:S01]  /*1f80*/  FSEL R157, R168, -INF , P2 ;  /* 0xff800000a89d7808 */ /* 0x000fe20001000000 */
[----:B------:R-:W1:Y:S01]  /*1f90*/  MUFU.EX2 R160, R160 ;  /* 0x000000a000a07308 */ /* 0x000e620000000800 */
[----:B------:R-:W-:Y:S01]  /*1fa0*/  FFMA.FTZ R164, R22, UR20, -R11 ;  /* 0x0000001416a47c23 */ /* 0x000fe2000801080b */
[----:B------:R-:W-:Y:S01]  /*1fb0*/  FSEL R156, R169, -INF , P2 ;  /* 0xff800000a99c7808 */ /* 0x000fe20001000000 */
[----:B------:R-:W-:Y:S01]  /*1fc0*/  ULOP3.LUT UR10, UR10, 0x1000000, URZ, 0xfc, !UPT ;  /* 0x010000000a0a7892 */ /* 0x000fe2000f8efc3f */
[----:B------:R-:W-:Y:S01]  /*1fd0*/  FFMA.FTZ R22, R157, UR20, -R12 ;  /* 0x000000149d167c23 */ /* 0x000fe2000801080c */
[----:B------:R-:W-:Y:S01]  /*1fe0*/  UMOV UR14, UR12 ;  /* 0x0000000c000e7c82 */ /* 0x000fe20008000000 */
[----:B------:R-:W-:Y:S01]  /*1ff0*/  FSEL R157, R154, -INF , P1 ;  /* 0xff8000009a9d7808 */ /* 0x000fe20000800000 */
[----:B------:R-:W-:Y:S01]  /*2000*/  HGMMA.64x64x16.F32.BF16 R120, R184, gdesc[UR12], RZ, !UPT, gsb0 ;  /* 0x00e0000cb8787df0 */ /* 0x000fe2000c0018ff */
[----:B------:R-:W-:Y:S01]  /*2010*/  UIADD3 UR14, UR12, 0x2, URZ ;  /* 0x000000020c0e7890 */ /* 0x000fe2000fffe03f */
[----:B------:R-:W-:Y:S01]  /*2020*/  FSEL R154, R155, -INF , P1 ;  /* 0xff8000009b9a7808 */ /* 0x000fe20000800000 */
[----:B------:R-:W-:Y:S01]  /*2030*/  UMOV UR15, 0x80000020 ;  /* 0x80000020000f7882 */ /* 0x000fe20000000000 */
[----:B------:R-:W-:Y:S01]  /*2040*/  FSEL R155, R158, -INF , P1 ;  /* 0xff8000009e9b7808 */ /* 0x000fe20000800000 */
[----:B------:R-:W-:Y:S01]  /*2050*/  FFMA.FTZ R156, R156, UR20, -R13 ;  /* 0x000000149c9c7c23 */ /* 0x000fe2000801080d */
[----:B------:R-:W-:Y:S01]  /*2060*/  FFMA.FTZ R157, R157, UR20, -R210 ;  /* 0x000000149d9d7c23 */ /* 0x000fe200080108d2 */
[----:B------:R-:W-:Y:S01]  /*2070*/  FFMA.FTZ R169, R154, UR20, -R211 ;  /* 0x000000149aa97c23 */ /* 0x000fe200080108d3 */
[----:B------:R-:W-:Y:S01]  /*2080*/  FSEL R154, R159, -INF , P1 ;  /* 0xff8000009f9a7808 */ /* 0x000fe20000800000 */
        /* <DEDUP_REMOVED lines=11> */
[----:B------:R-:W-:Y:S01]  /*2140*/  MUFU.EX2 R168, R157 ;  /* 0x0000009d00a87308 */ /* 0x000fe20000000800 */
[----:B------:R-:W-:Y:S01]  /*2150*/  FFMA.FTZ R155, R155, UR20, -R10 ;  /* 0x000000149b9b7c23 */ /* 0x000fe2000801080a */
[----:B------:R-:W-:Y:S01]  /*2160*/  FSEL R10, R167, -INF , P1 ;  /* 0xff800000a70a7808 */ /* 0x000fe20000800000 */
[----:B------:R-:W-:Y:S01]  /*2170*/  FFMA.FTZ R216, R181, UR20, -R6 ;  /* 0x00000014b5d87c23 */ /* 0x000fe20008010806 */
[----:B------:R-:W-:Y:S01]  /*2180*/  FSEL R211, R180, -INF , P2 ;  /* 0xff800000b4d37808 */ /* 0x000fe20001000000 */
[----:B------:R-:W-:Y:S01]  /*2190*/  UIMAD UR10, UR6, 0x300, UR10 ;  /* 0x00000300060a78a4 */ /* 0x000fe2000f8e020a */
[----:B------:R-:W-:Y:S01]  /*21a0*/  FSEL R180, R179, -INF , P1 ;  /* 0xff800000b3b47808 */ /* 0x000fe20000800000 */
[----:B------:R-:W-:Y:S01]  /*21b0*/  FFMA.FTZ R163, R10, UR20, -R11 ;  /* 0x000000140aa37c23 */ /* 0x000fe2000801080b */
[----:B------:R-:W-:Y:S01]  /*21c0*/  FSEL R11, R170, -INF , P1 ;  /* 0xff800000aa0b7808 */ /* 0x000fe20000800000 */
[----:B------:R2:W-:Y:S01]  /*21d0*/  MUFU.EX2 R162, R155 ;  /* 0x0000009b00a27308 */ /* 0x0005e20000000800 */
[----:B------:R-:W-:Y:S01]  /*21e0*/  FSEL R10, R171, -INF , P1 ;  /* 0xff800000ab0a7808 */ /* 0x000fe20000800000 */
[----:B------:R-:W-:Y:S01]  /*21f0*/  FFMA.FTZ R217, R180, UR20, -R7 ;  /* 0x00000014b4d97c23 */ /* 0x000fe20008010807 */
[----:B------:R-:W-:Y:S01]  /*2200*/  FSEL R179, R182, -INF , P1 ;  /* 0xff800000b6b37808 */ /* 0x000fe20000800000 */
[----:B------:R-:W-:Y:S01]  /*2210*/  FFMA.FTZ R166, R11, UR20, -R12 ;  /* 0x000000140ba67c23 */ /* 0x000fe2000801080c */
[----:B------:R-:W-:Y:S01]  /*2220*/  FSEL R11, R172, -INF , P2 ;  /* 0xff800000ac0b7808 */ /* 0x000fe20001000000 */
[----:B------:R-:W-:Y:S01]  /*2230*/  FFMA.FTZ R167, R10, UR20, -R13 ;  /* 0x000000140aa77c23 */ /* 0x000fe2000801080d */
[----:B------:R-:W-:Y:S01]  /*2240*/  FSEL R13, R174, -INF , P1 ;  /* 0xff800000ae0d7808 */ /* 0x000fe20000800000 */
[----:B------:R-:W3:Y:S01]  /*2250*/  MUFU.EX2 R213, R213 ;  /* 0x000000d500d57308 */ /* 0x000ee20000000800 */
[----:B------:R-:W-:Y:S01]  /*2260*/  FSEL R182, R183, -INF , P1 ;  /* 0xff800000b7b67808 */ /* 0x000fe20000800000 */
[----:B------:R-:W-:Y:S01]  /*2270*/  FFMA.FTZ R170, R11, UR20, -R8 ;  /* 0x000000140baa7c23 */ /* 0x000fe20008010808 */
[----:B------:R-:W-:Y:S01]  /*2280*/  FFMA.FTZ R180, R211, UR20, -R4 ;  /* 0x00000014d3b47c23 */ /* 0x000fe20008010804 */
[----:B------:R-:W-:Y:S01]  /*2290*/  FFMA.FTZ R171, R13, UR20, -R8 ;  /* 0x000000140dab7c23 */ /* 0x000fe20008010808 */
[----:B------:R-:W-:Y:S01]  /*22a0*/  FSEL R8, R173, -INF , P2 ;  /* 0xff800000ad087808 */ /* 0x000fe20001000000 */
[----:B------:R-:W-:Y:S01]  /*22b0*/  FFMA.FTZ R179, R179, UR20, -R4 ;  /* 0x00000014b3b37c23 */ /* 0x000fe20008010804 */
[----:B------:R-:W-:Y:S01]  /*22c0*/  FSEL R173, R176, -INF , P2 ;  /* 0xff800000b0ad7808 */ /* 0x000fe20001000000 */
[----:B------:R-:W3:Y:S01]  /*22d0*/  MUFU.EX2 R153, R153 ;  /* 0x0000009900997308 */ /* 0x000ee20000000800 */
[----:B------:R-:W-:Y:S01]  /*22e0*/  FFMA.FTZ R7, R214, UR20, -R5 ;  /* 0x00000014d6077c23 */ /* 0x000fe20008010805 */
[----:B------:R-:W-:Y:S01]  /*22f0*/  FFMA.FTZ R172, R8, UR20, -R9 ;  /* 0x0000001408ac7c23 */ /* 0x000fe20008010809 */
[----:B------:R-:W-:Y:S01]  /*2300*/  FSEL R8, R175, -INF , P1 ;  /* 0xff800000af087808 */ /* 0x000fe20000800000 */
[----:B------:R-:W-:Y:S01]  /*2310*/  FFMA.FTZ R178, R173, UR20, -R6 ;  /* 0x00000014adb27c23 */ /* 0x000fe20008010806 */
[----:B------:R-:W-:-:S03]  /*2320*/  FFMA.FTZ R6, R182, UR20, -R5 ;  /* 0x00000014b6067c23 */ /* 0x000fc60008010805 */
[----:B------:R-:W-:Y:S01]  /*2330*/  FFMA.FTZ R174, R8, UR20, -R9 ;  /* 0x0000001408ae7c23 */ /* 0x000fe20008010809 */
[----:B------:R1:W-:Y:S08]  /*2340*/  MUFU.EX2 R175, R172 ;  /* 0x000000ac00af7308 */ /* 0x0003f00000000800 */
[----:B------:R-:W3:Y:S08]  /*2350*/  MUFU.EX2 R169, R169 ;  /* 0x000000a900a97308 */ /* 0x000ef00000000800 */
[----:B------:R-:W3:Y:S01]  /*2360*/  MUFU.EX2 R152, R152 ;  /* 0x0000009800987308 */ /* 0x000ee20000000800 */
[----:B------:R-:W-:-:S02]  /*2370*/  WARPGROUP.DEPBAR.LE gsb0, 0x0 ;  /* 0x00008000000079c5 */ /* 0x000fc40000010000 */
[----:B------:R-:W-:-:S05]  /*2380*/  WARPGROUP.ARRIVE ;  /* 0x00000000000079c5 */ /* 0x000fca0000000000 */
[----:B------:R-:W3:Y:S01]  /*2390*/  MUFU.EX2 R170, R170 ;  /* 0x000000aa00aa7308 */ /* 0x000ee20000000800 */
[----:B------:R-:W-:Y:S01]  /*23a0*/  HGMMA.64x64x16.F32.BF16 R120, R196, gdesc[UR12], R120, gsb0 ;  /* 0x00e0000cc4787df0 */ /* 0x000fe20008001878 */
[----:B------:R-:W-:Y:S01]  /*23b0*/  UIADD3 UR14, UR12, 0x100, URZ ;  /* 0x000001000c0e7890 */ /* 0x000fe2000fffe03f */
[----:B------:R-:W-:-:S05]  /*23c0*/  UMOV UR15, 0x80000020 ;  /* 0x80000020000f7882 */ /* 0x000fca0000000000 */
[----:B------:R-:W3:Y:S08]  /*23d0*/  MUFU.EX2 R166, R166 ;  /* 0x000000a600a67308 */ /* 0x000ef00000000800 */
[----:B------:R-:W3:Y:S08]  /*23e0*/  MUFU.EX2 R167, R167 ;  /* 0x000000a700a77308 */ /* 0x000ef00000000800 */
[----:B------:R-:W3:Y:S08]  /*23f0*/  MUFU.EX2 R208, R208 ;  /* 0x000000d000d07308 */ /* 0x000ef00000000800 */
[----:B------:R-:W3:Y:S08]  /*2400*/  MUFU.EX2 R215, R215 ;  /* 0x000000d700d77308 */ /* 0x000ef00000000800 */
[----:B------:R-:W3:Y:S08]  /*2410*/  MUFU.EX2 R20, R20 ;  /* 0x0000001400147308 */ /* 0x000ef00000000800 */
[----:B------:R-:W3:Y:S08]  /*2420*/  MUFU.EX2 R21, R21 ;  /* 0x0000001500157308 */ /* 0x000ef00000000800 */
[----:B------:R-:W-:Y:S08]  /*2430*/  MUFU.EX2 R161, R161 ;  /* 0x000000a100a17308 */ /* 0x000ff00000000800 */
[----:B------:R-:W-:Y:S08]  /*2440*/  MUFU.EX2 R164, R164 ;  /* 0x000000a400a47308 */ /* 0x000ff00000000800 */
[----:B------:R-:W3:Y:S08]  /*2450*/  MUFU.EX2 R14, R14 ;  /* 0x0000000e000e7308 */ /* 0x000ef00000000800 */
[----:B------:R-:W3:Y:S01]  /*2460*/  MUFU.EX2 R15, R15 ;  /* 0x0000000f000f7308 */ /* 0x000ee20000000800 */
[----:B------:R-:W-:-:S02]  /*2470*/  WARPGROUP.DEPBAR.LE gsb0, 0x0 ;  /* 0x00008000000079c5 */ /* 0x000fc40000010000 */
[----:B----4-:R-:W-:-:S05]  /*2480*/  WARPGROUP.ARRIVE ;  /* 0x00000000000079c5 */ /* 0x010fca0000000000 */
[----:B------:R-:W4:Y:S01]  /*2490*/  MUFU.EX2 R163, R163 ;  /* 0x000000a300a37308 */ /* 0x000f220000000800 */
[----:B------:R-:W-:Y:S01]  /*24a0*/  HGMMA.64x64x16.F32.BF16 R120, R188, gdesc[UR12], R120, gsb0 ;  /* 0x00e0000cbc787df0 */ /* 0x000fe20008001878 */
[----:B------:R-:W-:Y:S01]  /*24b0*/  UIADD3 UR14, UR12, 0x102, URZ ;  /* 0x000001020c0e7890 */ /* 0x000fe2000fffe03f */
[----:B------:R-:W-:-:S05]  /*24c0*/  UMOV UR15, 0x80000020 ;  /* 0x80000020000f7882 */ /* 0x000fca0000000000 */
[----:B------:R-:W4:Y:S08]  /*24d0*/  MUFU.EX2 R22, R22 ;  /* 0x0000001600167308 */ /* 0x000f300000000800 */
[----:B------:R-:W4:Y:S08]  /*24e0*/  MUFU.EX2 R171, R171 ;  /* 0x000000ab00ab7308 */ /* 0x000f300000000800 */
[----:B------:R-:W4:Y:S08]  /*24f0*/  MUFU.EX2 R174, R174 ;  /* 0x000000ae00ae7308 */ /* 0x000f300000000800 */
[----:B------:R-:W4:Y:S08]  /*2500*/  MUFU.EX2 R178, R178 ;  /* 0x000000b200b27308 */ /* 0x000f300000000800 */
[----:B------:R-:W-:Y:S08]  /*2510*/  MUFU.EX2 R4, R216 ;  /* 0x000000d800047308 */ /* 0x000ff00000000800 */
[----:B------:R-:W4:Y:S08]  /*2520*/  MUFU.EX2 R5, R210 ;  /* 0x000000d200057308 */ /* 0x000f300000000800 */
        /* <DEDUP_REMOVED lines=23> */
[----:B------:R-:W3:Y:S04]  /*26a0*/  LDS.64 R12, [R212+0x1e220] ;  /* 0x01e22000d40c7984 */ /* 0x000ee80000000a00 */
[----:B--2---:R-:W2:Y:S04]  /*26b0*/  LDS.64 R154, [R212+0x1e240] ;  /* 0x01e24000d49a7984 */ /* 0x004ea80000000a00 */
[----:B------:R-:W4:Y:S04]  /*26c0*/  LDS.64 R156, [R212+0x1e260] ;  /* 0x01e26000d49c7984 */ /* 0x000f280000000a00 */
[----:B------:R-:W4:Y:S04]  /*26d0*/  LDS.64 R8, [R212+0x1e280] ;  /* 0x01e28000d4087984 */ /* 0x000f280000000a00 */
[----:B------:R-:W4:Y:S04]  /*26e0*/  LDS.64 R158, [R212+0x1e2a0] ;  /* 0x01e2a000d49e7984 */ /* 0x000f280000000a00 */
[----:B------:R-:W4:Y:S04]  /*26f0*/  LDS.64 R176, [R212+0x1e2e0] ;  /* 0x01e2e000d4b07984 */ /* 0x000f280000000a00 */
[----:B-1----:R-:W1:Y:S01]  /*2700*/  LDS.64 R172, [R212+0x1e2c0] ;  /* 0x01e2c000d4ac7984 */ /* 0x002e620000000a00 */
[--C-:B-----5:R-:W-:Y:S01]  /*2710*/  FADD.FTZ R181, R120, -R10.reuse ;  /* 0x8000000a78b57221 */ /* 0x120fe20000010000 */
[----:B------:R-:W-:Y:S01]  /*2720*/  FADD.FTZ R183, R122, -R10 ;  /* 0x8000000a7ab77221 */ /* 0x000fe20000010000 */
[--C-:B------:R-:W-:Y:S01]  /*2730*/  FADD.FTZ R10, R121, -R11.reuse ;  /* 0x8000000b790a7221 */ /* 0x100fe20000010000 */
[----:B------:R-:W-:Y:S01]  /*2740*/  FADD.FTZ R120, R123, -R11 ;  /* 0x8000000b7b787221 */ /* 0x000fe20000010000 */
[--C-:B---3--:R-:W-:Y:S01]  /*2750*/  FADD.FTZ R121, R124, -R12.reuse ;  /* 0x8000000c7c797221 */ /* 0x108fe20000010000 */
[----:B------:R-:W-:Y:S01]  /*2760*/  FADD.FTZ R123, R126, -R12 ;  /* 0x8000000c7e7b7221 */ /* 0x000fe20000010000 */
[--C-:B------:R-:W-:Y:S01]  /*2770*/  FADD.FTZ R12, R125, -R13.reuse ;  /* 0x8000000d7d0c7221 */ /* 0x100fe20000010000 */
[----:B------:R-:W-:Y:S01]  /*2780*/  FADD.FTZ R124, R127, -R13 ;  /* 0x8000000d7f7c7221 */ /* 0x000fe20000010000 */
[----:B------:R-:W3:Y:S01]  /*2790*/  MUFU.EX2 R11, R217 ;  /* 0x000000d9000b7308 */ /* 0x000ee20000000800 */
[----:B--2---:R-:W-:Y:S01]  /*27a0*/  FADD.FTZ R13, R128, -R154 ;  /* 0x8000009a800d7221 */ /* 0x004fe20000010000 */
[--C-:B------:R-:W-:Y:S01]  /*27b0*/  FADD.FTZ R122, R129, -R155.reuse ;  /* 0x8000009b817a7221 */ /* 0x100fe20000010000 */
[----:B------:R-:W-:Y:S01]  /*27c0*/  FADD.FTZ R126, R131, -R155 ;  /* 0x8000009b837e7221 */ /* 0x000fe20000010000 */
[----:B----4-:R-:W-:Y:S01]  /*27d0*/  FADD.FTZ R127, R134, -R156 ;  /* 0x8000009c867f7221 */ /* 0x010fe20000010000 */
[----:B------:R-:W-:Y:S01]  /*27e0*/  FADD.FTZ R125, R130, -R154 ;  /* 0x8000009a827d7221 */ /* 0x000fe20000010000 */
[----:B------:R-:W-:Y:S01]  /*27f0*/  FMUL.FTZ R13, R160, R13 ;  /* 0x0000000da00d7220 */ /* 0x000fe20000410000 */
[----:B------:R-:W-:Y:S01]  /*2800*/  FMUL.FTZ R122, R213, R122 ;  /* 0x0000007ad57a7220 */ /* 0x000fe20000410000 */
[--C-:B------:R-:W-:Y:S01]  /*2810*/  FADD.FTZ R131, R136, -R8.reuse ;  /* 0x8000000888837221 */ /* 0x100fe20000010000 */
[----:B------:R-:W-:Y:S01]  /*2820*/  FADD.FTZ R129, R138, -R8 ;  /* 0x800000088a817221 */ /* 0x000fe20000010000 */
[--C-:B------:R-:W-:Y:S01]  /*2830*/  FADD.FTZ R134, R137, -R9.reuse ;  /* 0x8000000989867221 */ /* 0x100fe20000010000 */
[----:B------:R-:W-:Y:S01]  /*2840*/  FADD.FTZ R8, R139, -R9 ;  /* 0x800000098b087221 */ /* 0x000fe20000010000 */
[----:B------:R-:W-:Y:S01]  /*2850*/  FADD.FTZ R9, R140, -R158 ;  /* 0x8000009e8c097221 */ /* 0x000fe20000010000 */
[----:B------:R-:W-:Y:S01]  /*2860*/  FADD.FTZ R130, R141, -R159 ;  /* 0x8000009f8d827221 */ /* 0x000fe20000010000 */
[----:B------:R-:W-:Y:S01]  /*2870*/  FMUL.FTZ R141, R153, R10 ;  /* 0x0000000a998d7220 */ /* 0x000fe20000410000 */
[----:B------:R-:W-:Y:S01]  /*2880*/  FADD.FTZ R132, R132, -R156 ;  /* 0x8000009c84847221 */ /* 0x000fe20000010000 */
[----:B------:R-:W-:Y:S01]  /*2890*/  FMUL.FTZ R10, R169, R120 ;  /* 0x00000078a90a7220 */ /* 0x000fe20000410000 */
[----:B------:R-:W-:Y:S01]  /*28a0*/  FMUL.FTZ R156, R152, R181 ;  /* 0x000000b5989c7220 */ /* 0x000fe20000410000 */
[----:B------:R-:W-:Y:S01]  /*28b0*/  F2FP.BF16.F32.PACK_AB R120, R153, R152 ;  /* 0x000000989978723e */ /* 0x000fe200000010ff */
[----:B------:R-:W-:Y:S01]  /*28c0*/  FMUL.FTZ R9, R170, R9 ;  /* 0x00000009aa097220 */ /* 0x000fe20000410000 */
[----:B------:R-:W-:Y:S01]  /*28d0*/  FMUL.FTZ R130, R175, R130 ;  /* 0x00000082af827220 */ /* 0x000fe20000410000 */
[----:B------:R-:W-:Y:S01]  /*28e0*/  F2FP.BF16.F32.PACK_AB R152, R122, R13 ;  /* 0x0000000d7a98723e */ /* 0x000fe200000010ff */
[--C-:B------:R-:W-:Y:S01]  /*28f0*/  FADD.FTZ R133, R133, -R157.reuse ;  /* 0x8000009d85857221 */ /* 0x100fe20000010000 */
[----:B------:R-:W-:Y:S01]  /*2900*/  FADD.FTZ R128, R135, -R157 ;  /* 0x8000009d87807221 */ /* 0x000fe20000010000 */
[----:B------:R-:W-:Y:S01]  /*2910*/  FMUL.FTZ R129, R166, R129 ;  /* 0x00000081a6817220 */ /* 0x000fe20000410000 */
[----:B------:R-:W-:Y:S01]  /*2920*/  FMUL.FTZ R8, R167, R8 ;  /* 0x00000008a7087220 */ /* 0x000fe20000410000 */
[----:B------:R-:W-:-:S02]  /*2930*/  IMAD.U32 R13, RZ, RZ, UR6 ;  /* 0x00000006ff0d7e24 */ /* 0x000fc4000f8e00ff */
[----:B------:R-:W-:Y:S01]  /*2940*/  FADD.FTZ R142, R142, -R158 ;  /* 0x8000009e8e8e7221 */ /* 0x000fe20000010000 */
[----:B------:R-:W-:Y:S01]  /*2950*/  FADD.FTZ R143, R143, -R159 ;  /* 0x8000009f8f8f7221 */ /* 0x000fe20000010000 */
[----:B------:R-:W-:Y:S01]  /*2960*/  FADD.FTZ R139, R148, -R176 ;  /* 0x800000b0948b7221 */ /* 0x000fe20000010000 */
[----:B------:R-:W-:Y:S01]  /*2970*/  FADD.FTZ R140, R149, -R177 ;  /* 0x800000b1958c7221 */ /* 0x000fe20000010000 */
[--C-:B-1----:R-:W-:Y:S01]  /*2980*/  FADD.FTZ R137, R144, -R172.reuse ;  /* 0x800000ac90897221 */ /* 0x102fe20000010000 */
[----:B------:R-:W-:Y:S01]  /*2990*/  FADD.FTZ R135, R146, -R172 ;  /* 0x800000ac92877221 */ /* 0x000fe20000010000 */
[--C-:B------:R-:W-:Y:S01]  /*29a0*/  FADD.FTZ R138, R145, -R173.reuse ;  /* 0x800000ad918a7221 */ /* 0x100fe20000010000 */
[----:B------:R-:W-:Y:S01]  /*29b0*/  FADD.FTZ R136, R147, -R173 ;  /* 0x800000ad93887221 */ /* 0x000fe20000010000 */
[----:B------:R-:W-:Y:S01]  /*29c0*/  FADD.FTZ R176, R150, -R176 ;  /* 0x800000b096b07221 */ /* 0x000fe20000010000 */
[----:B------:R-:W-:Y:S01]  /*29d0*/  FADD.FTZ R177, R151, -R177 ;  /* 0x800000b197b17221 */ /* 0x000fe20000010000 */
[----:B------:R-:W-:Y:S01]  /*29e0*/  FMUL.FTZ R157, R168, R183 ;  /* 0x000000b7a89d7220 */ /* 0x000fe20000410000 */
[----:B------:R-:W-:Y:S01]  /*29f0*/  FMUL.FTZ R121, R208, R121 ;  /* 0x00000079d0797220 */ /* 0x000fe20000410000 */
[----:B------:R-:W-:Y:S01]  /*2a00*/  FMUL.FTZ R12, R215, R12 ;  /* 0x0000000cd70c7220 */ /* 0x000fe20000410000 */
[----:B------:R-:W-:Y:S01]  /*2a10*/  FMUL.FTZ R123, R20, R123 ;  /* 0x0000007b147b7220 */ /* 0x000fe20000410000 */
        /* <DEDUP_REMOVED lines=17> */
[----:B---3--:R-:W-:Y:S01]  /*2b30*/  FMUL.FTZ R136, R11, R136 ;  /* 0x000000880b887220 */ /* 0x008fe20000410000 */
        /* <DEDUP_REMOVED lines=8> */
[----:B------:R-:W-:Y:S02]  /*2bc0*/  F2FP.BF16.F32.PACK_AB R159, R124, R123 ;  /* 0x0000007b7c9f723e */ /* 0x000fe400000010ff */
[----:B------:R-:W-:Y:S02]  /*2bd0*/  F2FP.BF16.F32.PACK_AB R153, R126, R125 ;  /* 0x0000007d7e99723e */ /* 0x000fe400000010ff */
[----:B------:R-:W-:Y:S01]  /*2be0*/  F2FP.BF16.F32.PACK_AB R154, R133, R132 ;  /* 0x00000084859a723e */ /* 0x000fe200000010ff */
[----:B------:R1:W-:Y:S01]  /*2bf0*/  STSM.16.MT88.4 [R9+0x1e800], R156 ;  /* 0x01e8009c09007844 */ /* 0x0003e20000004200 */
[----:B------:R-:W-:Y:S02]  /*2c00*/  F2FP.BF16.F32.PACK_AB R155, R128, R127 ;  /* 0x0000007f809b723e */ /* 0x000fe400000010ff */
[----:B------:R-:W-:-:S02]  /*2c10*/  F2FP.BF16.F32.PACK_AB R148, R134, R131 ;  /* 0x000000838694723e */ /* 0x000fc400000010ff */
[----:B------:R-:W-:Y:S01]  /*2c20*/  F2FP.BF16.F32.PACK_AB R151, R143, R142 ;  /* 0x0000008e8f97723e */ /* 0x000fe200000010ff */
[----:B------:R1:W-:Y:S01]  /*2c30*/  STSM.16.MT88.4 [R9+0x1f000], R152 ;  /* 0x01f0009809007844 */ /* 0x0003e20000004200 */
[----:B------:R-:W-:Y:S02]  /*2c40*/  F2FP.BF16.F32.PACK_AB R144, R138, R137 ;  /* 0x000000898a90723e */ /* 0x000fe400000010ff */
[----:B------:R-:W-:Y:S01]  /*2c50*/  F2FP.BF16.F32.PACK_AB R145, R136, R135 ;  /* 0x000000878891723e */ /* 0x000fe200000010ff */
[----:B------:R1:W-:Y:S01]  /*2c60*/  STSM.16.MT88.4 [R9+0x1f800], R148 ;  /* 0x01f8009409007844 */ /* 0x0003e20000004200 */
[----:B------:R-:W-:Y:S02]  /*2c70*/  F2FP.BF16.F32.PACK_AB R146, R140, R139 ;  /* 0x0000008b8c92723e */ /* 0x000fe400000010ff */
[----:B------:R-:W-:Y:S01]  /*2c80*/  F2FP.BF16.F32.PACK_AB R147, R8, R147 ;  /* 0x000000930893723e */ /* 0x000fe200000010ff */
[----:B------:R-:W-:Y:S01]  /*2c90*/  IMAD R8, R209, 0x1000, R18 ;  /* 0x00001000d1087824 */ /* 0x000fe200078e0212 */
[----:B------:R-:W-:-:S02]  /*2ca0*/  F2FP.BF16.F32.PACK_AB R121, R169, R168 ;  /* 0x000000a8a979723e */ /* 0x000fc400000010ff */
[----:B------:R-:W-:Y:S01]  /*2cb0*/  F2FP.BF16.F32.PACK_AB R122, R215, R208 ;  /* 0x000000d0d77a723e */ /* 0x000fe200000010ff */
[----:B------:R1:W-:Y:S01]  /*2cc0*/  STSM.16.MT88.4 [R9+0x20000], R144 ;  /* 0x0200009009007844 */ /* 0x0003e20000004200 */
[----:B------:R-:W-:Y:S02]  /*2cd0*/  F2FP.BF16.F32.PACK_AB R123, R21, R20 ;  /* 0x00000014157b723e */ /* 0x000fe400000010ff */
        /* <DEDUP_REMOVED lines=11> */
[----:B------:R-:W-:Y:S02]  /*2d90*/  F2FP.BF16.F32.PACK_AB R178, R7, R180 ;  /* 0x000000b407b2723e */ /* 0x000fe400000010ff */
        /* <DEDUP_REMOVED lines=187> */
.L_x_3512:
        /* <DEDUP_REMOVED lines=48> */
.L_x_3513:
        /* <DEDUP_REMOVED lines=16> */
.L_x_3503:
        /* <DEDUP_REMOVED lines=120> */
.L_x_3517:
[----:B------:R-:W-:Y:S01]  /*44d0*/  @P0 ELECT P2, URZ, PT ;  /* 0x00000000003f082f */ /* 0x000fe20003840000 */
[----:B------:R2:W-:-:S12]  /*44e0*/  UBLKRED.G.S.ADD.F32.RN [UR4], [UR6], UR7, desc[UR8] ;  /* 0x00000804060073bb */ /* 0x0005d800080a1407 */
[----:B------:R-:W-:Y:S02]  /*44f0*/  @P2 PLOP3.LUT P0, PT, P2, PT, PT, 0x8, 0x0 ;  /* 0x000000000000281c */ /* 0x000fe4000170e170 */
[----:B------:R-:W-:-:S11]  /*4500*/  PLOP3.LUT P2, PT, PT, PT, PT, 0x8, 0x0 ;  /* 0x000000000000781c */ /* 0x000fd60003f4e170 */
[----:B--2---:R-:W-:Y:S05]  /*4510*/  @P0 BRA.U.ANY `(.L_x_3517) ;  /* 0xfffffffd00ec0947 */ /* 0x004fea000393ffff */
[----:B------:R0:W-:Y:S01]  /*4520*/  UTMACMDFLUSH ;  /* 0x00000000000079b7 */ /* 0x0001e20000000000 */
[----:B------:R-:W-:-:S04]  /*4530*/  DEPBAR.LE SB0, 0x0 ;  /* 0x000080000000791a */ /* 0x000fc80000000000 */
.L_x_3516:
[----:B------:R-:W-:Y:S05]  /*4540*/  BSYNC B0 ;  /* 0x0000000000007941 */ /* 0x000fea0003800000 */
.L_x_3515:
        /* <DEDUP_REMOVED lines=28> */
.L_x_3518:
        /* <DEDUP_REMOVED lines=8> */
.L_x_3492:
        /* <DEDUP_REMOVED lines=28> */
[----:B------:R-:W-:Y:S11]  /*4950*/  @!P1 BRA `(.L_x_3494) ;  /* 0x0000002c00289947 */ /* 0x000ff60003800000 */
        /* <DEDUP_REMOVED lines=25> */
.L_x_3533:
        /* <DEDUP_REMOVED lines=21> */
.L_x_3522:
[----:B------:R-:W-:Y:S05]  /*4c40*/  BSYNC B0 ;  /* 0x0000000000007941 */ /* 0x000fea0003800000 */
.L_x_3521:
        /* <DEDUP_REMOVED lines=13> */
.L_x_3524:
[----:B------:R-:W-:Y:S05]  /*4d20*/  BSYNC B0 ;  /* 0x0000000000007941 */ /* 0x000fea0003800000 */
.L_x_3523:
[----:B------:R-:W-:Y:S06]  /*4d30*/  BAR.ARV 0xa, 0xa0 ;  /* 0x0282800000007b1d */ /* 0x000fec0000002000 */
[----:B------:R-:W-:Y:S04]  /*4d40*/  BSSY B0, `(.L_x_3525) ;  /* 0x0000003000007945 */ /* 0x000fe80003800000 */
[----:B------:R-:W-:Y:S05]  /*4d50*/  @!P0 BRA `(.L_x_3526) ;  /* 0x0000000000048947 */ /* 0x000fea0003800000 */
[----:B------:R-:W-:-:S04]  /*4d60*/  DEPBAR.LE SB0, 0x0 ;  /* 0x000080000000791a */ /* 0x000fc80000000000 */
.L_x_3526:
[----:B------:R-:W-:Y:S05]  /*4d70*/  BSYNC B0 ;  /* 0x0000000000007941 */ /* 0x000fea0003800000 */
.L_x_3525:
        /* <DEDUP_REMOVED lines=13> */
.L_x_3528:
[----:B------:R-:W-:Y:S05]  /*4e50*/  BSYNC B0 ;  /* 0x0000000000007941 */ /* 0x000fea0003800000 */
.L_x_3527:
        /* <DEDUP_REMOVED lines=13> */
.L_x_3530:
[----:B------:R-:W-:Y:S05]  /*4f30*/  BSYNC B0 ;  /* 0x0000000000007941 */ /* 0x000fea0003800000 */
.L_x_3529:
[----:B------:R-:W-:Y:S01]  /*4f40*/  UIADD3 UR11, UR11, -0x2, URZ ;  /* 0xfffffffe0b0b7890 */ /* 0x000fe2000fffe03f */
[----:B------:R-:W-:Y:S06]  /*4f50*/  BAR.ARV 0xa, 0xa0 ;  /* 0x0282800000007b1d */ /* 0x000fec0000002000 */
[----:B------:R-:W-:Y:S01]  /*4f60*/  BSSY B0, `(.L_x_3531) ;  /* 0x0000004000007945 */ /* 0x000fe20003800000 */
[----:B------:R-:W-:-:S03]  /*4f70*/  ISETP.NE.AND P1, PT, RZ, UR11, PT ;  /* 0x0000000bff007c0c */ /* 0x000fc6000bf25270 */
[----:B------:R-:W-:Y:S10]  /*4f80*/  @!P0 BRA `(.L_x_3532) ;  /* 0x0000000000048947 */ /* 0x000ff40003800000 */
[----:B------:R-:W-:-:S04]  /*4f90*/  DEPBAR.LE SB0, 0x0 ;  /* 0x000080000000791a */ /* 0x000fc80000000000 */
.L_x_3532:
[----:B------:R-:W-:Y:S05]  /*4fa0*/  BSYNC B0 ;  /* 0x0000000000007941 */ /* 0x000fea0003800000 */
.L_x_3531:
[----:B------:R-:W-:Y:S06]  /*4fb0*/  BAR.ARV 0xb, 0xa0 ;  /* 0x02c2800000007b1d */ /* 0x000fec0000002000 */
[----:B------:R-:W-:Y:S02]  /*4fc0*/  UIADD3 UR5, UR5, 0x2, URZ ;  /* 0x0000000205057890 */ /* 0x000fe4000fffe03f */
[----:B------:R-:W-:Y:S01]  /*4fd0*/  UIADD3 UR4, UR4, 0x1, URZ ;  /* 0x0000000104047890 */ /* 0x000fe2000fffe03f */
[----:B------:R-:W-:Y:S11]  /*4fe0*/  @P1 BRA `(.L_x_3533) ;  /* 0xfffffff800c01947 */ /* 0x000ff6000383ffff */
[----:B------:R-:W-:-:S12]  /*4ff0*/  UIADD3 UR4, UR18, 0x3000, URZ ;  /* 0x0000300012047890 */ /* 0x000fd8000fffe03f */
.L_x_3520:
[----:B------:R-:W-:-:S13]  /*5000*/  ISETP.NE.AND P1, PT, RZ, UR21, PT ;  /* 0x00000015ff007c0c */ /* 0x000fda000bf25270 */
        /* <DEDUP_REMOVED lines=18> */
.L_x_3535:
[----:B------:R-:W-:Y:S05]  /*5130*/  BSYNC B0 ;  /* 0x0000000000007941 */ /* 0x000fea0003800000 */
.L_x_3534:
        /* <DEDUP_REMOVED lines=19> */
.L_x_3537:
[----:B------:R-:W-:Y:S05]  /*5270*/  BSYNC B0 ;  /* 0x0000000000007941 */ /* 0x000fea0003800000 */
.L_x_3536:
[----:B------:R-:W-:Y:S06]  /*5280*/  BAR.ARV 0xa, 0xa0 ;  /* 0x0282800000007b1d */ /* 0x000fec0000002000 */
[----:B------:R-:W-:Y:S04]  /*5290*/  BSSY B0, `(.L_x_3538) ;  /* 0x0000003000007945 */ /* 0x000fe80003800000 */
[----:B------:R-:W-:Y:S05]  /*52a0*/  @!P0 BRA `(.L_x_3539) ;  /* 0x0000000000048947 */ /* 0x000fea0003800000 */
[----:B------:R-:W-:-:S04]  /*52b0*/  DEPBAR.LE SB0, 0x0 ;  /* 0x000080000000791a */ /* 0x000fc80000000000 */
.L_x_3539:
[----:B------:R-:W-:Y:S05]  /*52c0*/  BSYNC B0 ;  /* 0x0000000000007941 */ /* 0x000fea0003800000 */
.L_x_3538:
[----:B------:R-:W-:Y:S06]  /*52d0*/  BAR.ARV 0xb, 0xa0 ;  /* 0x02c2800000007b1d */ /* 0x000fec0000002000 */
[----:B------:R-:W-:Y:S05]  /*52e0*/  BRA `(.L_x_3494) ;  /* 0x0000002000c47947 */ /* 0x000fea0003800000 */
.L_x_3519:
        /* <DEDUP_REMOVED lines=48> */
.L_x_3570:
        /* <DEDUP_REMOVED lines=14> */
.L_x_3543:
        /* <DEDUP_REMOVED lines=132> */
.L_x_3554:
[----:B------:R-:W-:-:S04]  /*5f10*/  SHF.L.U32 R20, R9, 0x1f, RZ ;  /* 0x0000001f09147819 */ /* 0x000fc800000006ff */
[----:B-1----:R-:W1:Y:S02]  /*5f20*/  SYNCS.PHASECHK.TRANS64.TRYWAIT P1, [R0+URZ+0x26840], R20 ;  /* 0x02684014000075a7 */ /* 0x002e64000802017f */
[----:B-123--:R-:W-:Y:S05]  /*5f30*/  @!P1 BRA `(.L_x_3546) ;  /* 0x0000001800309947 */ /* 0x00efea0003800000 */
.L_x_3571:
[----:B------:R-:W-:Y:S05]  /*5f40*/  @P0 BRA `(.L_x_3547) ;  /* 0x0000000000140947 */ /* 0x000fea0003800000 */
[----:B------:R-:W-:Y:S01]  /*5f50*/  ISETP.NE.AND P1, PT, R13, RZ, PT ;  /* 0x000000ff0d00720c */ /* 0x000fe20003f25270 */
[----:B------:R-:W-:-:S04]  /*5f60*/  IMAD.MOV.U32 R3, RZ, RZ, 0x3100 ;  /* 0x00003100ff037424 */ /* 0x000fc800078e00ff */
[----:B------:R2:W-:Y:S08]  /*5f70*/  SYNCS.ARRIVE.TRANS64 RZ, [R0+URZ+0x26830], R3 ;  /* 0x0268300300ff79a7 */ /* 0x0005f0000800003f */
[----:B------:R-:W-:Y:S05]  /*5f80*/  @!P1 BRA `(.L_x_3547) ;  /* 0x0000000000049947 */ /* 0x000fea0003800000 */
[----:B------:R-:W-:Y:S01]  /*5f90*/  BPT.TRAP 0x1 ;  /* 0x000000040000795c */ /* 0x000fe20000300000 */
.L_x_3547:
        /* <DEDUP_REMOVED lines=42> */
.L_x_3572:
[----:B------:R-:W-:Y:S05]  /*6240*/  @P0 BRA `(.L_x_3549) ;  /* 0x0000000000140947 */ /* 0x000fea0003800000 */
[----:B------:R-:W-:Y:S01]  /*6250*/  ISETP.NE.AND P1, PT, R13, RZ, PT ;  /* 0x000000ff0d00720c */ /* 0x000fe20003f25270 */
[----:B------:R-:W-:-:S04]  /*6260*/  IMAD.MOV.U32 R3, RZ, RZ, 0x3100 ;  /* 0x00003100ff037424 */ /* 0x000fc800078e00ff */
[----:B------:R3:W-:Y:S08]  /*6270*/  SYNCS.ARRIVE.TRANS64 RZ, [R0+URZ+0x26818], R3 ;  /* 0x0268180300ff79a7 */ /* 0x0007f0000800003f */
[----:B------:R-:W-:Y:S05]  /*6280*/  @!P1 BRA `(.L_x_3549) ;  /* 0x0000000000049947 */ /* 0x000fea0003800000 */
[----:B------:R-:W-:Y:S01]  /*6290*/  BPT.TRAP 0x1 ;  /* 0x000000040000795c */ /* 0x000fe20000300000 */
.L_x_3549:
        /* <DEDUP_REMOVED lines=34> */
.L_x_3573:
[----:B-123--:R-:W-:Y:S01]  /*64c0*/  SHF.R.S32.HI R20, RZ, 0x1f, R19 ;  /* 0x0000001fff147819 */ /* 0x00efe20000011413 */
[----:B------:R-:W-:Y:S06]  /*64d0*/  @P0 BRA `(.L_x_3551) ;  /* 0x0000000000140947 */ /* 0x000fec0003800000 */
[----:B------:R-:W-:Y:S01]  /*64e0*/  ISETP.NE.AND P1, PT, R13, RZ, PT ;  /* 0x000000ff0d00720c */ /* 0x000fe20003f25270 */
[----:B------:R-:W-:-:S04]  /*64f0*/  IMAD.MOV.U32 R21, RZ, RZ, 0x3100 ;  /* 0x00003100ff157424 */ /* 0x000fc800078e00ff */
[----:B------:R1:W-:Y:S08]  /*6500*/  SYNCS.ARRIVE.TRANS64 RZ, [R0+URZ+0x26838], R21 ;  /* 0x0268381500ff79a7 */ /* 0x0003f0000800003f */
[----:B------:R-:W-:Y:S05]  /*6510*/  @!P1 BRA `(.L_x_3551) ;  /* 0x0000000000049947 */ /* 0x000fea0003800000 */
[----:B------:R-:W-:Y:S01]  /*6520*/  BPT.TRAP 0x1 ;  /* 0x000000040000795c */ /* 0x000fe20000300000 */
.L_x_3551:
        /* <DEDUP_REMOVED lines=38> */
.L_x_3575:
[----:B------:R-:W-:Y:S05]  /*6790*/  @P0 BRA `(.L_x_3553) ;  /* 0x0000000000140947 */ /* 0x000fea0003800000 */
[----:B------:R-:W-:Y:S01]  /*67a0*/  ISETP.NE.AND P1, PT, R13, RZ, PT ;  /* 0x000000ff0d00720c */ /* 0x000fe20003f25270 */
[----:B--2---:R-:W-:-:S04]  /*67b0*/  IMAD.MOV.U32 R5, RZ, RZ, 0x3100 ;  /* 0x00003100ff057424 */ /* 0x004fc800078e00ff */
[----:B------:R3:W-:Y:S08]  /*67c0*/  SYNCS.ARRIVE.TRANS64 RZ, [R0+URZ+0x26810], R5 ;  /* 0x0268100500ff79a7 */ /* 0x0007f0000800003f */
[----:B------:R-:W-:Y:S05]  /*67d0*/  @!P1 BRA `(.L_x_3553) ;  /* 0x0000000000049947 */ /* 0x000fea0003800000 */
[----:B------:R-:W-:Y:S01]  /*67e0*/  BPT.TRAP 0x1 ;  /* 0x000000040000795c */ /* 0x000fe20000300000 */
.L_x_3553:
        /* <DEDUP_REMOVED lines=36> */
.L_x_3545:
[----:B------:R-:W-:-:S13]  /*6a30*/  ISETP.NE.AND P1, PT, R17, RZ, PT ;  /* 0x000000ff1100720c */ /* 0x000fda0003f25270 */
[----:B------:R-:W-:Y:S05]  /*6a40*/  @!P1 BRA `(.L_x_3544) ;  /* 0x0000000400609947 */ /* 0x000fea0003800000 */
[----:B------:R-:W-:-:S04]  /*6a50*/  SHF.L.U32 R7, R9, 0x1f, RZ ;  /* 0x0000001f09077819 */ /* 0x000fc800000006ff */
[----:B------:R-:W2:Y:S02]  /*6a60*/  SYNCS.PHASECHK.TRANS64.TRYWAIT P1, [R0+URZ+0x26840], R7 ;  /* 0x02684007000075a7 */ /* 0x000ea4000802017f */
[----:B--2---:R-:W-:Y:S05]  /*6a70*/  @!P1 BRA `(.L_x_3555) ;  /* 0x0000000c00b49947 */ /* 0x004fea0003800000 */
.L_x_3576:
[----:B------:R-:W-:Y:S05]  /*6a80*/  @P0 BRA `(.L_x_3556) ;  /* 0x0000000000140947 */ /* 0x000fea0003800000 */
[----:B------:R-:W-:Y:S01]  /*6a90*/  ISETP.NE.AND P1, PT, R13, RZ, PT ;  /* 0x000000ff0d00720c */ /* 0x000fe20003f25270 */
[----:B------:R-:W-:-:S04]  /*6aa0*/  IMAD.MOV.U32 R5, RZ, RZ, 0x3100 ;  /* 0x00003100ff057424 */ /* 0x000fc800078e00ff */
[----:B------:R3:W-:Y:S08]  /*6ab0*/  SYNCS.ARRIVE.TRANS64 RZ, [R0+URZ+0x26830], R5 ;  /* 0x0268300500ff79a7 */ /* 0x0007f0000800003f */
[----:B------:R-:W-:Y:S05]  /*6ac0*/  @!P1 BRA `(.L_x_3556) ;  /* 0x0000000000049947 */ /* 0x000fea0003800000 */
[----:B------:R-:W-:Y:S01]  /*6ad0*/  BPT.TRAP 0x1 ;  /* 0x000000040000795c */ /* 0x000fe20000300000 */
.L_x_3556:
        /* <DEDUP_REMOVED lines=40> */
.L_x_3577:
[----:B------:R-:W-:Y:S05]  /*6d60*/  @P0 BRA `(.L_x_3558) ;  /* 0x0000000000140947 */ /* 0x000fea0003800000 */
[----:B------:R-:W-:Y:S01]  /*6d70*/  ISETP.NE.AND P0, PT, R13, RZ, PT ;  /* 0x000000ff0d00720c */ /* 0x000fe20003f05270 */
[----:B------:R-:W-:-:S04]  /*6d80*/  IMAD.MOV.U32 R5, RZ, RZ, 0x3100 ;  /* 0x00003100ff057424 */ /* 0x000fc800078e00ff */
[----:B------:R4:W-:Y:S08]  /*6d90*/  SYNCS.ARRIVE.TRANS64 RZ, [R0+URZ+0x26818], R5 ;  /* 0x0268180500ff79a7 */ /* 0x0009f0000800003f */
[----:B------:R-:W-:Y:S05]  /*6da0*/  @!P0 BRA `(.L_x_3558) ;  /* 0x0000000000048947 */ /* 0x000fea0003800000 */
[----:B------:R-:W-:Y:S01]  /*6db0*/  BPT.TRAP 0x1 ;  /* 0x000000040000795c */ /* 0x000fe20000300000 */
.L_x_3558:
        /* <DEDUP_REMOVED lines=33> */
.L_x_3544:
[----:B------:R-:W4:Y:S01]  /*6fd0*/  S2R R2, SR_TID.X ;  /* 0x0000000000027919 */ /* 0x000f220000002100 */
[----:B------:R-:W-:Y:S01]  /*6fe0*/  IMAD R3, R12, 0x8, R0 ;  /* 0x000000080c037824 */ /* 0x000fe200078e0200 */
[----:B----4-:R-:W-:Y:S02]  /*6ff0*/  LOP3.LUT R4, R2, 0x7f, RZ, 0xc0, !PT ;  /* 0x0000007f02047812 */ /* 0x010fe400078ec0ff */
[----:B------:R-:W-:Y:S02]  /*7000*/  SHF.L.U32 R2, R9, 0x1f, RZ ;  /* 0x0000001f09027819 */ /* 0x000fe400000006ff */
[----:B------:R-:W-:Y:S02]  /*7010*/  ISETP.NE.AND P1, PT, R4, RZ, PT ;  /* 0x000000ff0400720c */ /* 0x000fe40003f25270 */
[----:B------:R-:W4:Y:S02]  /*7020*/  SYNCS.PHASECHK.TRANS64.TRYWAIT P0, [R3+URZ+0x26840], R2 ;  /* 0x02684002030075a7 */ /* 0x000f24000800017f */
[----:B----4-:R-:W-:Y:S09]  /*7030*/  @!P0 BRA `(.L_x_3559) ;  /* 0x00000008006c8947 */ /* 0x010ff20003800000 */
.L_x_3578:
[----:B------:R-:W-:Y:S05]  /*7040*/  @P1 BRA `(.L_x_3560) ;  /* 0x0000000000181947 */ /* 0x000fea0003800000 */
[----:B------:R-:W5:Y:S01]  /*7050*/  S2R R4, SR_TID.X ;  /* 0x0000000000047919 */ /* 0x000f620000002100 */
[----:B----4-:R-:W-:-:S04]  /*7060*/  IMAD.MOV.U32 R2, RZ, RZ, 0x3100 ;  /* 0x00003100ff027424 */ /* 0x010fc800078e00ff */
[----:B------:R4:W-:Y:S01]  /*7070*/  SYNCS.ARRIVE.TRANS64 RZ, [R3+URZ+0x26830], R2 ;  /* 0x0268300203ff79a7 */ /* 0x0009e2000800003f */
[----:B-----5:R-:W-:-:S13]  /*7080*/  LOP3.LUT P0, RZ, R4, 0x1f, RZ, 0xc0, !PT ;  /* 0x0000001f04ff7812 */ /* 0x020fda000780c0ff */
[----:B----4-:R-:W-:Y:S05]  /*7090*/  @!P0 BRA `(.L_x_3560) ;  /* 0x0000000000048947 */ /* 0x010fea0003800000 */
[----:B------:R-:W-:Y:S01]  /*70a0*/  BPT.TRAP 0x1 ;  /* 0x000000040000795c */ /* 0x000fe20000300000 */
.L_x_3560:
        /* <DEDUP_REMOVED lines=47> */
.L_x_3541:
[----:B------:R-:W-:Y:S05]  /*73a0*/  BSYNC B0 ;  /* 0x0000000000007941 */ /* 0x000fea0003800000 */
.L_x_3540:
[----:B------:R-:W-:-:S03]  /*73b0*/  UMOV UR5, 0xffffffff ;  /* 0xffffffff00057882 */ /* 0x000fc60000000000 */
[----:B------:R-:W-:Y:S05]  /*73c0*/  BRA.DIV UR5, `(.L_x_3561) ;  /* 0x00000006059c7947 */ /* 0x000fea000b800000 */
[----:B------:R-:W-:-:S13]  /*73d0*/  ELECT P0, URZ, PT ;  /* 0x00000000003f782f */ /* 0x000fda0003800000 */
.L_x_3581:
[----:B------:R-:W-:Y:S05]  /*73e0*/  @!P0 BRA `(.L_x_3494) ;  /* 0x0000000000848947 */ /* 0x000fea0003800000 */
[----:B------:R-:W-:-:S06]  /*73f0*/  ULOP3.LUT UR5, UR38, 0x2, URZ, 0xfc, !UPT ;  /* 0x0000000226057892 */ /* 0x000fcc000f8efc3f */
[----:B------:R-:W-:-:S05]  /*7400*/  IMAD.U32 R2, RZ, RZ, UR5 ;  /* 0x00000005ff027e24 */ /* 0x000fca000f8e00ff */
[----:B------:R-:W-:-:S13]  /*7410*/  ISETP.NE.AND P0, PT, R2, 0x3, PT ;  /* 0x000000030200780c */ /* 0x000fda0003f05270 */
[----:B------:R-:W-:Y:S05]  /*7420*/  @!P0 BRA `(.L_x_3562) ;  /* 0x0000000000048947 */ /* 0x000fea0003800000 */
[----:B------:R-:W-:Y:S01]  /*7430*/  BPT.TRAP 0x1 ;  /* 0x000000040000795c */ /* 0x000fe20000300000 */
.L_x_3562:
        /* <DEDUP_REMOVED lines=15> */
.L_x_3582:
[----:B------:R-:W2:Y:S02]  /*7530*/  SYNCS.PHASECHK.TRANS64.TRYWAIT P1, [R3+URZ], R2 ;  /* 0x00000002030075a7 */ /* 0x000ea4000802017f */
[----:B--2---:R-:W-:Y:S05]  /*7540*/  @!P1 BRA `(.L_x_3564) ;  /* 0x0000000400749947 */ /* 0x004fea0003800000 */
.L_x_3583:
[----:B------:R-:W-:Y:S05]  /*7550*/  @!P0 BRA `(.L_x_3565) ;  /* 0x0000000000048947 */ /* 0x000fea0003800000 */
[----:B------:R-:W-:Y:S01]  /*7560*/  BPT.TRAP 0x1 ;  /* 0x000000040000795c */ /* 0x000fe20000300000 */
.L_x_3565:
[----:B--2---:R-:W-:-:S04]  /*7570*/  VIADD R3, R7, 0x26840 ;  /* 0x0002684007037836 */ /* 0x004fc80000000000 */
[----:B------:R-:W-:-:S04]  /*7580*/  IMAD R0, R0, 0x8, R3 ;  /* 0x0000000800007824 */ /* 0x000fc800078e0203 */
[----:B------:R-:W2:Y:S02]  /*7590*/  SYNCS.PHASECHK.TRANS64.TRYWAIT P0, [R0+URZ], R5 ;  /* 0x00000005000075a7 */ /* 0x000ea4000800017f */
[----:B--2---:R-:W-:Y:S05]  /*75a0*/  @!P0 BRA `(.L_x_3566) ;  /* 0x0000000400708947 */ /* 0x004fea0003800000 */
.L_x_3584:
[----:B------:R-:W-:-:S07]  /*75b0*/  IMAD R3, R4, 0x8, R3 ;  /* 0x0000000804037824 */ /* 0x000fce00078e0203 */
.L_x_3567:
[----:B---3--:R3:W4:Y:S02]  /*75c0*/  SYNCS.PHASECHK.TRANS64.TRYWAIT P0, [R3+URZ], R2 ;  /* 0x00000002030075a7 */ /* 0x008724000800017f */
[----:B----4-:R-:W-:Y:S05]  /*75d0*/  @!P0 NANOSLEEP.SYNCS 0x989680 ;  /* 0x009896800000895d */ /* 0x010fea0003900000 */
[----:B------:R-:W4:Y:S02]  /*75e0*/  @!P0 SYNCS.PHASECHK.TRANS64 P0, [R3+URZ], R2 ;  /* 0x00000002030085a7 */ /* 0x000f24000800007f */
[----:B----4-:R-:W-:Y:S05]  /*75f0*/  @!P0 BRA `(.L_x_3567) ;  /* 0xfffffffc00f08947 */ /* 0x010fea000383ffff */
.L_x_3494:
[----:B------:R-:W-:Y:S05]  /*7600*/  BSYNC B6 ;  /* 0x0000000000067941 */ /* 0x000fea0003800000 */
.L_x_3491:
[----:B------:R-:W-:Y:S05]  /*7610*/  EXIT ;  /* 0x000000000000794d */ /* 0x000fea0003800000 */
.L_x_3499:
[----:B------:R-:W-:Y:S02]  /*7620*/  IMAD.MOV.U32 R13, RZ, RZ, R16 ;  /* 0x000000ffff0d7224 */ /* 0x000fe400078e0010 */
[----:B------:R-:W-:Y:S02]  /*7630*/  IMAD.MOV.U32 R12, RZ, RZ, RZ ;  /* 0x000000ffff0c7224 */ /* 0x000fe400078e00ff */
[----:B------:R-:W-:Y:S02]  /*7640*/  IMAD.MOV.U32 R11, RZ, RZ, 0x1f ;  /* 0x0000001fff0b7424 */ /* 0x000fe400078e00ff */
[----:B------:R-:W-:-:S07]  /*7650*/  IMAD.MOV.U32 R15, RZ, RZ, -0x1 ;  /* 0xffffffffff0f7424 */ /* 0x000fce00078e00ff */
[----:B------:R-:W-:Y:S05]  /*7660*/  WARPSYNC.COLLECTIVE R15, `(.L_x_3568) ;  /* 0x000000000f087348 */ /* 0x000fea0003c00000 */
[----:B------:R1:W2:Y:S02]  /*7670*/  SHFL.IDX P6, R14, R13, R12, R11 ;  /* 0x0000000c0d0e7389 */ /* 0x0002a400000c000b */
[----:B-12---:R-:W-:Y:S01]  /*7680*/  ENDCOLLECTIVE ;  /* 0x000000000000791b */ /* 0x006fe20003800000 */
.L_x_3568:
[----:B------:R-:W-:Y:S05]  /*7690*/  BRA `(.L_x_3569) ;  /* 0xffffff9400247947 */ /* 0x000fea000383ffff */
.L_x_3501:
[----:B--2---:R2:W3:Y:S02]  /*76a0*/  SYNCS.PHASECHK.TRANS64.TRYWAIT P1, [R18+URZ+0x26800], R5 ;  /* 0x02680005120075a7 */ /* 0x0044e4000802017f */
[----:B---3--:R-:W-:Y:S05]  /*76b0*/  @!P1 NANOSLEEP.SYNCS 0x989680 ;  /* 0x009896800000995d */ /* 0x008fea0003900000 */
[----:B------:R-:W3:Y:S02]  /*76c0*/  @!P1 SYNCS.PHASECHK.TRANS64 P1, [R18+URZ+0x26800], R5 ;  /* 0x02680005120095a7 */ /* 0x000ee4000802007f */
[----:B---3--:R-:W-:Y:S05]  /*76d0*/  @!P1 BRA `(.L_x_3501) ;  /* 0xfffffffc00f09947 */ /* 0x008fea000383ffff */
[----:B------:R-:W-:Y:S05]  /*76e0*/  BRA `(.L_x_3500) ;  /* 0xffffff94004c7947 */ /* 0x000fea000383ffff */
.L_x_3507:
[----:B---3--:R-:W-:-:S04]  /*76f0*/  IMAD.U32 R5, RZ, RZ, UR8 ;  /* 0x00000008ff057e24 */ /* 0x008fc8000f8e00ff */
[----:B------:R3:W1:Y:S03]  /*7700*/  SYNCS.PHASECHK.TRANS64.TRYWAIT P1, [R5+URZ+0x26810], R22 ;  /* 0x02681016050075a7 */ /* 0x000666000802017f */
[----:B-1----:R-:W-:Y:S05]  /*7710*/  @!P1 NANOSLEEP.SYNCS 0x989680 ;  /* 0x009896800000995d */ /* 0x002fea0003900000 */
[----:B------:R-:W1:Y:S02]  /*7720*/  @!P1 SYNCS.PHASECHK.TRANS64 P1, [R5+URZ+0x26810], R22 ;  /* 0x02681016050095a7 */ /* 0x000e64000802007f */
[----:B-1----:R-:W-:Y:S05]  /*7730*/  @!P1 BRA `(.L_x_3507) ;  /* 0xfffffffc00ec9947 */ /* 0x002fea000383ffff */
[----:B------:R-:W-:Y:S05]  /*7740*/  BRA `(.L_x_3506) ;  /* 0xffffffa000787947 */ /* 0x000fea000383ffff */
.L_x_3511:
[----:B------:R-:W-:-:S04]  /*7750*/  IMAD.U32 R121, RZ, RZ, UR8 ;  /* 0x00000008ff797e24 */ /* 0x000fc8000f8e00ff */
[----:B------:R1:W1:Y:S03]  /*7760*/  SYNCS.PHASECHK.TRANS64.TRYWAIT P1, [R121+URZ+0x26830], R22 ;  /* 0x02683016790075a7 */ /* 0x000266000802017f */
[----:B-1----:R-:W-:Y:S05]  /*7770*/  @!P1 NANOSLEEP.SYNCS 0x989680 ;  /* 0x009896800000995d */ /* 0x002fea0003900000 */
[----:B------:R-:W1:Y:S02]  /*7780*/  @!P1 SYNCS.PHASECHK.TRANS64 P1, [R121+URZ+0x26830], R22 ;  /* 0x02683016790095a7 */ /* 0x000e64000802007f */
[----:B-1----:R-:W-:Y:S05]  /*7790*/  @!P1 BRA `(.L_x_3511) ;  /* 0xfffffffc00ec9947 */ /* 0x002fea000383ffff */
[----:B------:R-:W-:Y:S05]  /*77a0*/  BRA `(.L_x_3510) ;  /* 0xffffffa400847947 */ /* 0x000fea000383ffff */
.L_x_3542:
[----:B-1----:R1:W2:Y:S02]  /*77b0*/  SYNCS.PHASECHK.TRANS64.TRYWAIT P0, [R0+URZ+0x26820], R3 ;  /* 0x02682003000075a7 */ /* 0x0022a4000800017f */
[----:B--2---:R-:W-:Y:S05]  /*77c0*/  @!P0 NANOSLEEP.SYNCS 0x989680 ;  /* 0x009896800000895d */ /* 0x004fea0003900000 */
[----:B------:R-:W2:Y:S02]  /*77d0*/  @!P0 SYNCS.PHASECHK.TRANS64 P0, [R0+URZ+0x26820], R3 ;  /* 0x02682003000085a7 */ /* 0x000ea4000800007f */
[----:B--2---:R-:W-:Y:S05]  /*77e0*/  @!P0 BRA `(.L_x_3542) ;  /* 0xfffffffc00f08947 */ /* 0x004fea000383ffff */
[----:B------:R-:W-:Y:S05]  /*77f0*/  BRA `(.L_x_3570) ;  /* 0xffffffdc007c7947 */ /* 0x000fea000383ffff */
.L_x_3546:
[----:B-1----:R1:W2:Y:S02]  /*7800*/  SYNCS.PHASECHK.TRANS64.TRYWAIT P1, [R0+URZ+0x26840], R20 ;  /* 0x02684014000075a7 */ /* 0x0022a4000802017f */
[----:B--2---:R-:W-:Y:S05]  /*7810*/  @!P1 NANOSLEEP.SYNCS 0x989680 ;  /* 0x009896800000995d */ /* 0x004fea0003900000 */
[----:B------:R-:W2:Y:S02]  /*7820*/  @!P1 SYNCS.PHASECHK.TRANS64 P1, [R0+URZ+0x26840], R20 ;  /* 0x02684014000095a7 */ /* 0x000ea4000802007f */
[----:B--2---:R-:W-:Y:S05]  /*7830*/  @!P1 BRA `(.L_x_3546) ;  /* 0xfffffffc00f09947 */ /* 0x004fea000383ffff */
[----:B------:R-:W-:Y:S05]  /*7840*/  BRA `(.L_x_3571) ;  /* 0xffffffe400bc7947 */ /* 0x000fea000383ffff */
.L_x_3548:
[----:B--2---:R2:W3:Y:S02]  /*7850*/  SYNCS.PHASECHK.TRANS64.TRYWAIT P1, [R0+URZ+0x26828], R20 ;  /* 0x02682814000075a7 */ /* 0x0044e4000802017f */
[----:B---3--:R-:W-:Y:S05]  /*7860*/  @!P1 NANOSLEEP.SYNCS 0x989680 ;  /* 0x009896800000995d */ /* 0x008fea0003900000 */
[----:B------:R-:W3:Y:S02]  /*7870*/  @!P1 SYNCS.PHASECHK.TRANS64 P1, [R0+URZ+0x26828], R20 ;  /* 0x02682814000095a7 */ /* 0x000ee4000802007f */
[----:B---3--:R-:W-:Y:S05]  /*7880*/  @!P1 BRA `(.L_x_3548) ;  /* 0xfffffffc00f09947 */ /* 0x008fea000383ffff */
[----:B------:R-:W-:Y:S05]  /*7890*/  BRA `(.L_x_3572) ;  /* 0xffffffe800687947 */ /* 0x000fea000383ffff */
.L_x_3550:
[----:B---3--:R3:W4:Y:S02]  /*78a0*/  SYNCS.PHASECHK.TRANS64.TRYWAIT P1, [R0+URZ+0x26848], R20 ;  /* 0x02684814000075a7 */ /* 0x008724000802017f */
[----:B----4-:R-:W-:Y:S05]  /*78b0*/  @!P1 NANOSLEEP.SYNCS 0x989680 ;  /* 0x009896800000995d */ /* 0x010fea0003900000 */
[----:B------:R-:W4:Y:S02]  /*78c0*/  @!P1 SYNCS.PHASECHK.TRANS64 P1, [R0+URZ+0x26848], R20 ;  /* 0x02684814000095a7 */ /* 0x000f24000802007f */
[----:B----4-:R-:W-:Y:S05]  /*78d0*/  @!P1 BRA `(.L_x_3550) ;  /* 0xfffffffc00f09947 */ /* 0x010fea000383ffff */
[----:B------:R-:W-:Y:S05]  /*78e0*/  BRA `(.L_x_3573) ;  /* 0xffffffe800f47947 */ /* 0x000fea000383ffff */
.L_x_3552:
[----:B------:R-:W-:-:S07]  /*78f0*/  SHF.L.U32 R5, R9, 0x1f, RZ ;  /* 0x0000001f09057819 */ /* 0x000fce00000006ff */
.L_x_3574:
[----:B--2---:R2:W3:Y:S02]  /*7900*/  SYNCS.PHASECHK.TRANS64.TRYWAIT P1, [R0+URZ+0x26820], R5 ;  /* 0x02682005000075a7 */ /* 0x0044e4000802017f */
[----:B---3--:R-:W-:Y:S05]  /*7910*/  @!P1 NANOSLEEP.SYNCS 0x989680 ;  /* 0x009896800000995d */ /* 0x008fea0003900000 */
[----:B------:R-:W3:Y:S02]  /*7920*/  @!P1 SYNCS.PHASECHK.TRANS64 P1, [R0+URZ+0x26820], R5 ;  /* 0x02682005000095a7 */ /* 0x000ee4000802007f */
[----:B---3--:R-:W-:Y:S05]  /*7930*/  @!P1 BRA `(.L_x_3574) ;  /* 0xfffffffc00f09947 */ /* 0x008fea000383ffff */
[----:B------:R-:W-:Y:S05]  /*7940*/  BRA `(.L_x_3575) ;  /* 0xffffffec00907947 */ /* 0x000fea000383ffff */
.L_x_3555:
[----:B--2---:R2:W3:Y:S02]  /*7950*/  SYNCS.PHASECHK.TRANS64.TRYWAIT P1, [R0+URZ+0x26840], R7 ;  /* 0x02684007000075a7 */ /* 0x0044e4000802017f */
[----:B---3--:R-:W-:Y:S05]  /*7960*/  @!P1 NANOSLEEP.SYNCS 0x989680 ;  /* 0x009896800000995d */ /* 0x008fea0003900000 */
[----:B------:R-:W3:Y:S02]  /*7970*/  @!P1 SYNCS.PHASECHK.TRANS64 P1, [R0+URZ+0x26840], R7 ;  /* 0x02684007000095a7 */ /* 0x000ee4000802007f */
[----:B---3--:R-:W-:Y:S05]  /*7980*/  @!P1 BRA `(.L_x_3555) ;  /* 0xfffffffc00f09947 */ /* 0x008fea000383ffff */
[----:B------:R-:W-:Y:S05]  /*7990*/  BRA `(.L_x_3576) ;  /* 0xfffffff000387947 */ /* 0x000fea000383ffff */
.L_x_3557:
[----:B---3--:R3:W4:Y:S02]  /*79a0*/  SYNCS.PHASECHK.TRANS64.TRYWAIT P1, [R0+URZ+0x26828], R7 ;  /* 0x02682807000075a7 */ /* 0x008724000802017f */
[----:B----4-:R-:W-:Y:S05]  /*79b0*/  @!P1 NANOSLEEP.SYNCS 0x989680 ;  /* 0x009896800000995d */ /* 0x010fea0003900000 */
[----:B------:R-:W4:Y:S02]  /*79c0*/  @!P1 SYNCS.PHASECHK.TRANS64 P1, [R0+URZ+0x26828], R7 ;  /* 0x02682807000095a7 */ /* 0x000f24000802007f */
[----:B----4-:R-:W-:Y:S05]  /*79d0*/  @!P1 BRA `(.L_x_3557) ;  /* 0xfffffffc00f09947 */ /* 0x010fea000383ffff */
[----:B------:R-:W-:Y:S05]  /*79e0*/  BRA `(.L_x_3577) ;  /* 0xfffffff000dc7947 */ /* 0x000fea000383ffff */
.L_x_3559:
[----:B----4-:R4:W5:Y:S02]  /*79f0*/  SYNCS.PHASECHK.TRANS64.TRYWAIT P0, [R3+URZ+0x26840], R2 ;  /* 0x02684002030075a7 */ /* 0x010964000800017f */
[----:B-----5:R-:W-:Y:S05]  /*7a00*/  @!P0 NANOSLEEP.SYNCS 0x989680 ;  /* 0x009896800000895d */ /* 0x020fea0003900000 */
[----:B------:R-:W5:Y:S02]  /*7a10*/  @!P0 SYNCS.PHASECHK.TRANS64 P0, [R3+URZ+0x26840], R2 ;  /* 0x02684002030085a7 */ /* 0x000f64000800007f */
[----:B-----5:R-:W-:Y:S05]  /*7a20*/  @!P0 BRA `(.L_x_3559) ;  /* 0xfffffffc00f08947 */ /* 0x020fea000383ffff */
[----:B------:R-:W-:Y:S05]  /*7a30*/  BRA `(.L_x_3578) ;  /* 0xfffffff400807947 */ /* 0x000fea000383ffff */
.L_x_3561:
[----:B------:R-:W-:Y:S01]  /*7a40*/  BSSY B0, `(.L_x_3579) ;  /* 0x0000006000007945 */ /* 0x000fe20003800000 */
[----:B------:R-:W-:-:S07]  /*7a50*/  IMAD.MOV.U32 R15, RZ, RZ, -0x1 ;  /* 0xffffffffff0f7424 */ /* 0x000fce00078e00ff */
[----:B------:R-:W-:Y:S05]  /*7a60*/  WARPSYNC.COLLECTIVE R15, `(.L_x_3580) ;  /* 0x000000000f0c7348 */ /* 0x000fea0003c00000 */
[----:B------:R-:W-:Y:S02]  /*7a70*/  ELECT P6, UR62, PT ;  /* 0x00000000003e782f */ /* 0x000fe400038c0000 */
[----:B------:R-:W-:Y:S01]  /*7a80*/  MOV R14, UR62 ;  /* 0x0000003e000e7c02 */ /* 0x000fe20008000f00 */
[----:B------:R-:W-:Y:S10]  /*7a90*/  ENDCOLLECTIVE ;  /* 0x000000000000791b */ /* 0x000ff40003800000 */
.L_x_3580:
[----:B------:R-:W-:Y:S05]  /*7aa0*/  BSYNC B0 ;  /* 0x0000000000007941 */ /* 0x000fea0003800000 */
.L_x_3579:
[----:B------:R-:W-:Y:S01]  /*7ab0*/  PLOP3.LUT P0, PT, P6, PT, PT, 0x80, 0x0 ;  /* 0x000000000000781c */ /* 0x000fe2000370f070 */
[----:B------:R-:W-:-:S12]  /*7ac0*/  BRA `(.L_x_3581) ;  /* 0xfffffff800447947 */ /* 0x000fd8000383ffff */
.L_x_3563:
[----:B-1----:R1:W2:Y:S02]  /*7ad0*/  SYNCS.PHASECHK.TRANS64.TRYWAIT P1, [R6+URZ], R5 ;  /* 0x00000005060075a7 */ /* 0x0022a4000802017f */
[----:B--2---:R-:W-:Y:S05]  /*7ae0*/  @!P1 NANOSLEEP.SYNCS 0x989680 ;  /* 0x009896800000995d */ /* 0x004fea0003900000 */
[----:B------:R-:W2:Y:S02]  /*7af0*/  @!P1 SYNCS.PHASECHK.TRANS64 P1, [R6+URZ], R5 ;  /* 0x00000005060095a7 */ /* 0x000ea4000802007f */
[----:B--2---:R-:W-:Y:S05]  /*7b00*/  @!P1 BRA `(.L_x_3563) ;  /* 0xfffffffc00f09947 */ /* 0x004fea000383ffff */
[----:B------:R-:W-:Y:S05]  /*7b10*/  BRA `(.L_x_3582) ;  /* 0xfffffff800847947 */ /* 0x000fea000383ffff */
.L_x_3564:
[----:B--2---:R2:W3:Y:S02]  /*7b20*/  SYNCS.PHASECHK.TRANS64.TRYWAIT P1, [R3+URZ], R2 ;  /* 0x00000002030075a7 */ /* 0x0044e4000802017f */
[----:B---3--:R-:W-:Y:S05]  /*7b30*/  @!P1 NANOSLEEP.SYNCS 0x989680 ;  /* 0x009896800000995d */ /* 0x008fea0003900000 */
[----:B------:R-:W3:Y:S02]  /*7b40*/  @!P1 SYNCS.PHASECHK.TRANS64 P1, [R3+URZ], R2 ;  /* 0x00000002030095a7 */ /* 0x000ee4000802007f */
[----:B---3--:R-:W-:Y:S05]  /*7b50*/  @!P1 BRA `(.L_x_3564) ;  /* 0xfffffffc00f09947 */ /* 0x008fea000383ffff */
[----:B------:R-:W-:Y:S05]  /*7b60*/  BRA `(.L_x_3583) ;  /* 0xfffffff800787947 */ /* 0x000fea000383ffff */
.L_x_3566:
[----:B--2---:R2:W3:Y:S02]  /*7b70*/  SYNCS.PHASECHK.TRANS64.TRYWAIT P0, [R0+URZ], R5 ;  /* 0x00000005000075a7 */ /* 0x0044e4000800017f */
[----:B---3--:R-:W-:Y:S05]  /*7b80*/  @!P0 NANOSLEEP.SYNCS 0x989680 ;  /* 0x009896800000895d */ /* 0x008fea0003900000 */
[----:B------:R-:W3:Y:S02]  /*7b90*/  @!P0 SYNCS.PHASECHK.TRANS64 P0, [R0+URZ], R5 ;  /* 0x00000005000085a7 */ /* 0x000ee4000800007f */
[----:B---3--:R-:W-:Y:S05]  /*7ba0*/  @!P0 BRA `(.L_x_3566) ;  /* 0xfffffffc00f08947 */ /* 0x008fea000383ffff */
[----:B------:R-:W-:Y:S05]  /*7bb0*/  BRA `(.L_x_3584) ;  /* 0xfffffff8007c7947 */ /* 0x000fea000383ffff */
.L_x_3585:
        /* <DEDUP_REMOVED lines=12> */
.L_x_6577:


//--------------------- .text._ZN7cutlass13device_kernelIN5flash11enable_sm90INS1_16FlashAttnBwdSm90INS1_25CollectiveMainloopBwdSm90ILi2ELi2ELi2EN4cute5tupleIJNS5_1CILi1EEES8_S8_EEENS6_IJNS7_ILi64EEENS7_ILi128EEENS7_ILi96EEEEEENS_10bfloat16_tEfNS_4arch4Sm90ELb0ELb0ELb0ELb0ELb1ELb1ELb0ELb0ELi2ELi1ELi2ELi1ELb1EEENS1_24CollectiveEpilogueBwdGQAISD_fSG_Li256ELb0ELb1EEENS1_19SingleTileSchedulerILb0ELb0ELb0ELi128EEEEEEEEEvNT_6ParamsE --------------------------
	.section	.text._ZN7cutlass13device_kernelIN5flash11enable_sm90INS1_16FlashAttnBwdSm90INS1_25CollectiveMainloopBwdSm90ILi2ELi2ELi2EN4cute5tupleIJNS5_1CILi1EEES8_S8_EEENS6_IJNS7_ILi64EEENS7_ILi128EEENS7_ILi96EEEEEENS_10bfloat16_tEfNS_4arch4Sm90ELb0ELb0ELb0ELb0ELb1ELb1ELb0ELb0ELi2ELi1ELi2ELi1ELb1EEENS1_24CollectiveEpilogueBwdGQAISD_fSG_Li256ELb0ELb1EEENS1_19SingleTileSchedulerILb0ELb0ELb0ELi128EEEEEEEEEvNT_6ParamsE,"ax",@progbits
	.align	128
.text._ZN7cutlass13device_kernelIN5flash11enable_sm90INS1_16FlashAttnBwdSm90INS1_25CollectiveMainloopBwdSm90ILi2ELi2ELi2EN4cute5tupleIJNS5_1CILi1EEES8_S8_EEENS6_IJNS7_ILi64EEENS7_ILi128EEENS7_ILi96EEEEEENS_10bfloat16_tEfNS_4arch4Sm90ELb0ELb0ELb0ELb0ELb1ELb1ELb0ELb0ELi2ELi1ELi2ELi1ELb1EEENS1_24CollectiveEpilogueBwdGQAISD_fSG_Li256ELb0ELb1EEENS1_19SingleTileSchedulerILb0ELb0ELb0ELi128EEEEEEEEEvNT_6ParamsE:
        .type           _ZN7cutlass13device_kernelIN5flash11enable_sm90INS1_16FlashAttnBwdSm90INS1_25CollectiveMainloopBwdSm90ILi2ELi2ELi2EN4cute5tupleIJNS5_1CILi1EEES8_S8_EEENS6_IJNS7_ILi64EEENS7_ILi128EEENS7_ILi96EEEEEENS_10bfloat16_tEfNS_4arch4Sm90ELb0ELb0ELb0ELb0ELb1ELb1ELb0ELb0ELi2ELi1ELi2ELi1ELb1EEENS1_24CollectiveEpilogueBwdGQAISD_fSG_Li256ELb0ELb1EEENS1_19SingleTileSchedulerILb0ELb0ELb0ELi128EEEEEEEEEvNT_6ParamsE,@function
        .size           _ZN7cutlass13device_kernelIN5flash11enable_sm90INS1_16FlashAttnBwdSm90INS1_25CollectiveMainloopBwdSm90ILi2ELi2ELi2EN4cute5tupleIJNS5_1CILi1EEES8_S8_EEENS6_IJNS7_ILi64EEENS7_ILi128EEENS7_ILi96EEEEEENS_10bfloat16_tEfNS_4arch4Sm90ELb0ELb0ELb0ELb0ELb1ELb1ELb0ELb0ELi2ELi1ELi2ELi1ELb1EEENS1_24CollectiveEpilogueBwdGQAISD_fSG_Li256ELb0ELb1EEENS1_19SingleTileSchedulerILb0ELb0ELb0ELi128EEEEEEEEEvNT_6ParamsE,(.L_x_6578 - _ZN7cutlass13device_kernelIN5flash11enable_sm90INS1_16FlashAttnBwdSm90INS1_25CollectiveMainloopBwdSm90ILi2ELi2ELi2EN4cute5tupleIJNS5_1CILi1EEES8_S8_EEENS6_IJNS7_ILi64EEENS7_ILi128EEENS7_ILi96EEEEEENS_10bfloat16_tEfNS_4arch4Sm90ELb0ELb0ELb0ELb0ELb1ELb1ELb0ELb0ELi2ELi1ELi2ELi1ELb1EEENS1_24CollectiveEpilogueBwdGQAISD_fSG_Li256ELb0ELb1EEENS1_19SingleTileSchedulerILb0ELb0ELb0ELi128EEEEEEEEEvNT_6ParamsE)
        .other          _ZN7cutlass13device_kernelIN5flash11enable_sm90INS1_16FlashAttnBwdSm90INS1_25CollectiveMainloopBwdSm90ILi2ELi2ELi2EN4cute5tupleIJNS5_1CILi1EEES8_S8_EEENS6_IJNS7_ILi64EEENS7_ILi128EEENS7_ILi96EEEEEENS_10bfloat16_tEfNS_4arch4Sm90ELb0ELb0ELb0ELb0ELb1ELb1ELb0ELb0ELi2ELi1ELi2ELi1ELb1EEENS1_24CollectiveEpilogueBwdGQAISD_fSG_Li256ELb0ELb1EEENS1_19SingleTileSchedulerILb0ELb0ELb0ELi128EEEEEEEEEvNT_6ParamsE,@"STO_CUDA_ENTRY STV_DEFAULT"
_ZN7cutlass13device_kernelIN5flash11enable_sm90INS1_16FlashAttnBwdSm90INS1_25CollectiveMainloopBwdSm90ILi2ELi2ELi2EN4cute5tupleIJNS5_1CILi1EEES8_S8_EEENS6_IJNS7_ILi64EEENS7_ILi128EEENS7_ILi96EEEEEENS_10bfloat16_tEfNS_4arch4Sm90ELb0ELb0ELb0ELb0ELb1ELb1ELb0ELb0ELi2ELi1ELi2ELi1ELb1EEENS1_24CollectiveEpilogueBwdGQAISD_fSG_Li256ELb0ELb1EEENS1_19SingleTileSchedulerILb0ELb0ELb0ELi128EEEEEEEEEvNT_6ParamsE:
        /* <DEDUP_REMOVED lines=23> */
.L_x_3587:
[----:B------:R-:W-:Y:S05]  /*0170*/  BSYNC B0 ;  /* 0x0000000000007941 */ /* 0x000fea0003800000 */
.L_x_3586:
        /* <DEDUP_REMOVED lines=37> */
.L_x_3588:
        /* <DEDUP_REMOVED lines=22> */
.L_x_3589:
[----:B------:R-:W-:Y:S01]  /*0530*/  PLOP3.LUT P0, PT, PT, PT, UP0, 0x80, 0x0 ;  /* 0x000000000000781c */ /* 0x000fe20003f0f008 */
[----:B------:R-:W-:Y:S01]  /*0540*/  NOP ;  /* 0x0000000000007918 */ /* 0x000fe20000000000 */
[----:B------:R-:W-:Y:S01]  /*0550*/  ULDC.64 UR46, c[0x0][0x208] ;  /* 0x00008200002e7ab9 */ /* 0x000fe20000000a00 */
[----:B------:R-:W-:Y:S01]  /*0560*/  BSSY B6, `(.L_x_3590) ;  /* 0x00007de000067945 */ /* 0x000fe20003800000 */
[----:B-12-4-:R-:W-:Y:S09]  /*0570*/  BAR.SYNC.DEFER_BLOCKING 0x0 ;  /* 0x0000000000007b1d */ /* 0x016ff20000010000 */
[----:B------:R-:W-:Y:S05]  /*0580*/  @!P0 BRA `(.L_x_3591) ;  /* 0x0000004400bc8947 */ /* 0x000fea0003800000 */
.L_x_3592:
        /* <DEDUP_REMOVED lines=33> */
.L_x_3595:
        /* <DEDUP_REMOVED lines=15> */
.L_x_3594:
        /* <DEDUP_REMOVED lines=22> */
.L_x_3597:
        /* <DEDUP_REMOVED lines=15> */
.L_x_3596:
[----:B------:R-:W-:Y:S01]  /*0ae0*/  SHF.R.S32.HI R41, RZ, 0x1f, R22 ;  /* 0x0000001fff297819 */ /* 0x000fe20000011416 */
[----:B------:R-:W-:-:S03]  /*0af0*/  UMOV UR4, 0xffffffff ;  /* 0xffffffff00047882 */ /* 0x000fc60000000000 */
[----:B------:R-:W-:-:S04]  /*0b00*/  LEA.HI R0, R41, R22, RZ, 0x7 ;  /* 0x0000001629007211 */ /* 0x000fc800078f38ff */
[----:B------:R-:W-:Y:S01]  /*0b10*/  SHF.R.S32.HI R16, RZ, 0x7, R0 ;  /* 0x00000007ff107819 */ /* 0x000fe20000011400 */
[----:B------:R-:W-:Y:S06]  /*0b20*/  BRA.DIV UR4, `(.L_x_3598) ;  /* 0x0000007a040c7947 */ /* 0x000fec000b800000 */
[----:B------:R1:W2:Y:S02]  /*0b30*/  SHFL.IDX PT, R14, R16, RZ, 0x1f ;  /* 0x00001fff100e7589 */ /* 0x0002a400000e0000 */
.L_x_3696:
        /* <DEDUP_REMOVED lines=15> */
.L_x_3599:
        /* <DEDUP_REMOVED lines=19> */
.L_x_3601:
        /* <DEDUP_REMOVED lines=176> */
.L_x_3613:
[----:B------:R-:W-:-:S06]  /*1860*/  UISETP.NE.AND UP0, UPT, UR11, 0x3, UPT ;  /* 0x000000030b00788c */ /* 0x000fcc000bf05270 */
[----:B------:R-:W-:-:S13]  /*1870*/  PLOP3.LUT P0, PT, PT, PT, UP0, 0x80, 0x0 ;  /* 0x000000000000781c */ /* 0x000fda0003f0f008 */
[----:B-1----:R-:W-:Y:S05]  /*1880*/  @!P0 BRA `(.L_x_3603) ;  /* 0x0000000000048947 */ /* 0x002fea0003800000 */
[----:B------:R-:W-:Y:S01]  /*1890*/  BPT.TRAP 0x1 ;  /* 0x000000040000795c */ /* 0x000fe20000300000 */
.L_x_3603:
[----:B------:R-:W-:Y:S01]  /*18a0*/  R2UR UR8, R18 ;  /* 0x00000000120872ca */ /* 0x000fe200000e0000 */
[----:B------:R-:W-:-:S05]  /*18b0*/  IMAD.U32 R22, RZ, RZ, UR5 ;  /* 0x00000005ff167e24 */ /* 0x000fca000f8e00ff */
[----:B------:R-:W-:-:S07]  /*18c0*/  SHF.L.U32 R22, R22, 0x1f, RZ ;  /* 0x0000001f16167819 */ /* 0x000fce00000006ff */
[----:B------:R-:W-:-:S09]  /*18d0*/  ULEA UR8, UR6, UR8, 0x3 ;  /* 0x0000000806087291 */ /* 0x000fd2000f8e183f */
[----:B------:R2:W3:Y:S01]  /*18e0*/  SYNCS.PHASECHK.TRANS64.TRYWAIT P1, [UR8+0x26810], R22 ;  /* 0x02681016ff0075a7 */ /* 0x0004e20008020148 */
[----:B------:R-:W-:Y:S05]  /*18f0*/  @!P0 BRA `(.L_x_3604) ;  /* 0x0000000000048947 */ /* 0x000fea0003800000 */
[----:B------:R-:W-:Y:S01]  /*1900*/  BPT.TRAP 0x1 ;  /* 0x000000040000795c */ /* 0x000fe20000300000 */
.L_x_3604:
[----:B---3--:R-:W-:Y:S05]  /*1910*/  @P1 BRA `(.L_x_3605) ;  /* 0x0000000000081947 */ /* 0x008fea0003800000 */
[----:B------:R-:W3:Y:S02]  /*1920*/  SYNCS.PHASECHK.TRANS64.TRYWAIT P1, [UR8+0x26810], R22 ;  /* 0x02681016ff0075a7 */ /* 0x000ee40008020148 */
[----:B---3--:R-:W-:Y:S05]  /*1930*/  @!P1 BRA `(.L_x_3606) ;  /* 0x0000006800bc9947 */ /* 0x008fea0003800000 */
.L_x_3605:
        /* <DEDUP_REMOVED lines=67> */
.L_x_3607:
[----:B------:R1:W1:Y:S01]  /*1d70*/  SYNCS.PHASECHK.TRANS64.TRYWAIT P1, [UR8+0x26830], R22 ;  /* 0x02683016ff0075a7 */ /* 0x0002620008020148 */
[----:B------:R-:W-:Y:S05]  /*1d80*/  @!P0 BRA `(.L_x_3608) ;  /* 0x0000000000048947 */ /* 0x000fea0003800000 */
[----:B------:R-:W-:Y:S01]  /*1d90*/  BPT.TRAP 0x1 ;  /* 0x000000040000795c */ /* 0x000fe20000300000 */
.L_x_3608:
[----:B-1----:R-:W-:Y:S05]  /*1da0*/  @P1 BRA `(.L_x_3609) ;  /* 0x0000000000081947 */ /* 0x002fea0003800000 */
[----:B------:R-:W1:Y:S02]  /*1db0*/  SYNCS.PHASECHK.TRANS64.TRYWAIT P1, [UR8+0x26830], R22 ;  /* 0x02683016ff0075a7 */ /* 0x000e640008020148 */
[----:B-1----:R-:W-:Y:S05]  /*1dc0*/  @!P1 BRA `(.L_x_3610) ;  /* 0x0000006400b09947 */ /* 0x002fea0003800000 */
.L_x_3609:
        /* <DEDUP_REMOVED lines=8> */
[----:B--2---:R-:W-:Y:S02]  /*1e50*/  FSEL R22, R153, -INF , P2 ;  /* 0xff80000099167808 */ /* 0x004fe40001000000 */
        /* <DEDUP_REMOVED lines=12> */
[----:B------:R-:W-:Y:S01]  /*1f20*/  FFMA.FTZ R160, R157, UR13, -R14 ;  /* 0x0000000d9da07c23 */ /* 0x000fe2000801080e */
[----:B------:R-:W-:Y:S01]  /*1f30*/  FSEL R157, R164, -INF , P2 ;  /* 0xff800000a49d7808 */ /* 0x000fe20001000000 */
[----:B------:R-:W-:Y:S01]  /*1f40*/  ULOP3.LUT UR12, UR10, 0x10000, URZ, 0xfc, !UPT ;  /* 0x000100000a0c7892 */ /* 0x000fe2000f8efc3f */
[----:B------:R-:W-:Y:S01]  /*1f50*/  FSEL R156, R161, -INF , P2 ;  /* 0xff800000a19c7808 */ /* 0x000fe20001000000 */
[----:B------:R-:W1:Y:S01]  /*1f60*/  MUFU.EX2 R152, R152 ;  /* 0x0000009800987308 */ /* 0x000e620000000800 */
[----:B------:R-:W-:Y:S01]  /*1f70*/  ULOP3.LUT UR10, UR10, 0x1000000, URZ, 0xfc, !UPT ;  /* 0x010000000a0a7892 */ /* 0x000fe2000f8efc3f */
[----:B------:R-:W-:Y:S01]  /*1f80*/  FFMA.FTZ R164, R157, UR13, -R12 ;  /* 0x0000000d9da47c23 */ /* 0x000fe2000801080c */
[----:B------:R-:W-:Y:S01]  /*1f90*/  UIMAD UR12, UR6, 0x300, UR12 ;  /* 0x00000300060c78a4 */ /* 0x000fe2000f8e020c */
[----:B------:R-:W-:Y:S01]  /*1fa0*/  FSEL R157, R168, -INF , P2 ;  /* 0xff800000a89d7808 */ /* 0x000fe20001000000 */
[----:B------:R-:W-:Y:S01]  /*1fb0*/  FFMA.FTZ R208, R156, UR13, -R15 ;  /* 0x0000000d9cd07c23 */ /* 0x000fe2000801080f */
[----:B------:R-:W-:Y:S01]  /*1fc0*/  FSEL R156, R165, -INF , P2 ;  /* 0xff800000a59c7808 */ /* 0x000fe20001000000 */
[----:B------:R-:W-:Y:S01]  /*1fd0*/  UIMAD UR10, UR6, 0x300, UR10 ;  /* 0x00000300060a78a4 */ /* 0x000fe2000f8e020a */
[----:B------:R2:W-:Y:S02]  /*1fe0*/  MUFU.EX2 R161, R160 ;  /* 0x000000a000a17308 */ /* 0x0005e40000000800 */
[----:B------:R-:W-:Y:S01]  /*1ff0*/  UMOV UR14, UR12 ;  /* 0x0000000c000e7c82 */ /* 0x000fe20008000000 */
[----:B------:R-:W-:Y:S01]  /*2000*/  FFMA.FTZ R213, R156, UR13, -R13 ;  /* 0x0000000d9cd57c23 */ /* 0x000fe2000801080d */
[----:B------:R-:W-:Y:S01]  /*2010*/  HGMMA.64x64x16.F32.BF16 R120, R184, gdesc[UR12], RZ, !UPT, gsb0 ;  /* 0x00e0000cb8787df0 */ /* 0x000fe2000c0018ff */
[----:B------:R-:W-:Y:S01]  /*2020*/  UIADD3 UR14, UR12, 0x2, URZ ;  /* 0x000000020c0e7890 */ /* 0x000fe2000fffe03f */
[----:B------:R-:W-:Y:S01]  /*2030*/  FSEL R156, R169, -INF , P2 ;  /* 0xff800000a99c7808 */ /* 0x000fe20001000000 */
[----:B------:R-:W-:Y:S01]  /*2040*/  UMOV UR15, 0x80000020 ;  /* 0x80000020000f7882 */ /* 0x000fe20000000000 */
[----:B------:R-:W-:Y:S01]  /*2050*/  MUFU.EX2 R153, R153 ;  /* 0x0000009900997308 */ /* 0x000fe20000000800 */
[----:B--2---:R-:W-:Y:S01]  /*2060*/  FFMA.FTZ R160, R157, UR13, -R10 ;  /* 0x0000000d9da07c23 */ /* 0x004fe2000801080a */
[----:B------:R-:W-:Y:S01]  /*2070*/  FSEL R157, R172, -INF , P2 ;  /* 0xff800000ac9d7808 */ /* 0x000fe20001000000 */
[----:B------:R-:W-:Y:S01]  /*2080*/  FFMA.FTZ R165, R156, UR13, -R11 ;  /* 0x0000000d9ca57c23 */ /* 0x000fe2000801080b */
[----:B------:R-:W-:-:S03]  /*2090*/  FSEL R156, R173, -INF , P2 ;  /* 0xff800000ad9c7808 */ /* 0x000fc60001000000 */
[----:B------:R-:W-:Y:S01]  /*20a0*/  FFMA.FTZ R168, R157, UR13, -R4 ;  /* 0x0000000d9da87c23 */ /* 0x000fe20008010804 */
[----:B------:R-:W-:Y:S01]  /*20b0*/  FSEL R157, R154, -INF , P1 ;  /* 0xff8000009a9d7808 */ /* 0x000fe20000800000 */
[----:B------:R-:W-:Y:S01]  /*20c0*/  FFMA.FTZ R156, R156, UR13, -R5 ;  /* 0x0000000d9c9c7c23 */ /* 0x000fe20008010805 */
[----:B------:R-:W-:Y:S01]  /*20d0*/  FSEL R154, R155, -INF , P1 ;  /* 0xff8000009b9a7808 */ /* 0x000fe20000800000 */
[----:B------:R-:W2:Y:S01]  /*20e0*/  MUFU.EX2 R22, R22 ;  /* 0x0000001600167308 */ /* 0x000ea20000000800 */
[----:B------:R-:W-:Y:S01]  /*20f0*/  FSEL R155, R158, -INF , P1 ;  /* 0xff8000009e9b7808 */ /* 0x000fe20000800000 */
[----:B------:R-:W-:Y:S01]  /*2100*/  FFMA.FTZ R157, R157, UR13, -R210 ;  /* 0x0000000d9d9d7c23 */ /* 0x000fe200080108d2 */
[----:B------:R-:W-:Y:S01]  /*2110*/  FSEL R210, R177, -INF , P2 ;  /* 0xff800000b1d27808 */ /* 0x000fe20001000000 */
        /* <DEDUP_REMOVED lines=12> */
[----:B------:R5:W-:Y:S01]  /*21e0*/  MUFU.EX2 R172, R157 ;  /* 0x0000009d00ac7308 */ /* 0x000be20000000800 */
[----:B------:R-:W-:Y:S01]  /*21f0*/  FFMA.FTZ R15, R154, UR13, -R15 ;  /* 0x0000000d9a0f7c23 */ /* 0x000fe2000801080f */
        /* <DEDUP_REMOVED lines=17> */
[----:B------:R-:W-:Y:S01]  /*2310*/  FFMA.FTZ R8, R214, UR13, -R9 ;  /* 0x0000000dd6087c23 */ /* 0x000fe20008010809 */
[----:B------:R-:W-:Y:S01]  /*2320*/  FFMA.FTZ R167, R10, UR13, -R11 ;  /* 0x0000000d0aa77c23 */ /* 0x000fe2000801080b */
[----:B------:R-:W-:Y:S01]  /*2330*/  MUFU.EX2 R15, R15 ;  /* 0x0000000f000f7308 */ /* 0x000fe20000000800 */
[--C-:B------:R-:W-:Y:S01]  /*2340*/  FFMA.FTZ R178, R171, UR13, -R6.reuse ;  /* 0x0000000dabb27c23 */ /* 0x100fe20008010806 */
[----:B------:R-:W-:Y:S01]  /*2350*/  FFMA.FTZ R6, R181, UR13, -R6 ;  /* 0x0000000db5067c23 */ /* 0x000fe20008010806 */
[----:B------:R-:W-:-:S05]  /*2360*/  FFMA.FTZ R9, R182, UR13, -R9 ;  /* 0x0000000db6097c23 */ /* 0x000fca0008010809 */
[----:B------:R-:W3:Y:S08]  /*2370*/  MUFU.EX2 R173, R173 ;  /* 0x000000ad00ad7308 */ /* 0x000ef00000000800 */
        /* <DEDUP_REMOVED lines=14> */
[----:B------:R-:W3:Y:S08]  /*2460*/  MUFU.EX2 R162, R162 ;  /* 0x000000a200a27308 */ /* 0x000ef00000000800 */
        /* <DEDUP_REMOVED lines=11> */
[----:B------:R-:W-:Y:S08]  /*2520*/  MUFU.EX2 R6, R6 ;  /* 0x0000000600067308 */ /* 0x000ff00000000800 */
[----:B------:R-:W4:Y:S08]  /*2530*/  MUFU.EX2 R7, R210 ;  /* 0x000000d200077308 */ /* 0x000f300000000800 */
[----:B------:R-:W-:Y:S08]  /*2540*/  MUFU.EX2 R180, R180 ;  /* 0x000000b400b47308 */ /* 0x000ff00000000800 */
[----:B------:R-:W-:Y:S01]  /*2550*/  MUFU.EX2 R179, R179 ;  /* 0x000000b300b37308 */ /* 0x000fe20000000800 */
[----:B------:R-:W-:-:S02]  /*2560*/  WARPGROUP.DEPBAR.LE gsb0, 0x0 ;  /* 0x00008000000079c5 */ /* 0x000fc40000010000 */
        /* <DEDUP_REMOVED lines=18> */
[----:B------:R-:W2:Y:S04]  /*2690*/  LDS.64 R12, [R212+0x1e220] ;  /* 0x01e22000d40c7984 */ /* 0x000ea80000000a00 */
[----:B-----5:R-:W5:Y:S04]  /*26a0*/  LDS.64 R156, [R212+0x1e260] ;  /* 0x01e26000d49c7984 */ /* 0x020f680000000a00 */
[----:B------:R-:W3:Y:S04]  /*26b0*/  LDS.64 R4, [R212+0x1e280] ;  /* 0x01e28000d4047984 */ /* 0x000ee80000000a00 */
[----:B------:R-:W4:Y:S04]  /*26c0*/  LDS.64 R158, [R212+0x1e2a0] ;  /* 0x01e2a000d49e7984 */ /* 0x000f280000000a00 */
[----:B------:R-:W4:Y:S04]  /*26d0*/  LDS.64 R154, [R212+0x1e240] ;  /* 0x01e24000d49a7984 */ /* 0x000f280000000a00 */
[----:B------:R-:W4:Y:S04]  /*26e0*/  LDS.64 R176, [R212+0x1e2e0] ;  /* 0x01e2e000d4b07984 */ /* 0x000f280000000a00 */
[----:B------:R-:W4:Y:S01]  /*26f0*/  LDS.64 R170, [R212+0x1e2c0] ;  /* 0x01e2c000d4aa7984 */ /* 0x000f220000000a00 */
[--C-:B-1----:R-:W-:Y:S01]  /*2700*/  FADD.FTZ R181, R120, -R10.reuse ;  /* 0x8000000a78b57221 */ /* 0x102fe20000010000 */
[----:B------:R-:W-:Y:S01]  /*2710*/  FADD.FTZ R183, R122, -R10 ;  /* 0x8000000a7ab77221 */ /* 0x000fe20000010000 */
[--C-:B------:R-:W-:Y:S01]  /*2720*/  FADD.FTZ R120, R123, -R11.reuse ;  /* 0x8000000b7b787221 */ /* 0x100fe20000010000 */
[----:B------:R-:W-:Y:S01]  /*2730*/  FADD.FTZ R10, R121, -R11 ;  /* 0x8000000b790a7221 */ /* 0x000fe20000010000 */
[--C-:B--2---:R-:W-:Y:S01]  /*2740*/  FADD.FTZ R123, R126, -R12.reuse ;  /* 0x8000000c7e7b7221 */ /* 0x104fe20000010000 */
[----:B------:R-:W-:Y:S01]  /*2750*/  FADD.FTZ R121, R124, -R12 ;  /* 0x8000000c7c797221 */ /* 0x000fe20000010000 */
[--C-:B------:R-:W-:Y:S01]  /*2760*/  FADD.FTZ R12, R125, -R13.reuse ;  /* 0x8000000d7d0c7221 */ /* 0x100fe20000010000 */
[----:B------:R-:W-:Y:S01]  /*2770*/  FADD.FTZ R122, R127, -R13 ;  /* 0x8000000d7f7a7221 */ /* 0x000fe20000010000 */
[----:B-----5:R-:W-:Y:S01]  /*2780*/  FADD.FTZ R126, R133, -R157 ;  /* 0x8000009d857e7221 */ /* 0x020fe20000010000 */
[--C-:B------:R-:W-:Y:S01]  /*2790*/  FADD.FTZ R125, R132, -R156.reuse ;  /* 0x8000009c847d7221 */ /* 0x100fe20000010000 */
[----:B------:R-:W-:Y:S01]  /*27a0*/  FADD.FTZ R127, R134, -R156 ;  /* 0x8000009c867f7221 */ /* 0x000fe20000010000 */
[----:B------:R-:W-:Y:S01]  /*27b0*/  FMUL.FTZ R156, R152, R181 ;  /* 0x000000b5989c7220 */ /* 0x000fe20000410000 */
[----:B---3--:R-:W-:Y:S01]  /*27c0*/  FADD.FTZ R133, R136, -R4 ;  /* 0x8000000488857221 */ /* 0x008fe20000010000 */
[----:B------:R-:W1:Y:S01]  /*27d0*/  MUFU.EX2 R11, R216 ;  /* 0x000000d8000b7308 */ /* 0x000e620000000800 */
[----:B------:R-:W-:Y:S01]  /*27e0*/  FADD.FTZ R134, R137, -R5 ;  /* 0x8000000589867221 */ /* 0x000fe20000010000 */
[----:B------:R-:W-:Y:S01]  /*27f0*/  FMUL.FTZ R121, R22, R121 ;  /* 0x0000007916797220 */ /* 0x000fe20000410000 */
[--C-:B----4-:R-:W-:Y:S01]  /*2800*/  FADD.FTZ R136, R143, -R159.reuse ;  /* 0x8000009f8f887221 */ /* 0x110fe20000010000 */
[----:B------:R-:W-:Y:S01]  /*2810*/  FMUL.FTZ R143, R153, R10 ;  /* 0x0000000a998f7220 */ /* 0x000fe20000410000 */
[----:B------:R-:W-:Y:S01]  /*2820*/  FADD.FTZ R132, R141, -R159 ;  /* 0x8000009f8d847221 */ /* 0x000fe20000010000 */
[----:B------:R-:W-:Y:S01]  /*2830*/  FMUL.FTZ R10, R173, R120 ;  /* 0x00000078ad0a7220 */ /* 0x000fe20000410000 */
[----:B------:R-:W-:Y:S01]  /*2840*/  FADD.FTZ R13, R130, -R154 ;  /* 0x8000009a820d7221 */ /* 0x000fe20000010000 */
[----:B------:R-:W-:Y:S01]  /*2850*/  FADD.FTZ R124, R131, -R155 ;  /* 0x8000009b837c7221 */ /* 0x000fe20000010000 */
[----:B------:R-:W-:Y:S01]  /*2860*/  F2FP.BF16.F32.PACK_AB R156, R143, R156 ;  /* 0x0000009c8f9c723e */ /* 0x000fe200000010ff */
[----:B------:R-:W-:Y:S01]  /*2870*/  FADD.FTZ R131, R138, -R4 ;  /* 0x800000048a837221 */ /* 0x000fe20000010000 */
[----:B------:R-:W2:Y:S01]  /*2880*/  MUFU.EX2 R143, R8 ;  /* 0x00000008008f7308 */ /* 0x000ea20000000800 */
[----:B------:R-:W-:Y:S01]  /*2890*/  FADD.FTZ R4, R139, -R5 ;  /* 0x800000058b047221 */ /* 0x000fe20000010000 */
[----:B------:R-:W-:Y:S01]  /*28a0*/  FADD.FTZ R5, R140, -R158 ;  /* 0x8000009e8c057221 */ /* 0x000fe20000010000 */
[----:B------:R-:W-:Y:S01]  /*28b0*/  FMUL.FTZ R13, R14, R13 ;  /* 0x0000000d0e0d7220 */ /* 0x000fe20000410000 */
[----:B------:R-:W-:Y:S01]  /*28c0*/  FMUL.FTZ R124, R15, R124 ;  /* 0x0000007c0f7c7220 */ /* 0x000fe20000410000 */
[----:B------:R-:W-:Y:S01]  /*28d0*/  F2FP.BF16.F32.PACK_AB R120, R153, R152 ;  /* 0x000000989978723e */ /* 0x000fe200000010ff */
[----:B------:R-:W-:Y:S01]  /*28e0*/  FMUL.FTZ R5, R168, R5 ;  /* 0x00000005a8057220 */ /* 0x000fe20000410000 */
[----:B------:R-:W-:Y:S01]  /*28f0*/  FMUL.FTZ R132, R169, R132 ;  /* 0x00000084a9847220 */ /* 0x000fe20000410000 */
[----:B------:R-:W3:Y:S01]  /*2900*/  MUFU.EX2 R8, R9 ;  /* 0x0000000900087308 */ /* 0x000ee20000000800 */
[----:B------:R-:W-:Y:S01]  /*2910*/  FADD.FTZ R130, R135, -R157 ;  /* 0x8000009d87827221 */ /* 0x000fe20000010000 */
[----:B------:R-:W-:Y:S01]  /*2920*/  F2FP.BF16.F32.PACK_AB R153, R124, R13 ;  /* 0x0000000d7c99723e */ /* 0x000fe200000010ff */
[----:B------:R-:W-:Y:S01]  /*2930*/  FADD.FTZ R128, R128, -R154 ;  /* 0x8000009a80807221 */ /* 0x000fe20000010000 */
[----:B------:R-:W-:Y:S01]  /*2940*/  FADD.FTZ R129, R129, -R155 ;  /* 0x8000009b81817221 */ /* 0x000fe20000010000 */
[----:B------:R-:W-:Y:S01]  /*2950*/  FADD.FTZ R135, R142, -R158 ;  /* 0x8000009e8e877221 */ /* 0x000fe20000010000 */
[----:B------:R-:W-:Y:S01]  /*2960*/  FMUL.FTZ R131, R166, R131 ;  /* 0x00000083a6837220 */ /* 0x000fe20000410000 */
[----:B------:R-:W-:Y:S01]  /*2970*/  FMUL.FTZ R4, R167, R4 ;  /* 0x00000004a7047220 */ /* 0x000fe20000410000 */
[----:B------:R-:W-:-:S02]  /*2980*/  IMAD.U32 R13, RZ, RZ, UR6 ;  /* 0x00000006ff0d7e24 */ /* 0x000fc4000f8e00ff */
[----:B------:R-:W-:Y:S01]  /*2990*/  FADD.FTZ R141, R148, -R176 ;  /* 0x800000b0948d7221 */ /* 0x000fe20000010000 */
[----:B------:R-:W-:Y:S01]  /*29a0*/  FADD.FTZ R142, R149, -R177 ;  /* 0x800000b1958e7221 */ /* 0x000fe20000010000 */
[--C-:B------:R-:W-:Y:S01]  /*29b0*/  FADD.FTZ R139, R144, -R170.reuse ;  /* 0x800000aa908b7221 */ /* 0x100fe20000010000 */
        /* <DEDUP_REMOVED lines=25> */
[----:B-1----:R-:W-:Y:S01]  /*2b50*/  FMUL.FTZ R138, R11, R138 ;  /* 0x0000008a0b8a7220 */ /* 0x002fe20000410000 */
[----:B------:R-:W-:Y:S01]  /*2b60*/  FMUL.FTZ R141, R180, R141 ;  /* 0x0000008db48d7220 */ /* 0x000fe20000410000 */
[----:B--2---:R-:W-:Y:S01]  /*2b70*/  FMUL.FTZ R142, R143, R142 ;  /* 0x0000008e8f8e7220 */ /* 0x004fe20000410000 */
[----:B------:R-:W-:Y:S01]  /*2b80*/  FMUL.FTZ R147, R179, R176 ;  /* 0x000000b0b3937220 */ /* 0x000fe20000410000 */
[----:B---3--:R-:W-:Y:S01]  /*2b90*/  FMUL.FTZ R4, R8, R177 ;  /* 0x000000b108047220 */ /* 0x008fe20000410000 */
[----:B------:R-:W-:Y:S01]  /*2ba0*/  F2FP.BF16.F32.PACK_AB R157, R10, R157 ;  /* 0x0000009d0a9d723e */ /* 0x000fe200000010ff */
[----:B------:R-:W-:Y:S01]  /*2bb0*/  IMAD R5, R5, 0x2, R18 ;  /* 0x0000000205057824 */ /* 0x000fe200078e0212 */
[----:B------:R-:W-:-:S02]  /*2bc0*/  F2FP.BF16.F32.PACK_AB R158, R12, R121 ;  /* 0x000000790c9e723e */ /* 0x000fc400000010ff */
[----:B------:R-:W-:Y:S02]  /*2bd0*/  F2FP.BF16.F32.PACK_AB R159, R122, R123 ;  /* 0x0000007b7a9f723e */ /* 0x000fe400000010ff */
[----:B------:R-:W-:Y:S02]  /*2be0*/  F2FP.BF16.F32.PACK_AB R152, R129, R128 ;  /* 0x000000808198723e */ /* 0x000fe400000010ff */
[----:B------:R-:W-:Y:S01]  /*2bf0*/  F2FP.BF16.F32.PACK_AB R154, R126, R125 ;  /* 0x0000007d7e9a723e */ /* 0x000fe200000010ff */
[----:B------:R1:W-:Y:S01]  /*2c00*/  STSM.16.MT88.4 [R5+0x1e800], R156 ;  /* 0x01e8009c05007844 */ /* 0x0003e20000004200 */
[----:B------:R-:W-:Y:S02]  /*2c10*/  F2FP.BF16.F32.PACK_AB R155, R130, R127 ;  /* 0x0000007f829b723e */ /* 0x000fe400000010ff */
[----:B------:R-:W-:Y:S02]  /*2c20*/  F2FP.BF16.F32.PACK_AB R148, R134, R133 ;  /* 0x000000858694723e */ /* 0x000fe400000010ff */
[----:B------:R-:W-:Y:S01]  /*2c30*/  F2FP.BF16.F32.PACK_AB R151, R136, R135 ;  /* 0x000000878897723e */ /* 0x000fe200000010ff */
[----:B------:R1:W-:Y:S01]  /*2c40*/  STSM.16.MT88.4 [R5+0x1f000], R152 ;  /* 0x01f0009805007844 */ /* 0x0003e20000004200 */
[----:B------:R-:W-:-:S02]  /*2c50*/  F2FP.BF16.F32.PACK_AB R144, R140, R139 ;  /* 0x0000008b8c90723e */ /* 0x000fc400000010ff */
[----:B------:R-:W-:Y:S01]  /*2c60*/  F2FP.BF16.F32.PACK_AB R145, R138, R137 ;  /* 0x000000898a91723e */ /* 0x000fe200000010ff */
[----:B------:R1:W-:Y:S01]  /*2c70*/  STSM.16.MT88.4 [R5+0x1f800], R148 ;  /* 0x01f8009405007844 */ /* 0x0003e20000004200 */
[----:B------:R-:W-:Y:S02]  /*2c80*/  F2FP.BF16.F32.PACK_AB R146, R142, R141 ;  /* 0x0000008d8e92723e */ /* 0x000fe400000010ff */
[----:B------:R-:W-:Y:S01]  /*2c90*/  F2FP.BF16.F32.PACK_AB R147, R4, R147 ;  /* 0x000000930493723e */ /* 0x000fe200000010ff */
[----:B------:R-:W-:Y:S01]  /*2ca0*/  IMAD R4, R209, 0x1000, R18 ;  /* 0x00001000d1047824 */ /* 0x000fe200078e0212 */
[----:B------:R-:W-:Y:S02]  /*2cb0*/  F2FP.BF16.F32.PACK_AB R121, R173, R172 ;  /* 0x000000acad79723e */ /* 0x000fe400000010ff */
[----:B------:R-:W-:Y:S01]  /*2cc0*/  F2FP.BF16.F32.PACK_AB R122, R215, R22 ;  /* 0x00000016d77a723e */ /* 0x000fe200000010ff */
[----:B------:R1:W-:Y:S01]  /*2cd0*/  STSM.16.MT88.4 [R5+0x20000], R144 ;  /* 0x0200009005007844 */ /* 0x0003e20000004200 */
[----:B------:R-:W-:-:S02]  /*2ce0*/  F2FP.BF16.F32.PACK_AB R123, R21, R20 ;  /* 0x00000014157b723e */ /* 0x000fc400000010ff */
        /* <DEDUP_REMOVED lines=9> */
[----:B------:R-:W-:Y:S01]  /*2d80*/  F2FP.BF16.F32.PACK_AB R179, R8, R179 ;  /* 0x000000b308b3723e */ /* 0x000fe200000010ff */
[----:B------:R-:W-:-:S02]  /*2d90*/  WARPGROUP.DEPBAR.LE gsb0, 0x0 ;  /* 0x00008000000079c5 */ /* 0x000fc40000010000 */
[----:B------:R-:W-:Y:S02]  /*2da0*/  F2FP.BF16.F32.PACK_AB R120, R208, R161 ;  /* 0x000000a1d078723e */ /* 0x000fe400000010ff */
[----:B------:R-:W-:Y:S02]  /*2db0*/  F2FP.BF16.F32.PACK_AB R121, R15, R14 ;  /* 0x0000000e0f79723e */ /* 0x000fe400000010ff */
[----:B------:R-:W-:Y:S02]  /*2dc0*/  F2FP.BF16.F32.PACK_AB R122, R213, R164 ;  /* 0x000000a4d57a723e */ /* 0x000fe400000010ff */
[----:B------:R-:W-:Y:S02]  /*2dd0*/  F2FP.BF16.F32.PACK_AB R123, R163, R162 ;  /* 0x000000a2a37b723e */ /* 0x000fe400000010ff */
[----:B------:R-:W-:Y:S02]  /*2de0*/  F2FP.BF16.F32.PACK_AB R161, R167, R166 ;  /* 0x000000a6a7a1723e */ /* 0x000fe400000010ff */
[----:B------:R-:W-:Y:S01]  /*2df0*/  WARPGROUP.ARRIVE ;  /* 0x00000000000079c5 */ /* 0x000fe20000000000 */
[----:B------:R-:W-:-:S02]  /*2e00*/  F2FP.BF16.F32.PACK_AB R162, R169, R168 ;  /* 0x000000a8a9a2723e */ /* 0x000fc400000010ff */
[----:B------:R-:W-:-:S03]  /*2e10*/  F2FP.BF16.F32.PACK_AB R163, R175, R174 ;  /* 0x000000aeafa3723e */ /* 0x000fc600000010ff */
[----:B------:R-:W-:Y:S01]  /*2e20*/  HGMMA.64x96x16.F32.BF16 R24, R120, gdesc[UR12].tnspB, R24, gsb0 ;  /* 0x4160000c78187df0 */ /* 0x000fe20008001818 */
[----:B------:R-:W-:Y:S01]  /*2e30*/  UMOV UR14, UR12 ;  /* 0x0000000c000e7c82 */ /* 0x000fe20008000000 */
[----:B------:R-:W-:Y:S01]  /*2e40*/  UMOV UR15, 0x80000020 ;  /* 0x80000020000f7882 */ /* 0x000fe20000000000 */
[----:B------:R-:W-:-:S13]  /*2e50*/  R2UR UR12, R19 ;  /* 0x00000000130c72ca */ /* 0x000fda00000e0000 */
[----:B------:R-:W-:-:S04]  /*2e60*/  USHF.R.U32.HI UR12, URZ, 0x4, UR12 ;  /* 0x000000043f0c7899 */ /* 0x000fc8000801160c */
[----:B------:R-:W-:-:S04]  /*2e70*/  ULOP3.LUT UR12, UR12, 0x3fff, URZ, 0xc0, !UPT ;  /* 0x00003fff0c0c7892 */ /* 0x000fc8000f8ec03f */
[----:B------:R-:W-:Y:S01]  /*2e80*/  ULOP3.LUT UR16, UR12, 0x10000, URZ, 0xfc, !UPT ;  /* 0x000100000c107892 */ /* 0x000fe2000f8efc3f */
[----:B------:R-:W-:Y:S02]  /*2e90*/  WARPGROUP.DEPBAR.LE gsb0, 0x0 ;  /* 0x00008000000079c5 */ /* 0x000fe40000010000 */
[----:B------:R-:W-:-:S06]  /*2ea0*/  WARPGROUP.ARRIVE ;  /* 0x00000000000079c5 */ /* 0x000fcc0000000000 */
[----:B------:R-:W-:Y:S01]  /*2eb0*/  HGMMA.64x96x16.F32.BF16 R24, R160, gdesc[UR12].tnspB, R24, gsb0 ;  /* 0x4160000ca0187df0 */ /* 0x000fe20008001818 */
[----:B------:R-:W-:-:S13]  /*2ec0*/  R2UR UR14, R4 ;  /* 0x00000000040e72ca */ /* 0x000fda00000e0000 */
[----:B------:R-:W-:Y:S02]  /*2ed0*/  USHF.R.U32.HI UR15, URZ, 0x4, UR14 ;  /* 0x000000043f0f7899 */ /* 0x000fe4000801160e */
[----:B------:R-:W-:Y:S02]  /*2ee0*/  UIADD3 UR14, UR10, 0xc0, URZ ;  /* 0x000000c00a0e7890 */ /* 0x000fe4000fffe03f */
[----:B------:R-:W-:Y:S02]  /*2ef0*/  ULOP3.LUT UR12, UR15, 0x3fff, URZ, 0xc0, !UPT ;  /* 0x00003fff0f0c7892 */ /* 0x000fe4000f8ec03f */
[----:B------:R-:W-:Y:S02]  /*2f00*/  ULEA UR10, UR6, UR16, 0xa ;  /* 0x00000010060a7291 */ /* 0x000fe4000f8e503f */
[----:B------:R-:W-:Y:S01]  /*2f10*/  UIADD3 UR15, UR12, 0x200, URZ ;  /* 0x000002000c0f7890 */ /* 0x000fe2000fffe03f */
[----:B------:R-:W-:Y:S01]  /*2f20*/  UMOV UR18, UR14 ;  /* 0x0000000e00127c82 */ /* 0x000fe20008000000 */
[----:B------:R-:W-:-:S03]  /*2f30*/  UIADD3 UR14, UR12, 0x400, URZ ;  /* 0x000004000c0e7890 */ /* 0x000fc6000fffe03f */
        /* <DEDUP_REMOVED lines=162> */
.L_x_3611:
        /* <DEDUP_REMOVED lines=48> */
.L_x_3612:
        /* <DEDUP_REMOVED lines=16> */
.L_x_3602:
        /* <DEDUP_REMOVED lines=126> */
.L_x_3616:
[----:B------:R-:W2:Y:S04]  /*4540*/  LDG.E.STRONG.GPU R0, desc[UR46][R2.64] ;  /* 0x0000002e02007981 */ /* 0x000ea8000c1ef900 */
[----:B--2---:R-:W-:Y:S01]  /*4550*/  CCTL.IVALL ;  /* 0x00000000ff00798f */ /* 0x004fe20002000000 */
[----:B------:R-:W-:Y:S05]  /*4560*/  YIELD ;  /* 0x0000000000007946 */ /* 0x000fea0003800000 */
[----:B------:R-:W-:-:S13]  /*4570*/  ISETP.NE.AND P0, PT, R0, UR6, PT ;  /* 0x0000000600007c0c */ /* 0x000fda000bf05270 */
[----:B------:R-:W-:Y:S05]  /*4580*/  @P0 BRA `(.L_x_3616) ;  /* 0xfffffffc00ec0947 */ /* 0x000fea000383ffff */
.L_x_3615:
[----:B------:R-:W-:Y:S05]  /*4590*/  BSYNC B0 ;  /* 0x0000000000007941 */ /* 0x000fea0003800000 */
.L_x_3614:
[----:B------:R-:W-:-:S03]  /*45a0*/  UMOV UR4, 0xffffffff ;  /* 0xffffffff00047882 */ /* 0x000fc60000000000 */
[----:B------:R-:W-:Y:S05]  /*45b0*/  BRA.DIV UR4, `(.L_x_3617) ;  /* 0x0000003e04cc7947 */ /* 0x000fea000b800000 */
[----:B------:R-:W-:Y:S01]  /*45c0*/  NOP ;  /* 0x0000000000007918 */ /* 0x000fe20000000000 */
.L_x_3699:
        /* <DEDUP_REMOVED lines=16> */
.L_x_3620:
[----:B------:R-:W-:Y:S01]  /*46d0*/  @P0 ELECT P2, URZ, PT ;  /* 0x00000000003f082f */ /* 0x000fe20003840000 */
[----:B------:R2:W-:-:S12]  /*46e0*/  UBLKRED.G.S.ADD.F32.RN [UR4], [UR7], UR8, desc[UR10] ;  /* 0x00000a04070073bb */ /* 0x0005d800080a1408 */
[----:B------:R-:W-:Y:S02]  /*46f0*/  @P2 PLOP3.LUT P0, PT, P2, PT, PT, 0x8, 0x0 ;  /* 0x000000000000281c */ /* 0x000fe4000170e170 */
[----:B------:R-:W-:-:S11]  /*4700*/  PLOP3.LUT P2, PT, PT, PT, PT, 0x8, 0x0 ;  /* 0x000000000000781c */ /* 0x000fd60003f4e170 */
[----:B--2---:R-:W-:Y:S05]  /*4710*/  @P0 BRA.U.ANY `(.L_x_3620) ;  /* 0xfffffffd00ec0947 */ /* 0x004fea000393ffff */
[----:B------:R0:W-:Y:S01]  /*4720*/  UTMACMDFLUSH ;  /* 0x00000000000079b7 */ /* 0x0001e20000000000 */
[----:B------:R-:W-:-:S04]  /*4730*/  DEPBAR.LE SB0, 0x0 ;  /* 0x000080000000791a */ /* 0x000fc80000000000 */
.L_x_3619:
[----:B------:R-:W-:Y:S05]  /*4740*/  BSYNC B0 ;  /* 0x0000000000007941 */ /* 0x000fea0003800000 */
.L_x_3618:
        /* <DEDUP_REMOVED lines=14> */
.L_x_3622:
[----:B------:R-:W-:Y:S05]  /*4830*/  BSYNC B0 ;  /* 0x0000000000007941 */ /* 0x000fea0003800000 */
.L_x_3621:
        /* <DEDUP_REMOVED lines=20> */
.L_x_3625:
[----:B------:R-:W3:Y:S04]  /*4980*/  LDG.E.STRONG.GPU R0, desc[UR46][R2.64] ;  /* 0x0000002e02007981 */ /* 0x000ee8000c1ef900 */
[----:B---3--:R-:W-:Y:S01]  /*4990*/  CCTL.IVALL ;  /* 0x00000000ff00798f */ /* 0x008fe20002000000 */
[----:B------:R-:W-:Y:S05]  /*49a0*/  YIELD ;  /* 0x0000000000007946 */ /* 0x000fea0003800000 */
[----:B------:R-:W-:-:S13]  /*49b0*/  ISETP.NE.AND P0, PT, R0, UR6, PT ;  /* 0x0000000600007c0c */ /* 0x000fda000bf05270 */
[----:B------:R-:W-:Y:S05]  /*49c0*/  @P0 BRA `(.L_x_3625) ;  /* 0xfffffffc00ec0947 */ /* 0x000fea000383ffff */
.L_x_3624:
[----:B------:R-:W-:Y:S05]  /*49d0*/  BSYNC B0 ;  /* 0x0000000000007941 */ /* 0x000fea0003800000 */
.L_x_3623:
[----:B------:R-:W-:-:S03]  /*49e0*/  UMOV UR4, 0xffffffff ;  /* 0xffffffff00047882 */ /* 0x000fc60000000000 */
[----:B------:R-:W-:Y:S05]  /*49f0*/  BRA.DIV UR4, `(.L_x_3626) ;  /* 0x0000003a04d87947 */ /* 0x000fea000b800000 */
[----:B------:R-:W-:Y:S01]  /*4a00*/  NOP ;  /* 0x0000000000007918 */ /* 0x000fe20000000000 */
.L_x_3702:
        /* <DEDUP_REMOVED lines=17> */
.L_x_3629:
[----:B------:R-:W-:Y:S01]  /*4b20*/  @P0 ELECT P2, URZ, PT ;  /* 0x00000000003f082f */ /* 0x000fe20003840000 */
[----:B------:R3:W-:-:S12]  /*4b30*/  UBLKRED.G.S.ADD.F32.RN [UR4], [UR7], UR8, desc[UR10] ;  /* 0x00000a04070073bb */ /* 0x0007d800080a1408 */
[----:B------:R-:W-:Y:S02]  /*4b40*/  @P2 PLOP3.LUT P0, PT, P2, PT, PT, 0x8, 0x0 ;  /* 0x000000000000281c */ /* 0x000fe4000170e170 */
[----:B------:R-:W-:-:S11]  /*4b50*/  PLOP3.LUT P2, PT, PT, PT, PT, 0x8, 0x0 ;  /* 0x000000000000781c */ /* 0x000fd60003f4e170 */
[----:B---3--:R-:W-:Y:S05]  /*4b60*/  @P0 BRA.U.ANY `(.L_x_3629) ;  /* 0xfffffffd00ec0947 */ /* 0x008fea000393ffff */
[----:B------:R0:W-:Y:S01]  /*4b70*/  UTMACMDFLUSH ;  /* 0x00000000000079b7 */ /* 0x0001e20000000000 */
[----:B------:R-:W-:-:S04]  /*4b80*/  DEPBAR.LE SB0, 0x0 ;  /* 0x000080000000791a */ /* 0x000fc80000000000 */
.L_x_3628:
[----:B------:R-:W-:Y:S05]  /*4b90*/  BSYNC B0 ;  /* 0x0000000000007941 */ /* 0x000fea0003800000 */
.L_x_3627:
        /* <DEDUP_REMOVED lines=14> */
.L_x_3591:
        /* <DEDUP_REMOVED lines=62> */
.L_x_3656:
        /* <DEDUP_REMOVED lines=17> */
.L_x_3634:
[----:B------:R-:W2:Y:S04]  /*5170*/  LDG.E.STRONG.GPU R4, desc[UR46][R2.64] ;  /* 0x0000002e02047981 */ /* 0x000ea8000c1ef900 */
[----:B--2---:R-:W-:Y:S01]  /*5180*/  CCTL.IVALL ;  /* 0x00000000ff00798f */ /* 0x004fe20002000000 */
[----:B------:R-:W-:Y:S05]  /*5190*/  YIELD ;  /* 0x0000000000007946 */ /* 0x000fea0003800000 */
[----:B------:R-:W-:-:S13]  /*51a0*/  ISETP.NE.AND P3, PT, R4, UR27, PT ;  /* 0x0000001b04007c0c */ /* 0x000fda000bf65270 */
[----:B------:R-:W-:Y:S05]  /*51b0*/  @P3 BRA `(.L_x_3634) ;  /* 0xfffffffc00ec3947 */ /* 0x000fea000383ffff */
.L_x_3633:
[----:B------:R-:W-:Y:S05]  /*51c0*/  BSYNC B0 ;  /* 0x0000000000007941 */ /* 0x000fea0003800000 */
.L_x_3632:
[----:B------:R-:W-:-:S03]  /*51d0*/  UMOV UR16, 0xffffffff ;  /* 0xffffffff00107882 */ /* 0x000fc60000000000 */
[----:B------:R-:W-:Y:S05]  /*51e0*/  BRA.DIV UR16, `(.L_x_3635) ;  /* 0x0000003210f87947 */ /* 0x000fea000b800000 */
[----:B------:R-:W-:Y:S01]  /*51f0*/  NOP ;  /* 0x0000000000007918 */ /* 0x000fe20000000000 */
.L_x_3705:
        /* <DEDUP_REMOVED lines=19> */
.L_x_3637:
[----:B------:R-:W-:Y:S05]  /*5330*/  BSYNC B0 ;  /* 0x0000000000007941 */ /* 0x000fea0003800000 */
.L_x_3636:
        /* <DEDUP_REMOVED lines=13> */
.L_x_3639:
[----:B------:R-:W-:Y:S05]  /*5410*/  BSYNC B0 ;  /* 0x0000000000007941 */ /* 0x000fea0003800000 */
.L_x_3638:
[----:B------:R-:W-:Y:S06]  /*5420*/  BAR.ARV 0xa, 0xa0 ;  /* 0x0282800000007b1d */ /* 0x000fec0000002000 */
[----:B------:R-:W-:Y:S04]  /*5430*/  BSSY B0, `(.L_x_3640) ;  /* 0x0000003000007945 */ /* 0x000fe80003800000 */
[----:B------:R-:W-:Y:S05]  /*5440*/  @!P0 BRA `(.L_x_3641) ;  /* 0x0000000000048947 */ /* 0x000fea0003800000 */
[----:B------:R-:W-:-:S04]  /*5450*/  DEPBAR.LE SB0, 0x0 ;  /* 0x000080000000791a */ /* 0x000fc80000000000 */
.L_x_3641:
[----:B------:R-:W-:Y:S05]  /*5460*/  BSYNC B0 ;  /* 0x0000000000007941 */ /* 0x000fea0003800000 */
.L_x_3640:
        /* <DEDUP_REMOVED lines=19> */
.L_x_3643:
[----:B------:R-:W-:Y:S05]  /*55a0*/  BSYNC B0 ;  /* 0x0000000000007941 */ /* 0x000fea0003800000 */
.L_x_3642:
        /* <DEDUP_REMOVED lines=9> */
.L_x_3646:
[----:B------:R-:W2:Y:S04]  /*5640*/  LDG.E.STRONG.GPU R4, desc[UR46][R2.64] ;  /* 0x0000002e02047981 */ /* 0x000ea8000c1ef900 */
[----:B--2---:R-:W-:Y:S01]  /*5650*/  CCTL.IVALL ;  /* 0x00000000ff00798f */ /* 0x004fe20002000000 */
[----:B------:R-:W-:Y:S05]  /*5660*/  YIELD ;  /* 0x0000000000007946 */ /* 0x000fea0003800000 */
[----:B------:R-:W-:-:S13]  /*5670*/  ISETP.NE.AND P3, PT, R4, UR27, PT ;  /* 0x0000001b04007c0c */ /* 0x000fda000bf65270 */
[----:B------:R-:W-:Y:S05]  /*5680*/  @P3 BRA `(.L_x_3646) ;  /* 0xfffffffc00ec3947 */ /* 0x000fea000383ffff */
.L_x_3645:
[----:B------:R-:W-:Y:S05]  /*5690*/  BSYNC B0 ;  /* 0x0000000000007941 */ /* 0x000fea0003800000 */
.L_x_3644:
[----:B------:R-:W-:-:S03]  /*56a0*/  UMOV UR8, 0xffffffff ;  /* 0xffffffff00087882 */ /* 0x000fc60000000000 */
[----:B------:R-:W-:Y:S05]  /*56b0*/  BRA.DIV UR8, `(.L_x_3647) ;  /* 0x0000002e08e07947 */ /* 0x000fea000b800000 */
[----:B------:R-:W-:Y:S01]  /*56c0*/  NOP ;  /* 0x0000000000007918 */ /* 0x000fe20000000000 */
.L_x_3708:
        /* <DEDUP_REMOVED lines=13> */
.L_x_3649:
[----:B------:R-:W-:Y:S05]  /*57a0*/  BSYNC B0 ;  /* 0x0000000000007941 */ /* 0x000fea0003800000 */
.L_x_3648:
        /* <DEDUP_REMOVED lines=13> */
.L_x_3651:
[----:B------:R-:W-:Y:S05]  /*5880*/  BSYNC B0 ;  /* 0x0000000000007941 */ /* 0x000fea0003800000 */
.L_x_3650:
[----:B------:R-:W-:Y:S06]  /*5890*/  BAR.ARV 0xa, 0xa0 ;  /* 0x0282800000007b1d */ /* 0x000fec0000002000 */
[----:B------:R-:W-:Y:S04]  /*58a0*/  BSSY B0, `(.L_x_3652) ;  /* 0x0000003000007945 */ /* 0x000fe80003800000 */
[----:B------:R-:W-:Y:S05]  /*58b0*/  @!P0 BRA `(.L_x_3653) ;  /* 0x0000000000048947 */ /* 0x000fea0003800000 */
[----:B------:R-:W-:-:S04]  /*58c0*/  DEPBAR.LE SB0, 0x0 ;  /* 0x000080000000791a */ /* 0x000fc80000000000 */
.L_x_3653:
[----:B------:R-:W-:Y:S05]  /*58d0*/  BSYNC B0 ;  /* 0x0000000000007941 */ /* 0x000fea0003800000 */
.L_x_3652:
        /* <DEDUP_REMOVED lines=19> */
.L_x_3655:
[----:B------:R-:W-:Y:S05]  /*5a10*/  BSYNC B0 ;  /* 0x0000000000007941 */ /* 0x000fea0003800000 */
.L_x_3654:
[----:B------:R-:W-:Y:S02]  /*5a20*/  UIADD3 UR4, UR4, 0x2, URZ ;  /* 0x0000000204047890 */ /* 0x000fe4000fffe03f */
[----:B------:R-:W-:Y:S01]  /*5a30*/  UIADD3 UR5, UR5, 0x1, URZ ;  /* 0x0000000105057890 */ /* 0x000fe2000fffe03f */
[----:B------:R-:W-:Y:S11]  /*5a40*/  @P2 BRA `(.L_x_3656) ;  /* 0xfffffff400842947 */ /* 0x000ff6000383ffff */
.L_x_3631:
        /* <DEDUP_REMOVED lines=13> */
.L_x_3659:
[----:B------:R-:W2:Y:S04]  /*5b20*/  LDG.E.STRONG.GPU R0, desc[UR46][R2.64] ;  /* 0x0000002e02007981 */ /* 0x000ea8000c1ef900 */
[----:B--2---:R-:W-:Y:S01]  /*5b30*/  CCTL.IVALL ;  /* 0x00000000ff00798f */ /* 0x004fe20002000000 */
[----:B------:R-:W-:Y:S05]  /*5b40*/  YIELD ;  /* 0x0000000000007946 */ /* 0x000fea0003800000 */
[----:B------:R-:W-:-:S13]  /*5b50*/  ISETP.NE.AND P2, PT, R0, UR27, PT ;  /* 0x0000001b00007c0c */ /* 0x000fda000bf45270 */
[----:B------:R-:W-:Y:S05]  /*5b60*/  @P2 BRA `(.L_x_3659) ;  /* 0xfffffffc00ec2947 */ /* 0x000fea000383ffff */
.L_x_3658:
[----:B------:R-:W-:Y:S05]  /*5b70*/  BSYNC B0 ;  /* 0x0000000000007941 */ /* 0x000fea0003800000 */
.L_x_3657:
[----:B------:R-:W-:-:S03]  /*5b80*/  UMOV UR5, 0xffffffff ;  /* 0xffffffff00057882 */ /* 0x000fc60000000000 */
[----:B------:R-:W-:Y:S05]  /*5b90*/  BRA.DIV UR5, `(.L_x_3660) ;  /* 0x0000002a05c47947 */ /* 0x000fea000b800000 */
[----:B------:R-:W-:Y:S01]  /*5ba0*/  NOP ;  /* 0x0000000000007918 */ /* 0x000fe20000000000 */
.L_x_3711:
        /* <DEDUP_REMOVED lines=22> */
.L_x_3662:
[----:B------:R-:W-:Y:S05]  /*5d10*/  BSYNC B0 ;  /* 0x0000000000007941 */ /* 0x000fea0003800000 */
.L_x_3661:
        /* <DEDUP_REMOVED lines=20> */
.L_x_3664:
[----:B------:R-:W-:Y:S05]  /*5e60*/  BSYNC B0 ;  /* 0x0000000000007941 */ /* 0x000fea0003800000 */
.L_x_3663:
[----:B------:R-:W-:Y:S06]  /*5e70*/  BAR.ARV 0xa, 0xa0 ;  /* 0x0282800000007b1d */ /* 0x000fec0000002000 */
[----:B------:R-:W-:Y:S04]  /*5e80*/  BSSY B0, `(.L_x_3665) ;  /* 0x0000003000007945 */ /* 0x000fe80003800000 */
[----:B------:R-:W-:Y:S05]  /*5e90*/  @!P0 BRA `(.L_x_3666) ;  /* 0x0000000000048947 */ /* 0x000fea0003800000 */
[----:B------:R-:W-:-:S04]  /*5ea0*/  DEPBAR.LE SB0, 0x0 ;  /* 0x000080000000791a */ /* 0x000fc80000000000 */
.L_x_3666:
[----:B------:R-:W-:Y:S05]  /*5eb0*/  BSYNC B0 ;  /* 0x0000000000007941 */ /* 0x000fea0003800000 */
.L_x_3665:
        /* <DEDUP_REMOVED lines=19> */
.L_x_3630:
        /* <DEDUP_REMOVED lines=48> */
.L_x_3712:
        /* <DEDUP_REMOVED lines=14> */
.L_x_3670:
        /* <DEDUP_REMOVED lines=136> */
.L_x_3681:
[----:B------:R-:W-:-:S04]  /*6c50*/  SHF.L.U32 R20, R9, 0x1f, RZ ;  /* 0x0000001f09147819 */ /* 0x000fc800000006ff */
[----:B-1----:R-:W1:Y:S02]  /*6c60*/  SYNCS.PHASECHK.TRANS64.TRYWAIT P1, [R0+URZ+0x26840], R20 ;  /* 0x02684014000075a7 */ /* 0x002e64000802017f */
[----:B-123--:R-:W-:Y:S05]  /*6c70*/  @!P1 BRA `(.L_x_3673) ;  /* 0x0000001800bc9947 */ /* 0x00efea0003800000 */
.L_x_3713:
[----:B------:R-:W-:Y:S05]  /*6c80*/  @P0 BRA `(.L_x_3674) ;  /* 0x0000000000140947 */ /* 0x000fea0003800000 */
[----:B------:R-:W-:Y:S01]  /*6c90*/  ISETP.NE.AND P1, PT, R13, RZ, PT ;  /* 0x000000ff0d00720c */ /* 0x000fe20003f25270 */
[----:B------:R-:W-:-:S04]  /*6ca0*/  IMAD.MOV.U32 R3, RZ, RZ, 0x3100 ;  /* 0x00003100ff037424 */ /* 0x000fc800078e00ff */
[----:B------:R2:W-:Y:S08]  /*6cb0*/  SYNCS.ARRIVE.TRANS64 RZ, [R0+URZ+0x26830], R3 ;  /* 0x0268300300ff79a7 */ /* 0x0005f0000800003f */
[----:B------:R-:W-:Y:S05]  /*6cc0*/  @!P1 BRA `(.L_x_3674) ;  /* 0x0000000000049947 */ /* 0x000fea0003800000 */
[----:B------:R-:W-:Y:S01]  /*6cd0*/  BPT.TRAP 0x1 ;  /* 0x000000040000795c */ /* 0x000fe20000300000 */
.L_x_3674:
        /* <DEDUP_REMOVED lines=42> */
.L_x_3714:
[----:B------:R-:W-:Y:S05]  /*6f80*/  @P0 BRA `(.L_x_3676) ;  /* 0x0000000000140947 */ /* 0x000fea0003800000 */
[----:B------:R-:W-:Y:S01]  /*6f90*/  ISETP.NE.AND P1, PT, R13, RZ, PT ;  /* 0x000000ff0d00720c */ /* 0x000fe20003f25270 */
[----:B------:R-:W-:-:S04]  /*6fa0*/  IMAD.MOV.U32 R3, RZ, RZ, 0x3100 ;  /* 0x00003100ff037424 */ /* 0x000fc800078e00ff */
[----:B------:R3:W-:Y:S08]  /*6fb0*/  SYNCS.ARRIVE.TRANS64 RZ, [R0+URZ+0x26818], R3 ;  /* 0x0268180300ff79a7 */ /* 0x0007f0000800003f */
[----:B------:R-:W-:Y:S05]  /*6fc0*/  @!P1 BRA `(.L_x_3676) ;  /* 0x0000000000049947 */ /* 0x000fea0003800000 */
[----:B------:R-:W-:Y:S01]  /*6fd0*/  BPT.TRAP 0x1 ;  /* 0x000000040000795c */ /* 0x000fe20000300000 */
.L_x_3676:
        /* <DEDUP_REMOVED lines=34> */
.L_x_3715:
[----:B-123--:R-:W-:Y:S01]  /*7200*/  SHF.R.S32.HI R20, RZ, 0x1f, R19 ;  /* 0x0000001fff147819 */ /* 0x00efe20000011413 */
[----:B------:R-:W-:Y:S06]  /*7210*/  @P0 BRA `(.L_x_3678) ;  /* 0x0000000000140947 */ /* 0x000fec0003800000 */
[----:B------:R-:W-:Y:S01]  /*7220*/  ISETP.NE.AND P1, PT, R13, RZ, PT ;  /* 0x000000ff0d00720c */ /* 0x000fe20003f25270 */
[----:B------:R-:W-:-:S04]  /*7230*/  IMAD.MOV.U32 R21, RZ, RZ, 0x3100 ;  /* 0x00003100ff157424 */ /* 0x000fc800078e00ff */
[----:B------:R1:W-:Y:S08]  /*7240*/  SYNCS.ARRIVE.TRANS64 RZ, [R0+URZ+0x26838], R21 ;  /* 0x0268381500ff79a7 */ /* 0x0003f0000800003f */
[----:B------:R-:W-:Y:S05]  /*7250*/  @!P1 BRA `(.L_x_3678) ;  /* 0x0000000000049947 */ /* 0x000fea0003800000 */
[----:B------:R-:W-:Y:S01]  /*7260*/  BPT.TRAP 0x1 ;  /* 0x000000040000795c */ /* 0x000fe20000300000 */
.L_x_3678:
        /* <DEDUP_REMOVED lines=38> */
.L_x_3717:
[----:B------:R-:W-:Y:S05]  /*74d0*/  @P0 BRA `(.L_x_3680) ;  /* 0x0000000000140947 */ /* 0x000fea0003800000 */
[----:B------:R-:W-:Y:S01]  /*74e0*/  ISETP.NE.AND P1, PT, R13, RZ, PT ;  /* 0x000000ff0d00720c */ /* 0x000fe20003f25270 */
[----:B--2---:R-:W-:-:S04]  /*74f0*/  IMAD.MOV.U32 R5, RZ, RZ, 0x3100 ;  /* 0x00003100ff057424 */ /* 0x004fc800078e00ff */
[----:B------:R3:W-:Y:S08]  /*7500*/  SYNCS.ARRIVE.TRANS64 RZ, [R0+URZ+0x26810], R5 ;  /* 0x0268100500ff79a7 */ /* 0x0007f0000800003f */
[----:B------:R-:W-:Y:S05]  /*7510*/  @!P1 BRA `(.L_x_3680) ;  /* 0x0000000000049947 */ /* 0x000fea0003800000 */
[----:B------:R-:W-:Y:S01]  /*7520*/  BPT.TRAP 0x1 ;  /* 0x000000040000795c */ /* 0x000fe20000300000 */
.L_x_3680:
        /* <DEDUP_REMOVED lines=36> */
.L_x_3672:
[----:B------:R-:W-:-:S13]  /*7770*/  ISETP.NE.AND P1, PT, R17, RZ, PT ;  /* 0x000000ff1100720c */ /* 0x000fda0003f25270 */
[----:B------:R-:W-:Y:S05]  /*7780*/  @!P1 BRA `(.L_x_3671) ;  /* 0x0000000400609947 */ /* 0x000fea0003800000 */
[----:B------:R-:W-:-:S04]  /*7790*/  SHF.L.U32 R7, R9, 0x1f, RZ ;  /* 0x0000001f09077819 */ /* 0x000fc800000006ff */
[----:B------:R-:W2:Y:S02]  /*77a0*/  SYNCS.PHASECHK.TRANS64.TRYWAIT P1, [R0+URZ+0x26840], R7 ;  /* 0x02684007000075a7 */ /* 0x000ea4000802017f */
[----:B--2---:R-:W-:Y:S05]  /*77b0*/  @!P1 BRA `(.L_x_3682) ;  /* 0x0000001000409947 */ /* 0x004fea0003800000 */
.L_x_3718:
[----:B------:R-:W-:Y:S05]  /*77c0*/  @P0 BRA `(.L_x_3683) ;  /* 0x0000000000140947 */ /* 0x000fea0003800000 */
[----:B------:R-:W-:Y:S01]  /*77d0*/  ISETP.NE.AND P1, PT, R13, RZ, PT ;  /* 0x000000ff0d00720c */ /* 0x000fe20003f25270 */
[----:B------:R-:W-:-:S04]  /*77e0*/  IMAD.MOV.U32 R5, RZ, RZ, 0x3100 ;  /* 0x00003100ff057424 */ /* 0x000fc800078e00ff */
[----:B------:R3:W-:Y:S08]  /*77f0*/  SYNCS.ARRIVE.TRANS64 RZ, [R0+URZ+0x26830], R5 ;  /* 0x0268300500ff79a7 */ /* 0x0007f0000800003f */
[----:B------:R-:W-:Y:S05]  /*7800*/  @!P1 BRA `(.L_x_3683) ;  /* 0x0000000000049947 */ /* 0x000fea0003800000 */
[----:B------:R-:W-:Y:S01]  /*7810*/  BPT.TRAP 0x1 ;  /* 0x000000040000795c */ /* 0x000fe20000300000 */
.L_x_3683:
        /* <DEDUP_REMOVED lines=40> */
.L_x_3719:
[----:B------:R-:W-:Y:S05]  /*7aa0*/  @P0 BRA `(.L_x_3685) ;  /* 0x0000000000140947 */ /* 0x000fea0003800000 */
[----:B------:R-:W-:Y:S01]  /*7ab0*/  ISETP.NE.AND P0, PT, R13, RZ, PT ;  /* 0x000000ff0d00720c */ /* 0x000fe20003f05270 */
[----:B------:R-:W-:-:S04]  /*7ac0*/  IMAD.MOV.U32 R5, RZ, RZ, 0x3100 ;  /* 0x00003100ff057424 */ /* 0x000fc800078e00ff */
[----:B------:R4:W-:Y:S08]  /*7ad0*/  SYNCS.ARRIVE.TRANS64 RZ, [R0+URZ+0x26818], R5 ;  /* 0x0268180500ff79a7 */ /* 0x0009f0000800003f */
[----:B------:R-:W-:Y:S05]  /*7ae0*/  @!P0 BRA `(.L_x_3685) ;  /* 0x0000000000048947 */ /* 0x000fea0003800000 */
[----:B------:R-:W-:Y:S01]  /*7af0*/  BPT.TRAP 0x1 ;  /* 0x000000040000795c */ /* 0x000fe20000300000 */
.L_x_3685:
        /* <DEDUP_REMOVED lines=33> */
.L_x_3671:
[----:B------:R-:W4:Y:S01]  /*7d10*/  S2R R2, SR_TID.X ;  /* 0x0000000000027919 */ /* 0x000f220000002100 */
[----:B------:R-:W-:Y:S01]  /*7d20*/  IMAD R3, R12, 0x8, R0 ;  /* 0x000000080c037824 */ /* 0x000fe200078e0200 */
[----:B----4-:R-:W-:Y:S02]  /*7d30*/  LOP3.LUT R4, R2, 0x7f, RZ, 0xc0, !PT ;  /* 0x0000007f02047812 */ /* 0x010fe400078ec0ff */
[----:B------:R-:W-:Y:S02]  /*7d40*/  SHF.L.U32 R2, R9, 0x1f, RZ ;  /* 0x0000001f09027819 */ /* 0x000fe400000006ff */
[----:B------:R-:W-:Y:S02]  /*7d50*/  ISETP.NE.AND P1, PT, R4, RZ, PT ;  /* 0x000000ff0400720c */ /* 0x000fe40003f25270 */
[----:B------:R-:W4:Y:S02]  /*7d60*/  SYNCS.PHASECHK.TRANS64.TRYWAIT P0, [R3+URZ+0x26840], R2 ;  /* 0x02684002030075a7 */ /* 0x000f24000800017f */
[----:B----4-:R-:W-:Y:S09]  /*7d70*/  @!P0 BRA `(.L_x_3686) ;  /* 0x0000000800f88947 */ /* 0x010ff20003800000 */
.L_x_3720:
[----:B------:R-:W-:Y:S05]  /*7d80*/  @P1 BRA `(.L_x_3687) ;  /* 0x0000000000181947 */ /* 0x000fea0003800000 */
[----:B------:R-:W5:Y:S01]  /*7d90*/  S2R R4, SR_TID.X ;  /* 0x0000000000047919 */ /* 0x000f620000002100 */
[----:B----4-:R-:W-:-:S04]  /*7da0*/  IMAD.MOV.U32 R2, RZ, RZ, 0x3100 ;  /* 0x00003100ff027424 */ /* 0x010fc800078e00ff */
[----:B------:R4:W-:Y:S01]  /*7db0*/  SYNCS.ARRIVE.TRANS64 RZ, [R3+URZ+0x26830], R2 ;  /* 0x0268300203ff79a7 */ /* 0x0009e2000800003f */
[----:B-----5:R-:W-:-:S13]  /*7dc0*/  LOP3.LUT P0, RZ, R4, 0x1f, RZ, 0xc0, !PT ;  /* 0x0000001f04ff7812 */ /* 0x020fda000780c0ff */
[----:B----4-:R-:W-:Y:S05]  /*7dd0*/  @!P0 BRA `(.L_x_3687) ;  /* 0x0000000000048947 */ /* 0x010fea0003800000 */
[----:B------:R-:W-:Y:S01]  /*7de0*/  BPT.TRAP 0x1 ;  /* 0x000000040000795c */ /* 0x000fe20000300000 */
.L_x_3687:
        /* <DEDUP_REMOVED lines=47> */
.L_x_3668:
[----:B------:R-:W-:Y:S05]  /*80e0*/  BSYNC B0 ;  /* 0x0000000000007941 */ /* 0x000fea0003800000 */
.L_x_3667:
[----:B------:R-:W-:-:S03]  /*80f0*/  UMOV UR5, 0xffffffff ;  /* 0xffffffff00057882 */ /* 0x000fc60000000000 */
[----:B------:R-:W-:Y:S05]  /*8100*/  BRA.DIV UR5, `(.L_x_3688) ;  /* 0x0000000a05287947 */ /* 0x000fea000b800000 */
[----:B------:R-:W-:-:S13]  /*8110*/  ELECT P0, URZ, PT ;  /* 0x00000000003f782f */ /* 0x000fda0003800000 */
.L_x_3723:
[----:B------:R-:W-:Y:S05]  /*8120*/  @!P0 BRA `(.L_x_3593) ;  /* 0x0000000000848947 */ /* 0x000fea0003800000 */
[----:B------:R-:W-:-:S06]  /*8130*/  ULOP3.LUT UR5, UR38, 0x2, URZ, 0xfc, !UPT ;  /* 0x0000000226057892 */ /* 0x000fcc000f8efc3f */
[----:B------:R-:W-:-:S05]  /*8140*/  IMAD.U32 R2, RZ, RZ, UR5 ;  /* 0x00000005ff027e24 */ /* 0x000fca000f8e00ff */
[----:B------:R-:W-:-:S13]  /*8150*/  ISETP.NE.AND P0, PT, R2, 0x3, PT ;  /* 0x000000030200780c */ /* 0x000fda0003f05270 */
[----:B------:R-:W-:Y:S05]  /*8160*/  @!P0 BRA `(.L_x_3689) ;  /* 0x0000000000048947 */ /* 0x000fea0003800000 */
[----:B------:R-:W-:Y:S01]  /*8170*/  BPT.TRAP 0x1 ;  /* 0x000000040000795c */ /* 0x000fe20000300000 */
.L_x_3689:
        /* <DEDUP_REMOVED lines=15> */
.L_x_3724:
[----:B------:R-:W2:Y:S02]  /*8270*/  SYNCS.PHASECHK.TRANS64.TRYWAIT P1, [R3+URZ], R2 ;  /* 0x00000002030075a7 */ /* 0x000ea4000802017f */
[----:B--2---:R-:W-:Y:S05]  /*8280*/  @!P1 BRA `(.L_x_3691) ;  /* 0x0000000800009947 */ /* 0x004fea0003800000 */
.L_x_3725:
[----:B------:R-:W-:Y:S05]  /*8290*/  @!P0 BRA `(.L_x_3692) ;  /* 0x0000000000048947 */ /* 0x000fea0003800000 */
[----:B------:R-:W-:Y:S01]  /*82a0*/  BPT.TRAP 0x1 ;  /* 0x000000040000795c */ /* 0x000fe20000300000 */
.L_x_3692:
[----:B--2---:R-:W-:-:S04]  /*82b0*/  VIADD R3, R7, 0x26840 ;  /* 0x0002684007037836 */ /* 0x004fc80000000000 */
[----:B------:R-:W-:-:S04]  /*82c0*/  IMAD R0, R0, 0x8, R3 ;  /* 0x0000000800007824 */ /* 0x000fc800078e0203 */
[----:B------:R-:W2:Y:S02]  /*82d0*/  SYNCS.PHASECHK.TRANS64.TRYWAIT P0, [R0+URZ], R5 ;  /* 0x00000005000075a7 */ /* 0x000ea4000800017f */
[----:B--2---:R-:W-:Y:S05]  /*82e0*/  @!P0 BRA `(.L_x_3693) ;  /* 0x0000000400fc8947 */ /* 0x004fea0003800000 */
.L_x_3726:
[----:B------:R-:W-:-:S07]  /*82f0*/  IMAD R3, R4, 0x8, R3 ;  /* 0x0000000804037824 */ /* 0x000fce00078e0203 */
.L_x_3694:
[----:B---3--:R3:W4:Y:S02]  /*8300*/  SYNCS.PHASECHK.TRANS64.TRYWAIT P0, [R3+URZ], R2 ;  /* 0x00000002030075a7 */ /* 0x008724000800017f */
[----:B----4-:R-:W-:Y:S05]  /*8310*/  @!P0 NANOSLEEP.SYNCS 0x989680 ;  /* 0x009896800000895d */ /* 0x010fea0003900000 */
[----:B------:R-:W4:Y:S02]  /*8320*/  @!P0 SYNCS.PHASECHK.TRANS64 P0, [R3+URZ], R2 ;  /* 0x00000002030085a7 */ /* 0x000f24000800007f */
[----:B----4-:R-:W-:Y:S05]  /*8330*/  @!P0 BRA `(.L_x_3694) ;  /* 0xfffffffc00f08947 */ /* 0x010fea000383ffff */
.L_x_3593:
[----:B------:R-:W-:Y:S05]  /*8340*/  BSYNC B6 ;  /* 0x0000000000067941 */ /* 0x000fea0003800000 */
.L_x_3590:
[----:B------:R-:W-:Y:S05]  /*8350*/  EXIT ;  /* 0x000000000000794d */ /* 0x000fea0003800000 */
.L_x_3598:
[----:B------:R-:W-:Y:S02]  /*8360*/  IMAD.MOV.U32 R13, RZ, RZ, R16 ;  /* 0x000000ffff0d7224 */ /* 0x000fe400078e0010 */
[----:B------:R-:W-:Y:S02]  /*8370*/  IMAD.MOV.U32 R12, RZ, RZ, RZ ;  /* 0x000000ffff0c7224 */ /* 0x000fe400078e00ff */
[----:B------:R-:W-:Y:S02]  /*8380*/  IMAD.MOV.U32 R11, RZ, RZ, 0x1f ;  /* 0x0000001fff0b7424 */ /* 0x000fe400078e00ff */
[----:B------:R-:W-:-:S07]  /*8390*/  IMAD.MOV.U32 R15, RZ, RZ, -0x1 ;  /* 0xffffffffff0f7424 */ /* 0x000fce00078e00ff */
[----:B------:R-:W-:Y:S05]  /*83a0*/  WARPSYNC.COLLECTIVE R15, `(.L_x_3695) ;  /* 0x000000000f087348 */ /* 0x000fea0003c00000 */
[----:B------:R1:W2:Y:S02]  /*83b0*/  SHFL.IDX P6, R14, R13, R12, R11 ;  /* 0x0000000c0d0e7389 */ /* 0x0002a400000c000b */
[----:B-12---:R-:W-:Y:S01]  /*83c0*/  ENDCOLLECTIVE ;  /* 0x000000000000791b */ /* 0x006fe20003800000 */
.L_x_3695:
[----:B------:R-:W-:Y:S05]  /*83d0*/  BRA `(.L_x_3696) ;  /* 0xffffff8400d87947 */ /* 0x000fea000383ffff */
.L_x_3600:
[----:B--2---:R2:W3:Y:S02]  /*83e0*/  SYNCS.PHASECHK.TRANS64.TRYWAIT P0, [R18+URZ+0x26800], R5 ;  /* 0x02680005120075a7 */ /* 0x0044e4000800017f */
[----:B---3--:R-:W-:Y:S05]  /*83f0*/  @!P0 NANOSLEEP.SYNCS 0x989680 ;  /* 0x009896800000895d */ /* 0x008fea0003900000 */
[----:B------:R-:W3:Y:S02]  /*8400*/  @!P0 SYNCS.PHASECHK.TRANS64 P0, [R18+URZ+0x26800], R5 ;  /* 0x02680005120085a7 */ /* 0x000ee4000800007f */
[----:B---3--:R-:W-:Y:S05]  /*8410*/  @!P0 BRA `(.L_x_3600) ;  /* 0xfffffffc00f08947 */ /* 0x008fea000383ffff */
[----:B------:R-:W-:Y:S05]  /*8420*/  BRA `(.L_x_3599) ;  /* 0xffffff8800007947 */ /* 0x000fea000383ffff */
.L_x_3606:
[----:B---3--:R-:W-:-:S04]  /*8430*/  IMAD.U32 R5, RZ, RZ, UR8 ;  /* 0x00000008ff057e24 */ /* 0x008fc8000f8e00ff */
[----:B------:R3:W1:Y:S03]  /*8440*/  SYNCS.PHASECHK.TRANS64.TRYWAIT P1, [R5+URZ+0x26810], R22 ;  /* 0x02681016050075a7 */ /* 0x000666000802017f */
[----:B-1----:R-:W-:Y:S05]  /*8450*/  @!P1 NANOSLEEP.SYNCS 0x989680 ;  /* 0x009896800000995d */ /* 0x002fea0003900000 */
[----:B------:R-:W1:Y:S02]  /*8460*/  @!P1 SYNCS.PHASECHK.TRANS64 P1, [R5+URZ+0x26810], R22 ;  /* 0x02681016050095a7 */ /* 0x000e64000802007f */
[----:B-1----:R-:W-:Y:S05]  /*8470*/  @!P1 BRA `(.L_x_3606) ;  /* 0xfffffffc00ec9947 */ /* 0x002fea000383ffff */
[----:B------:R-:W-:Y:S05]  /*8480*/  BRA `(.L_x_3605) ;  /* 0xffffff94002c7947 */ /* 0x000fea000383ffff */
.L_x_3610:
[----:B------:R-:W-:-:S04]  /*8490*/  IMAD.U32 R121, RZ, RZ, UR8 ;  /* 0x00000008ff797e24 */ /* 0x000fc8000f8e00ff */
[----:B------:R1:W1:Y:S03]  /*84a0*/  SYNCS.PHASECHK.TRANS64.TRYWAIT P1, [R121+URZ+0x26830], R22 ;  /* 0x02683016790075a7 */ /* 0x000266000802017f */
[----:B-1----:R-:W-:Y:S05]  /*84b0*/  @!P1 NANOSLEEP.SYNCS 0x989680 ;  /* 0x009896800000995d */ /* 0x002fea0003900000 */
[----:B------:R-:W1:Y:S02]  /*84c0*/  @!P1 SYNCS.PHASECHK.TRANS64 P1, [R121+URZ+0x26830], R22 ;  /* 0x02683016790095a7 */ /* 0x000e64000802007f */
[----:B-1----:R-:W-:Y:S05]  /*84d0*/  @!P1 BRA `(.L_x_3610) ;  /* 0xfffffffc00ec9947 */ /* 0x002fea000383ffff */
[----:B------:R-:W-:Y:S05]  /*84e0*/  BRA `(.L_x_3609) ;  /* 0xffffff9800387947 */ /* 0x000fea000383ffff */
.L_x_3617:
[----:B------:R-:W-:Y:S01]  /*84f0*/  BSSY B0, `(.L_x_3697) ;  /* 0x0000005000007945 */ /* 0x000fe20003800000 */
[----:B------:R-:W-:-:S07]  /*8500*/  IMAD.MOV.U32 R15, RZ, RZ, -0x1 ;  /* 0xffffffffff0f7424 */ /* 0x000fce00078e00ff */
[----:B-1----:R-:W-:Y:S05]  /*8510*/  WARPSYNC.COLLECTIVE R15, `(.L_x_3698) ;  /* 0x000000000f087348 */ /* 0x002fea0003c00000 */
[----:B------:R-:W-:Y:S01]  /*8520*/  NOP ;  /* 0x0000000000007918 */ /* 0x000fe20000000000 */
[----:B-1----:R-:W-:Y:S01]  /*8530*/  ENDCOLLECTIVE ;  /* 0x000000000000791b */ /* 0x002fe20003800000 */
.L_x_3698:
[----:B------:R-:W-:Y:S05]  /*8540*/  BSYNC B0 ;  /* 0x0000000000007941 */ /* 0x000fea0003800000 */
.L_x_3697:
[----:B------:R-:W-:Y:S05]  /*8550*/  BRA `(.L_x_3699) ;  /* 0xffffffc0001c7947 */ /* 0x000fea000383ffff */
.L_x_3626:
[----:B------:R-:W-:Y:S01]  /*8560*/  BSSY B0, `(.L_x_3700) ;  /* 0x0000005000007945 */ /* 0x000fe20003800000 */
[----:B------:R-:W-:-:S07]  /*8570*/  IMAD.MOV.U32 R15, RZ, RZ, -0x1 ;  /* 0xffffffffff0f7424 */ /* 0x000fce00078e00ff */
[----:B-12---:R-:W-:Y:S05]  /*8580*/  WARPSYNC.COLLECTIVE R15, `(.L_x_3701) ;  /* 0x000000000f087348 */ /* 0x006fea0003c00000 */
[----:B------:R-:W-:Y:S01]  /*8590*/  NOP ;  /* 0x0000000000007918 */ /* 0x000fe20000000000 */
[----:B-12---:R-:W-:Y:S01]  /*85a0*/  ENDCOLLECTIVE ;  /* 0x000000000000791b */ /* 0x006fe20003800000 */
.L_x_3701:
[----:B------:R-:W-:Y:S05]  /*85b0*/  BSYNC B0 ;  /* 0x0000000000007941 */ /* 0x000fea0003800000 */
.L_x_3700:
[----:B------:R-:W-:Y:S05]  /*85c0*/  BRA `(.L_x_3702) ;  /* 0xffffffc400107947 */ /* 0x000fea000383ffff */
.L_x_3635:
[----:B------:R-:W-:Y:S01]  /*85d0*/  BSSY B0, `(.L_x_3703) ;  /* 0x0000005000007945 */ /* 0x000fe20003800000 */
[----:B------:R-:W-:-:S07]  /*85e0*/  IMAD.MOV.U32 R15, RZ, RZ, -0x1 ;  /* 0xffffffffff0f7424 */ /* 0x000fce00078e00ff */
[----:B------:R-:W-:Y:S05]  /*85f0*/  WARPSYNC.COLLECTIVE R15, `(.L_x_3704) ;  /* 0x000000000f087348 */ /* 0x000fea0003c00000 */
[----:B------:R-:W-:Y:S01]  /*8600*/  NOP ;  /* 0x0000000000007918 */ /* 0x000fe20000000000 */
[----:B------:R-:W-:Y:S01]  /*8610*/  ENDCOLLECTIVE ;  /* 0x000000000000791b */ /* 0x000fe20003800000 */
.L_x_3704:
[----:B------:R-:W-:Y:S05]  /*8620*/  BSYNC B0 ;  /* 0x0000000000007941 */ /* 0x000fea0003800000 */
.L_x_3703:
[----:B------:R-:W-:Y:S05]  /*8630*/  BRA `(.L_x_3705) ;  /* 0xffffffc800f07947 */ /* 0x000fea000383ffff */
.L_x_3647:
[----:B------:R-:W-:Y:S01]  /*8640*/  BSSY B0, `(.L_x_3706) ;  /* 0x0000005000007945 */ /* 0x000fe20003800000 */
[----:B------:R-:W-:-:S07]  /*8650*/  IMAD.MOV.U32 R15, RZ, RZ, -0x1 ;  /* 0xffffffffff0f7424 */ /* 0x000fce00078e00ff */
[----:B------:R-:W-:Y:S05]  /*8660*/  WARPSYNC.COLLECTIVE R15, `(.L_x_3707) ;  /* 0x000000000f087348 */ /* 0x000fea0003c00000 */
[----:B------:R-:W-:Y:S01]  /*8670*/  NOP ;  /* 0x0000000000007918 */ /* 0x000fe20000000000 */
[----:B------:R-:W-:Y:S01]  /*8680*/  ENDCOLLECTIVE ;  /* 0x000000000000791b */ /* 0x000fe20003800000 */
.L_x_3707:
[----:B------:R-:W-:Y:S05]  /*8690*/  BSYNC B0 ;  /* 0x0000000000007941 */ /* 0x000fea0003800000 */
.L_x_3706:
[----:B------:R-:W-:Y:S05]  /*86a0*/  BRA `(.L_x_3708) ;  /* 0xffffffd000087947 */ /* 0x000fea000383ffff */
.L_x_3660:
[----:B------:R-:W-:Y:S01]  /*86b0*/  BSSY B0, `(.L_x_3709) ;  /* 0x0000005000007945 */ /* 0x000fe20003800000 */
[----:B------:R-:W-:-:S07]  /*86c0*/  IMAD.MOV.U32 R15, RZ, RZ, -0x1 ;  /* 0xffffffffff0f7424 */ /* 0x000fce00078e00ff */
[----:B------:R-:W-:Y:S05]  /*86d0*/  WARPSYNC.COLLECTIVE R15, `(.L_x_3710) ;  /* 0x000000000f087348 */ /* 0x000fea0003c00000 */
[----:B------:R-:W-:Y:S01]  /*86e0*/  NOP ;  /* 0x0000000000007918 */ /* 0x000fe20000000000 */
[----:B------:R-:W-:Y:S01]  /*86f0*/  ENDCOLLECTIVE ;  /* 0x000000000000791b */ /* 0x000fe20003800000 */
.L_x_3710:
[----:B------:R-:W-:Y:S05]  /*8700*/  BSYNC B0 ;  /* 0x0000000000007941 */ /* 0x000fea0003800000 */
.L_x_3709:
[----:B------:R-:W-:Y:S05]  /*8710*/  BRA `(.L_x_3711) ;  /* 0xffffffd400247947 */ /* 0x000fea000383ffff */
.L_x_3669:
[----:B-1----:R1:W2:Y:S02]  /*8720*/  SYNCS.PHASECHK.TRANS64.TRYWAIT P0, [R0+URZ+0x26820], R3 ;  /* 0x02682003000075a7 */ /* 0x0022a4000800017f */
[----:B--2---:R-:W-:Y:S05]  /*8730*/  @!P0 NANOSLEEP.SYNCS 0x989680 ;  /* 0x009896800000895d */ /* 0x004fea0003900000 */
[----:B------:R-:W2:Y:S02]  /*8740*/  @!P0 SYNCS.PHASECHK.TRANS64 P0, [R0+URZ+0x26820], R3 ;  /* 0x02682003000085a7 */ /* 0x000ea4000800007f */
[----:B--2---:R-:W-:Y:S05]  /*8750*/  @!P0 BRA `(.L_x_3669) ;  /* 0xfffffffc00f08947 */ /* 0x004fea000383ffff */
[----:B------:R-:W-:Y:S05]  /*8760*/  BRA `(.L_x_3712) ;  /* 0xffffffd800e07947 */ /* 0x000fea000383ffff */
.L_x_3673:
[----:B-1----:R1:W2:Y:S02]  /*8770*/  SYNCS.PHASECHK.TRANS64.TRYWAIT P1, [R0+URZ+0x26840], R20 ;  /* 0x02684014000075a7 */ /* 0x0022a4000802017f */
[----:B--2---:R-:W-:Y:S05]  /*8780*/  @!P1 NANOSLEEP.SYNCS 0x989680 ;  /* 0x009896800000995d */ /* 0x004fea0003900000 */
[----:B------:R-:W2:Y:S02]  /*8790*/  @!P1 SYNCS.PHASECHK.TRANS64 P1, [R0+URZ+0x26840], R20 ;  /* 0x02684014000095a7 */ /* 0x000ea4000802007f */
[----:B--2---:R-:W-:Y:S05]  /*87a0*/  @!P1 BRA `(.L_x_3673) ;  /* 0xfffffffc00f09947 */ /* 0x004fea000383ffff */
[----:B------:R-:W-:Y:S05]  /*87b0*/  BRA `(.L_x_3713) ;  /* 0xffffffe400307947 */ /* 0x000fea000383ffff */
.L_x_3675:
[----:B--2---:R2:W3:Y:S02]  /*87c0*/  SYNCS.PHASECHK.TRANS64.TRYWAIT P1, [R0+URZ+0x26828], R20 ;  /* 0x02682814000075a7 */ /* 0x0044e4000802017f */
[----:B---3--:R-:W-:Y:S05]  /*87d0*/  @!P1 NANOSLEEP.SYNCS 0x989680 ;  /* 0x009896800000995d */ /* 0x008fea0003900000 */
[----:B------:R-:W3:Y:S02]  /*87e0*/  @!P1 SYNCS.PHASECHK.TRANS64 P1, [R0+URZ+0x26828], R20 ;  /* 0x02682814000095a7 */ /* 0x000ee4000802007f */
[----:B---3--:R-:W-:Y:S05]  /*87f0*/  @!P1 BRA `(.L_x_3675) ;  /* 0xfffffffc00f09947 */ /* 0x008fea000383ffff */
[----:B------:R-:W-:Y:S05]  /*8800*/  BRA `(.L_x_3714) ;  /* 0xffffffe400dc7947 */ /* 0x000fea000383ffff */
.L_x_3677:
[----:B---3--:R3:W4:Y:S02]  /*8810*/  SYNCS.PHASECHK.TRANS64.TRYWAIT P1, [R0+URZ+0x26848], R20 ;  /* 0x02684814000075a7 */ /* 0x008724000802017f */
[----:B----4-:R-:W-:Y:S05]  /*8820*/  @!P1 NANOSLEEP.SYNCS 0x989680 ;  /* 0x009896800000995d */ /* 0x010fea0003900000 */
[----:B------:R-:W4:Y:S02]  /*8830*/  @!P1 SYNCS.PHASECHK.TRANS64 P1, [R0+URZ+0x26848], R20 ;  /* 0x02684814000095a7 */ /* 0x000f24000802007f */
[----:B----4-:R-:W-:Y:S05]  /*8840*/  @!P1 BRA `(.L_x_3677) ;  /* 0xfffffffc00f09947 */ /* 0x010fea000383ffff */
[----:B------:R-:W-:Y:S05]  /*8850*/  BRA `(.L_x_3715) ;  /* 0xffffffe800687947 */ /* 0x000fea000383ffff */
.L_x_3679:
[----:B------:R-:W-:-:S07]  /*8860*/  SHF.L.U32 R5, R9, 0x1f, RZ ;  /* 0x0000001f09057819 */ /* 0x000fce00000006ff */
.L_x_3716:
[----:B--2---:R2:W3:Y:S02]  /*8870*/  SYNCS.PHASECHK.TRANS64.TRYWAIT P1, [R0+URZ+0x26820], R5 ;  /* 0x02682005000075a7 */ /* 0x0044e4000802017f */
[----:B---3--:R-:W-:Y:S05]  /*8880*/  @!P1 NANOSLEEP.SYNCS 0x989680 ;  /* 0x009896800000995d */ /* 0x008fea0003900000 */
[----:B------:R-:W3:Y:S02]  /*8890*/  @!P1 SYNCS.PHASECHK.TRANS64 P1, [R0+URZ+0x26820], R5 ;  /* 0x02682005000095a7 */ /* 0x000ee4000802007f */
[----:B---3--:R-:W-:Y:S05]  /*88a0*/  @!P1 BRA `(.L_x_3716) ;  /* 0xfffffffc00f09947 */ /* 0x008fea000383ffff */
[----:B------:R-:W-:Y:S05]  /*88b0*/  BRA `(.L_x_3717) ;  /* 0xffffffec00047947 */ /* 0x000fea000383ffff */
.L_x_3682:
[----:B--2---:R2:W3:Y:S02]  /*88c0*/  SYNCS.PHASECHK.TRANS64.TRYWAIT P1, [R0+URZ+0x26840], R7 ;  /* 0x02684007000075a7 */ /* 0x0044e4000802017f */
[----:B---3--:R-:W-:Y:S05]  /*88d0*/  @!P1 NANOSLEEP.SYNCS 0x989680 ;  /* 0x009896800000995d */ /* 0x008fea0003900000 */
[----:B------:R-:W3:Y:S02]  /*88e0*/  @!P1 SYNCS.PHASECHK.TRANS64 P1, [R0+URZ+0x26840], R7 ;  /* 0x02684007000095a7 */ /* 0x000ee4000802007f */
[----:B---3--:R-:W-:Y:S05]  /*88f0*/  @!P1 BRA `(.L_x_3682) ;  /* 0xfffffffc00f09947 */ /* 0x008fea000383ffff */
[----:B------:R-:W-:Y:S05]  /*8900*/  BRA `(.L_x_3718) ;  /* 0xffffffec00ac7947 */ /* 0x000fea000383ffff */
.L_x_3684:
[----:B---3--:R3:W4:Y:S02]  /*8910*/  SYNCS.PHASECHK.TRANS64.TRYWAIT P1, [R0+URZ+0x26828], R7 ;  /* 0x02682807000075a7 */ /* 0x008724000802017f */
[----:B----4-:R-:W-:Y:S05]  /*8920*/  @!P1 NANOSLEEP.SYNCS 0x989680 ;  /* 0x009896800000995d */ /* 0x010fea0003900000 */
[----:B------:R-:W4:Y:S02]  /*8930*/  @!P1 SYNCS.PHASECHK.TRANS64 P1, [R0+URZ+0x26828], R7 ;  /* 0x02682807000095a7 */ /* 0x000f24000802007f */
[----:B----4-:R-:W-:Y:S05]  /*8940*/  @!P1 BRA `(.L_x_3684) ;  /* 0xfffffffc00f09947 */ /* 0x010fea000383ffff */
[----:B------:R-:W-:Y:S05]  /*8950*/  BRA `(.L_x_3719) ;  /* 0xfffffff000507947 */ /* 0x000fea000383ffff */
.L_x_3686:
[----:B----4-:R4:W1:Y:S02]  /*8960*/  SYNCS.PHASECHK.TRANS64.TRYWAIT P0, [R3+URZ+0x26840], R2 ;  /* 0x02684002030075a7 */ /* 0x010864000800017f */
[----:B-1----:R-:W-:Y:S05]  /*8970*/  @!P0 NANOSLEEP.SYNCS 0x989680 ;  /* 0x009896800000895d */ /* 0x002fea0003900000 */
[----:B------:R-:W1:Y:S02]  /*8980*/  @!P0 SYNCS.PHASECHK.TRANS64 P0, [R3+URZ+0x26840], R2 ;  /* 0x02684002030085a7 */ /* 0x000e64000800007f */
[----:B-1----:R-:W-:Y:S05]  /*8990*/  @!P0 BRA `(.L_x_3686) ;  /* 0xfffffffc00f08947 */ /* 0x002fea000383ffff */
[----:B------:R-:W-:Y:S05]  /*89a0*/  BRA `(.L_x_3720) ;  /* 0xfffffff000f47947 */ /* 0x000fea000383ffff */
.L_x_3688:
[----:B------:R-:W-:Y:S01]  /*89b0*/  BSSY B0, `(.L_x_3721) ;  /* 0x0000006000007945 */ /* 0x000fe20003800000 */
[----:B------:R-:W-:-:S07]  /*89c0*/  IMAD.MOV.U32 R15, RZ, RZ, -0x1 ;  /* 0xffffffffff0f7424 */ /* 0x000fce00078e00ff */
[----:B------:R-:W-:Y:S05]  /*89d0*/  WARPSYNC.COLLECTIVE R15, `(.L_x_3722) ;  /* 0x000000000f0c7348 */ /* 0x000fea0003c00000 */
[----:B------:R-:W-:Y:S02]  /*89e0*/  ELECT P6, UR62, PT ;  /* 0x00000000003e782f */ /* 0x000fe400038c0000 */
[----:B------:R-:W-:Y:S01]  /*89f0*/  MOV R14, UR62 ;  /* 0x0000003e000e7c02 */ /* 0x000fe20008000f00 */
[----:B------:R-:W-:Y:S10]  /*8a00*/  ENDCOLLECTIVE ;  /* 0x000000000000791b */ /* 0x000ff40003800000 */
.L_x_3722:
[----:B------:R-:W-:Y:S05]  /*8a10*/  BSYNC B0 ;  /* 0x0000000000007941 */ /* 0x000fea0003800000 */
.L_x_3721:
[----:B------:R-:W-:Y:S01]  /*8a20*/  PLOP3.LUT P0, PT, P6, PT, PT, 0x80, 0x0 ;  /* 0x000000000000781c */ /* 0x000fe2000370f070 */
[----:B------:R-:W-:-:S12]  /*8a30*/  BRA `(.L_x_3723) ;  /* 0xfffffff400b87947 */ /* 0x000fd8000383ffff */
.L_x_3690:
[----:B-1----:R1:W2:Y:S02]  /*8a40*/  SYNCS.PHASECHK.TRANS64.TRYWAIT P1, [R6+URZ], R5 ;  /* 0x00000005060075a7 */ /* 0x0022a4000802017f */
[----:B--2---:R-:W-:Y:S05]  /*8a50*/  @!P1 NANOSLEEP.SYNCS 0x989680 ;  /* 0x009896800000995d */ /* 0x004fea0003900000 */
[----:B------:R-:W2:Y:S02]  /*8a60*/  @!P1 SYNCS.PHASECHK.TRANS64 P1, [R6+URZ], R5 ;  /* 0x00000005060095a7 */ /* 0x000ea4000802007f */
[----:B--2---:R-:W-:Y:S05]  /*8a70*/  @!P1 BRA `(.L_x_3690) ;  /* 0xfffffffc00f09947 */ /* 0x004fea000383ffff */
[----:B------:R-:W-:Y:S05]  /*8a80*/  BRA `(.L_x_3724) ;  /* 0xfffffff400f87947 */ /* 0x000fea000383ffff */
.L_x_3691:
[----:B--2---:R2:W3:Y:S02]  /*8a90*/  SYNCS.PHASECHK.TRANS64.TRYWAIT P1, [R3+URZ], R2 ;  /* 0x00000002030075a7 */ /* 0x0044e4000802017f */
[----:B---3--:R-:W-:Y:S05]  /*8aa0*/  @!P1 NANOSLEEP.SYNCS 0x989680 ;  /* 0x009896800000995d */ /* 0x008fea0003900000 */
[----:B------:R-:W3:Y:S02]  /*8ab0*/  @!P1 SYNCS.PHASECHK.TRANS64 P1, [R3+URZ], R2 ;  /* 0x00000002030095a7 */ /* 0x000ee4000802007f */
[----:B---3--:R-:W-:Y:S05]  /*8ac0*/  @!P1 BRA `(.L_x_3691) ;  /* 0xfffffffc00f09947 */ /* 0x008fea000383ffff */
[----:B------:R-:W-:Y:S05]  /*8ad0*/  BRA `(.L_x_3725) ;  /* 0xfffffff400ec7947 */ /* 0x000fea000383ffff */
.L_x_3693:
[----:B--2---:R2:W3:Y:S02]  /*8ae0*/  SYNCS.PHASECHK.TRANS64.TRYWAIT P0, [R0+URZ], R5 ;  /* 0x00000005000075a7 */ /* 0x0044e4000800017f */
[----:B---3--:R-:W-:Y:S05]  /*8af0*/  @!P0 NANOSLEEP.SYNCS 0x989680 ;  /* 0x009896800000895d */ /* 0x008fea0003900000 */
[----:B------:R-:W3:Y:S02]  /*8b00*/  @!P0 SYNCS.PHASECHK.TRANS64 P0, [R0+URZ], R5 ;  /* 0x00000005000085a7 */ /* 0x000ee4000800007f */
[----:B---3--:R-:W-:Y:S05]  /*8b10*/  @!P0 BRA `(.L_x_3693) ;  /* 0xfffffffc00f08947 */ /* 0x008fea000383ffff */
[----:B------:R-:W-:Y:S05]  /*8b20*/  BRA `(.L_x_3726) ;  /* 0xfffffff400f07947 */ /* 0x000fea000383ffff */
.L_x_3727:
        /* <DEDUP_REMOVED lines=13> */
.L_x_6578:


//--------------------- .text._ZN7cutlass13device_kernelIN5flash11enable_sm90INS1_16FlashAttnBwdSm90INS1_25CollectiveMainloopBwdSm90ILi2ELi2ELi2EN4cute5tupleIJNS5_1CILi1EEES8_S8_EEENS6_IJNS7_ILi64EEENS7_ILi128EEENS7_ILi96EEEEEENS_10bfloat16_tEfNS_4arch4Sm90ELb0ELb0ELb0ELb1ELb0ELb1ELb0ELb0ELi2ELi1ELi2ELi1ELb1EEENS1_21CollectiveEpilogueBwdISD_SE_SG_Li256ELb1ELb0ELi1EEENS1_19SingleTileSchedulerILb1ELb0ELb0ELi128EEEEEEEEEvNT_6ParamsE --------------------------
	.section	.text._ZN7cutlass13device_kernelIN5flash11enable_sm90INS1_16FlashAttnBwdSm90INS1_25CollectiveMainloopBwdSm90ILi2ELi2ELi2EN4cute5tupleIJNS5_1CILi1EEES8_S8_EEENS6_IJNS7_ILi64EEENS7_ILi128EEENS7_ILi96EEEEEENS_10bfloat16_tEfNS_4arch4Sm90ELb0ELb0ELb0ELb1ELb0ELb1ELb0ELb0ELi2ELi1ELi2ELi1ELb1EEENS1_21CollectiveEpilogueBwdISD_SE_SG_Li256ELb1ELb0ELi1EEENS1_19SingleTileSchedulerILb1ELb0ELb0ELi128EEEEEEEEEvNT_6ParamsE,"ax",@progbits
	.align	128
.text._ZN7cutlass13device_kernelIN5flash11enable_sm90INS1_16FlashAttnBwdSm90INS1_25CollectiveMainloopBwdSm90ILi2ELi2ELi2EN4cute5tupleIJNS5_1CILi1EEES8_S8_EEENS6_IJNS7_ILi64EEENS7_ILi128EEENS7_ILi96EEEEEENS_10bfloat16_tEfNS_4arch4Sm90ELb0ELb0ELb0ELb1ELb0ELb1ELb0ELb0ELi2ELi1ELi2ELi1ELb1EEENS1_21CollectiveEpilogueBwdISD_SE_SG_Li256ELb1ELb0ELi1EEENS1_19SingleTileSchedulerILb1ELb0ELb0ELi128EEEEEEEEEvNT_6ParamsE:
        .type           _ZN7cutlass13device_kernelIN5flash11enable_sm90INS1_16FlashAttnBwdSm90INS1_25CollectiveMainloopBwdSm90ILi2ELi2ELi2EN4cute5tupleIJNS5_1CILi1EEES8_S8_EEENS6_IJNS7_ILi64EEENS7_ILi128EEENS7_ILi96EEEEEENS_10bfloat16_tEfNS_4arch4Sm90ELb0ELb0ELb0ELb1ELb0ELb1ELb0ELb0ELi2ELi1ELi2ELi1ELb1EEENS1_21CollectiveEpilogueBwdISD_SE_SG_Li256ELb1ELb0ELi1EEENS1_19SingleTileSchedulerILb1ELb0ELb0ELi128EEEEEEEEEvNT_6ParamsE,@function
        .size           _ZN7cutlass13device_kernelIN5flash11enable_sm90INS1_16FlashAttnBwdSm90INS1_25CollectiveMainloopBwdSm90ILi2ELi2ELi2EN4cute5tupleIJNS5_1CILi1EEES8_S8_EEENS6_IJNS7_ILi64EEENS7_ILi128EEENS7_ILi96EEEEEENS_10bfloat16_tEfNS_4arch4Sm90ELb0ELb0ELb0ELb1ELb0ELb1ELb0ELb0ELi2ELi1ELi2ELi1ELb1EEENS1_21CollectiveEpilogueBwdISD_SE_SG_Li256ELb1ELb0ELi1EEENS1_19SingleTileSchedulerILb1ELb0ELb0ELi128EEEEEEEEEvNT_6ParamsE,(.L_x_6579 - _ZN7cutlass13device_kernelIN5flash11enable_sm90INS1_16FlashAttnBwdSm90INS1_25CollectiveMainloopBwdSm90ILi2ELi2ELi2EN4cute5tupleIJNS5_1CILi1EEES8_S8_EEENS6_IJNS7_ILi64EEENS7_ILi128EEENS7_ILi96EEEEEENS_10bfloat16_tEfNS_4arch4Sm90ELb0ELb0ELb0ELb1ELb0ELb1ELb0ELb0ELi2ELi1ELi2ELi1ELb1EEENS1_21CollectiveEpilogueBwdISD_SE_SG_Li256ELb1ELb0ELi1EEENS1_19SingleTileSchedulerILb1ELb0ELb0ELi128EEEEEEEEEvNT_6ParamsE)
        .other          _ZN7cutlass13device_kernelIN5flash11enable_sm90INS1_16FlashAttnBwdSm90INS1_25CollectiveMainloopBwdSm90ILi2ELi2ELi2EN4cute5tupleIJNS5_1CILi1EEES8_S8_EEENS6_IJNS7_ILi64EEENS7_ILi128EEENS7_ILi96EEEEEENS_10bfloat16_tEfNS_4arch4Sm90ELb0ELb0ELb0ELb1ELb0ELb1ELb0ELb0ELi2ELi1ELi2ELi1ELb1EEENS1_21CollectiveEpilogueBwdISD_SE_SG_Li256ELb1ELb0ELi1EEENS1_19SingleTileSchedulerILb1ELb0ELb0ELi128EEEEEEEEEvNT_6ParamsE,@"STO_CUDA_ENTRY STV_DEFAULT"
_ZN7cutlass13device_kernelIN5flash11enable_sm90INS1_16FlashAttnBwdSm90INS1_25CollectiveMainloopBwdSm90ILi2ELi2ELi2EN4cute5tupleIJNS5_1CILi1EEES8_S8_EEENS6_IJNS7_ILi64EEENS7_ILi128EEENS7_ILi96EEEEEENS_10bfloat16_tEfNS_4arch4Sm90ELb0ELb0ELb0ELb1ELb0ELb1ELb0ELb0ELi2ELi1ELi2ELi1ELb1EEENS1_21CollectiveEpilogueBwdISD_SE_SG_Li256ELb1ELb0ELi1EEENS1_19SingleTileSchedulerILb1ELb0ELb0ELi128EEEEEEEEEvNT_6ParamsE:
        /* <DEDUP_REMOVED lines=23> */
.L_x_3729:
[----:B------:R-:W-:Y:S05]  /*0170*/  BSYNC B0 ;  /* 0x0000000000007941 */ /* 0x000fea0003800000 */
.L_x_3728:
        /* <DEDUP_REMOVED lines=37> */
.L_x_3730:
        /* <DEDUP_REMOVED lines=22> */
.L_x_3731:
[----:B------:R-:W-:Y:S01]  /*0530*/  PLOP3.LUT P0, PT, PT, PT, UP0, 0x80, 0x0 ;  /* 0x000000000000781c */ /* 0x000fe20003f0f008 */
[----:B------:R-:W-:Y:S01]  /*0540*/  NOP ;  /* 0x0000000000007918 */ /* 0x000fe20000000000 */
[----:B------:R-:W-:Y:S01]  /*0550*/  ULDC.64 UR46, c[0x0][0x208] ;  /* 0x00008200002e7ab9 */ /* 0x000fe20000000a00 */
[----:B------:R-:W-:Y:S01]  /*0560*/  BSSY B6, `(.L_x_3732) ;  /* 0x0000945000067945 */ /* 0x000fe20003800000 */
[----:B-12-4-:R-:W-:Y:S09]  /*0570*/  BAR.SYNC.DEFER_BLOCKING 0x0 ;  /* 0x0000000000007b1d */ /* 0x016ff20000010000 */
[----:B------:R-:W-:Y:S05]  /*0580*/  @!P0 BRA `(.L_x_3733) ;  /* 0x0000005800c88947 */ /* 0x000fea0003800000 */
.L_x_3734:
        /* <DEDUP_REMOVED lines=21> */
.L_x_3735:
        /* <DEDUP_REMOVED lines=14> */
.L_x_3737:
[----:B------:R-:W-:-:S05]  /*07c0*/  ULDC UR4, c[0x0][0x8bc] ;  /* 0x00022f0000047ab9 */ /* 0x000fca0000000800 */
.L_x_3736:
        /* <DEDUP_REMOVED lines=21> */
.L_x_3739:
        /* <DEDUP_REMOVED lines=14> */
.L_x_3740:
        /* <DEDUP_REMOVED lines=10> */
.L_x_3741:
        /* <DEDUP_REMOVED lines=11> */
.L_x_3742:
        /* <DEDUP_REMOVED lines=72> */
.L_x_3745:
        /* <DEDUP_REMOVED lines=15> */
.L_x_3744:
        /* <DEDUP_REMOVED lines=22> */
.L_x_3747:
        /* <DEDUP_REMOVED lines=15> */
.L_x_3746:
[----:B------:R-:W-:Y:S01]  /*1310*/  SHF.R.S32.HI R25, RZ, 0x1f, R22 ;  /* 0x0000001fff197819 */ /* 0x000fe20000011416 */
[----:B------:R-:W-:-:S03]  /*1320*/  UMOV UR4, 0xffffffff ;  /* 0xffffffff00047882 */ /* 0x000fc60000000000 */
[----:B------:R-:W-:-:S04]  /*1330*/  LEA.HI R0, R25, R22, RZ, 0x7 ;  /* 0x0000001619007211 */ /* 0x000fc800078f38ff */
[----:B------:R-:W-:Y:S01]  /*1340*/  SHF.R.S32.HI R16, RZ, 0x7, R0 ;  /* 0x00000007ff107819 */ /* 0x000fe20000011400 */
[----:B------:R-:W-:Y:S06]  /*1350*/  BRA.DIV UR4, `(.L_x_3748) ;  /* 0x00000086049c7947 */ /* 0x000fec000b800000 */
[----:B------:R2:W3:Y:S02]  /*1360*/  SHFL.IDX PT, R14, R16, RZ, 0x1f ;  /* 0x00001fff100e7589 */ /* 0x0004e400000e0000 */
.L_x_3836:
        /* <DEDUP_REMOVED lines=14> */
.L_x_3749:
        /* <DEDUP_REMOVED lines=19> */
.L_x_3751:
        /* <DEDUP_REMOVED lines=119> */
[----:B------:R-:W-:Y:S02]  /*1cf0*/  USHF.R.S32.HI UR7, URZ, 0x6, UR6 ;  /* 0x000000063f077899 */ /* 0x000fe40008011406 */
[----:B------:R-:W-:Y:S01]  /*1d00*/  ULOP3.LUT UR11, UR38, 0x1, URZ, 0xfc, !UPT ;  /* 0x00000001260b7892 */ /* 0x000fe2000f8efc3f */
[----:B------:R-:W-:Y:S01]  /*1d10*/  UMOV UR4, URZ ;  /* 0x0000003f00047c82 */ /* 0x000fe20008000000 */
[----:B------:R-:W-:Y:S01]  /*1d20*/  UMOV UR5, URZ ;  /* 0x0000003f00057c82 */ /* 0x000fe20008000000 */
[----:B------:R-:W-:Y:S01]  /*1d30*/  UMOV UR6, URZ ;  /* 0x0000003f00067c82 */ /* 0x000fe20008000000 */
[----:B-12-4-:R-:W-:-:S08]  /*1d40*/  ULDC UR13, c[0x0][0x744] ;  /* 0x0001d100000d7ab9 */ /* 0x016fd00000000800 */
.L_x_3762:
[----:B------:R-:W-:-:S06]  /*1d50*/  UISETP.NE.AND UP0, UPT, UR11, 0x3, UPT ;  /* 0x000000030b00788c */ /* 0x000fcc000bf05270 */
[----:B------:R-:W-:-:S13]  /*1d60*/  PLOP3.LUT P0, PT, PT, PT, UP0, 0x80, 0x0 ;  /* 0x000000000000781c */ /* 0x000fda0003f0f008 */
[----:B-1----:R-:W-:Y:S05]  /*1d70*/  @!P0 BRA `(.L_x_3752) ;  /* 0x0000000000048947 */ /* 0x002fea0003800000 */
[----:B------:R-:W-:Y:S01]  /*1d80*/  BPT.TRAP 0x1 ;  /* 0x000000040000795c */ /* 0x000fe20000300000 */
.L_x_3752:
[----:B------:R-:W-:Y:S01]  /*1d90*/  R2UR UR8, R18 ;  /* 0x00000000120872ca */ /* 0x000fe200000e0000 */
[----:B------:R-:W-:-:S05]  /*1da0*/  IMAD.U32 R16, RZ, RZ, UR5 ;  /* 0x00000005ff107e24 */ /* 0x000fca000f8e00ff */
[----:B------:R-:W-:-:S07]  /*1db0*/  SHF.L.U32 R16, R16, 0x1f, RZ ;  /* 0x0000001f10107819 */ /* 0x000fce00000006ff */
[----:B------:R-:W-:-:S09]  /*1dc0*/  ULEA UR8, UR6, UR8, 0x3 ;  /* 0x0000000806087291 */ /* 0x000fd2000f8e183f */
[----:B------:R1:W2:Y:S01]  /*1dd0*/  SYNCS.PHASECHK.TRANS64.TRYWAIT P1, [UR8+0x26810], R16 ;  /* 0x02681010ff0075a7 */ /* 0x0002a20008020148 */
[----:B------:R-:W-:Y:S05]  /*1de0*/  @!P0 BRA `(.L_x_3753) ;  /* 0x0000000000048947 */ /* 0x000fea0003800000 */
[----:B------:R-:W-:Y:S01]  /*1df0*/  BPT.TRAP 0x1 ;  /* 0x000000040000795c */ /* 0x000fe20000300000 */
.L_x_3753:
[----:B--2---:R-:W-:Y:S05]  /*1e00*/  @P1 BRA `(.L_x_3754) ;  /* 0x0000000000081947 */ /* 0x004fea0003800000 */
[----:B------:R-:W2:Y:S02]  /*1e10*/  SYNCS.PHASECHK.TRANS64.TRYWAIT P1, [UR8+0x26810], R16 ;  /* 0x02681010ff0075a7 */ /* 0x000ea40008020148 */
[----:B--2---:R-:W-:Y:S05]  /*1e20*/  @!P1 BRA `(.L_x_3755) ;  /* 0x0000007c001c9947 */ /* 0x004fea0003800000 */
.L_x_3754:
        /* <DEDUP_REMOVED lines=67> */
.L_x_3756:
[----:B------:R1:W1:Y:S01]  /*2260*/  SYNCS.PHASECHK.TRANS64.TRYWAIT P1, [UR8+0x26830], R16 ;  /* 0x02683010ff0075a7 */ /* 0x0002620008020148 */
[----:B------:R-:W-:Y:S05]  /*2270*/  @!P0 BRA `(.L_x_3757) ;  /* 0x0000000000048947 */ /* 0x000fea0003800000 */
[----:B------:R-:W-:Y:S01]  /*2280*/  BPT.TRAP 0x1 ;  /* 0x000000040000795c */ /* 0x000fe20000300000 */
.L_x_3757:
[----:B-1----:R-:W-:Y:S05]  /*2290*/  @P1 BRA `(.L_x_3758) ;  /* 0x0000000000081947 */ /* 0x002fea0003800000 */
[----:B------:R-:W1:Y:S02]  /*22a0*/  SYNCS.PHASECHK.TRANS64.TRYWAIT P1, [UR8+0x26830], R16 ;  /* 0x02683010ff0075a7 */ /* 0x000e640008020148 */
[----:B-1----:R-:W-:Y:S05]  /*22b0*/  @!P1 BRA `(.L_x_3759) ;  /* 0x0000007800109947 */ /* 0x002fea0003800000 */
.L_x_3758:
        /* <DEDUP_REMOVED lines=9> */
[----:B------:R-:W-:Y:S01]  /*2350*/  FSEL R22, R157, -INF , P2 ;  /* 0xff8000009d167808 */ /* 0x000fe20001000000 */
[----:B---3--:R-:W-:Y:S01]  /*2360*/  FFMA.FTZ R152, R5, UR13, -R210 ;  /* 0x0000000d05987c23 */ /* 0x008fe200080108d2 */
[----:B------:R-:W-:Y:S01]  /*2370*/  UIADD3 UR10, UR10, 0x18000, URZ ;  /* 0x000180000a0a7890 */ /* 0x000fe2000fffe03f */
[----:B------:R-:W-:Y:S01]  /*2380*/  FSEL R5, R156, -INF , P2 ;  /* 0xff8000009c057808 */ /* 0x000fe20001000000 */
[----:B------:R-:W-:Y:S01]  /*2390*/  FFMA.FTZ R153, R16, UR13, -R211 ;  /* 0x0000000d10997c23 */ /* 0x000fe200080108d3 */
[----:B------:R-:W-:Y:S01]  /*23a0*/  FSEL R156, R165, -INF , P2 ;  /* 0xff800000a59c7808 */ /* 0x000fe20001000000 */
[----:B------:R-:W-:Y:S01]  /*23b0*/  USHF.R.U32.HI UR10, URZ, 0x4, UR10 ;  /* 0x000000043f0a7899 */ /* 0x000fe2000801160a */
[----:B------:R-:W-:Y:S01]  /*23c0*/  FSEL R157, R164, -INF , P2 ;  /* 0xff800000a49d7808 */ /* 0x000fe20001000000 */
[----:B----4-:R-:W-:Y:S01]  /*23d0*/  FFMA.FTZ R213, R22, UR13, -R209 ;  /* 0x0000000d16d57c23 */ /* 0x010fe200080108d1 */
[----:B------:R-:W-:Y:S01]  /*23e0*/  FFMA.FTZ R16, R5, UR13, -R208 ;  /* 0x0000000d05107c23 */ /* 0x000fe200080108d0 */
[----:B------:R-:W-:Y:S01]  /*23f0*/  ULOP3.LUT UR10, UR10, 0x3fff, URZ, 0xc0, !UPT ;  /* 0x00003fff0a0a7892 */ /* 0x000fe2000f8ec03f */
[----:B------:R-:W-:Y:S01]  /*2400*/  FSEL R22, R161, -INF , P2 ;  /* 0xff800000a1167808 */ /* 0x000fe20001000000 */
[----:B------:R-:W-:Y:S01]  /*2410*/  FFMA.FTZ R161, R156, UR13, -R15 ;  /* 0x0000000d9ca17c23 */ /* 0x000fe2000801080f */
[----:B------:R-:W-:Y:S01]  /*2420*/  FSEL R5, R160, -INF , P2 ;  /* 0xff800000a0057808 */ /* 0x000fe20001000000 */
[----:B------:R-:W-:Y:S01]  /*2430*/  ULOP3.LUT UR12, UR10, 0x10000, URZ, 0xfc, !UPT ;  /* 0x000100000a0c7892 */ /* 0x000fe2000f8efc3f */
[----:B------:R-:W-:Y:S01]  /*2440*/  FFMA.FTZ R160, R157, UR13, -R14 ;  /* 0x0000000d9da07c23 */ /* 0x000fe2000801080e */
[----:B------:R-:W-:Y:S01]  /*2450*/  FSEL R156, R169, -INF , P2 ;  /* 0xff800000a99c7808 */ /* 0x000fe20001000000 */
[----:B------:R-:W-:Y:S01]  /*2460*/  FFMA.FTZ R22, R22, UR13, -R21 ;  /* 0x0000000d16167c23 */ /* 0x000fe20008010815 */
[----:B------:R-:W-:Y:S01]  /*2470*/  UIMAD UR12, UR6, 0x300, UR12 ;  /* 0x00000300060c78a4 */ /* 0x000fe2000f8e020c */
[----:B------:R-:W-:Y:S01]  /*2480*/  FSEL R157, R168, -INF , P2 ;  /* 0xff800000a89d7808 */ /* 0x000fe20001000000 */
[----:B------:R-:W-:Y:S01]  /*2490*/  FFMA.FTZ R5, R5, UR13, -R20 ;  /* 0x0000000d05057c23 */ /* 0x000fe20008010814 */
[----:B------:R-:W-:Y:S01]  /*24a0*/  FFMA.FTZ R165, R156, UR13, -R13 ;  /* 0x0000000d9ca57c23 */ /* 0x000fe2000801080d */
[----:B------:R-:W-:Y:S01]  /*24b0*/  FSEL R156, R173, -INF , P2 ;  /* 0xff800000ad9c7808 */ /* 0x000fe20001000000 */
[----:B------:R-:W-:Y:S01]  /*24c0*/  MUFU.EX2 R152, R152 ;  /* 0x0000009800987308 */ /* 0x000fe20000000800 */
        /* <DEDUP_REMOVED lines=19> */
[----:B------:R-:W-:Y:S01]  /*2600*/  FFMA.FTZ R216, R158, UR13, -R7 ;  /* 0x0000000d9ed87c23 */ /* 0x000fe20008010807 */
[----:B------:R-:W-:Y:S01]  /*2610*/  FFMA.FTZ R155, R155, UR13, -R20 ;  /* 0x0000000d9b9b7c23 */ /* 0x000fe20008010814 */
[----:B------:R-:W-:Y:S01]  /*2620*/  FSEL R20, R163, -INF , P1 ;  /* 0xff800000a3147808 */ /* 0x000fe20000800000 */
[----:B------:R1:W-:Y:S01]  /*2630*/  MUFU.EX2 R172, R157 ;  /* 0x0000009d00ac7308 */ /* 0x0003e20000000800 */
[----:B------:R-:W-:Y:S01]  /*2640*/  FFMA.FTZ R209, R154, UR13, -R209 ;  /* 0x0000000d9ad17c23 */ /* 0x000fe200080108d1 */
[----:B------:R-:W-:Y:S01]  /*2650*/  FSEL R211, R180, -INF , P2 ;  /* 0xff800000b4d37808 */ /* 0x000fe20001000000 */
[----:B------:R-:W-:Y:S01]  /*2660*/  ULOP3.LUT UR10, UR10, 0x1000000, URZ, 0xfc, !UPT ;  /* 0x010000000a0a7892 */ /* 0x000fe2000f8efc3f */
[----:B------:R-:W-:Y:S01]  /*2670*/  FFMA.FTZ R20, R20, UR13, -R21 ;  /* 0x0000000d14147c23 */ /* 0x000fe20008010815 */
[----:B------:R-:W-:-:S02]  /*2680*/  FSEL R21, R166, -INF , P1 ;  /* 0xff800000a6157808 */ /* 0x000fc40000800000 */
[----:B------:R-:W-:Y:S01]  /*2690*/  FSEL R214, R181, -INF , P2 ;  /* 0xff800000b5d67808 */ /* 0x000fe20001000000 */
[----:B------:R-:W-:Y:S01]  /*26a0*/  MUFU.EX2 R163, R20 ;  /* 0x0000001400a37308 */ /* 0x000fe20000000800 */
[----:B-1----:R-:W-:Y:S01]  /*26b0*/  FSEL R157, R174, -INF , P1 ;  /* 0xff800000ae9d7808 */ /* 0x002fe20000800000 */
[----:B------:R-:W-:Y:S01]  /*26c0*/  FFMA.FTZ R166, R21, UR13, -R14 ;  /* 0x0000000d15a67c23 */ /* 0x000fe2000801080e */
        /* <DEDUP_REMOVED lines=8> */
[----:B------:R-:W-:-:S02]  /*2750*/  FSEL R208, R177, -INF , P2 ;  /* 0xff800000b1d07808 */ /* 0x000fc40001000000 */
[----:B------:R-:W-:Y:S01]  /*2760*/  FSEL R179, R182, -INF , P1 ;  /* 0xff800000b6b37808 */ /* 0x000fe20000800000 */
[----:B------:R-:W-:Y:S01]  /*2770*/  FFMA.FTZ R170, R15, UR13, -R12 ;  /* 0x0000000d0faa7c23 */ /* 0x000fe2000801080c */
[----:B------:R-:W-:Y:S01]  /*2780*/  FSEL R12, R171, -INF , P1 ;  /* 0xff800000ab0c7808 */ /* 0x000fe20000800000 */
[----:B------:R-:W-:Y:S01]  /*2790*/  FFMA.FTZ R208, R208, UR13, -R11 ;  /* 0x0000000dd0d07c23 */ /* 0x000fe2000801080b */
[----:B------:R-:W-:Y:S01]  /*27a0*/  FSEL R182, R183, -INF , P1 ;  /* 0xff800000b7b67808 */ /* 0x000fe20000800000 */
[----:B------:R-:W-:Y:S01]  /*27b0*/  MUFU.EX2 R169, R156 ;  /* 0x0000009c00a97308 */ /* 0x000fe20000000800 */
[----:B------:R-:W-:Y:S01]  /*27c0*/  FFMA.FTZ R183, R181, UR13, -R10 ;  /* 0x0000000db5b77c23 */ /* 0x000fe2000801080a */
[----:B------:R-:W-:Y:S01]  /*27d0*/  FFMA.FTZ R171, R12, UR13, -R13 ;  /* 0x0000000d0cab7c23 */ /* 0x000fe2000801080d */
[----:B------:R-:W-:Y:S01]  /*27e0*/  FFMA.FTZ R179, R179, UR13, -R8 ;  /* 0x0000000db3b37c23 */ /* 0x000fe20008010808 */
[----:B------:R-:W-:-:S04]  /*27f0*/  FFMA.FTZ R10, R182, UR13, -R9 ;  /* 0x0000000db60a7c23 */ /* 0x000fc80008010809 */
[----:B------:R-:W1:Y:S08]  /*2800*/  MUFU.EX2 R173, R173 ;  /* 0x000000ad00ad7308 */ /* 0x000e700000000800 */
[----:B------:R-:W3:Y:S08]  /*2810*/  MUFU.EX2 R210, R210 ;  /* 0x000000d200d27308 */ /* 0x000ef00000000800 */
[----:B------:R4:W5:Y:S08]  /*2820*/  MUFU.EX2 R177, R215 ;  /* 0x000000d700b17308 */ /* 0x0009700000000800 */
[----:B------:R-:W2:Y:S01]  /*2830*/  MUFU.EX2 R178, R216 ;  /* 0x000000d800b27308 */ /* 0x000ea20000000800 */
[----:B------:R-:W-:-:S02]  /*2840*/  WARPGROUP.DEPBAR.LE gsb0, 0x0 ;  /* 0x00008000000079c5 */ /* 0x000fc40000010000 */
[----:B------:R-:W-:Y:S01]  /*2850*/  WARPGROUP.ARRIVE ;  /* 0x00000000000079c5 */ /* 0x000fe20000000000 */
[----:B----4-:R-:W-:Y:S01]  /*2860*/  FFMA.FTZ R215, R180, UR13, -R11 ;  /* 0x0000000db4d77c23 */ /* 0x010fe2000801080b */
[----:B------:R-:W-:Y:S01]  /*2870*/  FFMA.FTZ R180, R211, UR13, -R8 ;  /* 0x0000000dd3b47c23 */ /* 0x000fe20008010808 */
[----:B------:R-:W-:Y:S02]  /*2880*/  FFMA.FTZ R11, R214, UR13, -R9 ;  /* 0x0000000dd60b7c23 */ /* 0x000fe40008010809 */
        /* <DEDUP_REMOVED lines=8> */
[----:B------:R-:W4:Y:S08]  /*2910*/  MUFU.EX2 R5, R5 ;  /* 0x0000000500057308 */ /* 0x000f300000000800 */
[----:B------:R-:W4:Y:S08]  /*2920*/  MUFU.EX2 R22, R22 ;  /* 0x0000001600167308 */ /* 0x000f300000000800 */
[----:B------:R-:W4:Y:S08]  /*2930*/  MUFU.EX2 R160, R160 ;  /* 0x000000a000a07308 */ /* 0x000f300000000800 */
[----:B------:R-:W4:Y:S08]  /*2940*/  MUFU.EX2 R161, R161 ;  /* 0x000000a100a17308 */ /* 0x000f300000000800 */
[----:B------:R-:W4:Y:S01]  /*2950*/  MUFU.EX2 R166, R166 ;  /* 0x000000a600a67308 */ /* 0x000f220000000800 */
[----:B------:R-:W-:-:S02]  /*2960*/  WARPGROUP.DEPBAR.LE gsb0, 0x0 ;  /* 0x00008000000079c5 */ /* 0x000fc40000010000 */
[----:B------:R-:W-:-:S05]  /*2970*/  WARPGROUP.ARRIVE ;  /* 0x00000000000079c5 */ /* 0x000fca0000000000 */
[----:B------:R-:W4:Y:S01]  /*2980*/  MUFU.EX2 R167, R167 ;  /* 0x000000a700a77308 */ /* 0x000f220000000800 */
[----:B------:R-:W-:Y:S01]  /*2990*/  HGMMA.64x64x16.F32.BF16 R120, R188, gdesc[UR12], R120, gsb0 ;  /* 0x00e0000cbc787df0 */ /* 0x000fe20008001878 */
[----:B------:R-:W-:Y:S01]  /*29a0*/  UIADD3 UR14, UR12, 0x102, URZ ;  /* 0x000001020c0e7890 */ /* 0x000fe2000fffe03f */
[----:B------:R-:W-:-:S05]  /*29b0*/  UMOV UR15, 0x80000020 ;  /* 0x80000020000f7882 */ /* 0x000fca0000000000 */
[----:B------:R-:W4:Y:S08]  /*29c0*/  MUFU.EX2 R164, R164 ;  /* 0x000000a400a47308 */ /* 0x000f300000000800 */
[----:B------:R-:W4:Y:S08]  /*29d0*/  MUFU.EX2 R165, R165 ;  /* 0x000000a500a57308 */ /* 0x000f300000000800 */
[----:B------:R-:W-:Y:S08]  /*29e0*/  MUFU.EX2 R168, R168 ;  /* 0x000000a800a87308 */ /* 0x000ff00000000800 */
        /* <DEDUP_REMOVED lines=27> */
[----:B------:R-:W3:Y:S04]  /*2ba0*/  LDS.64 R20, [R212+0x1e220] ;  /* 0x01e22000d4147984 */ /* 0x000ee80000000a00 */
[----:B------:R-:W5:Y:S04]  /*2bb0*/  LDS.64 R12, [R212+0x1e260] ;  /* 0x01e26000d40c7984 */ /* 0x000f680000000a00 */
[----:B------:R-:W2:Y:S04]  /*2bc0*/  LDS.64 R6, [R212+0x1e2a0] ;  /* 0x01e2a000d4067984 */ /* 0x000ea80000000a00 */
[----:B------:R-:W4:Y:S04]  /*2bd0*/  LDS.64 R154, [R212+0x1e240] ;  /* 0x01e24000d49a7984 */ /* 0x000f280000000a00 */
[----:B------:R-:W4:Y:S04]  /*2be0*/  LDS.64 R156, [R212+0x1e280] ;  /* 0x01e28000d49c7984 */ /* 0x000f280000000a00 */
[----:B------:R-:W4:Y:S04]  /*2bf0*/  LDS.64 R174, [R212+0x1e2e0] ;  /* 0x01e2e000d4ae7984 */ /* 0x000f280000000a00 */
[----:B------:R-:W4:Y:S01]  /*2c00*/  LDS.64 R158, [R212+0x1e2c0] ;  /* 0x01e2c000d49e7984 */ /* 0x000f220000000a00 */
[--C-:B-1----:R-:W-:Y:S01]  /*2c10*/  FADD.FTZ R181, R120, -R14.reuse ;  /* 0x8000000e78b57221 */ /* 0x102fe20000010000 */
[--C-:B------:R-:W-:Y:S01]  /*2c20*/  FADD.FTZ R120, R121, -R15.reuse ;  /* 0x8000000f79787221 */ /* 0x100fe20000010000 */
[----:B------:R-:W-:Y:S01]  /*2c30*/  FADD.FTZ R15, R123, -R15 ;  /* 0x8000000f7b0f7221 */ /* 0x000fe20000010000 */
[----:B------:R-:W-:Y:S01]  /*2c40*/  FADD.FTZ R14, R122, -R14 ;  /* 0x8000000e7a0e7221 */ /* 0x000fe20000010000 */
[--C-:B---3--:R-:W-:Y:S01]  /*2c50*/  FADD.FTZ R121, R124, -R20.reuse ;  /* 0x800000147c797221 */ /* 0x108fe20000010000 */
[----:B------:R-:W-:Y:S01]  /*2c60*/  FADD.FTZ R123, R126, -R20 ;  /* 0x800000147e7b7221 */ /* 0x000fe20000010000 */
[--C-:B------:R-:W-:Y:S01]  /*2c70*/  FADD.FTZ R20, R125, -R21.reuse ;  /* 0x800000157d147221 */ /* 0x100fe20000010000 */
[----:B------:R-:W-:Y:S01]  /*2c80*/  FADD.FTZ R122, R127, -R21 ;  /* 0x800000157f7a7221 */ /* 0x000fe20000010000 */
[--C-:B-----5:R-:W-:Y:S01]  /*2c90*/  FADD.FTZ R125, R132, -R12.reuse ;  /* 0x8000000c847d7221 */ /* 0x120fe20000010000 */
[----:B------:R-:W-:Y:S01]  /*2ca0*/  FADD.FTZ R127, R134, -R12 ;  /* 0x8000000c867f7221 */ /* 0x000fe20000010000 */
[--C-:B------:R-:W-:Y:S01]  /*2cb0*/  FADD.FTZ R12, R133, -R13.reuse ;  /* 0x8000000d850c7221 */ /* 0x100fe20000010000 */
[----:B------:R-:W-:Y:S01]  /*2cc0*/  FADD.FTZ R126, R135, -R13 ;  /* 0x8000000d877e7221 */ /* 0x000fe20000010000 */
[----:B------:R-:W-:Y:S01]  /*2cd0*/  FMUL.FTZ R14, R173, R14 ;  /* 0x0000000ead0e7220 */ /* 0x000fe20000410000 */
[----:B------:R-:W1:Y:S01]  /*2ce0*/  MUFU.EX2 R13, R215 ;  /* 0x000000d7000d7308 */ /* 0x000e620000000800 */
[----:B------:R-:W-:Y:S01]  /*2cf0*/  FMUL.FTZ R15, R210, R15 ;  /* 0x0000000fd20f7220 */ /* 0x000fe20000410000 */
[--C-:B--2---:R-:W-:Y:S01]  /*2d00*/  FADD.FTZ R133, R140, -R6.reuse ;  /* 0x800000068c857221 */ /* 0x104fe20000010000 */
[----:B------:R-:W-:Y:S01]  /*2d10*/  FADD.FTZ R6, R142, -R6 ;  /* 0x800000068e067221 */ /* 0x000fe20000010000 */
[----:B------:R-:W-:Y:S01]  /*2d20*/  FADD.FTZ R143, R143, -R7 ;  /* 0x800000078f8f7221 */ /* 0x000fe20000010000 */
[--C-:B----4-:R-:W-:Y:S01]  /*2d30*/  FADD.FTZ R128, R128, -R154.reuse ;  /* 0x8000009a80807221 */ /* 0x110fe20000010000 */
[----:B------:R-:W-:Y:S01]  /*2d40*/  FADD.FTZ R21, R130, -R154 ;  /* 0x8000009a82157221 */ /* 0x000fe20000010000 */
[--C-:B------:R-:W-:Y:S01]  /*2d50*/  FADD.FTZ R154, R137, -R157.reuse ;  /* 0x8000009d899a7221 */ /* 0x100fe20000010000 */
[----:B------:R-:W-:Y:S01]  /*2d60*/  FADD.FTZ R130, R139, -R157 ;  /* 0x8000009d8b827221 */ /* 0x000fe20000010000 */
[--C-:B------:R-:W-:Y:S01]  /*2d70*/  FADD.FTZ R124, R131, -R155.reuse ;  /* 0x8000009b837c7221 */ /* 0x100fe20000010000 */
[----:B------:R-:W-:Y:S01]  /*2d80*/  F2FP.BF16.F32.PACK_AB R157, R15, R14 ;  /* 0x0000000e0f9d723e */ /* 0x000fe200000010ff */
[----:B------:R-:W-:Y:S01]  /*2d90*/  FADD.FTZ R129, R129, -R155 ;  /* 0x8000009b81817221 */ /* 0x000fe20000010000 */
        /* <DEDUP_REMOVED lines=77> */
[----:B------:R-:W-:Y:S01]  /*3270*/  F2FP.BF16.F32.PACK_AB R175, R10, R179 ;  /* 0x000000b30aaf723e */ /* 0x000fe200000010ff */
[----:B------:R-:W-:-:S02]  /*3280*/  WARPGROUP.DEPBAR.LE gsb0, 0x0 ;  /* 0x00008000000079c5 */ /* 0x000fc40000010000 */
[----:B------:R-:W-:Y:S01]  /*3290*/  F2FP.BF16.F32.PACK_AB R120, R22, R5 ;  /* 0x000000051678723e */ /* 0x000fe200000010ff */
[----:B------:R-:W-:Y:S01]  /*32a0*/  IMAD R5, R23, 0x1000, R18 ;  /* 0x0000100017057824 */ /* 0x000fe200078e0212 */
[----:B------:R-:W-:Y:S02]  /*32b0*/  F2FP.BF16.F32.PACK_AB R121, R163, R162 ;  /* 0x000000a2a379723e */ /* 0x000fe400000010ff */
[----:B------:R-:W-:Y:S02]  /*32c0*/  F2FP.BF16.F32.PACK_AB R122, R161, R160 ;  /* 0x000000a0a17a723e */ /* 0x000fe400000010ff */
[----:B------:R-:W-:Y:S02]  /*32d0*/  F2FP.BF16.F32.PACK_AB R123, R167, R166 ;  /* 0x000000a6a77b723e */ /* 0x000fe400000010ff */
[----:B------:R-:W-:Y:S02]  /*32e0*/  F2FP.BF16.F32.PACK_AB R166, R169, R168 ;  /* 0x000000a8a9a6723e */ /* 0x000fe400000010ff */
[----:B------:R-:W-:Y:S01]  /*32f0*/  WARPGROUP.ARRIVE ;  /* 0x00000000000079c5 */ /* 0x000fe20000000000 */
[----:B------:R-:W-:-:S05]  /*3300*/  F2FP.BF16.F32.PACK_AB R167, R178, R177 ;  /* 0x000000b1b2a7723e */ /* 0x000fca00000010ff */
        /* <DEDUP_REMOVED lines=179> */
.L_x_3760:
        /* <DEDUP_REMOVED lines=46> */
.L_x_3761:
        /* <DEDUP_REMOVED lines=62> */
.L_x_3743:
        /* <DEDUP_REMOVED lines=150> */
.L_x_3764:
        /* <DEDUP_REMOVED lines=60> */
.L_x_3766:
[----:B------:R-:W-:Y:S05]  /*5220*/  BSYNC B0 ;  /* 0x0000000000007941 */ /* 0x000fea0003800000 */
.L_x_3765:
        /* <DEDUP_REMOVED lines=22> */
.L_x_3768:
[----:B------:R-:W-:Y:S05]  /*5390*/  BSYNC B0 ;  /* 0x0000000000007941 */ /* 0x000fea0003800000 */
.L_x_3767:
        /* <DEDUP_REMOVED lines=26> */
.L_x_3770:
[----:B------:R-:W-:Y:S05]  /*5540*/  BSYNC B0 ;  /* 0x0000000000007941 */ /* 0x000fea0003800000 */
.L_x_3769:
        /* <DEDUP_REMOVED lines=23> */
.L_x_3763:
        /* <DEDUP_REMOVED lines=41> */
.L_x_3771:
        /* <DEDUP_REMOVED lines=47> */
.L_x_3773:
[----:B------:R-:W-:Y:S05]  /*5c40*/  BSYNC B0 ;  /* 0x0000000000007941 */ /* 0x000fea0003800000 */
.L_x_3772:
        /* <DEDUP_REMOVED lines=21> */
.L_x_3775:
[----:B------:R-:W-:Y:S05]  /*5da0*/  BSYNC B0 ;  /* 0x0000000000007941 */ /* 0x000fea0003800000 */
.L_x_3774:
        /* <DEDUP_REMOVED lines=25> */
.L_x_3777:
[----:B------:R-:W-:Y:S05]  /*5f40*/  BSYNC B0 ;  /* 0x0000000000007941 */ /* 0x000fea0003800000 */
.L_x_3776:
        /* <DEDUP_REMOVED lines=22> */
.L_x_3733:
        /* <DEDUP_REMOVED lines=20> */
.L_x_3779:
        /* <DEDUP_REMOVED lines=13> */
.L_x_3781:
[----:B------:R-:W-:-:S05]  /*62c0*/  ULDC UR5, c[0x0][0x8bc] ;  /* 0x00022f0000057ab9 */ /* 0x000fca0000000800 */
.L_x_3780:
        /* <DEDUP_REMOVED lines=40> */
.L_x_3782:
        /* <DEDUP_REMOVED lines=49> */
.L_x_3796:
        /* <DEDUP_REMOVED lines=21> */
.L_x_3785:
[----:B------:R-:W-:Y:S05]  /*69b0*/  BSYNC B0 ;  /* 0x0000000000007941 */ /* 0x000fea0003800000 */
.L_x_3784:
        /* <DEDUP_REMOVED lines=13> */
.L_x_3787:
[----:B------:R-:W-:Y:S05]  /*6a90*/  BSYNC B0 ;  /* 0x0000000000007941 */ /* 0x000fea0003800000 */
.L_x_3786:
[----:B------:R-:W-:Y:S06]  /*6aa0*/  BAR.ARV 0xa, 0xa0 ;  /* 0x0282800000007b1d */ /* 0x000fec0000002000 */
[----:B------:R-:W-:Y:S04]  /*6ab0*/  BSSY B0, `(.L_x_3788) ;  /* 0x0000003000007945 */ /* 0x000fe80003800000 */
[----:B------:R-:W-:Y:S05]  /*6ac0*/  @!P0 BRA `(.L_x_3789) ;  /* 0x0000000000048947 */ /* 0x000fea0003800000 */
[----:B------:R-:W-:-:S04]  /*6ad0*/  DEPBAR.LE SB0, 0x0 ;  /* 0x000080000000791a */ /* 0x000fc80000000000 */
.L_x_3789:
[----:B------:R-:W-:Y:S05]  /*6ae0*/  BSYNC B0 ;  /* 0x0000000000007941 */ /* 0x000fea0003800000 */
.L_x_3788:
        /* <DEDUP_REMOVED lines=13> */
.L_x_3791:
[----:B------:R-:W-:Y:S05]  /*6bc0*/  BSYNC B0 ;  /* 0x0000000000007941 */ /* 0x000fea0003800000 */
.L_x_3790:
        /* <DEDUP_REMOVED lines=13> */
.L_x_3793:
[----:B------:R-:W-:Y:S05]  /*6ca0*/  BSYNC B0 ;  /* 0x0000000000007941 */ /* 0x000fea0003800000 */
.L_x_3792:
[----:B------:R-:W-:Y:S01]  /*6cb0*/  VIADD R0, R0, 0xfffffffe ;  /* 0xfffffffe00007836 */ /* 0x000fe20000000000 */
[----:B------:R-:W-:Y:S06]  /*6cc0*/  BAR.ARV 0xa, 0xa0 ;  /* 0x0282800000007b1d */ /* 0x000fec0000002000 */
[----:B------:R-:W-:Y:S01]  /*6cd0*/  BSSY B0, `(.L_x_3794) ;  /* 0x0000004000007945 */ /* 0x000fe20003800000 */
[----:B------:R-:W-:-:S03]  /*6ce0*/  ISETP.NE.AND P1, PT, R0, RZ, PT ;  /* 0x000000ff0000720c */ /* 0x000fc60003f25270 */
[----:B------:R-:W-:Y:S10]  /*6cf0*/  @!P0 BRA `(.L_x_3795) ;  /* 0x0000000000048947 */ /* 0x000ff40003800000 */
[----:B------:R-:W-:-:S04]  /*6d00*/  DEPBAR.LE SB0, 0x0 ;  /* 0x000080000000791a */ /* 0x000fc80000000000 */
.L_x_3795:
[----:B------:R-:W-:Y:S05]  /*6d10*/  BSYNC B0 ;  /* 0x0000000000007941 */ /* 0x000fea0003800000 */
.L_x_3794:
[----:B------:R-:W-:Y:S06]  /*6d20*/  BAR.ARV 0xb, 0xa0 ;  /* 0x02c2800000007b1d */ /* 0x000fec0000002000 */
[----:B------:R-:W-:Y:S02]  /*6d30*/  UIADD3 UR5, UR5, 0x2, URZ ;  /* 0x0000000205057890 */ /* 0x000fe4000fffe03f */
[----:B------:R-:W-:Y:S01]  /*6d40*/  UIADD3 UR4, UR4, 0x1, URZ ;  /* 0x0000000104047890 */ /* 0x000fe2000fffe03f */
[----:B------:R-:W-:Y:S11]  /*6d50*/  @P1 BRA `(.L_x_3796) ;  /* 0xfffffff800c01947 */ /* 0x000ff6000383ffff */
[----:B------:R-:W-:-:S12]  /*6d60*/  UIADD3 UR6, UR16, 0x3000, URZ ;  /* 0x0000300010067890 */ /* 0x000fd8000fffe03f */
.L_x_3783:
        /* <DEDUP_REMOVED lines=19> */
.L_x_3798:
[----:B------:R-:W-:Y:S05]  /*6ea0*/  BSYNC B0 ;  /* 0x0000000000007941 */ /* 0x000fea0003800000 */
.L_x_3797:
        /* <DEDUP_REMOVED lines=19> */
.L_x_3800:
[----:B------:R-:W-:Y:S05]  /*6fe0*/  BSYNC B0 ;  /* 0x0000000000007941 */ /* 0x000fea0003800000 */
.L_x_3799:
[----:B------:R-:W-:Y:S06]  /*6ff0*/  BAR.ARV 0xa, 0xa0 ;  /* 0x0282800000007b1d */ /* 0x000fec0000002000 */
[----:B------:R-:W-:Y:S04]  /*7000*/  BSSY B0, `(.L_x_3801) ;  /* 0x0000003000007945 */ /* 0x000fe80003800000 */
[----:B------:R-:W-:Y:S05]  /*7010*/  @!P0 BRA `(.L_x_3802) ;  /* 0x0000000000048947 */ /* 0x000fea0003800000 */
[----:B------:R-:W-:-:S04]  /*7020*/  DEPBAR.LE SB0, 0x0 ;  /* 0x000080000000791a */ /* 0x000fc80000000000 */
.L_x_3802:
[----:B------:R-:W-:Y:S05]  /*7030*/  BSYNC B0 ;  /* 0x0000000000007941 */ /* 0x000fea0003800000 */
.L_x_3801:
[----:B------:R-:W-:Y:S06]  /*7040*/  BAR.ARV 0xb, 0xa0 ;  /* 0x02c2800000007b1d */ /* 0x000fec0000002000 */
[----:B------:R-:W-:Y:S05]  /*7050*/  BRA `(.L_x_3738) ;  /* 0x0000002800547947 */ /* 0x000fea0003800000 */
.L_x_3778:
        /* <DEDUP_REMOVED lines=13> */
.L_x_3803:
        /* <DEDUP_REMOVED lines=14> */
.L_x_3805:
[----:B------:R-:W-:-:S05]  /*7210*/  ULDC UR4, c[0x0][0x8bc] ;  /* 0x00022f0000047ab9 */ /* 0x000fca0000000800 */
.L_x_3804:
        /* <DEDUP_REMOVED lines=56> */
.L_x_3807:
        /* <DEDUP_REMOVED lines=63> */
.L_x_3837:
        /* <DEDUP_REMOVED lines=13> */
.L_x_3810:
        /* <DEDUP_REMOVED lines=125> */
.L_x_3821:
[----:B------:R-:W-:-:S04]  /*8230*/  SHF.L.U32 R21, R9, 0x1f, RZ ;  /* 0x0000001f09157819 */ /* 0x000fc800000006ff */
[----:B-1----:R-:W1:Y:S02]  /*8240*/  SYNCS.PHASECHK.TRANS64.TRYWAIT P1, [R0+URZ+0x26840], R21 ;  /* 0x02684015000075a7 */ /* 0x002e64000802017f */
[----:B-12---:R-:W-:Y:S05]  /*8250*/  @!P1 BRA `(.L_x_3813) ;  /* 0x0000001800549947 */ /* 0x006fea0003800000 */
.L_x_3838:
[----:B------:R-:W-:Y:S05]  /*8260*/  @P0 BRA `(.L_x_3814) ;  /* 0x0000000000140947 */ /* 0x000fea0003800000 */
[----:B------:R-:W-:Y:S01]  /*8270*/  ISETP.NE.AND P1, PT, R16, RZ, PT ;  /* 0x000000ff1000720c */ /* 0x000fe20003f25270 */
[----:B------:R-:W-:-:S04]  /*8280*/  IMAD.MOV.U32 R3, RZ, RZ, 0x3100 ;  /* 0x00003100ff037424 */ /* 0x000fc800078e00ff */
[----:B------:R2:W-:Y:S08]  /*8290*/  SYNCS.ARRIVE.TRANS64 RZ, [R0+URZ+0x26830], R3 ;  /* 0x0268300300ff79a7 */ /* 0x0005f0000800003f */
[----:B------:R-:W-:Y:S05]  /*82a0*/  @!P1 BRA `(.L_x_3814) ;  /* 0x0000000000049947 */ /* 0x000fea0003800000 */
[----:B------:R-:W-:Y:S01]  /*82b0*/  BPT.TRAP 0x1 ;  /* 0x000000040000795c */ /* 0x000fe20000300000 */
.L_x_3814:
        /* <DEDUP_REMOVED lines=43> */
.L_x_3839:
[----:B------:R-:W-:Y:S05]  /*8570*/  @P0 BRA `(.L_x_3816) ;  /* 0x0000000000140947 */ /* 0x000fea0003800000 */
[----:B------:R-:W-:Y:S01]  /*8580*/  ISETP.NE.AND P1, PT, R16, RZ, PT ;  /* 0x000000ff1000720c */ /* 0x000fe20003f25270 */
[----:B------:R-:W-:-:S04]  /*8590*/  IMAD.MOV.U32 R3, RZ, RZ, 0x3100 ;  /* 0x00003100ff037424 */ /* 0x000fc800078e00ff */
[----:B------:R3:W-:Y:S08]  /*85a0*/  SYNCS.ARRIVE.TRANS64 RZ, [R0+URZ+0x26818], R3 ;  /* 0x0268180300ff79a7 */ /* 0x0007f0000800003f */
[----:B------:R-:W-:Y:S05]  /*85b0*/  @!P1 BRA `(.L_x_3816) ;  /* 0x0000000000049947 */ /* 0x000fea0003800000 */
[----:B------:R-:W-:Y:S01]  /*85c0*/  BPT.TRAP 0x1 ;  /* 0x000000040000795c */ /* 0x000fe20000300000 */
.L_x_3816:
        /* <DEDUP_REMOVED lines=36> */
.L_x_3840:
        /* <DEDUP_REMOVED lines=9> */
.L_x_3818:
        /* <DEDUP_REMOVED lines=38> */
.L_x_3842:
[----:B------:R-:W-:Y:S05]  /*8b00*/  @P0 BRA `(.L_x_3820) ;  /* 0x0000000000140947 */ /* 0x000fea0003800000 */
[----:B------:R-:W-:Y:S01]  /*8b10*/  ISETP.NE.AND P1, PT, R16, RZ, PT ;  /* 0x000000ff1000720c */ /* 0x000fe20003f25270 */
[----:B-1----:R-:W-:-:S04]  /*8b20*/  IMAD.MOV.U32 R5, RZ, RZ, 0x3100 ;  /* 0x00003100ff057424 */ /* 0x002fc800078e00ff */
[----:B------:R2:W-:Y:S08]  /*8b30*/  SYNCS.ARRIVE.TRANS64 RZ, [R0+URZ+0x26810], R5 ;  /* 0x0268100500ff79a7 */ /* 0x0005f0000800003f */
[----:B------:R-:W-:Y:S05]  /*8b40*/  @!P1 BRA `(.L_x_3820) ;  /* 0x0000000000049947 */ /* 0x000fea0003800000 */
[----:B------:R-:W-:Y:S01]  /*8b50*/  BPT.TRAP 0x1 ;  /* 0x000000040000795c */ /* 0x000fe20000300000 */
.L_x_3820:
        /* <DEDUP_REMOVED lines=37> */
.L_x_3812:
[----:B------:R-:W-:-:S13]  /*8db0*/  ISETP.NE.AND P1, PT, R13, RZ, PT ;  /* 0x000000ff0d00720c */ /* 0x000fda0003f25270 */
[----:B------:R-:W-:Y:S05]  /*8dc0*/  @!P1 BRA `(.L_x_3811) ;  /* 0x0000000400689947 */ /* 0x000fea0003800000 */
[----:B------:R-:W-:-:S04]  /*8dd0*/  SHF.L.U32 R7, R9, 0x1f, RZ ;  /* 0x0000001f09077819 */ /* 0x000fc800000006ff */
[----:B------:R-:W1:Y:S02]  /*8de0*/  SYNCS.PHASECHK.TRANS64.TRYWAIT P1, [R0+URZ+0x26840], R7 ;  /* 0x02684007000075a7 */ /* 0x000e64000802017f */
[----:B-1----:R-:W-:Y:S05]  /*8df0*/  @!P1 BRA `(.L_x_3822) ;  /* 0x0000000c00c09947 */ /* 0x002fea0003800000 */
.L_x_3843:
[----:B------:R-:W-:Y:S05]  /*8e00*/  @P0 BRA `(.L_x_3823) ;  /* 0x0000000000140947 */ /* 0x000fea0003800000 */
[----:B------:R-:W-:Y:S01]  /*8e10*/  ISETP.NE.AND P1, PT, R16, RZ, PT ;  /* 0x000000ff1000720c */ /* 0x000fe20003f25270 */
[----:B------:R-:W-:-:S04]  /*8e20*/  IMAD.MOV.U32 R5, RZ, RZ, 0x3100 ;  /* 0x00003100ff057424 */ /* 0x000fc800078e00ff */
[----:B------:R2:W-:Y:S08]  /*8e30*/  SYNCS.ARRIVE.TRANS64 RZ, [R0+URZ+0x26830], R5 ;  /* 0x0268300500ff79a7 */ /* 0x0005f0000800003f */
[----:B------:R-:W-:Y:S05]  /*8e40*/  @!P1 BRA `(.L_x_3823) ;  /* 0x0000000000049947 */ /* 0x000fea0003800000 */
[----:B------:R-:W-:Y:S01]  /*8e50*/  BPT.TRAP 0x1 ;  /* 0x000000040000795c */ /* 0x000fe20000300000 */
.L_x_3823:
        /* <DEDUP_REMOVED lines=41> */
.L_x_3844:
[----:B------:R-:W-:Y:S05]  /*90f0*/  @P0 BRA `(.L_x_3825) ;  /* 0x0000000000140947 */ /* 0x000fea0003800000 */
[----:B------:R-:W-:Y:S01]  /*9100*/  ISETP.NE.AND P0, PT, R16, RZ, PT ;  /* 0x000000ff1000720c */ /* 0x000fe20003f05270 */
[----:B------:R-:W-:-:S04]  /*9110*/  IMAD.MOV.U32 R5, RZ, RZ, 0x3100 ;  /* 0x00003100ff057424 */ /* 0x000fc800078e00ff */
[----:B------:R3:W-:Y:S08]  /*9120*/  SYNCS.ARRIVE.TRANS64 RZ, [R0+URZ+0x26818], R5 ;  /* 0x0268180500ff79a7 */ /* 0x0007f0000800003f */
[----:B------:R-:W-:Y:S05]  /*9130*/  @!P0 BRA `(.L_x_3825) ;  /* 0x0000000000048947 */ /* 0x000fea0003800000 */
[----:B------:R-:W-:Y:S01]  /*9140*/  BPT.TRAP 0x1 ;  /* 0x000000040000795c */ /* 0x000fe20000300000 */
.L_x_3825:
        /* <DEDUP_REMOVED lines=34> */
.L_x_3811:
[----:B------:R-:W3:Y:S01]  /*9370*/  S2R R2, SR_TID.X ;  /* 0x0000000000027919 */ /* 0x000ee20000002100 */
[----:B------:R-:W-:Y:S01]  /*9380*/  IMAD R3, R12, 0x8, R0 ;  /* 0x000000080c037824 */ /* 0x000fe200078e0200 */
[----:B---3--:R-:W-:Y:S02]  /*9390*/  LOP3.LUT R4, R2, 0x7f, RZ, 0xc0, !PT ;  /* 0x0000007f02047812 */ /* 0x008fe400078ec0ff */
[----:B------:R-:W-:Y:S02]  /*93a0*/  SHF.L.U32 R2, R9, 0x1f, RZ ;  /* 0x0000001f09027819 */ /* 0x000fe400000006ff */
[----:B------:R-:W-:Y:S02]  /*93b0*/  ISETP.NE.AND P1, PT, R4, RZ, PT ;  /* 0x000000ff0400720c */ /* 0x000fe40003f25270 */
[----:B------:R-:W3:Y:S02]  /*93c0*/  SYNCS.PHASECHK.TRANS64.TRYWAIT P0, [R3+URZ+0x26840], R2 ;  /* 0x02684002030075a7 */ /* 0x000ee4000800017f */
[----:B---3--:R-:W-:Y:S09]  /*93d0*/  @!P0 BRA `(.L_x_3826) ;  /* 0x0000000800708947 */ /* 0x008ff20003800000 */
.L_x_3845:
[----:B------:R-:W-:Y:S05]  /*93e0*/  @P1 BRA `(.L_x_3827) ;  /* 0x0000000000181947 */ /* 0x000fea0003800000 */
[----:B------:R-:W4:Y:S01]  /*93f0*/  S2R R4, SR_TID.X ;  /* 0x0000000000047919 */ /* 0x000f220000002100 */
[----:B---3--:R-:W-:-:S04]  /*9400*/  IMAD.MOV.U32 R2, RZ, RZ, 0x3100 ;  /* 0x00003100ff027424 */ /* 0x008fc800078e00ff */
[----:B------:R3:W-:Y:S01]  /*9410*/  SYNCS.ARRIVE.TRANS64 RZ, [R3+URZ+0x26830], R2 ;  /* 0x0268300203ff79a7 */ /* 0x0007e2000800003f */
[----:B----4-:R-:W-:-:S13]  /*9420*/  LOP3.LUT P0, RZ, R4, 0x1f, RZ, 0xc0, !PT ;  /* 0x0000001f04ff7812 */ /* 0x010fda000780c0ff */
[----:B---3--:R-:W-:Y:S05]  /*9430*/  @!P0 BRA `(.L_x_3827) ;  /* 0x0000000000048947 */ /* 0x008fea0003800000 */
[----:B------:R-:W-:Y:S01]  /*9440*/  BPT.TRAP 0x1 ;  /* 0x000000040000795c */ /* 0x000fe20000300000 */
.L_x_3827:
        /* <DEDUP_REMOVED lines=48> */
.L_x_3808:
[----:B------:R-:W-:Y:S05]  /*9750*/  BSYNC B0 ;  /* 0x0000000000007941 */ /* 0x000fea0003800000 */
.L_x_3806:
[----:B------:R-:W-:-:S03]  /*9760*/  UMOV UR8, 0xffffffff ;  /* 0xffffffff00087882 */ /* 0x000fc60000000000 */
[----:B------:R-:W-:Y:S05]  /*9770*/  BRA.DIV UR8, `(.L_x_3828) ;  /* 0x00000006089c7947 */ /* 0x000fea000b800000 */
[----:B------:R-:W-:-:S13]  /*9780*/  ELECT P0, URZ, PT ;  /* 0x00000000003f782f */ /* 0x000fda0003800000 */
.L_x_3848:
[----:B------:R-:W-:Y:S05]  /*9790*/  @!P0 BRA `(.L_x_3738) ;  /* 0x0000000000848947 */ /* 0x000fea0003800000 */
[----:B------:R-:W-:-:S06]  /*97a0*/  ULOP3.LUT UR8, UR38, 0x2, URZ, 0xfc, !UPT ;  /* 0x0000000226087892 */ /* 0x000fcc000f8efc3f */
[----:B------:R-:W-:-:S05]  /*97b0*/  IMAD.U32 R2, RZ, RZ, UR8 ;  /* 0x00000008ff027e24 */ /* 0x000fca000f8e00ff */
[----:B------:R-:W-:-:S13]  /*97c0*/  ISETP.NE.AND P2, PT, R2, 0x3, PT ;  /* 0x000000030200780c */ /* 0x000fda0003f45270 */
[----:B------:R-:W-:Y:S05]  /*97d0*/  @!P2 BRA `(.L_x_3829) ;  /* 0x000000000004a947 */ /* 0x000fea0003800000 */
[----:B--2---:R-:W-:Y:S01]  /*97e0*/  BPT.TRAP 0x1 ;  /* 0x000000040000795c */ /* 0x004fe20000300000 */
.L_x_3829:
        /* <DEDUP_REMOVED lines=15> */
.L_x_3849:
[----:B------:R-:W3:Y:S02]  /*98e0*/  SYNCS.PHASECHK.TRANS64.TRYWAIT P0, [R3+URZ], R2 ;  /* 0x00000002030075a7 */ /* 0x000ee4000800017f */
[----:B---3--:R-:W-:Y:S05]  /*98f0*/  @!P0 BRA `(.L_x_3831) ;  /* 0x0000000400748947 */ /* 0x008fea0003800000 */
.L_x_3850:
[----:B------:R-:W-:Y:S05]  /*9900*/  @!P2 BRA `(.L_x_3832) ;  /* 0x000000000004a947 */ /* 0x000fea0003800000 */
[----:B--2---:R-:W-:Y:S01]  /*9910*/  BPT.TRAP 0x1 ;  /* 0x000000040000795c */ /* 0x004fe20000300000 */
.L_x_3832:
[----:B---3--:R-:W-:-:S04]  /*9920*/  VIADD R3, R7, 0x26840 ;  /* 0x0002684007037836 */ /* 0x008fc80000000000 */
[----:B------:R-:W-:-:S04]  /*9930*/  IMAD R0, R0, 0x8, R3 ;  /* 0x0000000800007824 */ /* 0x000fc800078e0203 */
[----:B------:R-:W3:Y:S02]  /*9940*/  SYNCS.PHASECHK.TRANS64.TRYWAIT P0, [R0+URZ], R5 ;  /* 0x00000005000075a7 */ /* 0x000ee4000800017f */
[----:B---3--:R-:W-:Y:S05]  /*9950*/  @!P0 BRA `(.L_x_3833) ;  /* 0x0000000400708947 */ /* 0x008fea0003800000 */
.L_x_3851:
[----:B------:R-:W-:-:S07]  /*9960*/  IMAD R3, R4, 0x8, R3 ;  /* 0x0000000804037824 */ /* 0x000fce00078e0203 */
.L_x_3834:
[----:B----4-:R4:W1:Y:S02]  /*9970*/  SYNCS.PHASECHK.TRANS64.TRYWAIT P0, [R3+URZ], R2 ;  /* 0x00000002030075a7 */ /* 0x010864000800017f */
[----:B-1----:R-:W-:Y:S05]  /*9980*/  @!P0 NANOSLEEP.SYNCS 0x989680 ;  /* 0x009896800000895d */ /* 0x002fea0003900000 */
[----:B------:R-:W1:Y:S02]  /*9990*/  @!P0 SYNCS.PHASECHK.TRANS64 P0, [R3+URZ], R2 ;  /* 0x00000002030085a7 */ /* 0x000e64000800007f */
[----:B-1----:R-:W-:Y:S05]  /*99a0*/  @!P0 BRA `(.L_x_3834) ;  /* 0xfffffffc00f08947 */ /* 0x002fea000383ffff */
.L_x_3738:
[----:B--2---:R-:W-:Y:S05]  /*99b0*/  BSYNC B6 ;  /* 0x0000000000067941 */ /* 0x004fea0003800000 */
.L_x_3732:
[----:B------:R-:W-:Y:S05]  /*99c0*/  EXIT ;  /* 0x000000000000794d */ /* 0x000fea0003800000 */
.L_x_3748:
[----:B------:R-:W-:Y:S02]  /*99d0*/  IMAD.MOV.U32 R13, RZ, RZ, R16 ;  /* 0x000000ffff0d7224 */ /* 0x000fe400078e0010 */
[----:B------:R-:W-:Y:S02]  /*99e0*/  IMAD.MOV.U32 R12, RZ, RZ, RZ ;  /* 0x000000ffff0c7224 */ /* 0x000fe400078e00ff */
[----:B------:R-:W-:Y:S02]  /*99f0*/  IMAD.MOV.U32 R11, RZ, RZ, 0x1f ;  /* 0x0000001fff0b7424 */ /* 0x000fe400078e00ff */
[----:B------:R-:W-:-:S07]  /*9a00*/  IMAD.MOV.U32 R15, RZ, RZ, -0x1 ;  /* 0xffffffffff0f7424 */ /* 0x000fce00078e00ff */
[----:B-1---5:R-:W-:Y:S05]  /*9a10*/  WARPSYNC.COLLECTIVE R15, `(.L_x_3835) ;  /* 0x000000000f087348 */ /* 0x022fea0003c00000 */
[----:B------:R2:W3:Y:S02]  /*9a20*/  SHFL.IDX P6, R14, R13, R12, R11 ;  /* 0x0000000c0d0e7389 */ /* 0x0004e400000c000b */
[----:B-123-5:R-:W-:Y:S01]  /*9a30*/  ENDCOLLECTIVE ;  /* 0x000000000000791b */ /* 0x02efe20003800000 */
.L_x_3835:
[----:B------:R-:W-:Y:S05]  /*9a40*/  BRA `(.L_x_3836) ;  /* 0xffffff7800487947 */ /* 0x000fea000383ffff */
.L_x_3750:
[----:B-1----:R1:W3:Y:S02]  /*9a50*/  SYNCS.PHASECHK.TRANS64.TRYWAIT P0, [R18+URZ+0x26800], R5 ;  /* 0x02680005120075a7 */ /* 0x0022e4000800017f */
[----:B---3--:R-:W-:Y:S05]  /*9a60*/  @!P0 NANOSLEEP.SYNCS 0x989680 ;  /* 0x009896800000895d */ /* 0x008fea0003900000 */
[----:B------:R-:W3:Y:S02]  /*9a70*/  @!P0 SYNCS.PHASECHK.TRANS64 P0, [R18+URZ+0x26800], R5 ;  /* 0x02680005120085a7 */ /* 0x000ee4000800007f */
[----:B---3--:R-:W-:Y:S05]  /*9a80*/  @!P0 BRA `(.L_x_3750) ;  /* 0xfffffffc00f08947 */ /* 0x008fea000383ffff */
[----:B------:R-:W-:Y:S05]  /*9a90*/  BRA `(.L_x_3749) ;  /* 0xffffff78006c7947 */ /* 0x000fea000383ffff */
.L_x_3755:
[----:B--2---:R-:W-:-:S04]  /*9aa0*/  IMAD.U32 R5, RZ, RZ, UR8 ;  /* 0x00000008ff057e24 */ /* 0x004fc8000f8e00ff */
[----:B------:R2:W3:Y:S03]  /*9ab0*/  SYNCS.PHASECHK.TRANS64.TRYWAIT P1, [R5+URZ+0x26810], R16 ;  /* 0x02681010050075a7 */ /* 0x0004e6000802017f */
[----:B---3--:R-:W-:Y:S05]  /*9ac0*/  @!P1 NANOSLEEP.SYNCS 0x989680 ;  /* 0x009896800000995d */ /* 0x008fea0003900000 */
[----:B------:R-:W3:Y:S02]  /*9ad0*/  @!P1 SYNCS.PHASECHK.TRANS64 P1, [R5+URZ+0x26810], R16 ;  /* 0x02681010050095a7 */ /* 0x000ee4000802007f */
[----:B---3--:R-:W-:Y:S05]  /*9ae0*/  @!P1 BRA `(.L_x_3755) ;  /* 0xfffffffc00ec9947 */ /* 0x008fea000383ffff */
[----:B------:R-:W-:Y:S05]  /*9af0*/  BRA `(.L_x_3754) ;  /* 0xffffff8000cc7947 */ /* 0x000fea000383ffff */
.L_x_3759:
[----:B------:R-:W-:-:S04]  /*9b00*/  IMAD.U32 R5, RZ, RZ, UR8 ;  /* 0x00000008ff057e24 */ /* 0x000fc8000f8e00ff */
[----:B------:R1:W1:Y:S03]  /*9b10*/  SYNCS.PHASECHK.TRANS64.TRYWAIT P1, [R5+URZ+0x26830], R16 ;  /* 0x02683010050075a7 */ /* 0x000266000802017f */
[----:B-1----:R-:W-:Y:S05]  /*9b20*/  @!P1 NANOSLEEP.SYNCS 0x989680 ;  /* 0x009896800000995d */ /* 0x002fea0003900000 */
[----:B------:R-:W1:Y:S02]  /*9b30*/  @!P1 SYNCS.PHASECHK.TRANS64 P1, [R5+URZ+0x26830], R16 ;  /* 0x02683010050095a7 */ /* 0x000e64000802007f */
[----:B-1----:R-:W-:Y:S05]  /*9b40*/  @!P1 BRA `(.L_x_3759) ;  /* 0xfffffffc00ec9947 */ /* 0x002fea000383ffff */
[----:B------:R-:W-:Y:S05]  /*9b50*/  BRA `(.L_x_3758) ;  /* 0xffffff8400d87947 */ /* 0x000fea000383ffff */
.L_x_3809:
[----:B-1----:R1:W2:Y:S02]  /*9b60*/  SYNCS.PHASECHK.TRANS64.TRYWAIT P0, [R0+URZ+0x26820], R3 ;  /* 0x02682003000075a7 */ /* 0x0022a4000800017f */
[----:B--2---:R-:W-:Y:S05]  /*9b70*/  @!P0 NANOSLEEP.SYNCS 0x989680 ;  /* 0x009896800000895d */ /* 0x004fea0003900000 */
[----:B------:R-:W2:Y:S02]  /*9b80*/  @!P0 SYNCS.PHASECHK.TRANS64 P0, [R0+URZ+0x26820], R3 ;  /* 0x02682003000085a7 */ /* 0x000ea4000800007f */
[----:B--2---:R-:W-:Y:S05]  /*9b90*/  @!P0 BRA `(.L_x_3809) ;  /* 0xfffffffc00f08947 */ /* 0x004fea000383ffff */
[----:B------:R-:W-:Y:S05]  /*9ba0*/  BRA `(.L_x_3837) ;  /* 0xffffffdc00787947 */ /* 0x000fea000383ffff */
.L_x_3813:
[----:B-1----:R1:W2:Y:S02]  /*9bb0*/  SYNCS.PHASECHK.TRANS64.TRYWAIT P1, [R0+URZ+0x26840], R21 ;  /* 0x02684015000075a7 */ /* 0x0022a4000802017f */
[----:B--2---:R-:W-:Y:S05]  /*9bc0*/  @!P1 NANOSLEEP.SYNCS 0x989680 ;  /* 0x009896800000995d */ /* 0x004fea0003900000 */
[----:B------:R-:W2:Y:S02]  /*9bd0*/  @!P1 SYNCS.PHASECHK.TRANS64 P1, [R0+URZ+0x26840], R21 ;  /* 0x02684015000095a7 */ /* 0x000ea4000802007f */
[----:B--2---:R-:W-:Y:S05]  /*9be0*/  @!P1 BRA `(.L_x_3813) ;  /* 0xfffffffc00f09947 */ /* 0x004fea000383ffff */
[----:B------:R-:W-:Y:S05]  /*9bf0*/  BRA `(.L_x_3838) ;  /* 0xffffffe400987947 */ /* 0x000fea000383ffff */
.L_x_3815:
[----:B--2---:R2:W3:Y:S02]  /*9c00*/  SYNCS.PHASECHK.TRANS64.TRYWAIT P1, [R0+URZ+0x26828], R21 ;  /* 0x02682815000075a7 */ /* 0x0044e4000802017f */
[----:B---3--:R-:W-:Y:S05]  /*9c10*/  @!P1 NANOSLEEP.SYNCS 0x989680 ;  /* 0x009896800000995d */ /* 0x008fea0003900000 */
[----:B------:R-:W3:Y:S02]  /*9c20*/  @!P1 SYNCS.PHASECHK.TRANS64 P1, [R0+URZ+0x26828], R21 ;  /* 0x02682815000095a7 */ /* 0x000ee4000802007f */
[----:B---3--:R-:W-:Y:S05]  /*9c30*/  @!P1 BRA `(.L_x_3815) ;  /* 0xfffffffc00f09947 */ /* 0x008fea000383ffff */
[----:B------:R-:W-:Y:S05]  /*9c40*/  BRA `(.L_x_3839) ;  /* 0xffffffe800487947 */ /* 0x000fea000383ffff */
.L_x_3817:
[----:B---3--:R3:W4:Y:S02]  /*9c50*/  SYNCS.PHASECHK.TRANS64.TRYWAIT P1, [R0+URZ+0x26848], R21 ;  /* 0x02684815000075a7 */ /* 0x008724000802017f */
[----:B----4-:R-:W-:Y:S05]  /*9c60*/  @!P1 NANOSLEEP.SYNCS 0x989680 ;  /* 0x009896800000995d */ /* 0x010fea0003900000 */
[----:B------:R-:W4:Y:S02]  /*9c70*/  @!P1 SYNCS.PHASECHK.TRANS64 P1, [R0+URZ+0x26848], R21 ;  /* 0x02684815000095a7 */ /* 0x000f24000802007f */
[----:B----4-:R-:W-:Y:S05]  /*9c80*/  @!P1 BRA `(.L_x_3817) ;  /* 0xfffffffc00f09947 */ /* 0x010fea000383ffff */
[----:B------:R-:W-:Y:S05]  /*9c90*/  BRA `(.L_x_3840) ;  /* 0xffffffe800dc7947 */ /* 0x000fea000383ffff */
.L_x_3819:
[----:B------:R-:W-:-:S07]  /*9ca0*/  SHF.L.U32 R5, R9, 0x1f, RZ ;  /* 0x0000001f09057819 */ /* 0x000fce00000006ff */
.L_x_3841:
[----:B-1----:R1:W2:Y:S02]  /*9cb0*/  SYNCS.PHASECHK.TRANS64.TRYWAIT P1, [R0+URZ+0x26820], R5 ;  /* 0x02682005000075a7 */ /* 0x0022a4000802017f */
[----:B--2---:R-:W-:Y:S05]  /*9cc0*/  @!P1 NANOSLEEP.SYNCS 0x989680 ;  /* 0x009896800000995d */ /* 0x004fea0003900000 */
[----:B------:R-:W2:Y:S02]  /*9cd0*/  @!P1 SYNCS.PHASECHK.TRANS64 P1, [R0+URZ+0x26820], R5 ;  /* 0x02682005000095a7 */ /* 0x000ea4000802007f */
[----:B--2---:R-:W-:Y:S05]  /*9ce0*/  @!P1 BRA `(.L_x_3841) ;  /* 0xfffffffc00f09947 */ /* 0x004fea000383ffff */
[----:B------:R-:W-:Y:S05]  /*9cf0*/  BRA `(.L_x_3842) ;  /* 0xffffffec00807947 */ /* 0x000fea000383ffff */
.L_x_3822:
[----:B-1----:R1:W2:Y:S02]  /*9d00*/  SYNCS.PHASECHK.TRANS64.TRYWAIT P1, [R0+URZ+0x26840], R7 ;  /* 0x02684007000075a7 */ /* 0x0022a4000802017f */
[----:B--2---:R-:W-:Y:S05]  /*9d10*/  @!P1 NANOSLEEP.SYNCS 0x989680 ;  /* 0x009896800000995d */ /* 0x004fea0003900000 */
[----:B------:R-:W2:Y:S02]  /*9d20*/  @!P1 SYNCS.PHASECHK.TRANS64 P1, [R0+URZ+0x26840], R7 ;  /* 0x02684007000095a7 */ /* 0x000ea4000802007f */
[----:B--2---:R-:W-:Y:S05]  /*9d30*/  @!P1 BRA `(.L_x_3822) ;  /* 0xfffffffc00f09947 */ /* 0x004fea000383ffff */
[----:B------:R-:W-:Y:S05]  /*9d40*/  BRA `(.L_x_3843) ;  /* 0xfffffff0002c7947 */ /* 0x000fea000383ffff */
.L_x_3824:
[----:B--2---:R2:W3:Y:S02]  /*9d50*/  SYNCS.PHASECHK.TRANS64.TRYWAIT P1, [R0+URZ+0x26828], R7 ;  /* 0x02682807000075a7 */ /* 0x0044e4000802017f */
[----:B---3--:R-:W-:Y:S05]  /*9d60*/  @!P1 NANOSLEEP.SYNCS 0x989680 ;  /* 0x009896800000995d */ /* 0x008fea0003900000 */
[----:B------:R-:W3:Y:S02]  /*9d70*/  @!P1 SYNCS.PHASECHK.TRANS64 P1, [R0+URZ+0x26828], R7 ;  /* 0x02682807000095a7 */ /* 0x000ee4000802007f */
[----:B---3--:R-:W-:Y:S05]  /*9d80*/  @!P1 BRA `(.L_x_3824) ;  /* 0xfffffffc00f09947 */ /* 0x008fea000383ffff */
[----:B------:R-:W-:Y:S05]  /*9d90*/  BRA `(.L_x_3844) ;  /* 0xfffffff000d47947 */ /* 0x000fea000383ffff */
.L_x_3826:
[----:B---3--:R3:W4:Y:S02]  /*9da0*/  SYNCS.PHASECHK.TRANS64.TRYWAIT P0, [R3+URZ+0x26840], R2 ;  /* 0x02684002030075a7 */ /* 0x008724000800017f */
[----:B----4-:R-:W-:Y:S05]  /*9db0*/  @!P0 NANOSLEEP.SYNCS 0x989680 ;  /* 0x009896800000895d */ /* 0x010fea0003900000 */
[----:B------:R-:W4:Y:S02]  /*9dc0*/  @!P0 SYNCS.PHASECHK.TRANS64 P0, [R3+URZ+0x26840], R2 ;  /* 0x02684002030085a7 */ /* 0x000f24000800007f */
[----:B----4-:R-:W-:Y:S05]  /*9dd0*/  @!P0 BRA `(.L_x_3826) ;  /* 0xfffffffc00f08947 */ /* 0x010fea000383ffff */
[----:B------:R-:W-:Y:S05]  /*9de0*/  BRA `(.L_x_3845) ;  /* 0xfffffff4007c7947 */ /* 0x000fea000383ffff */
.L_x_3828:
[----:B------:R-:W-:Y:S01]  /*9df0*/  BSSY B0, `(.L_x_3846) ;  /* 0x0000006000007945 */ /* 0x000fe20003800000 */
[----:B------:R-:W-:-:S07]  /*9e00*/  IMAD.MOV.U32 R15, RZ, RZ, -0x1 ;  /* 0xffffffffff0f7424 */ /* 0x000fce00078e00ff */
[----:B--2---:R-:W-:Y:S05]  /*9e10*/  WARPSYNC.COLLECTIVE R15, `(.L_x_3847) ;  /* 0x000000000f0c7348 */ /* 0x004fea0003c00000 */
[----:B------:R-:W-:Y:S02]  /*9e20*/  ELECT P6, UR62, PT ;  /* 0x00000000003e782f */ /* 0x000fe400038c0000 */
[----:B------:R-:W-:Y:S01]  /*9e30*/  MOV R14, UR62 ;  /* 0x0000003e000e7c02 */ /* 0x000fe20008000f00 */
[----:B--2---:R-:W-:Y:S10]  /*9e40*/  ENDCOLLECTIVE ;  /* 0x000000000000791b */ /* 0x004ff40003800000 */
.L_x_3847:
[----:B------:R-:W-:Y:S05]  /*9e50*/  BSYNC B0 ;  /* 0x0000000000007941 */ /* 0x000fea0003800000 */
.L_x_3846:
[----:B------:R-:W-:Y:S01]  /*9e60*/  PLOP3.LUT P0, PT, P6, PT, PT, 0x80, 0x0 ;  /* 0x000000000000781c */ /* 0x000fe2000370f070 */
[----:B------:R-:W-:-:S12]  /*9e70*/  BRA `(.L_x_3848) ;  /* 0xfffffff800447947 */ /* 0x000fd8000383ffff */
.L_x_3830:
[----:B-1----:R1:W3:Y:S02]  /*9e80*/  SYNCS.PHASECHK.TRANS64.TRYWAIT P0, [R6+URZ], R5 ;  /* 0x00000005060075a7 */ /* 0x0022e4000800017f */
[----:B---3--:R-:W-:Y:S05]  /*9e90*/  @!P0 NANOSLEEP.SYNCS 0x989680 ;  /* 0x009896800000895d */ /* 0x008fea0003900000 */
[----:B------:R-:W3:Y:S02]  /*9ea0*/  @!P0 SYNCS.PHASECHK.TRANS64 P0, [R6+URZ], R5 ;  /* 0x00000005060085a7 */ /* 0x000ee4000800007f */
[----:B---3--:R-:W-:Y:S05]  /*9eb0*/  @!P0 BRA `(.L_x_3830) ;  /* 0xfffffffc00f08947 */ /* 0x008fea000383ffff */
[----:B------:R-:W-:Y:S05]  /*9ec0*/  BRA `(.L_x_3849) ;  /* 0xfffffff800847947 */ /* 0x000fea000383ffff */
.L_x_3831:
[----:B---3--:R3:W4:Y:S02]  /*9ed0*/  SYNCS.PHASECHK.TRANS64.TRYWAIT P0, [R3+URZ], R2 ;  /* 0x00000002030075a7 */ /* 0x008724000800017f */
[----:B----4-:R-:W-:Y:S05]  /*9ee0*/  @!P0 NANOSLEEP.SYNCS 0x989680 ;  /* 0x009896800000895d */ /* 0x010fea0003900000 */
[----:B------:R-:W4:Y:S02]  /*9ef0*/  @!P0 SYNCS.PHASECHK.TRANS64 P0, [R3+URZ], R2 ;  /* 0x00000002030085a7 */ /* 0x000f24000800007f */
[----:B----4-:R-:W-:Y:S05]  /*9f00*/  @!P0 BRA `(.L_x_3831) ;  /* 0xfffffffc00f08947 */ /* 0x010fea000383ffff */
[----:B------:R-:W-:Y:S05]  /*9f10*/  BRA `(.L_x_3850) ;  /* 0xfffffff800787947 */ /* 0x000fea000383ffff */
.L_x_3833:
[----:B---3--:R3:W4:Y:S02]  /*9f20*/  SYNCS.PHASECHK.TRANS64.TRYWAIT P0, [R0+URZ], R5 ;  /* 0x00000005000075a7 */ /* 0x008724000800017f */
[----:B----4-:R-:W-:Y:S05]  /*9f30*/  @!P0 NANOSLEEP.SYNCS 0x989680 ;  /* 0x009896800000895d */ /* 0x010fea0003900000 */
[----:B------:R-:W4:Y:S02]  /*9f40*/  @!P0 SYNCS.PHASECHK.TRANS64 P0, [R0+URZ], R5 ;  /* 0x00000005000085a7 */ /* 0x000f24000800007f */
[----:B----4-:R-:W-:Y:S05]  /*9f50*/  @!P0 BRA `(.L_x_3833) ;  /* 0xfffffffc00f08947 */ /* 0x010fea000383ffff */
[----:B------:R-:W-:Y:S05]  /*9f60*/  BRA `(.L_x_3851) ;  /* 0xfffffff8007c7947 */ /* 0x000fea000383ffff */
.L_x_3852:
        /* <DEDUP_REMOVED lines=9> */
.L_x_6579:


//--------------------- .text._ZN7cutlass13device_kernelIN5flash11enable_sm90INS1_16FlashAttnBwdSm90INS1_25CollectiveMainloopBwdSm90ILi2ELi2ELi2EN4cute5tupleIJNS5_1CILi1EEES8_S8_EEENS6_IJNS7_ILi64EEENS7_ILi128EEENS7_ILi96EEEEEENS_10bfloat16_tEfNS_4arch4Sm90ELb0ELb0ELb0ELb1ELb1ELb1ELb0ELb0ELi2ELi1ELi2ELi1ELb1EEENS1_21CollectiveEpilogueBwdISD_SE_SG_Li256ELb1ELb0ELi1EEENS1_19SingleTileSchedulerILb1ELb0ELb0ELi128EEEEEEEEEvNT_6ParamsE --------------------------
	.section	.text._ZN7cutlass13device_kernelIN5flash11enable_sm90INS1_16FlashAttnBwdSm90INS1_25CollectiveMainloopBwdSm90ILi2ELi2ELi2EN4cute5tupleIJNS5_1CILi1EEES8_S8_EEENS6_IJNS7_ILi64EEENS7_ILi128EEENS7_ILi96EEEEEENS_10bfloat16_tEfNS_4arch4Sm90ELb0ELb0ELb0ELb1ELb1ELb1ELb0ELb0ELi2ELi1ELi2ELi1ELb1EEENS1_21CollectiveEpilogueBwdISD_SE_SG_Li256ELb1ELb0ELi1EEENS1_19SingleTileSchedulerILb1ELb0ELb0ELi128EEEEEEEEEvNT_6ParamsE,"ax",@progbits
	.align	128
.text._ZN7cutlass13device_kernelIN5flash11enable_sm90INS1_16FlashAttnBwdSm90INS1_25CollectiveMainloopBwdSm90ILi2ELi2ELi2EN4cute5tupleIJNS5_1CILi1EEES8_S8_EEENS6_IJNS7_ILi64EEENS7_ILi128EEENS7_ILi96EEEEEENS_10bfloat16_tEfNS_4arch4Sm90ELb0ELb0ELb0ELb1ELb1ELb1ELb0ELb0ELi2ELi1ELi2ELi1ELb1EEENS1_21CollectiveEpilogueBwdISD_SE_SG_Li256ELb1ELb0ELi1EEENS1_19SingleTileSchedulerILb1ELb0ELb0ELi128EEEEEEEEEvNT_6ParamsE:
        .type           _ZN7cutlass13device_kernelIN5flash11enable_sm90INS1_16FlashAttnBwdSm90INS1_25CollectiveMainloopBwdSm90ILi2ELi2ELi2EN4cute5tupleIJNS5_1CILi1EEES8_S8_EEENS6_IJNS7_ILi64EEENS7_ILi128EEENS7_ILi96EEEEEENS_10bfloat16_tEfNS_4arch4Sm90ELb0ELb0ELb0ELb1ELb1ELb1ELb0ELb0ELi2ELi1ELi2ELi1ELb1EEENS1_21CollectiveEpilogueBwdISD_SE_SG_Li256ELb1ELb0ELi1EEENS1_19SingleTileSchedulerILb1ELb0ELb0ELi128EEEEEEEEEvNT_6ParamsE,@function
        .size           _ZN7cutlass13device_kernelIN5flash11enable_sm90INS1_16FlashAttnBwdSm90INS1_25CollectiveMainloopBwdSm90ILi2ELi2ELi2EN4cute5tupleIJNS5_1CILi1EEES8_S8_EEENS6_IJNS7_ILi64EEENS7_ILi128EEENS7_ILi96EEEEEENS_10bfloat16_tEfNS_4arch4Sm90ELb0ELb0ELb0ELb1ELb1ELb1ELb0ELb0ELi2ELi1ELi2ELi1ELb1EEENS1_21CollectiveEpilogueBwdISD_SE_SG_Li256ELb1ELb0ELi1EEENS1_19SingleTileSchedulerILb1ELb0ELb0ELi128EEEEEEEEEvNT_6ParamsE,(.L_x_6580 - _ZN7cutlass13device_kernelIN5flash11enable_sm90INS1_16FlashAttnBwdSm90INS1_25CollectiveMainloopBwdSm90ILi2ELi2ELi2EN4cute5tupleIJNS5_1CILi1EEES8_S8_EEENS6_IJNS7_ILi64EEENS7_ILi128EEENS7_ILi96EEEEEENS_10bfloat16_tEfNS_4arch4Sm90ELb0ELb0ELb0ELb1ELb1ELb1ELb0ELb0ELi2ELi1ELi2ELi1ELb1EEENS1_21CollectiveEpilogueBwdISD_SE_SG_Li256ELb1ELb0ELi1EEENS1_19SingleTileSchedulerILb1ELb0ELb0ELi128EEEEEEEEEvNT_6ParamsE)
        .other          _ZN7cutlass13device_kernelIN5flash11enable_sm90INS1_16FlashAttnBwdSm90INS1_25CollectiveMainloopBwdSm90ILi2ELi2ELi2EN4cute5tupleIJNS5_1CILi1EEES8_S8_EEENS6_IJNS7_ILi64EEENS7_ILi128EEENS7_ILi96EEEEEENS_10bfloat16_tEfNS_4arch4Sm90ELb0ELb0ELb0ELb1ELb1ELb1ELb0ELb0ELi2ELi1ELi2ELi1ELb1EEENS1_21CollectiveEpilogueBwdISD_SE_SG_Li256ELb1ELb0ELi1EEENS1_19SingleTileSchedulerILb1ELb0ELb0ELi128EEEEEEEEEvNT_6ParamsE,@"STO_CUDA_ENTRY STV_DEFAULT"
_ZN7cutlass13device_kernelIN5flash11enable_sm90INS1_16FlashAttnBwdSm90INS1_25CollectiveMainloopBwdSm90ILi2ELi2ELi2EN4cute5tupleIJNS5_1CILi1EEES8_S8_EEENS6_IJNS7_ILi64EEENS7_ILi128EEENS7_ILi96EEEEEENS_10bfloat16_tEfNS_4arch4Sm90ELb0ELb0ELb0ELb1ELb1ELb1ELb0ELb0ELi2ELi1ELi2ELi1ELb1EEENS1_21CollectiveEpilogueBwdISD_SE_SG_Li256ELb1ELb0ELi1EEENS1_19SingleTileSchedulerILb1ELb0ELb0ELi128EEEEEEEEEvNT_6ParamsE:
        /* <DEDUP_REMOVED lines=23> */
.L_x_3854:
[----:B------:R-:W-:Y:S05]  /*0170*/  BSYNC B0 ;  /* 0x0000000000007941 */ /* 0x000fea0003800000 */
.L_x_3853:
        /* <DEDUP_REMOVED lines=37> */
.L_x_3855:
        /* <DEDUP_REMOVED lines=22> */
.L_x_3856:
[----:B------:R-:W-:Y:S01]  /*0530*/  PLOP3.LUT P0, PT, PT, PT, UP0, 0x80, 0x0 ;  /* 0x000000000000781c */ /* 0x000fe20003f0f008 */
[----:B------:R-:W-:Y:S01]  /*0540*/  NOP ;  /* 0x0000000000007918 */ /* 0x000fe20000000000 */
[----:B------:R-:W-:Y:S01]  /*0550*/  ULDC.64 UR46, c[0x0][0x208] ;  /* 0x00008200002e7ab9 */ /* 0x000fe20000000a00 */
[----:B------:R-:W-:Y:S01]  /*0560*/  BSSY B6, `(.L_x_3857) ;  /* 0x00009ca000067945 */ /* 0x000fe20003800000 */
[----:B-12-4-:R-:W-:Y:S09]  /*0570*/  BAR.SYNC.DEFER_BLOCKING 0x0 ;  /* 0x0000000000007b1d */ /* 0x016ff20000010000 */
[----:B------:R-:W-:Y:S05]  /*0580*/  @!P0 BRA `(.L_x_3858) ;  /* 0x0000005800c88947 */ /* 0x000fea0003800000 */
.L_x_3859:
        /* <DEDUP_REMOVED lines=21> */
.L_x_3860:
        /* <DEDUP_REMOVED lines=14> */
.L_x_3862:
[----:B------:R-:W-:-:S05]  /*07c0*/  ULDC UR4, c[0x0][0x8bc] ;  /* 0x00022f0000047ab9 */ /* 0x000fca0000000800 */
.L_x_3861:
        /* <DEDUP_REMOVED lines=21> */
.L_x_3864:
        /* <DEDUP_REMOVED lines=14> */
.L_x_3865:
        /* <DEDUP_REMOVED lines=10> */
.L_x_3866:
        /* <DEDUP_REMOVED lines=11> */
.L_x_3867:
        /* <DEDUP_REMOVED lines=72> */
.L_x_3870:
        /* <DEDUP_REMOVED lines=15> */
.L_x_3869:
        /* <DEDUP_REMOVED lines=22> */
.L_x_3872:
        /* <DEDUP_REMOVED lines=15> */
.L_x_3871:
[----:B------:R-:W-:Y:S01]  /*1310*/  SHF.R.S32.HI R25, RZ, 0x1f, R22 ;  /* 0x0000001fff197819 */ /* 0x000fe20000011416 */
[----:B------:R-:W-:-:S03]  /*1320*/  UMOV UR4, 0xffffffff ;  /* 0xffffffff00047882 */ /* 0x000fc60000000000 */
[----:B------:R-:W-:-:S04]  /*1330*/  LEA.HI R0, R25, R22, RZ, 0x7 ;  /* 0x0000001619007211 */ /* 0x000fc800078f38ff */
[----:B------:R-:W-:Y:S01]  /*1340*/  SHF.R.S32.HI R16, RZ, 0x7, R0 ;  /* 0x00000007ff107819 */ /* 0x000fe20000011400 */
[----:B------:R-:W-:Y:S06]  /*1350*/  BRA.DIV UR4, `(.L_x_3873) ;  /* 0x0000008e04b07947 */ /* 0x000fec000b800000 */
[----:B------:R2:W3:Y:S02]  /*1360*/  SHFL.IDX PT, R14, R16, RZ, 0x1f ;  /* 0x00001fff100e7589 */ /* 0x0004e400000e0000 */
.L_x_3977:
        /* <DEDUP_REMOVED lines=14> */
.L_x_3874:
        /* <DEDUP_REMOVED lines=19> */
.L_x_3876:
        /* <DEDUP_REMOVED lines=125> */
.L_x_3887:
[----:B------:R-:W-:-:S06]  /*1d50*/  UISETP.NE.AND UP0, UPT, UR11, 0x3, UPT ;  /* 0x000000030b00788c */ /* 0x000fcc000bf05270 */
[----:B------:R-:W-:-:S13]  /*1d60*/  PLOP3.LUT P0, PT, PT, PT, UP0, 0x80, 0x0 ;  /* 0x000000000000781c */ /* 0x000fda0003f0f008 */
[----:B-1----:R-:W-:Y:S05]  /*1d70*/  @!P0 BRA `(.L_x_3877) ;  /* 0x0000000000048947 */ /* 0x002fea0003800000 */
[----:B------:R-:W-:Y:S01]  /*1d80*/  BPT.TRAP 0x1 ;  /* 0x000000040000795c */ /* 0x000fe20000300000 */
.L_x_3877:
[----:B------:R-:W-:Y:S01]  /*1d90*/  R2UR UR8, R18 ;  /* 0x00000000120872ca */ /* 0x000fe200000e0000 */
[----:B------:R-:W-:-:S05]  /*1da0*/  IMAD.U32 R16, RZ, RZ, UR5 ;  /* 0x00000005ff107e24 */ /* 0x000fca000f8e00ff */
[----:B------:R-:W-:-:S07]  /*1db0*/  SHF.L.U32 R16, R16, 0x1f, RZ ;  /* 0x0000001f10107819 */ /* 0x000fce00000006ff */
[----:B------:R-:W-:-:S09]  /*1dc0*/  ULEA UR8, UR6, UR8, 0x3 ;  /* 0x0000000806087291 */ /* 0x000fd2000f8e183f */
[----:B------:R1:W2:Y:S01]  /*1dd0*/  SYNCS.PHASECHK.TRANS64.TRYWAIT P1, [UR8+0x26810], R16 ;  /* 0x02681010ff0075a7 */ /* 0x0002a20008020148 */
[----:B------:R-:W-:Y:S05]  /*1de0*/  @!P0 BRA `(.L_x_3878) ;  /* 0x0000000000048947 */ /* 0x000fea0003800000 */
[----:B------:R-:W-:Y:S01]  /*1df0*/  BPT.TRAP 0x1 ;  /* 0x000000040000795c */ /* 0x000fe20000300000 */
.L_x_3878:
[----:B--2---:R-:W-:Y:S05]  /*1e00*/  @P1 BRA `(.L_x_3879) ;  /* 0x0000000000081947 */ /* 0x004fea0003800000 */
[----:B------:R-:W2:Y:S02]  /*1e10*/  SYNCS.PHASECHK.TRANS64.TRYWAIT P1, [UR8+0x26810], R16 ;  /* 0x02681010ff0075a7 */ /* 0x000ea40008020148 */
[----:B--2---:R-:W-:Y:S05]  /*1e20*/  @!P1 BRA `(.L_x_3880) ;  /* 0x0000008400309947 */ /* 0x004fea0003800000 */
.L_x_3879:
        /* <DEDUP_REMOVED lines=67> */
.L_x_3881:
[----:B------:R1:W1:Y:S01]  /*2260*/  SYNCS.PHASECHK.TRANS64.TRYWAIT P1, [UR8+0x26830], R16 ;  /* 0x02683010ff0075a7 */ /* 0x0002620008020148 */
[----:B------:R-:W-:Y:S05]  /*2270*/  @!P0 BRA `(.L_x_3882) ;  /* 0x0000000000048947 */ /* 0x000fea0003800000 */
[----:B------:R-:W-:Y:S01]  /*2280*/  BPT.TRAP 0x1 ;  /* 0x000000040000795c */ /* 0x000fe20000300000 */
.L_x_3882:
[----:B-1----:R-:W-:Y:S05]  /*2290*/  @P1 BRA `(.L_x_3883) ;  /* 0x0000000000081947 */ /* 0x002fea0003800000 */
[----:B------:R-:W1:Y:S02]  /*22a0*/  SYNCS.PHASECHK.TRANS64.TRYWAIT P1, [UR8+0x26830], R16 ;  /* 0x02683010ff0075a7 */ /* 0x000e640008020148 */
[----:B-1----:R-:W-:Y:S05]  /*22b0*/  @!P1 BRA `(.L_x_3884) ;  /* 0x0000008000249947 */ /* 0x002fea0003800000 */
.L_x_3883:
        /* <DEDUP_REMOVED lines=440> */
.L_x_3885:
        /* <DEDUP_REMOVED lines=46> */
.L_x_3886:
        /* <DEDUP_REMOVED lines=62> */
.L_x_3868:
        /* <DEDUP_REMOVED lines=150> */
.L_x_3889:
        /* <DEDUP_REMOVED lines=60> */
.L_x_3891:
[----:B------:R-:W-:Y:S05]  /*5220*/  BSYNC B0 ;  /* 0x0000000000007941 */ /* 0x000fea0003800000 */
.L_x_3890:
        /* <DEDUP_REMOVED lines=22> */
.L_x_3893:
[----:B------:R-:W-:Y:S05]  /*5390*/  BSYNC B0 ;  /* 0x0000000000007941 */ /* 0x000fea0003800000 */
.L_x_3892:
        /* <DEDUP_REMOVED lines=26> */
.L_x_3895:
[----:B------:R-:W-:Y:S05]  /*5540*/  BSYNC B0 ;  /* 0x0000000000007941 */ /* 0x000fea0003800000 */
.L_x_3894:
        /* <DEDUP_REMOVED lines=23> */
.L_x_3888:
        /* <DEDUP_REMOVED lines=41> */
.L_x_3896:
        /* <DEDUP_REMOVED lines=47> */
.L_x_3898:
[----:B------:R-:W-:Y:S05]  /*5c40*/  BSYNC B0 ;  /* 0x0000000000007941 */ /* 0x000fea0003800000 */
.L_x_3897:
        /* <DEDUP_REMOVED lines=21> */
.L_x_3900:
[----:B------:R-:W-:Y:S05]  /*5da0*/  BSYNC B0 ;  /* 0x0000000000007941 */ /* 0x000fea0003800000 */
.L_x_3899:
        /* <DEDUP_REMOVED lines=25> */
.L_x_3902:
[----:B------:R-:W-:Y:S05]  /*5f40*/  BSYNC B0 ;  /* 0x0000000000007941 */ /* 0x000fea0003800000 */
.L_x_3901:
        /* <DEDUP_REMOVED lines=22> */
.L_x_3858:
        /* <DEDUP_REMOVED lines=21> */
.L_x_3904:
        /* <DEDUP_REMOVED lines=13> */
.L_x_3906:
[----:B------:R-:W-:-:S05]  /*62d0*/  ULDC UR4, c[0x0][0x8bc] ;  /* 0x00022f0000047ab9 */ /* 0x000fca0000000800 */
.L_x_3905:
        /* <DEDUP_REMOVED lines=39> */
.L_x_3907:
        /* <DEDUP_REMOVED lines=61> */
.L_x_3933:
        /* <DEDUP_REMOVED lines=17> */
.L_x_3911:
[----:B------:R-:W2:Y:S04]  /*6a30*/  LDG.E.STRONG.GPU R4, desc[UR46][R2.64] ;  /* 0x0000002e02047981 */ /* 0x000ea8000c1ef900 */
[----:B--2---:R-:W-:Y:S01]  /*6a40*/  CCTL.IVALL ;  /* 0x00000000ff00798f */ /* 0x004fe20002000000 */
[----:B------:R-:W-:Y:S05]  /*6a50*/  YIELD ;  /* 0x0000000000007946 */ /* 0x000fea0003800000 */
[----:B------:R-:W-:-:S13]  /*6a60*/  ISETP.NE.AND P2, PT, R4, UR25, PT ;  /* 0x0000001904007c0c */ /* 0x000fda000bf45270 */
[----:B------:R-:W-:Y:S05]  /*6a70*/  @P2 BRA `(.L_x_3911) ;  /* 0xfffffffc00ec2947 */ /* 0x000fea000383ffff */
.L_x_3910:
[----:B------:R-:W-:Y:S05]  /*6a80*/  BSYNC B0 ;  /* 0x0000000000007941 */ /* 0x000fea0003800000 */
.L_x_3909:
[----:B------:R-:W-:-:S03]  /*6a90*/  UMOV UR16, 0xffffffff ;  /* 0xffffffff00107882 */ /* 0x000fc60000000000 */
[----:B------:R-:W-:Y:S05]  /*6aa0*/  BRA.DIV UR16, `(.L_x_3912) ;  /* 0x0000003a10407947 */ /* 0x000fea000b800000 */
[----:B------:R-:W-:Y:S01]  /*6ab0*/  NOP ;  /* 0x0000000000007918 */ /* 0x000fe20000000000 */
.L_x_3980:
        /* <DEDUP_REMOVED lines=19> */
.L_x_3914:
[----:B------:R-:W-:Y:S05]  /*6bf0*/  BSYNC B0 ;  /* 0x0000000000007941 */ /* 0x000fea0003800000 */
.L_x_3913:
        /* <DEDUP_REMOVED lines=13> */
.L_x_3916:
[----:B------:R-:W-:Y:S05]  /*6cd0*/  BSYNC B0 ;  /* 0x0000000000007941 */ /* 0x000fea0003800000 */
.L_x_3915:
[----:B------:R-:W-:Y:S06]  /*6ce0*/  BAR.ARV 0xa, 0xa0 ;  /* 0x0282800000007b1d */ /* 0x000fec0000002000 */
[----:B------:R-:W-:Y:S04]  /*6cf0*/  BSSY B0, `(.L_x_3917) ;  /* 0x0000003000007945 */ /* 0x000fe80003800000 */
[----:B------:R-:W-:Y:S05]  /*6d00*/  @!P0 BRA `(.L_x_3918) ;  /* 0x0000000000048947 */ /* 0x000fea0003800000 */
[----:B------:R-:W-:-:S04]  /*6d10*/  DEPBAR.LE SB0, 0x0 ;  /* 0x000080000000791a */ /* 0x000fc80000000000 */
.L_x_3918:
[----:B------:R-:W-:Y:S05]  /*6d20*/  BSYNC B0 ;  /* 0x0000000000007941 */ /* 0x000fea0003800000 */
.L_x_3917:
        /* <DEDUP_REMOVED lines=19> */
.L_x_3920:
[----:B------:R-:W-:Y:S05]  /*6e60*/  BSYNC B0 ;  /* 0x0000000000007941 */ /* 0x000fea0003800000 */
.L_x_3919:
        /* <DEDUP_REMOVED lines=9> */
.L_x_3923:
[----:B------:R-:W2:Y:S04]  /*6f00*/  LDG.E.STRONG.GPU R4, desc[UR46][R2.64] ;  /* 0x0000002e02047981 */ /* 0x000ea8000c1ef900 */
[----:B--2---:R-:W-:Y:S01]  /*6f10*/  CCTL.IVALL ;  /* 0x00000000ff00798f */ /* 0x004fe20002000000 */
[----:B------:R-:W-:Y:S05]  /*6f20*/  YIELD ;  /* 0x0000000000007946 */ /* 0x000fea0003800000 */
[----:B------:R-:W-:-:S13]  /*6f30*/  ISETP.NE.AND P2, PT, R4, UR25, PT ;  /* 0x0000001904007c0c */ /* 0x000fda000bf45270 */
[----:B------:R-:W-:Y:S05]  /*6f40*/  @P2 BRA `(.L_x_3923) ;  /* 0xfffffffc00ec2947 */ /* 0x000fea000383ffff */
.L_x_3922:
[----:B------:R-:W-:Y:S05]  /*6f50*/  BSYNC B0 ;  /* 0x0000000000007941 */ /* 0x000fea0003800000 */
.L_x_3921:
[----:B------:R-:W-:-:S03]  /*6f60*/  UMOV UR6, 0xffffffff ;  /* 0xffffffff00067882 */ /* 0x000fc60000000000 */
[----:B------:R-:W-:Y:S05]  /*6f70*/  BRA.DIV UR6, `(.L_x_3924) ;  /* 0x0000003606287947 */ /* 0x000fea000b800000 */
[----:B------:R-:W-:Y:S01]  /*6f80*/  NOP ;  /* 0x0000000000007918 */ /* 0x000fe20000000000 */
.L_x_3983:
        /* <DEDUP_REMOVED lines=13> */
.L_x_3926:
[----:B------:R-:W-:Y:S05]  /*7060*/  BSYNC B0 ;  /* 0x0000000000007941 */ /* 0x000fea0003800000 */
.L_x_3925:
        /* <DEDUP_REMOVED lines=13> */
.L_x_3928:
[----:B------:R-:W-:Y:S05]  /*7140*/  BSYNC B0 ;  /* 0x0000000000007941 */ /* 0x000fea0003800000 */
.L_x_3927:
[----:B------:R-:W-:Y:S06]  /*7150*/  BAR.ARV 0xa, 0xa0 ;  /* 0x0282800000007b1d */ /* 0x000fec0000002000 */
[----:B------:R-:W-:Y:S04]  /*7160*/  BSSY B0, `(.L_x_3929) ;  /* 0x0000003000007945 */ /* 0x000fe80003800000 */
[----:B------:R-:W-:Y:S05]  /*7170*/  @!P0 BRA `(.L_x_3930) ;  /* 0x0000000000048947 */ /* 0x000fea0003800000 */
[----:B------:R-:W-:-:S04]  /*7180*/  DEPBAR.LE SB0, 0x0 ;  /* 0x000080000000791a */ /* 0x000fc80000000000 */
.L_x_3930:
[----:B------:R-:W-:Y:S05]  /*7190*/  BSYNC B0 ;  /* 0x0000000000007941 */ /* 0x000fea0003800000 */
.L_x_3929:
        /* <DEDUP_REMOVED lines=19> */
.L_x_3932:
[----:B------:R-:W-:Y:S05]  /*72d0*/  BSYNC B0 ;  /* 0x0000000000007941 */ /* 0x000fea0003800000 */
.L_x_3931:
[----:B------:R-:W-:Y:S02]  /*72e0*/  UIADD3 UR4, UR4, 0x2, URZ ;  /* 0x0000000204047890 */ /* 0x000fe4000fffe03f */
[----:B------:R-:W-:Y:S01]  /*72f0*/  UIADD3 UR5, UR5, 0x1, URZ ;  /* 0x0000000105057890 */ /* 0x000fe2000fffe03f */
[----:B------:R-:W-:Y:S11]  /*7300*/  @P1 BRA `(.L_x_3933) ;  /* 0xfffffff400841947 */ /* 0x000ff6000383ffff */
.L_x_3908:
        /* <DEDUP_REMOVED lines=13> */
.L_x_3936:
[----:B------:R-:W2:Y:S04]  /*73e0*/  LDG.E.STRONG.GPU R0, desc[UR46][R2.64] ;  /* 0x0000002e02007981 */ /* 0x000ea8000c1ef900 */
[----:B--2---:R-:W-:Y:S01]  /*73f0*/  CCTL.IVALL ;  /* 0x00000000ff00798f */ /* 0x004fe20002000000 */
[----:B------:R-:W-:Y:S05]  /*7400*/  YIELD ;  /* 0x0000000000007946 */ /* 0x000fea0003800000 */
[----:B------:R-:W-:-:S13]  /*7410*/  ISETP.NE.AND P1, PT, R0, UR25, PT ;  /* 0x0000001900007c0c */ /* 0x000fda000bf25270 */
[----:B------:R-:W-:Y:S05]  /*7420*/  @P1 BRA `(.L_x_3936) ;  /* 0xfffffffc00ec1947 */ /* 0x000fea000383ffff */
.L_x_3935:
[----:B------:R-:W-:Y:S05]  /*7430*/  BSYNC B0 ;  /* 0x0000000000007941 */ /* 0x000fea0003800000 */
.L_x_3934:
[----:B------:R-:W-:-:S03]  /*7440*/  UMOV UR5, 0xffffffff ;  /* 0xffffffff00057882 */ /* 0x000fc60000000000 */
[----:B------:R-:W-:Y:S05]  /*7450*/  BRA.DIV UR5, `(.L_x_3937) ;  /* 0x00000032050c7947 */ /* 0x000fea000b800000 */
[----:B------:R-:W-:Y:S01]  /*7460*/  NOP ;  /* 0x0000000000007918 */ /* 0x000fe20000000000 */
.L_x_3986:
        /* <DEDUP_REMOVED lines=22> */
.L_x_3939:
[----:B------:R-:W-:Y:S05]  /*75d0*/  BSYNC B0 ;  /* 0x0000000000007941 */ /* 0x000fea0003800000 */
.L_x_3938:
        /* <DEDUP_REMOVED lines=20> */
.L_x_3941:
[----:B------:R-:W-:Y:S05]  /*7720*/  BSYNC B0 ;  /* 0x0000000000007941 */ /* 0x000fea0003800000 */
.L_x_3940:
[----:B------:R-:W-:Y:S06]  /*7730*/  BAR.ARV 0xa, 0xa0 ;  /* 0x0282800000007b1d */ /* 0x000fec0000002000 */
[----:B------:R-:W-:Y:S04]  /*7740*/  BSSY B0, `(.L_x_3942) ;  /* 0x0000003000007945 */ /* 0x000fe80003800000 */
[----:B------:R-:W-:Y:S05]  /*7750*/  @!P0 BRA `(.L_x_3943) ;  /* 0x0000000000048947 */ /* 0x000fea0003800000 */
[----:B------:R-:W-:-:S04]  /*7760*/  DEPBAR.LE SB0, 0x0 ;  /* 0x000080000000791a */ /* 0x000fc80000000000 */
.L_x_3943:
[----:B------:R-:W-:Y:S05]  /*7770*/  BSYNC B0 ;  /* 0x0000000000007941 */ /* 0x000fea0003800000 */
.L_x_3942:
        /* <DEDUP_REMOVED lines=19> */
.L_x_3903:
        /* <DEDUP_REMOVED lines=13> */
.L_x_3944:
        /* <DEDUP_REMOVED lines=14> */
.L_x_3946:
[----:B------:R-:W-:-:S05]  /*7a60*/  ULDC UR4, c[0x0][0x8bc] ;  /* 0x00022f0000047ab9 */ /* 0x000fca0000000800 */
.L_x_3945:
        /* <DEDUP_REMOVED lines=56> */
.L_x_3948:
        /* <DEDUP_REMOVED lines=63> */
.L_x_3987:
        /* <DEDUP_REMOVED lines=13> */
.L_x_3951:
        /* <DEDUP_REMOVED lines=125> */
.L_x_3962:
[----:B------:R-:W-:-:S04]  /*8a80*/  SHF.L.U32 R21, R9, 0x1f, RZ ;  /* 0x0000001f09157819 */ /* 0x000fc800000006ff */
[----:B-1----:R-:W1:Y:S02]  /*8a90*/  SYNCS.PHASECHK.TRANS64.TRYWAIT P1, [R0+URZ+0x26840], R21 ;  /* 0x02684015000075a7 */ /* 0x002e64000802017f */
[----:B-12---:R-:W-:Y:S05]  /*8aa0*/  @!P1 BRA `(.L_x_3954) ;  /* 0x0000001800a89947 */ /* 0x006fea0003800000 */
.L_x_3988:
[----:B------:R-:W-:Y:S05]  /*8ab0*/  @P0 BRA `(.L_x_3955) ;  /* 0x0000000000140947 */ /* 0x000fea0003800000 */
[----:B------:R-:W-:Y:S01]  /*8ac0*/  ISETP.NE.AND P1, PT, R16, RZ, PT ;  /* 0x000000ff1000720c */ /* 0x000fe20003f25270 */
[----:B------:R-:W-:-:S04]  /*8ad0*/  IMAD.MOV.U32 R3, RZ, RZ, 0x3100 ;  /* 0x00003100ff037424 */ /* 0x000fc800078e00ff */
[----:B------:R2:W-:Y:S08]  /*8ae0*/  SYNCS.ARRIVE.TRANS64 RZ, [R0+URZ+0x26830], R3 ;  /* 0x0268300300ff79a7 */ /* 0x0005f0000800003f */
[----:B------:R-:W-:Y:S05]  /*8af0*/  @!P1 BRA `(.L_x_3955) ;  /* 0x0000000000049947 */ /* 0x000fea0003800000 */
[----:B------:R-:W-:Y:S01]  /*8b00*/  BPT.TRAP 0x1 ;  /* 0x000000040000795c */ /* 0x000fe20000300000 */
.L_x_3955:
        /* <DEDUP_REMOVED lines=43> */
.L_x_3989:
[----:B------:R-:W-:Y:S05]  /*8dc0*/  @P0 BRA `(.L_x_3957) ;  /* 0x0000000000140947 */ /* 0x000fea0003800000 */
[----:B------:R-:W-:Y:S01]  /*8dd0*/  ISETP.NE.AND P1, PT, R16, RZ, PT ;  /* 0x000000ff1000720c */ /* 0x000fe20003f25270 */
[----:B------:R-:W-:-:S04]  /*8de0*/  IMAD.MOV.U32 R3, RZ, RZ, 0x3100 ;  /* 0x00003100ff037424 */ /* 0x000fc800078e00ff */
[----:B------:R3:W-:Y:S08]  /*8df0*/  SYNCS.ARRIVE.TRANS64 RZ, [R0+URZ+0x26818], R3 ;  /* 0x0268180300ff79a7 */ /* 0x0007f0000800003f */
[----:B------:R-:W-:Y:S05]  /*8e00*/  @!P1 BRA `(.L_x_3957) ;  /* 0x0000000000049947 */ /* 0x000fea0003800000 */
[----:B------:R-:W-:Y:S01]  /*8e10*/  BPT.TRAP 0x1 ;  /* 0x000000040000795c */ /* 0x000fe20000300000 */
.L_x_3957:
        /* <DEDUP_REMOVED lines=36> */
.L_x_3990:
        /* <DEDUP_REMOVED lines=9> */
.L_x_3959:
        /* <DEDUP_REMOVED lines=38> */
.L_x_3992:
[----:B------:R-:W-:Y:S05]  /*9350*/  @P0 BRA `(.L_x_3961) ;  /* 0x0000000000140947 */ /* 0x000fea0003800000 */
[----:B------:R-:W-:Y:S01]  /*9360*/  ISETP.NE.AND P1, PT, R16, RZ, PT ;  /* 0x000000ff1000720c */ /* 0x000fe20003f25270 */
[----:B-1----:R-:W-:-:S04]  /*9370*/  IMAD.MOV.U32 R5, RZ, RZ, 0x3100 ;  /* 0x00003100ff057424 */ /* 0x002fc800078e00ff */
[----:B------:R2:W-:Y:S08]  /*9380*/  SYNCS.ARRIVE.TRANS64 RZ, [R0+URZ+0x26810], R5 ;  /* 0x0268100500ff79a7 */ /* 0x0005f0000800003f */
[----:B------:R-:W-:Y:S05]  /*9390*/  @!P1 BRA `(.L_x_3961) ;  /* 0x0000000000049947 */ /* 0x000fea0003800000 */
[----:B------:R-:W-:Y:S01]  /*93a0*/  BPT.TRAP 0x1 ;  /* 0x000000040000795c */ /* 0x000fe20000300000 */
.L_x_3961:
        /* <DEDUP_REMOVED lines=37> */
.L_x_3953:
[----:B------:R-:W-:-:S13]  /*9600*/  ISETP.NE.AND P1, PT, R13, RZ, PT ;  /* 0x000000ff0d00720c */ /* 0x000fda0003f25270 */
[----:B------:R-:W-:Y:S05]  /*9610*/  @!P1 BRA `(.L_x_3952) ;  /* 0x0000000400689947 */ /* 0x000fea0003800000 */
[----:B------:R-:W-:-:S04]  /*9620*/  SHF.L.U32 R7, R9, 0x1f, RZ ;  /* 0x0000001f09077819 */ /* 0x000fc800000006ff */
[----:B------:R-:W1:Y:S02]  /*9630*/  SYNCS.PHASECHK.TRANS64.TRYWAIT P1, [R0+URZ+0x26840], R7 ;  /* 0x02684007000075a7 */ /* 0x000e64000802017f */
[----:B-1----:R-:W-:Y:S05]  /*9640*/  @!P1 BRA `(.L_x_3963) ;  /* 0x0000001000149947 */ /* 0x002fea0003800000 */
.L_x_3993:
[----:B------:R-:W-:Y:S05]  /*9650*/  @P0 BRA `(.L_x_3964) ;  /* 0x0000000000140947 */ /* 0x000fea0003800000 */
[----:B------:R-:W-:Y:S01]  /*9660*/  ISETP.NE.AND P1, PT, R16, RZ, PT ;  /* 0x000000ff1000720c */ /* 0x000fe20003f25270 */
[----:B------:R-:W-:-:S04]  /*9670*/  IMAD.MOV.U32 R5, RZ, RZ, 0x3100 ;  /* 0x00003100ff057424 */ /* 0x000fc800078e00ff */
[----:B------:R2:W-:Y:S08]  /*9680*/  SYNCS.ARRIVE.TRANS64 RZ, [R0+URZ+0x26830], R5 ;  /* 0x0268300500ff79a7 */ /* 0x0005f0000800003f */
[----:B------:R-:W-:Y:S05]  /*9690*/  @!P1 BRA `(.L_x_3964) ;  /* 0x0000000000049947 */ /* 0x000fea0003800000 */
[----:B------:R-:W-:Y:S01]  /*96a0*/  BPT.TRAP 0x1 ;  /* 0x000000040000795c */ /* 0x000fe20000300000 */
.L_x_3964:
        /* <DEDUP_REMOVED lines=41> */
.L_x_3994:
[----:B------:R-:W-:Y:S05]  /*9940*/  @P0 BRA `(.L_x_3966) ;  /* 0x0000000000140947 */ /* 0x000fea0003800000 */
[----:B------:R-:W-:Y:S01]  /*9950*/  ISETP.NE.AND P0, PT, R16, RZ, PT ;  /* 0x000000ff1000720c */ /* 0x000fe20003f05270 */
[----:B------:R-:W-:-:S04]  /*9960*/  IMAD.MOV.U32 R5, RZ, RZ, 0x3100 ;  /* 0x00003100ff057424 */ /* 0x000fc800078e00ff */
[----:B------:R3:W-:Y:S08]  /*9970*/  SYNCS.ARRIVE.TRANS64 RZ, [R0+URZ+0x26818], R5 ;  /* 0x0268180500ff79a7 */ /* 0x0007f0000800003f */
[----:B------:R-:W-:Y:S05]  /*9980*/  @!P0 BRA `(.L_x_3966) ;  /* 0x0000000000048947 */ /* 0x000fea0003800000 */
[----:B------:R-:W-:Y:S01]  /*9990*/  BPT.TRAP 0x1 ;  /* 0x000000040000795c */ /* 0x000fe20000300000 */
.L_x_3966:
        /* <DEDUP_REMOVED lines=34> */
.L_x_3952:
[----:B------:R-:W3:Y:S01]  /*9bc0*/  S2R R2, SR_TID.X ;  /* 0x0000000000027919 */ /* 0x000ee20000002100 */
[----:B------:R-:W-:Y:S01]  /*9bd0*/  IMAD R3, R12, 0x8, R0 ;  /* 0x000000080c037824 */ /* 0x000fe200078e0200 */
[----:B---3--:R-:W-:Y:S02]  /*9be0*/  LOP3.LUT R4, R2, 0x7f, RZ, 0xc0, !PT ;  /* 0x0000007f02047812 */ /* 0x008fe400078ec0ff */
[----:B------:R-:W-:Y:S02]  /*9bf0*/  SHF.L.U32 R2, R9, 0x1f, RZ ;  /* 0x0000001f09027819 */ /* 0x000fe400000006ff */
[----:B------:R-:W-:Y:S02]  /*9c00*/  ISETP.NE.AND P1, PT, R4, RZ, PT ;  /* 0x000000ff0400720c */ /* 0x000fe40003f25270 */
[----:B------:R-:W3:Y:S02]  /*9c10*/  SYNCS.PHASECHK.TRANS64.TRYWAIT P0, [R3+URZ+0x26840], R2 ;  /* 0x02684002030075a7 */ /* 0x000ee4000800017f */
[----:B---3--:R-:W-:Y:S09]  /*9c20*/  @!P0 BRA `(.L_x_3967) ;  /* 0x0000000800c48947 */ /* 0x008ff20003800000 */
.L_x_3995:
[----:B------:R-:W-:Y:S05]  /*9c30*/  @P1 BRA `(.L_x_3968) ;  /* 0x0000000000181947 */ /* 0x000fea0003800000 */
[----:B------:R-:W4:Y:S01]  /*9c40*/  S2R R4, SR_TID.X ;  /* 0x0000000000047919 */ /* 0x000f220000002100 */
[----:B---3--:R-:W-:-:S04]  /*9c50*/  IMAD.MOV.U32 R2, RZ, RZ, 0x3100 ;  /* 0x00003100ff027424 */ /* 0x008fc800078e00ff */
[----:B------:R3:W-:Y:S01]  /*9c60*/  SYNCS.ARRIVE.TRANS64 RZ, [R3+URZ+0x26830], R2 ;  /* 0x0268300203ff79a7 */ /* 0x0007e2000800003f */
[----:B----4-:R-:W-:-:S13]  /*9c70*/  LOP3.LUT P0, RZ, R4, 0x1f, RZ, 0xc0, !PT ;  /* 0x0000001f04ff7812 */ /* 0x010fda000780c0ff */
[----:B---3--:R-:W-:Y:S05]  /*9c80*/  @!P0 BRA `(.L_x_3968) ;  /* 0x0000000000048947 */ /* 0x008fea0003800000 */
[----:B------:R-:W-:Y:S01]  /*9c90*/  BPT.TRAP 0x1 ;  /* 0x000000040000795c */ /* 0x000fe20000300000 */
.L_x_3968:
        /* <DEDUP_REMOVED lines=48> */
.L_x_3949:
[----:B------:R-:W-:Y:S05]  /*9fa0*/  BSYNC B0 ;  /* 0x0000000000007941 */ /* 0x000fea0003800000 */
.L_x_3947:
[----:B------:R-:W-:-:S03]  /*9fb0*/  UMOV UR8, 0xffffffff ;  /* 0xffffffff00087882 */ /* 0x000fc60000000000 */
[----:B------:R-:W-:Y:S05]  /*9fc0*/  BRA.DIV UR8, `(.L_x_3969) ;  /* 0x0000000608f07947 */ /* 0x000fea000b800000 */
[----:B------:R-:W-:-:S13]  /*9fd0*/  ELECT P0, URZ, PT ;  /* 0x00000000003f782f */ /* 0x000fda0003800000 */
.L_x_3998:
[----:B------:R-:W-:Y:S05]  /*9fe0*/  @!P0 BRA `(.L_x_3863) ;  /* 0x0000000000848947 */ /* 0x000fea0003800000 */
[----:B------:R-:W-:-:S06]  /*9ff0*/  ULOP3.LUT UR8, UR38, 0x2, URZ, 0xfc, !UPT ;  /* 0x0000000226087892 */ /* 0x000fcc000f8efc3f */
[----:B------:R-:W-:-:S05]  /*a000*/  IMAD.U32 R2, RZ, RZ, UR8 ;  /* 0x00000008ff027e24 */ /* 0x000fca000f8e00ff */
[----:B------:R-:W-:-:S13]  /*a010*/  ISETP.NE.AND P2, PT, R2, 0x3, PT ;  /* 0x000000030200780c */ /* 0x000fda0003f45270 */
[----:B------:R-:W-:Y:S05]  /*a020*/  @!P2 BRA `(.L_x_3970) ;  /* 0x000000000004a947 */ /* 0x000fea0003800000 */
[----:B--2---:R-:W-:Y:S01]  /*a030*/  BPT.TRAP 0x1 ;  /* 0x000000040000795c */ /* 0x004fe20000300000 */
.L_x_3970:
        /* <DEDUP_REMOVED lines=15> */
.L_x_3999:
[----:B------:R-:W3:Y:S02]  /*a130*/  SYNCS.PHASECHK.TRANS64.TRYWAIT P0, [R3+URZ], R2 ;  /* 0x00000002030075a7 */ /* 0x000ee4000800017f */
[----:B---3--:R-:W-:Y:S05]  /*a140*/  @!P0 BRA `(.L_x_3972) ;  /* 0x0000000400c88947 */ /* 0x008fea0003800000 */
.L_x_4000:
[----:B------:R-:W-:Y:S05]  /*a150*/  @!P2 BRA `(.L_x_3973) ;  /* 0x000000000004a947 */ /* 0x000fea0003800000 */
[----:B--2---:R-:W-:Y:S01]  /*a160*/  BPT.TRAP 0x1 ;  /* 0x000000040000795c */ /* 0x004fe20000300000 */
.L_x_3973:
[----:B---3--:R-:W-:-:S04]  /*a170*/  VIADD R3, R7, 0x26840 ;  /* 0x0002684007037836 */ /* 0x008fc80000000000 */
[----:B------:R-:W-:-:S04]  /*a180*/  IMAD R0, R0, 0x8, R3 ;  /* 0x0000000800007824 */ /* 0x000fc800078e0203 */
[----:B------:R-:W3:Y:S02]  /*a190*/  SYNCS.PHASECHK.TRANS64.TRYWAIT P0, [R0+URZ], R5 ;  /* 0x00000005000075a7 */ /* 0x000ee4000800017f */
[----:B---3--:R-:W-:Y:S05]  /*a1a0*/  @!P0 BRA `(.L_x_3974) ;  /* 0x0000000400c48947 */ /* 0x008fea0003800000 */
.L_x_4001:
[----:B------:R-:W-:-:S07]  /*a1b0*/  IMAD R3, R4, 0x8, R3 ;  /* 0x0000000804037824 */ /* 0x000fce00078e0203 */
.L_x_3975:
[----:B----4-:R4:W1:Y:S02]  /*a1c0*/  SYNCS.PHASECHK.TRANS64.TRYWAIT P0, [R3+URZ], R2 ;  /* 0x00000002030075a7 */ /* 0x010864000800017f */
[----:B-1----:R-:W-:Y:S05]  /*a1d0*/  @!P0 NANOSLEEP.SYNCS 0x989680 ;  /* 0x009896800000895d */ /* 0x002fea0003900000 */
[----:B------:R-:W1:Y:S02]  /*a1e0*/  @!P0 SYNCS.PHASECHK.TRANS64 P0, [R3+URZ], R2 ;  /* 0x00000002030085a7 */ /* 0x000e64000800007f */
[----:B-1----:R-:W-:Y:S05]  /*a1f0*/  @!P0 BRA `(.L_x_3975) ;  /* 0xfffffffc00f08947 */ /* 0x002fea000383ffff */
.L_x_3863:
[----:B--2---:R-:W-:Y:S05]  /*a200*/  BSYNC B6 ;  /* 0x0000000000067941 */ /* 0x004fea0003800000 */
.L_x_3857:
[----:B------:R-:W-:Y:S05]  /*a210*/  EXIT ;  /* 0x000000000000794d */ /* 0x000fea0003800000 */
.L_x_3873:
[----:B------:R-:W-:Y:S02]  /*a220*/  IMAD.MOV.U32 R13, RZ, RZ, R16 ;  /* 0x000000ffff0d7224 */ /* 0x000fe400078e0010 */
[----:B------:R-:W-:Y:S02]  /*a230*/  IMAD.MOV.U32 R12, RZ, RZ, RZ ;  /* 0x000000ffff0c7224 */ /* 0x000fe400078e00ff */
[----:B------:R-:W-:Y:S02]  /*a240*/  IMAD.MOV.U32 R11, RZ, RZ, 0x1f ;  /* 0x0000001fff0b7424 */ /* 0x000fe400078e00ff */
[----:B------:R-:W-:-:S07]  /*a250*/  IMAD.MOV.U32 R15, RZ, RZ, -0x1 ;  /* 0xffffffffff0f7424 */ /* 0x000fce00078e00ff */
[----:B-1---5:R-:W-:Y:S05]  /*a260*/  WARPSYNC.COLLECTIVE R15, `(.L_x_3976) ;  /* 0x000000000f087348 */ /* 0x022fea0003c00000 */
[----:B------:R2:W3:Y:S02]  /*a270*/  SHFL.IDX P6, R14, R13, R12, R11 ;  /* 0x0000000c0d0e7389 */ /* 0x0004e400000c000b */
[----:B-123-5:R-:W-:Y:S01]  /*a280*/  ENDCOLLECTIVE ;  /* 0x000000000000791b */ /* 0x02efe20003800000 */
.L_x_3976:
[----:B------:R-:W-:Y:S05]  /*a290*/  BRA `(.L_x_3977) ;  /* 0xffffff7000347947 */ /* 0x000fea000383ffff */
.L_x_3875:
[----:B-1----:R1:W3:Y:S02]  /*a2a0*/  SYNCS.PHASECHK.TRANS64.TRYWAIT P0, [R18+URZ+0x26800], R5 ;  /* 0x02680005120075a7 */ /* 0x0022e4000800017f */
[----:B---3--:R-:W-:Y:S05]  /*a2b0*/  @!P0 NANOSLEEP.SYNCS 0x989680 ;  /* 0x009896800000895d */ /* 0x008fea0003900000 */
[----:B------:R-:W3:Y:S02]  /*a2c0*/  @!P0 SYNCS.PHASECHK.TRANS64 P0, [R18+URZ+0x26800], R5 ;  /* 0x02680005120085a7 */ /* 0x000ee4000800007f */
[----:B---3--:R-:W-:Y:S05]  /*a2d0*/  @!P0 BRA `(.L_x_3875) ;  /* 0xfffffffc00f08947 */ /* 0x008fea000383ffff */
[----:B------:R-:W-:Y:S05]  /*a2e0*/  BRA `(.L_x_3874) ;  /* 0xffffff7000587947 */ /* 0x000fea000383ffff */
.L_x_3880:
[----:B--2---:R-:W-:-:S04]  /*a2f0*/  IMAD.U32 R5, RZ, RZ, UR8 ;  /* 0x00000008ff057e24 */ /* 0x004fc8000f8e00ff */
[----:B------:R2:W3:Y:S03]  /*a300*/  SYNCS.PHASECHK.TRANS64.TRYWAIT P1, [R5+URZ+0x26810], R16 ;  /* 0x02681010050075a7 */ /* 0x0004e6000802017f */
[----:B---3--:R-:W-:Y:S05]  /*a310*/  @!P1 NANOSLEEP.SYNCS 0x989680 ;  /* 0x009896800000995d */ /* 0x008fea0003900000 */
[----:B------:R-:W3:Y:S02]  /*a320*/  @!P1 SYNCS.PHASECHK.TRANS64 P1, [R5+URZ+0x26810], R16 ;  /* 0x02681010050095a7 */ /* 0x000ee4000802007f */
[----:B---3--:R-:W-:Y:S05]  /*a330*/  @!P1 BRA `(.L_x_3880) ;  /* 0xfffffffc00ec9947 */ /* 0x008fea000383ffff */
[----:B------:R-:W-:Y:S05]  /*a340*/  BRA `(.L_x_3879) ;  /* 0xffffff7800b87947 */ /* 0x000fea000383ffff */
.L_x_3884:
[----:B------:R-:W-:-:S04]  /*a350*/  IMAD.U32 R5, RZ, RZ, UR8 ;  /* 0x00000008ff057e24 */ /* 0x000fc8000f8e00ff */
[----:B------:R1:W1:Y:S03]  /*a360*/  SYNCS.PHASECHK.TRANS64.TRYWAIT P1, [R5+URZ+0x26830], R16 ;  /* 0x02683010050075a7 */ /* 0x000266000802017f */
[----:B-1----:R-:W-:Y:S05]  /*a370*/  @!P1 NANOSLEEP.SYNCS 0x989680 ;  /* 0x009896800000995d */ /* 0x002fea0003900000 */
[----:B------:R-:W1:Y:S02]  /*a380*/  @!P1 SYNCS.PHASECHK.TRANS64 P1, [R5+URZ+0x26830], R16 ;  /* 0x02683010050095a7 */ /* 0x000e64000802007f */
[----:B-1----:R-:W-:Y:S05]  /*a390*/  @!P1 BRA `(.L_x_3884) ;  /* 0xfffffffc00ec9947 */ /* 0x002fea000383ffff */
[----:B------:R-:W-:Y:S05]  /*a3a0*/  BRA `(.L_x_3883) ;  /* 0xffffff7c00c47947 */ /* 0x000fea000383ffff */
.L_x_3912:
[----:B------:R-:W-:Y:S01]  /*a3b0*/  BSSY B0, `(.L_x_3978) ;  /* 0x0000005000007945 */ /* 0x000fe20003800000 */
[----:B------:R-:W-:-:S07]  /*a3c0*/  IMAD.MOV.U32 R15, RZ, RZ, -0x1 ;  /* 0xffffffffff0f7424 */ /* 0x000fce00078e00ff */
[----:B------:R-:W-:Y:S05]  /*a3d0*/  WARPSYNC.COLLECTIVE R15, `(.L_x_3979) ;  /* 0x000000000f087348 */ /* 0x000fea0003c00000 */
[----:B------:R-:W-:Y:S01]  /*a3e0*/  NOP ;  /* 0x0000000000007918 */ /* 0x000fe20000000000 */
[----:B------:R-:W-:Y:S01]  /*a3f0*/  ENDCOLLECTIVE ;  /* 0x000000000000791b */ /* 0x000fe20003800000 */
.L_x_3979:
[----:B------:R-:W-:Y:S05]  /*a400*/  BSYNC B0 ;  /* 0x0000000000007941 */ /* 0x000fea0003800000 */
.L_x_3978:
[----:B------:R-:W-:Y:S05]  /*a410*/  BRA `(.L_x_3980) ;  /* 0xffffffc400a87947 */ /* 0x000fea000383ffff */
.L_x_3924:
[----:B------:R-:W-:Y:S01]  /*a420*/  BSSY B0, `(.L_x_3981) ;  /* 0x0000005000007945 */ /* 0x000fe20003800000 */
[----:B------:R-:W-:-:S07]  /*a430*/  IMAD.MOV.U32 R15, RZ, RZ, -0x1 ;  /* 0xffffffffff0f7424 */ /* 0x000fce00078e00ff */
[----:B------:R-:W-:Y:S05]  /*a440*/  WARPSYNC.COLLECTIVE R15, `(.L_x_3982) ;  /* 0x000000000f087348 */ /* 0x000fea0003c00000 */
[----:B------:R-:W-:Y:S01]  /*a450*/  NOP ;  /* 0x0000000000007918 */ /* 0x000fe20000000000 */
[----:B------:R-:W-:Y:S01]  /*a460*/  ENDCOLLECTIVE ;  /* 0x000000000000791b */ /* 0x000fe20003800000 */
.L_x_3982:
[----:B------:R-:W-:Y:S05]  /*a470*/  BSYNC B0 ;  /* 0x0000000000007941 */ /* 0x000fea0003800000 */
.L_x_3981:
[----:B------:R-:W-:Y:S05]  /*a480*/  BRA `(.L_x_3983) ;  /* 0xffffffc800c07947 */ /* 0x000fea000383ffff */
.L_x_3937:
[----:B------:R-:W-:Y:S01]  /*a490*/  BSSY B0, `(.L_x_3984) ;  /* 0x0000005000007945 */ /* 0x000fe20003800000 */
[----:B------:R-:W-:-:S07]  /*a4a0*/  IMAD.MOV.U32 R15, RZ, RZ, -0x1 ;  /* 0xffffffffff0f7424 */ /* 0x000fce00078e00ff */
[----:B------:R-:W-:Y:S05]  /*a4b0*/  WARPSYNC.COLLECTIVE R15, `(.L_x_3985) ;  /* 0x000000000f087348 */ /* 0x000fea0003c00000 */
[----:B------:R-:W-:Y:S01]  /*a4c0*/  NOP ;  /* 0x0000000000007918 */ /* 0x000fe20000000000 */
[----:B------:R-:W-:Y:S01]  /*a4d0*/  ENDCOLLECTIVE ;  /* 0x000000000000791b */ /* 0x000fe20003800000 */
.L_x_3985:
[----:B------:R-:W-:Y:S05]  /*a4e0*/  BSYNC B0 ;  /* 0x0000000000007941 */ /* 0x000fea0003800000 */
.L_x_3984:
[----:B------:R-:W-:Y:S05]  /*a4f0*/  BRA `(.L_x_3986) ;  /* 0xffffffcc00dc7947 */ /* 0x000fea000383ffff */
.L_x_3950:
[----:B-1----:R1:W2:Y:S02]  /*a500*/  SYNCS.PHASECHK.TRANS64.TRYWAIT P0, [R0+URZ+0x26820], R3 ;  /* 0x02682003000075a7 */ /* 0x0022a4000800017f */
[----:B--2---:R-:W-:Y:S05]  /*a510*/  @!P0 NANOSLEEP.SYNCS 0x989680 ;  /* 0x009896800000895d */ /* 0x004fea0003900000 */
[----:B------:R-:W2:Y:S02]  /*a520*/  @!P0 SYNCS.PHASECHK.TRANS64 P0, [R0+URZ+0x26820], R3 ;  /* 0x02682003000085a7 */ /* 0x000ea4000800007f */
[----:B--2---:R-:W-:Y:S05]  /*a530*/  @!P0 BRA `(.L_x_3950) ;  /* 0xfffffffc00f08947 */ /* 0x004fea000383ffff */
[----:B------:R-:W-:Y:S05]  /*a540*/  BRA `(.L_x_3987) ;  /* 0xffffffdc00247947 */ /* 0x000fea000383ffff */
.L_x_3954:
[----:B-1----:R1:W2:Y:S02]  /*a550*/  SYNCS.PHASECHK.TRANS64.TRYWAIT P1, [R0+URZ+0x26840], R21 ;  /* 0x02684015000075a7 */ /* 0x0022a4000802017f */
[----:B--2---:R-:W-:Y:S05]  /*a560*/  @!P1 NANOSLEEP.SYNCS 0x989680 ;  /* 0x009896800000995d */ /* 0x004fea0003900000 */
[----:B------:R-:W2:Y:S02]  /*a570*/  @!P1 SYNCS.PHASECHK.TRANS64 P1, [R0+URZ+0x26840], R21 ;  /* 0x02684015000095a7 */ /* 0x000ea4000802007f */
[----:B--2---:R-:W-:Y:S05]  /*a580*/  @!P1 BRA `(.L_x_3954) ;  /* 0xfffffffc00f09947 */ /* 0x004fea000383ffff */
[----:B------:R-:W-:Y:S05]  /*a590*/  BRA `(.L_x_3988) ;  /* 0xffffffe400447947 */ /* 0x000fea000383ffff */
.L_x_3956:
[----:B--2---:R2:W3:Y:S02]  /*a5a0*/  SYNCS.PHASECHK.TRANS64.TRYWAIT P1, [R0+URZ+0x26828], R21 ;  /* 0x02682815000075a7 */ /* 0x0044e4000802017f */
[----:B---3--:R-:W-:Y:S05]  /*a5b0*/  @!P1 NANOSLEEP.SYNCS 0x989680 ;  /* 0x009896800000995d */ /* 0x008fea0003900000 */
[----:B------:R-:W3:Y:S02]  /*a5c0*/  @!P1 SYNCS.PHASECHK.TRANS64 P1, [R0+URZ+0x26828], R21 ;  /* 0x02682815000095a7 */ /* 0x000ee4000802007f */
[----:B---3--:R-:W-:Y:S05]  /*a5d0*/  @!P1 BRA `(.L_x_3956) ;  /* 0xfffffffc00f09947 */ /* 0x008fea000383ffff */
[----:B------:R-:W-:Y:S05]  /*a5e0*/  BRA `(.L_x_3989) ;  /* 0xffffffe400f47947 */ /* 0x000fea000383ffff */
.L_x_3958:
[----:B---3--:R3:W4:Y:S02]  /*a5f0*/  SYNCS.PHASECHK.TRANS64.TRYWAIT P1, [R0+URZ+0x26848], R21 ;  /* 0x02684815000075a7 */ /* 0x008724000802017f */
[----:B----4-:R-:W-:Y:S05]  /*a600*/  @!P1 NANOSLEEP.SYNCS 0x989680 ;  /* 0x009896800000995d */ /* 0x010fea0003900000 */
[----:B------:R-:W4:Y:S02]  /*a610*/  @!P1 SYNCS.PHASECHK.TRANS64 P1, [R0+URZ+0x26848], R21 ;  /* 0x02684815000095a7 */ /* 0x000f24000802007f */
[----:B----4-:R-:W-:Y:S05]  /*a620*/  @!P1 BRA `(.L_x_3958) ;  /* 0xfffffffc00f09947 */ /* 0x010fea000383ffff */
[----:B------:R-:W-:Y:S05]  /*a630*/  BRA `(.L_x_3990) ;  /* 0xffffffe800887947 */ /* 0x000fea000383ffff */
.L_x_3960:
[----:B------:R-:W-:-:S07]  /*a640*/  SHF.L.U32 R5, R9, 0x1f, RZ ;  /* 0x0000001f09057819 */ /* 0x000fce00000006ff */
.L_x_3991:
[----:B-1----:R1:W2:Y:S02]  /*a650*/  SYNCS.PHASECHK.TRANS64.TRYWAIT P1, [R0+URZ+0x26820], R5 ;  /* 0x02682005000075a7 */ /* 0x0022a4000802017f */
[----:B--2---:R-:W-:Y:S05]  /*a660*/  @!P1 NANOSLEEP.SYNCS 0x989680 ;  /* 0x009896800000995d */ /* 0x004fea0003900000 */
[----:B------:R-:W2:Y:S02]  /*a670*/  @!P1 SYNCS.PHASECHK.TRANS64 P1, [R0+URZ+0x26820], R5 ;  /* 0x02682005000095a7 */ /* 0x000ea4000802007f */
[----:B--2---:R-:W-:Y:S05]  /*a680*/  @!P1 BRA `(.L_x_3991) ;  /* 0xfffffffc00f09947 */ /* 0x004fea000383ffff */
[----:B------:R-:W-:Y:S05]  /*a690*/  BRA `(.L_x_3992) ;  /* 0xffffffec002c7947 */ /* 0x000fea000383ffff */
.L_x_3963:
[----:B-1----:R1:W2:Y:S02]  /*a6a0*/  SYNCS.PHASECHK.TRANS64.TRYWAIT P1, [R0+URZ+0x26840], R7 ;  /* 0x02684007000075a7 */ /* 0x0022a4000802017f */
[----:B--2---:R-:W-:Y:S05]  /*a6b0*/  @!P1 NANOSLEEP.SYNCS 0x989680 ;  /* 0x009896800000995d */ /* 0x004fea0003900000 */
[----:B------:R-:W2:Y:S02]  /*a6c0*/  @!P1 SYNCS.PHASECHK.TRANS64 P1, [R0+URZ+0x26840], R7 ;  /* 0x02684007000095a7 */ /* 0x000ea4000802007f */
[----:B--2---:R-:W-:Y:S05]  /*a6d0*/  @!P1 BRA `(.L_x_3963) ;  /* 0xfffffffc00f09947 */ /* 0x004fea000383ffff */
[----:B------:R-:W-:Y:S05]  /*a6e0*/  BRA `(.L_x_3993) ;  /* 0xffffffec00d87947 */ /* 0x000fea000383ffff */
.L_x_3965:
[----:B--2---:R2:W3:Y:S02]  /*a6f0*/  SYNCS.PHASECHK.TRANS64.TRYWAIT P1, [R0+URZ+0x26828], R7 ;  /* 0x02682807000075a7 */ /* 0x0044e4000802017f */
[----:B---3--:R-:W-:Y:S05]  /*a700*/  @!P1 NANOSLEEP.SYNCS 0x989680 ;  /* 0x009896800000995d */ /* 0x008fea0003900000 */
[----:B------:R-:W3:Y:S02]  /*a710*/  @!P1 SYNCS.PHASECHK.TRANS64 P1, [R0+URZ+0x26828], R7 ;  /* 0x02682807000095a7 */ /* 0x000ee4000802007f */
[----:B---3--:R-:W-:Y:S05]  /*a720*/  @!P1 BRA `(.L_x_3965) ;  /* 0xfffffffc00f09947 */ /* 0x008fea000383ffff */
[----:B------:R-:W-:Y:S05]  /*a730*/  BRA `(.L_x_3994) ;  /* 0xfffffff000807947 */ /* 0x000fea000383ffff */
.L_x_3967:
[----:B---3--:R3:W4:Y:S02]  /*a740*/  SYNCS.PHASECHK.TRANS64.TRYWAIT P0, [R3+URZ+0x26840], R2 ;  /* 0x02684002030075a7 */ /* 0x008724000800017f */
[----:B----4-:R-:W-:Y:S05]  /*a750*/  @!P0 NANOSLEEP.SYNCS 0x989680 ;  /* 0x009896800000895d */ /* 0x010fea0003900000 */
[----:B------:R-:W4:Y:S02]  /*a760*/  @!P0 SYNCS.PHASECHK.TRANS64 P0, [R3+URZ+0x26840], R2 ;  /* 0x02684002030085a7 */ /* 0x000f24000800007f */
[----:B----4-:R-:W-:Y:S05]  /*a770*/  @!P0 BRA `(.L_x_3967) ;  /* 0xfffffffc00f08947 */ /* 0x010fea000383ffff */
[----:B------:R-:W-:Y:S05]  /*a780*/  BRA `(.L_x_3995) ;  /* 0xfffffff400287947 */ /* 0x000fea000383ffff */
.L_x_3969:
[----:B------:R-:W-:Y:S01]  /*a790*/  BSSY B0, `(.L_x_3996) ;  /* 0x0000006000007945 */ /* 0x000fe20003800000 */
[----:B------:R-:W-:-:S07]  /*a7a0*/  IMAD.MOV.U32 R15, RZ, RZ, -0x1 ;  /* 0xffffffffff0f7424 */ /* 0x000fce00078e00ff */
[----:B--2---:R-:W-:Y:S05]  /*a7b0*/  WARPSYNC.COLLECTIVE R15, `(.L_x_3997) ;  /* 0x000000000f0c7348 */ /* 0x004fea0003c00000 */
[----:B------:R-:W-:Y:S02]  /*a7c0*/  ELECT P6, UR62, PT ;  /* 0x00000000003e782f */ /* 0x000fe400038c0000 */
[----:B------:R-:W-:Y:S01]  /*a7d0*/  MOV R14, UR62 ;  /* 0x0000003e000e7c02 */ /* 0x000fe20008000f00 */
[----:B--2---:R-:W-:Y:S10]  /*a7e0*/  ENDCOLLECTIVE ;  /* 0x000000000000791b */ /* 0x004ff40003800000 */
.L_x_3997:
[----:B------:R-:W-:Y:S05]  /*a7f0*/  BSYNC B0 ;  /* 0x0000000000007941 */ /* 0x000fea0003800000 */
.L_x_3996:
[----:B------:R-:W-:Y:S01]  /*a800*/  PLOP3.LUT P0, PT, P6, PT, PT, 0x80, 0x0 ;  /* 0x000000000000781c */ /* 0x000fe2000370f070 */
[----:B------:R-:W-:-:S12]  /*a810*/  BRA `(.L_x_3998) ;  /* 0xfffffff400f07947 */ /* 0x000fd8000383ffff */
.L_x_3971:
[----:B-1----:R1:W3:Y:S02]  /*a820*/  SYNCS.PHASECHK.TRANS64.TRYWAIT P0, [R6+URZ], R5 ;  /* 0x00000005060075a7 */ /* 0x0022e4000800017f */
[----:B---3--:R-:W-:Y:S05]  /*a830*/  @!P0 NANOSLEEP.SYNCS 0x989680 ;  /* 0x009896800000895d */ /* 0x008fea0003900000 */
[----:B------:R-:W3:Y:S02]  /*a840*/  @!P0 SYNCS.PHASECHK.TRANS64 P0, [R6+URZ], R5 ;  /* 0x00000005060085a7 */ /* 0x000ee4000800007f */
[----:B---3--:R-:W-:Y:S05]  /*a850*/  @!P0 BRA `(.L_x_3971) ;  /* 0xfffffffc00f08947 */ /* 0x008fea000383ffff */
[----:B------:R-:W-:Y:S05]  /*a860*/  BRA `(.L_x_3999) ;  /* 0xfffffff800307947 */ /* 0x000fea000383ffff */
.L_x_3972:
[----:B---3--:R3:W4:Y:S02]  /*a870*/  SYNCS.PHASECHK.TRANS64.TRYWAIT P0, [R3+URZ], R2 ;  /* 0x00000002030075a7 */ /* 0x008724000800017f */
[----:B----4-:R-:W-:Y:S05]  /*a880*/  @!P0 NANOSLEEP.SYNCS 0x989680 ;  /* 0x009896800000895d */ /* 0x010fea0003900000 */
[----:B------:R-:W4:Y:S02]  /*a890*/  @!P0 SYNCS.PHASECHK.TRANS64 P0, [R3+URZ], R2 ;  /* 0x00000002030085a7 */ /* 0x000f24000800007f */
[----:B----4-:R-:W-:Y:S05]  /*a8a0*/  @!P0 BRA `(.L_x_3972) ;  /* 0xfffffffc00f08947 */ /* 0x010fea000383ffff */
[----:B------:R-:W-:Y:S05]  /*a8b0*/  BRA `(.L_x_4000) ;  /* 0xfffffff800247947 */ /* 0x000fea000383ffff */
.L_x_3974:
[----:B---3--:R3:W4:Y:S02]  /*a8c0*/  SYNCS.PHASECHK.TRANS64.TRYWAIT P0, [R0+URZ], R5 ;  /* 0x00000005000075a7 */ /* 0x008724000800017f */
[----:B----4-:R-:W-:Y:S05]  /*a8d0*/  @!P0 NANOSLEEP.SYNCS 0x989680 ;  /* 0x009896800000895d */ /* 0x010fea0003900000 */
[----:B------:R-:W4:Y:S02]  /*a8e0*/  @!P0 SYNCS.PHASECHK.TRANS64 P0, [R0+URZ], R5 ;  /* 0x00000005000085a7 */ /* 0x000f24000800007f */
[----:B----4-:R-:W-:Y:S05]  /*a8f0*/  @!P0 BRA `(.L_x_3974) ;  /* 0xfffffffc00f08947 */ /* 0x010fea000383ffff */
[----:B------:R-:W-:Y:S05]  /*a900*/  BRA `(.L_x_4001) ;  /* 0xfffffff800287947 */ /* 0x000fea000383ffff */
.L_x_4002:
        /* <DEDUP_REMOVED lines=15> */
.L_x_6580:


//--------------------- .text._ZN7cutlass13device_kernelIN5flash11enable_sm90INS1_16FlashAttnBwdSm90INS1_25CollectiveMainloopBwdSm90ILi2ELi2ELi2EN4cute5tupleIJNS5_1CILi1EEES8_S8_EEENS6_IJNS7_ILi64EEENS7_ILi128EEENS7_ILi96EEEEEENS_10bfloat16_tEfNS_4arch4Sm90ELb0ELb0ELb0ELb1ELb0ELb1ELb0ELb0ELi2ELi1ELi2ELi1ELb1EEENS1_24CollectiveEpilogueBwdGQAISD_fSG_Li256ELb1ELb0EEENS1_19SingleTileSchedulerILb1ELb0ELb0ELi128EEEEEEEEEvNT_6ParamsE --------------------------
	.section	.text._ZN7cutlass13device_kernelIN5flash11enable_sm90INS1_16FlashAttnBwdSm90INS1_25CollectiveMainloopBwdSm90ILi2ELi2ELi2EN4cute5tupleIJNS5_1CILi1EEES8_S8_EEENS6_IJNS7_ILi64EEENS7_ILi128EEENS7_ILi96EEEEEENS_10bfloat16_tEfNS_4arch4Sm90ELb0ELb0ELb0ELb1ELb0ELb1ELb0ELb0ELi2ELi1ELi2ELi1ELb1EEENS1_24CollectiveEpilogueBwdGQAISD_fSG_Li256ELb1ELb0EEENS1_19SingleTileSchedulerILb1ELb0ELb0ELi128EEEEEEEEEvNT_6ParamsE,"ax",@progbits
	.align	128
.text._ZN7cutlass13device_kernelIN5flash11enable_sm90INS1_16FlashAttnBwdSm90INS1_25CollectiveMainloopBwdSm90ILi2ELi2ELi2EN4cute5tupleIJNS5_1CILi1EEES8_S8_EEENS6_IJNS7_ILi64EEENS7_ILi128EEENS7_ILi96EEEEEENS_10bfloat16_tEfNS_4arch4Sm90ELb0ELb0ELb0ELb1ELb0ELb1ELb0ELb0ELi2ELi1ELi2ELi1ELb1EEENS1_24CollectiveEpilogueBwdGQAISD_fSG_Li256ELb1ELb0EEENS1_19SingleTileSchedulerILb1ELb0ELb0ELi128EEEEEEEEEvNT_6ParamsE:
        .type           _ZN7cutlass13device_kernelIN5flash11enable_sm90INS1_16FlashAttnBwdSm90INS1_25CollectiveMainloopBwdSm90ILi2ELi2ELi2EN4cute5tupleIJNS5_1CILi1EEES8_S8_EEENS6_IJNS7_ILi64EEENS7_ILi128EEENS7_ILi96EEEEEENS_10bfloat16_tEfNS_4arch4Sm90ELb0ELb0ELb0ELb1ELb0ELb1ELb0ELb0ELi2ELi1ELi2ELi1ELb1EEENS1_24CollectiveEpilogueBwdGQAISD_fSG_Li256ELb1ELb0EEENS1_19SingleTileSchedulerILb1ELb0ELb0ELi128EEEEEEEEEvNT_6ParamsE,@function
        .size           _ZN7cutlass13device_kernelIN5flash11enable_sm90INS1_16FlashAttnBwdSm90INS1_25CollectiveMainloopBwdSm90ILi2ELi2ELi2EN4cute5tupleIJNS5_1CILi1EEES8_S8_EEENS6_IJNS7_ILi64EEENS7_ILi128EEENS7_ILi96EEEEEENS_10bfloat16_tEfNS_4arch4Sm90ELb0ELb0ELb0ELb1ELb0ELb1ELb0ELb0ELi2ELi1ELi2ELi1ELb1EEENS1_24CollectiveEpilogueBwdGQAISD_fSG_Li256ELb1ELb0EEENS1_19SingleTileSchedulerILb1ELb0ELb0ELi128EEEEEEEEEvNT_6ParamsE,(.L_x_6581 - _ZN7cutlass13device_kernelIN5flash11enable_sm90INS1_16FlashAttnBwdSm90INS1_25CollectiveMainloopBwdSm90ILi2ELi2ELi2EN4cute5tupleIJNS5_1CILi1EEES8_S8_EEENS6_IJNS7_ILi64EEENS7_ILi128EEENS7_ILi96EEEEEENS_10bfloat16_tEfNS_4arch4Sm90ELb0ELb0ELb0ELb1ELb0ELb1ELb0ELb0ELi2ELi1ELi2ELi1ELb1EEENS1_24CollectiveEpilogueBwdGQAISD_fSG_Li256ELb1ELb0EEENS1_19SingleTileSchedulerILb1ELb0ELb0ELi128EEEEEEEEEvNT_6ParamsE)
        .other          _ZN7cutlass13device_kernelIN5flash11enable_sm90INS1_16FlashAttnBwdSm90INS1_25CollectiveMainloopBwdSm90ILi2ELi2ELi2EN4cute5tupleIJNS5_1CILi1EEES8_S8_EEENS6_IJNS7_ILi64EEENS7_ILi128EEENS7_ILi96EEEEEENS_10bfloat16_tEfNS_4arch4Sm90ELb0ELb0ELb0ELb1ELb0ELb1ELb0ELb0ELi2ELi1ELi2ELi1ELb1EEENS1_24CollectiveEpilogueBwdGQAISD_fSG_Li256ELb1ELb0EEENS1_19SingleTileSchedulerILb1ELb0ELb0ELi128EEEEEEEEEvNT_6ParamsE,@"STO_CUDA_ENTRY STV_DEFAULT"
_ZN7cutlass13device_kernelIN5flash11enable_sm90INS1_16FlashAttnBwdSm90INS1_25CollectiveMainloopBwdSm90ILi2ELi2ELi2EN4cute5tupleIJNS5_1CILi1EEES8_S8_EEENS6_IJNS7_ILi64EEENS7_ILi128EEENS7_ILi96EEEEEENS_10bfloat16_tEfNS_4arch4Sm90ELb0ELb0ELb0ELb1ELb0ELb1ELb0ELb0ELi2ELi1ELi2ELi1ELb1EEENS1_24CollectiveEpilogueBwdGQAISD_fSG_Li256ELb1ELb0EEENS1_19SingleTileSchedulerILb1ELb0ELb0ELi128EEEEEEEEEvNT_6ParamsE:
        /* <DEDUP_REMOVED lines=23> */
.L_x_4004:
[----:B------:R-:W-:Y:S05]  /*0170*/  BSYNC B0 ;  /* 0x0000000000007941 */ /* 0x000fea0003800000 */
.L_x_4003:
        /* <DEDUP_REMOVED lines=37> */
.L_x_4005:
        /* <DEDUP_REMOVED lines=22> */
.L_x_4006:
[----:B------:R-:W-:Y:S01]  /*0530*/  PLOP3.LUT P0, PT, PT, PT, UP0, 0x80, 0x0 ;  /* 0x000000000000781c */ /* 0x000fe20003f0f008 */
[----:B------:R-:W-:Y:S01]  /*0540*/  NOP ;  /* 0x0000000000007918 */ /* 0x000fe20000000000 */
[----:B------:R-:W-:Y:S01]  /*0550*/  ULDC.64 UR46, c[0x0][0x208] ;  /* 0x00008200002e7ab9 */ /* 0x000fe20000000a00 */
[----:B------:R-:W-:Y:S01]  /*0560*/  BSSY B6, `(.L_x_4007) ;  /* 0x000081e000067945 */ /* 0x000fe20003800000 */
[----:B-12-4-:R-:W-:Y:S09]  /*0570*/  BAR.SYNC.DEFER_BLOCKING 0x0 ;  /* 0x0000000000007b1d */ /* 0x016ff20000010000 */
[----:B------:R-:W-:Y:S05]  /*0580*/  @!P0 BRA `(.L_x_4008) ;  /* 0x00000048002c8947 */ /* 0x000fea0003800000 */
.L_x_4009:
        /* <DEDUP_REMOVED lines=21> */
.L_x_4010:
        /* <DEDUP_REMOVED lines=14> */
.L_x_4012:
[----:B------:R-:W-:-:S05]  /*07c0*/  ULDC UR4, c[0x0][0x8c4] ;  /* 0x0002310000047ab9 */ /* 0x000fca0000000800 */
.L_x_4011:
        /* <DEDUP_REMOVED lines=21> */
.L_x_4014:
        /* <DEDUP_REMOVED lines=14> */
.L_x_4015:
        /* <DEDUP_REMOVED lines=10> */
.L_x_4016:
        /* <DEDUP_REMOVED lines=11> */
.L_x_4017:
        /* <DEDUP_REMOVED lines=71> */
.L_x_4020:
        /* <DEDUP_REMOVED lines=15> */
.L_x_4019:
        /* <DEDUP_REMOVED lines=22> */
.L_x_4022:
        /* <DEDUP_REMOVED lines=15> */
.L_x_4021:
[----:B------:R-:W-:Y:S01]  /*1300*/  SHF.R.S32.HI R25, RZ, 0x1f, R22 ;  /* 0x0000001fff197819 */ /* 0x000fe20000011416 */
[----:B------:R-:W-:-:S03]  /*1310*/  UMOV UR4, 0xffffffff ;  /* 0xffffffff00047882 */ /* 0x000fc60000000000 */
[----:B------:R-:W-:-:S04]  /*1320*/  LEA.HI R0, R25, R22, RZ, 0x7 ;  /* 0x0000001619007211 */ /* 0x000fc800078f38ff */
[----:B------:R-:W-:Y:S01]  /*1330*/  SHF.R.S32.HI R16, RZ, 0x7, R0 ;  /* 0x00000007ff107819 */ /* 0x000fe20000011400 */
[----:B------:R-:W-:Y:S06]  /*1340*/  BRA.DIV UR4, `(.L_x_4023) ;  /* 0x0000007604047947 */ /* 0x000fec000b800000 */
[----:B------:R1:W2:Y:S02]  /*1350*/  SHFL.IDX PT, R14, R16, RZ, 0x1f ;  /* 0x00001fff100e7589 */ /* 0x0002a400000e0000 */
.L_x_4100:
        /* <DEDUP_REMOVED lines=14> */
.L_x_4024:
        /* <DEDUP_REMOVED lines=19> */
.L_x_4026:
        /* <DEDUP_REMOVED lines=119> */
[----:B------:R-:W-:Y:S02]  /*1ce0*/  USHF.R.S32.HI UR7, URZ, 0x6, UR6 ;  /* 0x000000063f077899 */ /* 0x000fe40008011406 */
[----:B------:R-:W-:Y:S01]  /*1cf0*/  ULOP3.LUT UR11, UR38, 0x1, URZ, 0xfc, !UPT ;  /* 0x00000001260b7892 */ /* 0x000fe2000f8efc3f */
[----:B------:R-:W-:Y:S01]  /*1d00*/  UMOV UR4, URZ ;  /* 0x0000003f00047c82 */ /* 0x000fe20008000000 */
[----:B------:R-:W-:Y:S01]  /*1d10*/  UMOV UR5, URZ ;  /* 0x0000003f00057c82 */ /* 0x000fe20008000000 */
[----:B------:R-:W-:Y:S01]  /*1d20*/  UMOV UR6, URZ ;  /* 0x0000003f00067c82 */ /* 0x000fe20008000000 */
[----:B-1-34-:R-:W-:-:S08]  /*1d30*/  ULDC UR13, c[0x0][0x744] ;  /* 0x0001d100000d7ab9 */ /* 0x01afd00000000800 */
.L_x_4037:
[----:B------:R-:W-:-:S06]  /*1d40*/  UISETP.NE.AND UP0, UPT, UR11, 0x3, UPT ;  /* 0x000000030b00788c */ /* 0x000fcc000bf05270 */
[----:B------:R-:W-:-:S13]  /*1d50*/  PLOP3.LUT P0, PT, PT, PT, UP0, 0x80, 0x0 ;  /* 0x000000000000781c */ /* 0x000fda0003f0f008 */
[----:B-1----:R-:W-:Y:S05]  /*1d60*/  @!P0 BRA `(.L_x_4027) ;  /* 0x0000000000048947 */ /* 0x002fea0003800000 */
[----:B------:R-:W-:Y:S01]  /*1d70*/  BPT.TRAP 0x1 ;  /* 0x000000040000795c */ /* 0x000fe20000300000 */
.L_x_4027:
[----:B------:R-:W-:Y:S01]  /*1d80*/  R2UR UR8, R18 ;  /* 0x00000000120872ca */ /* 0x000fe200000e0000 */
[----:B------:R-:W-:-:S05]  /*1d90*/  IMAD.U32 R16, RZ, RZ, UR5 ;  /* 0x00000005ff107e24 */ /* 0x000fca000f8e00ff */
[----:B------:R-:W-:-:S07]  /*1da0*/  SHF.L.U32 R16, R16, 0x1f, RZ ;  /* 0x0000001f10107819 */ /* 0x000fce00000006ff */
[----:B------:R-:W-:-:S09]  /*1db0*/  ULEA UR8, UR6, UR8, 0x3 ;  /* 0x0000000806087291 */ /* 0x000fd2000f8e183f */
[----:B------:R1:W2:Y:S01]  /*1dc0*/  SYNCS.PHASECHK.TRANS64.TRYWAIT P1, [UR8+0x26810], R16 ;  /* 0x02681010ff0075a7 */ /* 0x0002a20008020148 */
[----:B------:R-:W-:Y:S05]  /*1dd0*/  @!P0 BRA `(.L_x_4028) ;  /* 0x0000000000048947 */ /* 0x000fea0003800000 */
[----:B------:R-:W-:Y:S01]  /*1de0*/  BPT.TRAP 0x1 ;  /* 0x000000040000795c */ /* 0x000fe20000300000 */
.L_x_4028:
[----:B--2---:R-:W-:Y:S05]  /*1df0*/  @P1 BRA `(.L_x_4029) ;  /* 0x0000000000081947 */ /* 0x004fea0003800000 */
[----:B------:R-:W2:Y:S02]  /*1e00*/  SYNCS.PHASECHK.TRANS64.TRYWAIT P1, [UR8+0x26810], R16 ;  /* 0x02681010ff0075a7 */ /* 0x000ea40008020148 */
[----:B--2---:R-:W-:Y:S05]  /*1e10*/  @!P1 BRA `(.L_x_4030) ;  /* 0x0000006800849947 */ /* 0x004fea0003800000 */
.L_x_4029:
        /* <DEDUP_REMOVED lines=67> */
.L_x_4031:
[----:B------:R1:W1:Y:S01]  /*2250*/  SYNCS.PHASECHK.TRANS64.TRYWAIT P1, [UR8+0x26830], R16 ;  /* 0x02683010ff0075a7 */ /* 0x0002620008020148 */
[----:B------:R-:W-:Y:S05]  /*2260*/  @!P0 BRA `(.L_x_4032) ;  /* 0x0000000000048947 */ /* 0x000fea0003800000 */
[----:B------:R-:W-:Y:S01]  /*2270*/  BPT.TRAP 0x1 ;  /* 0x000000040000795c */ /* 0x000fe20000300000 */
.L_x_4032:
[----:B-1----:R-:W-:Y:S05]  /*2280*/  @P1 BRA `(.L_x_4033) ;  /* 0x0000000000081947 */ /* 0x002fea0003800000 */
[----:B------:R-:W1:Y:S02]  /*2290*/  SYNCS.PHASECHK.TRANS64.TRYWAIT P1, [UR8+0x26830], R16 ;  /* 0x02683010ff0075a7 */ /* 0x000e640008020148 */
[----:B-1----:R-:W-:Y:S05]  /*22a0*/  @!P1 BRA `(.L_x_4034) ;  /* 0x0000006400789947 */ /* 0x002fea0003800000 */
.L_x_4033:
        /* <DEDUP_REMOVED lines=440> */
.L_x_4035:
        /* <DEDUP_REMOVED lines=46> */
.L_x_4036:
        /* <DEDUP_REMOVED lines=66> */
.L_x_4018:
        /* <DEDUP_REMOVED lines=101> */
.L_x_4040:
[----:B------:R-:W-:Y:S01]  /*4b80*/  @P0 ELECT P1, URZ, PT ;  /* 0x00000000003f082f */ /* 0x000fe20003820000 */
[----:B------:R2:W-:-:S12]  /*4b90*/  UBLKRED.G.S.ADD.F32.RN [UR6], [UR4], UR5, desc[UR8] ;  /* 0x00000806040073bb */ /* 0x0005d800080a1405 */
[----:B------:R-:W-:Y:S02]  /*4ba0*/  @P1 PLOP3.LUT P0, PT, P1, PT, PT, 0x8, 0x0 ;  /* 0x000000000000181c */ /* 0x000fe40000f0e170 */
[----:B------:R-:W-:-:S11]  /*4bb0*/  PLOP3.LUT P1, PT, PT, PT, PT, 0x8, 0x0 ;  /* 0x000000000000781c */ /* 0x000fd60003f2e170 */
[----:B--2---:R-:W-:Y:S05]  /*4bc0*/  @P0 BRA.U.ANY `(.L_x_4040) ;  /* 0xfffffffd00ec0947 */ /* 0x004fea000393ffff */
[----:B------:R0:W-:Y:S01]  /*4bd0*/  UTMACMDFLUSH ;  /* 0x00000000000079b7 */ /* 0x0001e20000000000 */
[----:B------:R-:W-:-:S04]  /*4be0*/  DEPBAR.LE SB0, 0x0 ;  /* 0x000080000000791a */ /* 0x000fc80000000000 */
.L_x_4039:
[----:B------:R-:W-:Y:S05]  /*4bf0*/  BSYNC B0 ;  /* 0x0000000000007941 */ /* 0x000fea0003800000 */
.L_x_4038:
        /* <DEDUP_REMOVED lines=28> */
.L_x_4041:
        /* <DEDUP_REMOVED lines=8> */
.L_x_4008:
        /* <DEDUP_REMOVED lines=20> */
.L_x_4043:
        /* <DEDUP_REMOVED lines=13> */
.L_x_4045:
[----:B------:R-:W-:-:S05]  /*5050*/  ULDC UR5, c[0x0][0x8c4] ;  /* 0x0002310000057ab9 */ /* 0x000fca0000000800 */
.L_x_4044:
        /* <DEDUP_REMOVED lines=40> */
.L_x_4046:
        /* <DEDUP_REMOVED lines=49> */
.L_x_4060:
        /* <DEDUP_REMOVED lines=21> */
.L_x_4049:
[----:B------:R-:W-:Y:S05]  /*5740*/  BSYNC B0 ;  /* 0x0000000000007941 */ /* 0x000fea0003800000 */
.L_x_4048:
        /* <DEDUP_REMOVED lines=13> */
.L_x_4051:
[----:B------:R-:W-:Y:S05]  /*5820*/  BSYNC B0 ;  /* 0x0000000000007941 */ /* 0x000fea0003800000 */
.L_x_4050:
[----:B------:R-:W-:Y:S06]  /*5830*/  BAR.ARV 0xa, 0xa0 ;  /* 0x0282800000007b1d */ /* 0x000fec0000002000 */
[----:B------:R-:W-:Y:S04]  /*5840*/  BSSY B0, `(.L_x_4052) ;  /* 0x0000003000007945 */ /* 0x000fe80003800000 */
[----:B------:R-:W-:Y:S05]  /*5850*/  @!P0 BRA `(.L_x_4053) ;  /* 0x0000000000048947 */ /* 0x000fea0003800000 */
[----:B------:R-:W-:-:S04]  /*5860*/  DEPBAR.LE SB0, 0x0 ;  /* 0x000080000000791a */ /* 0x000fc80000000000 */
.L_x_4053:
[----:B------:R-:W-:Y:S05]  /*5870*/  BSYNC B0 ;  /* 0x0000000000007941 */ /* 0x000fea0003800000 */
.L_x_4052:
        /* <DEDUP_REMOVED lines=13> */
.L_x_4055:
[----:B------:R-:W-:Y:S05]  /*5950*/  BSYNC B0 ;  /* 0x0000000000007941 */ /* 0x000fea0003800000 */
.L_x_4054:
        /* <DEDUP_REMOVED lines=13> */
.L_x_4057:
[----:B------:R-:W-:Y:S05]  /*5a30*/  BSYNC B0 ;  /* 0x0000000000007941 */ /* 0x000fea0003800000 */
.L_x_4056:
[----:B------:R-:W-:Y:S01]  /*5a40*/  VIADD R0, R0, 0xfffffffe ;  /* 0xfffffffe00007836 */ /* 0x000fe20000000000 */
[----:B------:R-:W-:Y:S06]  /*5a50*/  BAR.ARV 0xa, 0xa0 ;  /* 0x0282800000007b1d */ /* 0x000fec0000002000 */
[----:B------:R-:W-:Y:S01]  /*5a60*/  BSSY B0, `(.L_x_4058) ;  /* 0x0000004000007945 */ /* 0x000fe20003800000 */
[----:B------:R-:W-:-:S03]  /*5a70*/  ISETP.NE.AND P1, PT, R0, RZ, PT ;  /* 0x000000ff0000720c */ /* 0x000fc60003f25270 */
[----:B------:R-:W-:Y:S10]  /*5a80*/  @!P0 BRA `(.L_x_4059) ;  /* 0x0000000000048947 */ /* 0x000ff40003800000 */
[----:B------:R-:W-:-:S04]  /*5a90*/  DEPBAR.LE SB0, 0x0 ;  /* 0x000080000000791a */ /* 0x000fc80000000000 */
.L_x_4059:
[----:B------:R-:W-:Y:S05]  /*5aa0*/  BSYNC B0 ;  /* 0x0000000000007941 */ /* 0x000fea0003800000 */
.L_x_4058:
[----:B------:R-:W-:Y:S06]  /*5ab0*/  BAR.ARV 0xb, 0xa0 ;  /* 0x02c2800000007b1d */ /* 0x000fec0000002000 */
[----:B------:R-:W-:Y:S02]  /*5ac0*/  UIADD3 UR5, UR5, 0x2, URZ ;  /* 0x0000000205057890 */ /* 0x000fe4000fffe03f */
[----:B------:R-:W-:Y:S01]  /*5ad0*/  UIADD3 UR4, UR4, 0x1, URZ ;  /* 0x0000000104047890 */ /* 0x000fe2000fffe03f */
[----:B------:R-:W-:Y:S11]  /*5ae0*/  @P1 BRA `(.L_x_4060) ;  /* 0xfffffff800c01947 */ /* 0x000ff6000383ffff */
[----:B------:R-:W-:-:S12]  /*5af0*/  UIADD3 UR6, UR16, 0x3000, URZ ;  /* 0x0000300010067890 */ /* 0x000fd8000fffe03f */
.L_x_4047:
        /* <DEDUP_REMOVED lines=19> */
.L_x_4062:
[----:B------:R-:W-:Y:S05]  /*5c30*/  BSYNC B0 ;  /* 0x0000000000007941 */ /* 0x000fea0003800000 */
.L_x_4061:
        /* <DEDUP_REMOVED lines=19> */
.L_x_4064:
[----:B------:R-:W-:Y:S05]  /*5d70*/  BSYNC B0 ;  /* 0x0000000000007941 */ /* 0x000fea0003800000 */
.L_x_4063:
[----:B------:R-:W-:Y:S06]  /*5d80*/  BAR.ARV 0xa, 0xa0 ;  /* 0x0282800000007b1d */ /* 0x000fec0000002000 */
[----:B------:R-:W-:Y:S04]  /*5d90*/  BSSY B0, `(.L_x_4065) ;  /* 0x0000003000007945 */ /* 0x000fe80003800000 */
[----:B------:R-:W-:Y:S05]  /*5da0*/  @!P0 BRA `(.L_x_4066) ;  /* 0x0000000000048947 */ /* 0x000fea0003800000 */
[----:B------:R-:W-:-:S04]  /*5db0*/  DEPBAR.LE SB0, 0x0 ;  /* 0x000080000000791a */ /* 0x000fc80000000000 */
.L_x_4066:
[----:B------:R-:W-:Y:S05]  /*5dc0*/  BSYNC B0 ;  /* 0x0000000000007941 */ /* 0x000fea0003800000 */
.L_x_4065:
[----:B------:R-:W-:Y:S06]  /*5dd0*/  BAR.ARV 0xb, 0xa0 ;  /* 0x02c2800000007b1d */ /* 0x000fec0000002000 */
[----:B------:R-:W-:Y:S05]  /*5de0*/  BRA `(.L_x_4013) ;  /* 0x0000002800547947 */ /* 0x000fea0003800000 */
.L_x_4042:
        /* <DEDUP_REMOVED lines=13> */
.L_x_4067:
        /* <DEDUP_REMOVED lines=14> */
.L_x_4069:
[----:B------:R-:W-:-:S05]  /*5fa0*/  ULDC UR4, c[0x0][0x8c4] ;  /* 0x0002310000047ab9 */ /* 0x000fca0000000800 */
.L_x_4068:
        /* <DEDUP_REMOVED lines=56> */
.L_x_4071:
        /* <DEDUP_REMOVED lines=63> */
.L_x_4101:
        /* <DEDUP_REMOVED lines=13> */
.L_x_4074:
        /* <DEDUP_REMOVED lines=125> */
.L_x_4085:
[----:B------:R-:W-:-:S04]  /*6fc0*/  SHF.L.U32 R21, R9, 0x1f, RZ ;  /* 0x0000001f09157819 */ /* 0x000fc800000006ff */
[----:B-1----:R-:W1:Y:S02]  /*6fd0*/  SYNCS.PHASECHK.TRANS64.TRYWAIT P1, [R0+URZ+0x26840], R21 ;  /* 0x02684015000075a7 */ /* 0x002e64000802017f */
[----:B-12---:R-:W-:Y:S05]  /*6fe0*/  @!P1 BRA `(.L_x_4077) ;  /* 0x0000001800549947 */ /* 0x006fea0003800000 */
.L_x_4102:
[----:B------:R-:W-:Y:S05]  /*6ff0*/  @P0 BRA `(.L_x_4078) ;  /* 0x0000000000140947 */ /* 0x000fea0003800000 */
[----:B------:R-:W-:Y:S01]  /*7000*/  ISETP.NE.AND P1, PT, R16, RZ, PT ;  /* 0x000000ff1000720c */ /* 0x000fe20003f25270 */
[----:B------:R-:W-:-:S04]  /*7010*/  IMAD.MOV.U32 R3, RZ, RZ, 0x3100 ;  /* 0x00003100ff037424 */ /* 0x000fc800078e00ff */
[----:B------:R2:W-:Y:S08]  /*7020*/  SYNCS.ARRIVE.TRANS64 RZ, [R0+URZ+0x26830], R3 ;  /* 0x0268300300ff79a7 */ /* 0x0005f0000800003f */
[----:B------:R-:W-:Y:S05]  /*7030*/  @!P1 BRA `(.L_x_4078) ;  /* 0x0000000000049947 */ /* 0x000fea0003800000 */
[----:B------:R-:W-:Y:S01]  /*7040*/  BPT.TRAP 0x1 ;  /* 0x000000040000795c */ /* 0x000fe20000300000 */
.L_x_4078:
        /* <DEDUP_REMOVED lines=43> */
.L_x_4103:
[----:B------:R-:W-:Y:S05]  /*7300*/  @P0 BRA `(.L_x_4080) ;  /* 0x0000000000140947 */ /* 0x000fea0003800000 */
[----:B------:R-:W-:Y:S01]  /*7310*/  ISETP.NE.AND P1, PT, R16, RZ, PT ;  /* 0x000000ff1000720c */ /* 0x000fe20003f25270 */
[----:B------:R-:W-:-:S04]  /*7320*/  IMAD.MOV.U32 R3, RZ, RZ, 0x3100 ;  /* 0x00003100ff037424 */ /* 0x000fc800078e00ff */
[----:B------:R3:W-:Y:S08]  /*7330*/  SYNCS.ARRIVE.TRANS64 RZ, [R0+URZ+0x26818], R3 ;  /* 0x0268180300ff79a7 */ /* 0x0007f0000800003f */
[----:B------:R-:W-:Y:S05]  /*7340*/  @!P1 BRA `(.L_x_4080) ;  /* 0x0000000000049947 */ /* 0x000fea0003800000 */
[----:B------:R-:W-:Y:S01]  /*7350*/  BPT.TRAP 0x1 ;  /* 0x000000040000795c */ /* 0x000fe20000300000 */
.L_x_4080:
        /* <DEDUP_REMOVED lines=36> */
.L_x_4104:
        /* <DEDUP_REMOVED lines=9> */
.L_x_4082:
        /* <DEDUP_REMOVED lines=38> */
.L_x_4106:
[----:B------:R-:W-:Y:S05]  /*7890*/  @P0 BRA `(.L_x_4084) ;  /* 0x0000000000140947 */ /* 0x000fea0003800000 */
[----:B------:R-:W-:Y:S01]  /*78a0*/  ISETP.NE.AND P1, PT, R16, RZ, PT ;  /* 0x000000ff1000720c */ /* 0x000fe20003f25270 */
[----:B-1----:R-:W-:-:S04]  /*78b0*/  IMAD.MOV.U32 R5, RZ, RZ, 0x3100 ;  /* 0x00003100ff057424 */ /* 0x002fc800078e00ff */
[----:B------:R2:W-:Y:S08]  /*78c0*/  SYNCS.ARRIVE.TRANS64 RZ, [R0+URZ+0x26810], R5 ;  /* 0x0268100500ff79a7 */ /* 0x0005f0000800003f */
[----:B------:R-:W-:Y:S05]  /*78d0*/  @!P1 BRA `(.L_x_4084) ;  /* 0x0000000000049947 */ /* 0x000fea0003800000 */
[----:B------:R-:W-:Y:S01]  /*78e0*/  BPT.TRAP 0x1 ;  /* 0x000000040000795c */ /* 0x000fe20000300000 */
.L_x_4084:
        /* <DEDUP_REMOVED lines=37> */
.L_x_4076:
[----:B------:R-:W-:-:S13]  /*7b40*/  ISETP.NE.AND P1, PT, R13, RZ, PT ;  /* 0x000000ff0d00720c */ /* 0x000fda0003f25270 */
[----:B------:R-:W-:Y:S05]  /*7b50*/  @!P1 BRA `(.L_x_4075) ;  /* 0x0000000400689947 */ /* 0x000fea0003800000 */
[----:B------:R-:W-:-:S04]  /*7b60*/  SHF.L.U32 R7, R9, 0x1f, RZ ;  /* 0x0000001f09077819 */ /* 0x000fc800000006ff */
[----:B------:R-:W1:Y:S02]  /*7b70*/  SYNCS.PHASECHK.TRANS64.TRYWAIT P1, [R0+URZ+0x26840], R7 ;  /* 0x02684007000075a7 */ /* 0x000e64000802017f */
[----:B-1----:R-:W-:Y:S05]  /*7b80*/  @!P1 BRA `(.L_x_4086) ;  /* 0x0000000c00c09947 */ /* 0x002fea0003800000 */
.L_x_4107:
[----:B------:R-:W-:Y:S05]  /*7b90*/  @P0 BRA `(.L_x_4087) ;  /* 0x0000000000140947 */ /* 0x000fea0003800000 */
[----:B------:R-:W-:Y:S01]  /*7ba0*/  ISETP.NE.AND P1, PT, R16, RZ, PT ;  /* 0x000000ff1000720c */ /* 0x000fe20003f25270 */
[----:B------:R-:W-:-:S04]  /*7bb0*/  IMAD.MOV.U32 R5, RZ, RZ, 0x3100 ;  /* 0x00003100ff057424 */ /* 0x000fc800078e00ff */
[----:B------:R2:W-:Y:S08]  /*7bc0*/  SYNCS.ARRIVE.TRANS64 RZ, [R0+URZ+0x26830], R5 ;  /* 0x0268300500ff79a7 */ /* 0x0005f0000800003f */
[----:B------:R-:W-:Y:S05]  /*7bd0*/  @!P1 BRA `(.L_x_4087) ;  /* 0x0000000000049947 */ /* 0x000fea0003800000 */
[----:B------:R-:W-:Y:S01]  /*7be0*/  BPT.TRAP 0x1 ;  /* 0x000000040000795c */ /* 0x000fe20000300000 */
.L_x_4087:
        /* <DEDUP_REMOVED lines=41> */
.L_x_4108:
[----:B------:R-:W-:Y:S05]  /*7e80*/  @P0 BRA `(.L_x_4089) ;  /* 0x0000000000140947 */ /* 0x000fea0003800000 */
[----:B------:R-:W-:Y:S01]  /*7e90*/  ISETP.NE.AND P0, PT, R16, RZ, PT ;  /* 0x000000ff1000720c */ /* 0x000fe20003f05270 */
[----:B------:R-:W-:-:S04]  /*7ea0*/  IMAD.MOV.U32 R5, RZ, RZ, 0x3100 ;  /* 0x00003100ff057424 */ /* 0x000fc800078e00ff */
[----:B------:R3:W-:Y:S08]  /*7eb0*/  SYNCS.ARRIVE.TRANS64 RZ, [R0+URZ+0x26818], R5 ;  /* 0x0268180500ff79a7 */ /* 0x0007f0000800003f */
[----:B------:R-:W-:Y:S05]  /*7ec0*/  @!P0 BRA `(.L_x_4089) ;  /* 0x0000000000048947 */ /* 0x000fea0003800000 */
[----:B------:R-:W-:Y:S01]  /*7ed0*/  BPT.TRAP 0x1 ;  /* 0x000000040000795c */ /* 0x000fe20000300000 */
.L_x_4089:
        /* <DEDUP_REMOVED lines=34> */
.L_x_4075:
[----:B------:R-:W3:Y:S01]  /*8100*/  S2R R2, SR_TID.X ;  /* 0x0000000000027919 */ /* 0x000ee20000002100 */
[----:B------:R-:W-:Y:S01]  /*8110*/  IMAD R3, R12, 0x8, R0 ;  /* 0x000000080c037824 */ /* 0x000fe200078e0200 */
[----:B---3--:R-:W-:Y:S02]  /*8120*/  LOP3.LUT R4, R2, 0x7f, RZ, 0xc0, !PT ;  /* 0x0000007f02047812 */ /* 0x008fe400078ec0ff */
[----:B------:R-:W-:Y:S02]  /*8130*/  SHF.L.U32 R2, R9, 0x1f, RZ ;  /* 0x0000001f09027819 */ /* 0x000fe400000006ff */
[----:B------:R-:W-:Y:S02]  /*8140*/  ISETP.NE.AND P1, PT, R4, RZ, PT ;  /* 0x000000ff0400720c */ /* 0x000fe40003f25270 */
[----:B------:R-:W3:Y:S02]  /*8150*/  SYNCS.PHASECHK.TRANS64.TRYWAIT P0, [R3+URZ+0x26840], R2 ;  /* 0x02684002030075a7 */ /* 0x000ee4000800017f */
[----:B---3--:R-:W-:Y:S09]  /*8160*/  @!P0 BRA `(.L_x_4090) ;  /* 0x0000000800708947 */ /* 0x008ff20003800000 */
.L_x_4109:
[----:B------:R-:W-:Y:S05]  /*8170*/  @P1 BRA `(.L_x_4091) ;  /* 0x0000000000181947 */ /* 0x000fea0003800000 */
[----:B------:R-:W4:Y:S01]  /*8180*/  S2R R4, SR_TID.X ;  /* 0x0000000000047919 */ /* 0x000f220000002100 */
[----:B---3--:R-:W-:-:S04]  /*8190*/  IMAD.MOV.U32 R2, RZ, RZ, 0x3100 ;  /* 0x00003100ff027424 */ /* 0x008fc800078e00ff */
[----:B------:R3:W-:Y:S01]  /*81a0*/  SYNCS.ARRIVE.TRANS64 RZ, [R3+URZ+0x26830], R2 ;  /* 0x0268300203ff79a7 */ /* 0x0007e2000800003f */
[----:B----4-:R-:W-:-:S13]  /*81b0*/  LOP3.LUT P0, RZ, R4, 0x1f, RZ, 0xc0, !PT ;  /* 0x0000001f04ff7812 */ /* 0x010fda000780c0ff */
[----:B---3--:R-:W-:Y:S05]  /*81c0*/  @!P0 BRA `(.L_x_4091) ;  /* 0x0000000000048947 */ /* 0x008fea0003800000 */
[----:B------:R-:W-:Y:S01]  /*81d0*/  BPT.TRAP 0x1 ;  /* 0x000000040000795c */ /* 0x000fe20000300000 */
.L_x_4091:
        /* <DEDUP_REMOVED lines=48> */
.L_x_4072:
[----:B------:R-:W-:Y:S05]  /*84e0*/  BSYNC B0 ;  /* 0x0000000000007941 */ /* 0x000fea0003800000 */
.L_x_4070:
[----:B------:R-:W-:-:S03]  /*84f0*/  UMOV UR8, 0xffffffff ;  /* 0xffffffff00087882 */ /* 0x000fc60000000000 */
[----:B------:R-:W-:Y:S05]  /*8500*/  BRA.DIV UR8, `(.L_x_4092) ;  /* 0x00000006089c7947 */ /* 0x000fea000b800000 */
[----:B------:R-:W-:-:S13]  /*8510*/  ELECT P0, URZ, PT ;  /* 0x00000000003f782f */ /* 0x000fda0003800000 */
.L_x_4112:
[----:B------:R-:W-:Y:S05]  /*8520*/  @!P0 BRA `(.L_x_4013) ;  /* 0x0000000000848947 */ /* 0x000fea0003800000 */
[----:B------:R-:W-:-:S06]  /*8530*/  ULOP3.LUT UR8, UR38, 0x2, URZ, 0xfc, !UPT ;  /* 0x0000000226087892 */ /* 0x000fcc000f8efc3f */
[----:B------:R-:W-:-:S05]  /*8540*/  IMAD.U32 R2, RZ, RZ, UR8 ;  /* 0x00000008ff027e24 */ /* 0x000fca000f8e00ff */
[----:B------:R-:W-:-:S13]  /*8550*/  ISETP.NE.AND P0, PT, R2, 0x3, PT ;  /* 0x000000030200780c */ /* 0x000fda0003f05270 */
[----:B------:R-:W-:Y:S05]  /*8560*/  @!P0 BRA `(.L_x_4093) ;  /* 0x0000000000048947 */ /* 0x000fea0003800000 */
[----:B--2---:R-:W-:Y:S01]  /*8570*/  BPT.TRAP 0x1 ;  /* 0x000000040000795c */ /* 0x004fe20000300000 */
.L_x_4093:
        /* <DEDUP_REMOVED lines=15> */
.L_x_4113:
[----:B------:R-:W3:Y:S02]  /*8670*/  SYNCS.PHASECHK.TRANS64.TRYWAIT P1, [R3+URZ], R2 ;  /* 0x00000002030075a7 */ /* 0x000ee4000802017f */
[----:B---3--:R-:W-:Y:S05]  /*8680*/  @!P1 BRA `(.L_x_4095) ;  /* 0x0000000400749947 */ /* 0x008fea0003800000 */
.L_x_4114:
[----:B------:R-:W-:Y:S05]  /*8690*/  @!P0 BRA `(.L_x_4096) ;  /* 0x0000000000048947 */ /* 0x000fea0003800000 */
[----:B--2---:R-:W-:Y:S01]  /*86a0*/  BPT.TRAP 0x1 ;  /* 0x000000040000795c */ /* 0x004fe20000300000 */
.L_x_4096:
[----:B---3--:R-:W-:-:S04]  /*86b0*/  VIADD R3, R7, 0x26840 ;  /* 0x0002684007037836 */ /* 0x008fc80000000000 */
[----:B------:R-:W-:-:S04]  /*86c0*/  IMAD R0, R0, 0x8, R3 ;  /* 0x0000000800007824 */ /* 0x000fc800078e0203 */
[----:B------:R-:W3:Y:S02]  /*86d0*/  SYNCS.PHASECHK.TRANS64.TRYWAIT P0, [R0+URZ], R5 ;  /* 0x00000005000075a7 */ /* 0x000ee4000800017f */
[----:B---3--:R-:W-:Y:S05]  /*86e0*/  @!P0 BRA `(.L_x_4097) ;  /* 0x0000000400708947 */ /* 0x008fea0003800000 */
.L_x_4115:
[----:B------:R-:W-:-:S07]  /*86f0*/  IMAD R3, R4, 0x8, R3 ;  /* 0x0000000804037824 */ /* 0x000fce00078e0203 */
.L_x_4098:
[----:B----4-:R4:W1:Y:S02]  /*8700*/  SYNCS.PHASECHK.TRANS64.TRYWAIT P0, [R3+URZ], R2 ;  /* 0x00000002030075a7 */ /* 0x010864000800017f */
[----:B-1----:R-:W-:Y:S05]  /*8710*/  @!P0 NANOSLEEP.SYNCS 0x989680 ;  /* 0x009896800000895d */ /* 0x002fea0003900000 */
[----:B------:R-:W1:Y:S02]  /*8720*/  @!P0 SYNCS.PHASECHK.TRANS64 P0, [R3+URZ], R2 ;  /* 0x00000002030085a7 */ /* 0x000e64000800007f */
[----:B-1----:R-:W-:Y:S05]  /*8730*/  @!P0 BRA `(.L_x_4098) ;  /* 0xfffffffc00f08947 */ /* 0x002fea000383ffff */
.L_x_4013:
[----:B--2---:R-:W-:Y:S05]  /*8740*/  BSYNC B6 ;  /* 0x0000000000067941 */ /* 0x004fea0003800000 */
.L_x_4007:
[----:B------:R-:W-:Y:S05]  /*8750*/  EXIT ;  /* 0x000000000000794d */ /* 0x000fea0003800000 */
.L_x_4023:
[----:B------:R-:W-:Y:S02]  /*8760*/  IMAD.MOV.U32 R13, RZ, RZ, R16 ;  /* 0x000000ffff0d7224 */ /* 0x000fe400078e0010 */
[----:B------:R-:W-:Y:S02]  /*8770*/  IMAD.MOV.U32 R12, RZ, RZ, RZ ;  /* 0x000000ffff0c7224 */ /* 0x000fe400078e00ff */
[----:B------:R-:W-:Y:S02]  /*8780*/  IMAD.MOV.U32 R11, RZ, RZ, 0x1f ;  /* 0x0000001fff0b7424 */ /* 0x000fe400078e00ff */
[----:B------:R-:W-:-:S07]  /*8790*/  IMAD.MOV.U32 R15, RZ, RZ, -0x1 ;  /* 0xffffffffff0f7424 */ /* 0x000fce00078e00ff */
[----:B-----5:R-:W-:Y:S05]  /*87a0*/  WARPSYNC.COLLECTIVE R15, `(.L_x_4099) ;  /* 0x000000000f087348 */ /* 0x020fea0003c00000 */
[----:B------:R1:W2:Y:S02]  /*87b0*/  SHFL.IDX P6, R14, R13, R12, R11 ;  /* 0x0000000c0d0e7389 */ /* 0x0002a400000c000b */
[----:B-12--5:R-:W-:Y:S01]  /*87c0*/  ENDCOLLECTIVE ;  /* 0x000000000000791b */ /* 0x026fe20003800000 */
.L_x_4099:
[----:B------:R-:W-:Y:S05]  /*87d0*/  BRA `(.L_x_4100) ;  /* 0xffffff8800e07947 */ /* 0x000fea000383ffff */
.L_x_4025:
[----:B--2---:R2:W3:Y:S02]  /*87e0*/  SYNCS.PHASECHK.TRANS64.TRYWAIT P1, [R18+URZ+0x26800], R5 ;  /* 0x02680005120075a7 */ /* 0x0044e4000802017f */
[----:B---3--:R-:W-:Y:S05]  /*87f0*/  @!P1 NANOSLEEP.SYNCS 0x989680 ;  /* 0x009896800000995d */ /* 0x008fea0003900000 */
[----:B------:R-:W3:Y:S02]  /*8800*/  @!P1 SYNCS.PHASECHK.TRANS64 P1, [R18+URZ+0x26800], R5 ;  /* 0x02680005120095a7 */ /* 0x000ee4000802007f */
[----:B---3--:R-:W-:Y:S05]  /*8810*/  @!P1 BRA `(.L_x_4025) ;  /* 0xfffffffc00f09947 */ /* 0x008fea000383ffff */
[----:B------:R-:W-:Y:S05]  /*8820*/  BRA `(.L_x_4024) ;  /* 0xffffff8c00047947 */ /* 0x000fea000383ffff */
.L_x_4030:
[----:B--2---:R-:W-:-:S04]  /*8830*/  IMAD.U32 R5, RZ, RZ, UR8 ;  /* 0x00000008ff057e24 */ /* 0x004fc8000f8e00ff */
[----:B------:R2:W3:Y:S03]  /*8840*/  SYNCS.PHASECHK.TRANS64.TRYWAIT P1, [R5+URZ+0x26810], R16 ;  /* 0x02681010050075a7 */ /* 0x0004e6000802017f */
[----:B---3--:R-:W-:Y:S05]  /*8850*/  @!P1 NANOSLEEP.SYNCS 0x989680 ;  /* 0x009896800000995d */ /* 0x008fea0003900000 */
[----:B------:R-:W3:Y:S02]  /*8860*/  @!P1 SYNCS.PHASECHK.TRANS64 P1, [R5+URZ+0x26810], R16 ;  /* 0x02681010050095a7 */ /* 0x000ee4000802007f */
[----:B---3--:R-:W-:Y:S05]  /*8870*/  @!P1 BRA `(.L_x_4030) ;  /* 0xfffffffc00ec9947 */ /* 0x008fea000383ffff */
[----:B------:R-:W-:Y:S05]  /*8880*/  BRA `(.L_x_4029) ;  /* 0xffffff9400647947 */ /* 0x000fea000383ffff */
.L_x_4034:
[----:B------:R-:W-:-:S04]  /*8890*/  IMAD.U32 R5, RZ, RZ, UR8 ;  /* 0x00000008ff057e24 */ /* 0x000fc8000f8e00ff */
[----:B------:R1:W1:Y:S03]  /*88a0*/  SYNCS.PHASECHK.TRANS64.TRYWAIT P1, [R5+URZ+0x26830], R16 ;  /* 0x02683010050075a7 */ /* 0x000266000802017f */
[----:B-1----:R-:W-:Y:S05]  /*88b0*/  @!P1 NANOSLEEP.SYNCS 0x989680 ;  /* 0x009896800000995d */ /* 0x002fea0003900000 */
[----:B------:R-:W1:Y:S02]  /*88c0*/  @!P1 SYNCS.PHASECHK.TRANS64 P1, [R5+URZ+0x26830], R16 ;  /* 0x02683010050095a7 */ /* 0x000e64000802007f */
[----:B-1----:R-:W-:Y:S05]  /*88d0*/  @!P1 BRA `(.L_x_4034) ;  /* 0xfffffffc00ec9947 */ /* 0x002fea000383ffff */
[----:B------:R-:W-:Y:S05]  /*88e0*/  BRA `(.L_x_4033) ;  /* 0xffffff9800707947 */ /* 0x000fea000383ffff */
.L_x_4073:
[----:B-1----:R1:W2:Y:S02]  /*88f0*/  SYNCS.PHASECHK.TRANS64.TRYWAIT P0, [R0+URZ+0x26820], R3 ;  /* 0x02682003000075a7 */ /* 0x0022a4000800017f */
[----:B--2---:R-:W-:Y:S05]  /*8900*/  @!P0 NANOSLEEP.SYNCS 0x989680 ;  /* 0x009896800000895d */ /* 0x004fea0003900000 */
[----:B------:R-:W2:Y:S02]  /*8910*/  @!P0 SYNCS.PHASECHK.TRANS64 P0, [R0+URZ+0x26820], R3 ;  /* 0x02682003000085a7 */ /* 0x000ea4000800007f */
[----:B--2---:R-:W-:Y:S05]  /*8920*/  @!P0 BRA `(.L_x_4073) ;  /* 0xfffffffc00f08947 */ /* 0x004fea000383ffff */
[----:B------:R-:W-:Y:S05]  /*8930*/  BRA `(.L_x_4101) ;  /* 0xffffffdc00787947 */ /* 0x000fea000383ffff */
.L_x_4077:
[----:B-1----:R1:W2:Y:S02]  /*8940*/  SYNCS.PHASECHK.TRANS64.TRYWAIT P1, [R0+URZ+0x26840], R21 ;  /* 0x02684015000075a7 */ /* 0x0022a4000802017f */
[----:B--2---:R-:W-:Y:S05]  /*8950*/  @!P1 NANOSLEEP.SYNCS 0x989680 ;  /* 0x009896800000995d */ /* 0x004fea0003900000 */
[----:B------:R-:W2:Y:S02]  /*8960*/  @!P1 SYNCS.PHASECHK.TRANS64 P1, [R0+URZ+0x26840], R21 ;  /* 0x02684015000095a7 */ /* 0x000ea4000802007f */
[----:B--2---:R-:W-:Y:S05]  /*8970*/  @!P1 BRA `(.L_x_4077) ;  /* 0xfffffffc00f09947 */ /* 0x004fea000383ffff */
[----:B------:R-:W-:Y:S05]  /*8980*/  BRA `(.L_x_4102) ;  /* 0xffffffe400987947 */ /* 0x000fea000383ffff */
.L_x_4079:
[----:B--2---:R2:W3:Y:S02]  /*8990*/  SYNCS.PHASECHK.TRANS64.TRYWAIT P1, [R0+URZ+0x26828], R21 ;  /* 0x02682815000075a7 */ /* 0x0044e4000802017f */
[----:B---3--:R-:W-:Y:S05]  /*89a0*/  @!P1 NANOSLEEP.SYNCS 0x989680 ;  /* 0x009896800000995d */ /* 0x008fea0003900000 */
[----:B------:R-:W3:Y:S02]  /*89b0*/  @!P1 SYNCS.PHASECHK.TRANS64 P1, [R0+URZ+0x26828], R21 ;  /* 0x02682815000095a7 */ /* 0x000ee4000802007f */
[----:B---3--:R-:W-:Y:S05]  /*89c0*/  @!P1 BRA `(.L_x_4079) ;  /* 0xfffffffc00f09947 */ /* 0x008fea000383ffff */
[----:B------:R-:W-:Y:S05]  /*89d0*/  BRA `(.L_x_4103) ;  /* 0xffffffe800487947 */ /* 0x000fea000383ffff */
.L_x_4081:
[----:B---3--:R3:W4:Y:S02]  /*89e0*/  SYNCS.PHASECHK.TRANS64.TRYWAIT P1, [R0+URZ+0x26848], R21 ;  /* 0x02684815000075a7 */ /* 0x008724000802017f */
[----:B----4-:R-:W-:Y:S05]  /*89f0*/  @!P1 NANOSLEEP.SYNCS 0x989680 ;  /* 0x009896800000995d */ /* 0x010fea0003900000 */
[----:B------:R-:W4:Y:S02]  /*8a00*/  @!P1 SYNCS.PHASECHK.TRANS64 P1, [R0+URZ+0x26848], R21 ;  /* 0x02684815000095a7 */ /* 0x000f24000802007f */
[----:B----4-:R-:W-:Y:S05]  /*8a10*/  @!P1 BRA `(.L_x_4081) ;  /* 0xfffffffc00f09947 */ /* 0x010fea000383ffff */
[----:B------:R-:W-:Y:S05]  /*8a20*/  BRA `(.L_x_4104) ;  /* 0xffffffe800dc7947 */ /* 0x000fea000383ffff */
.L_x_4083:
[----:B------:R-:W-:-:S07]  /*8a30*/  SHF.L.U32 R5, R9, 0x1f, RZ ;  /* 0x0000001f09057819 */ /* 0x000fce00000006ff */
.L_x_4105:
[----:B-1----:R1:W2:Y:S02]  /*8a40*/  SYNCS.PHASECHK.TRANS64.TRYWAIT P1, [R0+URZ+0x26820], R5 ;  /* 0x02682005000075a7 */ /* 0x0022a4000802017f */
[----:B--2---:R-:W-:Y:S05]  /*8a50*/  @!P1 NANOSLEEP.SYNCS 0x989680 ;  /* 0x009896800000995d */ /* 0x004fea0003900000 */
[----:B------:R-:W2:Y:S02]  /*8a60*/  @!P1 SYNCS.PHASECHK.TRANS64 P1, [R0+URZ+0x26820], R5 ;  /* 0x02682005000095a7 */ /* 0x000ea4000802007f */
[----:B--2---:R-:W-:Y:S05]  /*8a70*/  @!P1 BRA `(.L_x_4105) ;  /* 0xfffffffc00f09947 */ /* 0x004fea000383ffff */
[----:B------:R-:W-:Y:S05]  /*8a80*/  BRA `(.L_x_4106) ;  /* 0xffffffec00807947 */ /* 0x000fea000383ffff */
.L_x_4086:
[----:B-1----:R1:W2:Y:S02]  /*8a90*/  SYNCS.PHASECHK.TRANS64.TRYWAIT P1, [R0+URZ+0x26840], R7 ;  /* 0x02684007000075a7 */ /* 0x0022a4000802017f */
[----:B--2---:R-:W-:Y:S05]  /*8aa0*/  @!P1 NANOSLEEP.SYNCS 0x989680 ;  /* 0x009896800000995d */ /* 0x004fea0003900000 */
[----:B------:R-:W2:Y:S02]  /*8ab0*/  @!P1 SYNCS.PHASECHK.TRANS64 P1, [R0+URZ+0x26840], R7 ;  /* 0x02684007000095a7 */ /* 0x000ea4000802007f */
[----:B--2---:R-:W-:Y:S05]  /*8ac0*/  @!P1 BRA `(.L_x_4086) ;  /* 0xfffffffc00f09947 */ /* 0x004fea000383ffff */
[----:B------:R-:W-:Y:S05]  /*8ad0*/  BRA `(.L_x_4107) ;  /* 0xfffffff0002c7947 */ /* 0x000fea000383ffff */
.L_x_4088:
[----:B--2---:R2:W3:Y:S02]  /*8ae0*/  SYNCS.PHASECHK.TRANS64.TRYWAIT P1, [R0+URZ+0x26828], R7 ;  /* 0x02682807000075a7 */ /* 0x0044e4000802017f */
[----:B---3--:R-:W-:Y:S05]  /*8af0*/  @!P1 NANOSLEEP.SYNCS 0x989680 ;  /* 0x009896800000995d */ /* 0x008fea0003900000 */
[----:B------:R-:W3:Y:S02]  /*8b00*/  @!P1 SYNCS.PHASECHK.TRANS64 P1, [R0+URZ+0x26828], R7 ;  /* 0x02682807000095a7 */ /* 0x000ee4000802007f */
[----:B---3--:R-:W-:Y:S05]  /*8b10*/  @!P1 BRA `(.L_x_4088) ;  /* 0xfffffffc00f09947 */ /* 0x008fea000383ffff */
[----:B------:R-:W-:Y:S05]  /*8b20*/  BRA `(.L_x_4108) ;  /* 0xfffffff000d47947 */ /* 0x000fea000383ffff */
.L_x_4090:
[----:B---3--:R3:W4:Y:S02]  /*8b30*/  SYNCS.PHASECHK.TRANS64.TRYWAIT P0, [R3+URZ+0x26840], R2 ;  /* 0x02684002030075a7 */ /* 0x008724000800017f */
[----:B----4-:R-:W-:Y:S05]  /*8b40*/  @!P0 NANOSLEEP.SYNCS 0x989680 ;  /* 0x009896800000895d */ /* 0x010fea0003900000 */
[----:B------:R-:W4:Y:S02]  /*8b50*/  @!P0 SYNCS.PHASECHK.TRANS64 P0, [R3+URZ+0x26840], R2 ;  /* 0x02684002030085a7 */ /* 0x000f24000800007f */
[----:B----4-:R-:W-:Y:S05]  /*8b60*/  @!P0 BRA `(.L_x_4090) ;  /* 0xfffffffc00f08947 */ /* 0x010fea000383ffff */
[----:B------:R-:W-:Y:S05]  /*8b70*/  BRA `(.L_x_4109) ;  /* 0xfffffff4007c7947 */ /* 0x000fea000383ffff */
.L_x_4092:
[----:B------:R-:W-:Y:S01]  /*8b80*/  BSSY B0, `(.L_x_4110) ;  /* 0x0000006000007945 */ /* 0x000fe20003800000 */
[----:B------:R-:W-:-:S07]  /*8b90*/  IMAD.MOV.U32 R15, RZ, RZ, -0x1 ;  /* 0xffffffffff0f7424 */ /* 0x000fce00078e00ff */
[----:B--2---:R-:W-:Y:S05]  /*8ba0*/  WARPSYNC.COLLECTIVE R15, `(.L_x_4111) ;  /* 0x000000000f0c7348 */ /* 0x004fea0003c00000 */
[----:B------:R-:W-:Y:S02]  /*8bb0*/  ELECT P6, UR62, PT ;  /* 0x00000000003e782f */ /* 0x000fe400038c0000 */
[----:B------:R-:W-:Y:S01]  /*8bc0*/  MOV R14, UR62 ;  /* 0x0000003e000e7c02 */ /* 0x000fe20008000f00 */
[----:B--2---:R-:W-:Y:S10]  /*8bd0*/  ENDCOLLECTIVE ;  /* 0x000000000000791b */ /* 0x004ff40003800000 */
.L_x_4111:
[----:B------:R-:W-:Y:S05]  /*8be0*/  BSYNC B0 ;  /* 0x0000000000007941 */ /* 0x000fea0003800000 */
.L_x_4110:
[----:B------:R-:W-:Y:S01]  /*8bf0*/  PLOP3.LUT P0, PT, P6, PT, PT, 0x80, 0x0 ;  /* 0x000000000000781c */ /* 0x000fe2000370f070 */
[----:B------:R-:W-:-:S12]  /*8c00*/  BRA `(.L_x_4112) ;  /* 0xfffffff800447947 */ /* 0x000fd8000383ffff */
.L_x_4094:
[----:B-1----:R1:W3:Y:S02]  /*8c10*/  SYNCS.PHASECHK.TRANS64.TRYWAIT P1, [R6+URZ], R5 ;  /* 0x00000005060075a7 */ /* 0x0022e4000802017f */
[----:B---3--:R-:W-:Y:S05]  /*8c20*/  @!P1 NANOSLEEP.SYNCS 0x989680 ;  /* 0x009896800000995d */ /* 0x008fea0003900000 */
[----:B------:R-:W3:Y:S02]  /*8c30*/  @!P1 SYNCS.PHASECHK.TRANS64 P1, [R6+URZ], R5 ;  /* 0x00000005060095a7 */ /* 0x000ee4000802007f */
[----:B---3--:R-:W-:Y:S05]  /*8c40*/  @!P1 BRA `(.L_x_4094) ;  /* 0xfffffffc00f09947 */ /* 0x008fea000383ffff */
[----:B------:R-:W-:Y:S05]  /*8c50*/  BRA `(.L_x_4113) ;  /* 0xfffffff800847947 */ /* 0x000fea000383ffff */
.L_x_4095:
[----:B---3--:R3:W4:Y:S02]  /*8c60*/  SYNCS.PHASECHK.TRANS64.TRYWAIT P1, [R3+URZ], R2 ;  /* 0x00000002030075a7 */ /* 0x008724000802017f */
[----:B----4-:R-:W-:Y:S05]  /*8c70*/  @!P1 NANOSLEEP.SYNCS 0x989680 ;  /* 0x009896800000995d */ /* 0x010fea0003900000 */
[----:B------:R-:W4:Y:S02]  /*8c80*/  @!P1 SYNCS.PHASECHK.TRANS64 P1, [R3+URZ], R2 ;  /* 0x00000002030095a7 */ /* 0x000f24000802007f */
[----:B----4-:R-:W-:Y:S05]  /*8c90*/  @!P1 BRA `(.L_x_4095) ;  /* 0xfffffffc00f09947 */ /* 0x010fea000383ffff */
[----:B------:R-:W-:Y:S05]  /*8ca0*/  BRA `(.L_x_4114) ;  /* 0xfffffff800787947 */ /* 0x000fea000383ffff */
.L_x_4097:
[----:B---3--:R3:W4:Y:S02]  /*8cb0*/  SYNCS.PHASECHK.TRANS64.TRYWAIT P0, [R0+URZ], R5 ;  /* 0x00000005000075a7 */ /* 0x008724000800017f */
[----:B----4-:R-:W-:Y:S05]  /*8cc0*/  @!P0 NANOSLEEP.SYNCS 0x989680 ;  /* 0x009896800000895d */ /* 0x010fea0003900000 */
[----:B------:R-:W4:Y:S02]  /*8cd0*/  @!P0 SYNCS.PHASECHK.TRANS64 P0, [R0+URZ], R5 ;  /* 0x00000005000085a7 */ /* 0x000f24000800007f */
[----:B----4-:R-:W-:Y:S05]  /*8ce0*/  @!P0 BRA `(.L_x_4097) ;  /* 0xfffffffc00f08947 */ /* 0x010fea000383ffff */
[----:B------:R-:W-:Y:S05]  /*8cf0*/  BRA `(.L_x_4115) ;  /* 0xfffffff8007c7947 */ /* 0x000fea000383ffff */
.L_x_4116:
        /* <DEDUP_REMOVED lines=16> */
.L_x_6581:


//--------------------- .text._ZN7cutlass13device_kernelIN5flash11enable_sm90INS1_16FlashAttnBwdSm90INS1_25CollectiveMainloopBwdSm90ILi2ELi2ELi2EN4cute5tupleIJNS5_1CILi1EEES8_S8_EEENS6_IJNS7_ILi64EEENS7_ILi128EEENS7_ILi96EEEEEENS_10bfloat16_tEfNS_4arch4Sm90ELb0ELb0ELb0ELb1ELb1ELb1ELb0ELb0ELi2ELi1ELi2ELi1ELb1EEENS1_24CollectiveEpilogueBwdGQAISD_fSG_Li256ELb1ELb1EEENS1_19SingleTileSchedulerILb1ELb0ELb0ELi128EEEEEEEEEvNT_6ParamsE --------------------------
	.section	.text._ZN7cutlass13device_kernelIN5flash11enable_sm90INS1_16FlashAttnBwdSm90INS1_25CollectiveMainloopBwdSm90ILi2ELi2ELi2EN4cute5tupleIJNS5_1CILi1EEES8_S8_EEENS6_IJNS7_ILi64EEENS7_ILi128EEENS7_ILi96EEEEEENS_10bfloat16_tEfNS_4arch4Sm90ELb0ELb0ELb0ELb1ELb1ELb1ELb0ELb0ELi2ELi1ELi2ELi1ELb1EEENS1_24CollectiveEpilogueBwdGQAISD_fSG_Li256ELb1ELb1EEENS1_19SingleTileSchedulerILb1ELb0ELb0ELi128EEEEEEEEEvNT_6ParamsE,"ax",@progbits
	.align	128
.text._ZN7cutlass13device_kernelIN5flash11enable_sm90INS1_16FlashAttnBwdSm90INS1_25CollectiveMainloopBwdSm90ILi2ELi2ELi2EN4cute5tupleIJNS5_1CILi1EEES8_S8_EEENS6_IJNS7_ILi64EEENS7_ILi128EEENS7_ILi96EEEEEENS_10bfloat16_tEfNS_4arch4Sm90ELb0ELb0ELb0ELb1ELb1ELb1ELb0ELb0ELi2ELi1ELi2ELi1ELb1EEENS1_24CollectiveEpilogueBwdGQAISD_fSG_Li256ELb1ELb1EEENS1_19SingleTileSchedulerILb1ELb0ELb0ELi128EEEEEEEEEvNT_6ParamsE:
        .type           _ZN7cutlass13device_kernelIN5flash11enable_sm90INS1_16FlashAttnBwdSm90INS1_25CollectiveMainloopBwdSm90ILi2ELi2ELi2EN4cute5tupleIJNS5_1CILi1EEES8_S8_EEENS6_IJNS7_ILi64EEENS7_ILi128EEENS7_ILi96EEEEEENS_10bfloat16_tEfNS_4arch4Sm90ELb0ELb0ELb0ELb1ELb1ELb1ELb0ELb0ELi2ELi1ELi2ELi1ELb1EEENS1_24CollectiveEpilogueBwdGQAISD_fSG_Li256ELb1ELb1EEENS1_19SingleTileSchedulerILb1ELb0ELb0ELi128EEEEEEEEEvNT_6ParamsE,@function
        .size           _ZN7cutlass13device_kernelIN5flash11enable_sm90INS1_16FlashAttnBwdSm90INS1_25CollectiveMainloopBwdSm90ILi2ELi2ELi2EN4cute5tupleIJNS5_1CILi1EEES8_S8_EEENS6_IJNS7_ILi64EEENS7_ILi128EEENS7_ILi96EEEEEENS_10bfloat16_tEfNS_4arch4Sm90ELb0ELb0ELb0ELb1ELb1ELb1ELb0ELb0ELi2ELi1ELi2ELi1ELb1EEENS1_24CollectiveEpilogueBwdGQAISD_fSG_Li256ELb1ELb1EEENS1_19SingleTileSchedulerILb1ELb0ELb0ELi128EEEEEEEEEvNT_6ParamsE,(.L_x_6582 - _ZN7cutlass13device_kernelIN5flash11enable_sm90INS1_16FlashAttnBwdSm90INS1_25CollectiveMainloopBwdSm90ILi2ELi2ELi2EN4cute5tupleIJNS5_1CILi1EEES8_S8_EEENS6_IJNS7_ILi64EEENS7_ILi128EEENS7_ILi96EEEEEENS_10bfloat16_tEfNS_4arch4Sm90ELb0ELb0ELb0ELb1ELb1ELb1ELb0ELb0ELi2ELi1ELi2ELi1ELb1EEENS1_24CollectiveEpilogueBwdGQAISD_fSG_Li256ELb1ELb1EEENS1_19SingleTileSchedulerILb1ELb0ELb0ELi128EEEEEEEEEvNT_6ParamsE)
        .other          _ZN7cutlass13device_kernelIN5flash11enable_sm90INS1_16FlashAttnBwdSm90INS1_25CollectiveMainloopBwdSm90ILi2ELi2ELi2EN4cute5tupleIJNS5_1CILi1EEES8_S8_EEENS6_IJNS7_ILi64EEENS7_ILi128EEENS7_ILi96EEEEEENS_10bfloat16_tEfNS_4arch4Sm90ELb0ELb0ELb0ELb1ELb1ELb1ELb0ELb0ELi2ELi1ELi2ELi1ELb1EEENS1_24CollectiveEpilogueBwdGQAISD_fSG_Li256ELb1ELb1EEENS1_19SingleTileSchedulerILb1ELb0ELb0ELi128EEEEEEEEEvNT_6ParamsE,@"STO_CUDA_ENTRY STV_DEFAULT"
_ZN7cutlass13device_kernelIN5flash11enable_sm90INS1_16FlashAttnBwdSm90INS1_25CollectiveMainloopBwdSm90ILi2ELi2ELi2EN4cute5tupleIJNS5_1CILi1EEES8_S8_EEENS6_IJNS7_ILi64EEENS7_ILi128EEENS7_ILi96EEEEEENS_10bfloat16_tEfNS_4arch4Sm90ELb0ELb0ELb0ELb1ELb1ELb1ELb0ELb0ELi2ELi1ELi2ELi1ELb1EEENS1_24CollectiveEpilogueBwdGQAISD_fSG_Li256ELb1ELb1EEENS1_19SingleTileSchedulerILb1ELb0ELb0ELi128EEEEEEEEEvNT_6ParamsE:
        /* <DEDUP_REMOVED lines=23> */
.L_x_4118:
[----:B------:R-:W-:Y:S05]  /*0170*/  BSYNC B0 ;  /* 0x0000000000007941 */ /* 0x000fea0003800000 */
.L_x_4117:
        /* <DEDUP_REMOVED lines=37> */
.L_x_4119:
        /* <DEDUP_REMOVED lines=22> */
.L_x_4120:
[----:B------:R-:W-:Y:S01]  /*0530*/  PLOP3.LUT P0, PT, PT, PT, UP0, 0x80, 0x0 ;  /* 0x000000000000781c */ /* 0x000fe20003f0f008 */
[----:B------:R-:W-:Y:S01]  /*0540*/  NOP ;  /* 0x0000000000007918 */ /* 0x000fe20000000000 */
[----:B------:R-:W-:Y:S01]  /*0550*/  ULDC.64 UR46, c[0x0][0x208] ;  /* 0x00008200002e7ab9 */ /* 0x000fe20000000a00 */
[----:B------:R-:W-:Y:S01]  /*0560*/  BSSY B6, `(.L_x_4121) ;  /* 0x00008f2000067945 */ /* 0x000fe20003800000 */
[----:B-12-4-:R-:W-:Y:S09]  /*0570*/  BAR.SYNC.DEFER_BLOCKING 0x0 ;  /* 0x0000000000007b1d */ /* 0x016ff20000010000 */
[----:B------:R-:W-:Y:S05]  /*0580*/  @!P0 BRA `(.L_x_4122) ;  /* 0x0000004c00688947 */ /* 0x000fea0003800000 */
.L_x_4123:
        /* <DEDUP_REMOVED lines=21> */
.L_x_4124:
        /* <DEDUP_REMOVED lines=14> */
.L_x_4126:
[----:B------:R-:W-:-:S05]  /*07c0*/  ULDC UR4, c[0x0][0x8c4] ;  /* 0x0002310000047ab9 */ /* 0x000fca0000000800 */
.L_x_4125:
        /* <DEDUP_REMOVED lines=21> */
.L_x_4128:
        /* <DEDUP_REMOVED lines=14> */
.L_x_4129:
        /* <DEDUP_REMOVED lines=10> */
.L_x_4130:
        /* <DEDUP_REMOVED lines=11> */
.L_x_4131:
        /* <DEDUP_REMOVED lines=71> */
.L_x_4134:
        /* <DEDUP_REMOVED lines=15> */
.L_x_4133:
        /* <DEDUP_REMOVED lines=22> */
.L_x_4136:
        /* <DEDUP_REMOVED lines=15> */
.L_x_4135:
[----:B------:R-:W-:Y:S01]  /*1300*/  SHF.R.S32.HI R25, RZ, 0x1f, R22 ;  /* 0x0000001fff197819 */ /* 0x000fe20000011416 */
[----:B------:R-:W-:-:S03]  /*1310*/  UMOV UR4, 0xffffffff ;  /* 0xffffffff00047882 */ /* 0x000fc60000000000 */
[----:B------:R-:W-:-:S04]  /*1320*/  LEA.HI R0, R25, R22, RZ, 0x7 ;  /* 0x0000001619007211 */ /* 0x000fc800078f38ff */
[----:B------:R-:W-:Y:S01]  /*1330*/  SHF.R.S32.HI R16, RZ, 0x7, R0 ;  /* 0x00000007ff107819 */ /* 0x000fe20000011400 */
[----:B------:R-:W-:Y:S06]  /*1340*/  BRA.DIV UR4, `(.L_x_4137) ;  /* 0x0000008204547947 */ /* 0x000fec000b800000 */
[----:B------:R1:W2:Y:S02]  /*1350*/  SHFL.IDX PT, R14, R16, RZ, 0x1f ;  /* 0x00001fff100e7589 */ /* 0x0002a400000e0000 */
.L_x_4242:
        /* <DEDUP_REMOVED lines=14> */
.L_x_4138:
        /* <DEDUP_REMOVED lines=19> */
.L_x_4140:
        /* <DEDUP_REMOVED lines=125> */
.L_x_4151:
[----:B------:R-:W-:-:S06]  /*1d40*/  UISETP.NE.AND UP0, UPT, UR11, 0x3, UPT ;  /* 0x000000030b00788c */ /* 0x000fcc000bf05270 */
[----:B------:R-:W-:-:S13]  /*1d50*/  PLOP3.LUT P0, PT, PT, PT, UP0, 0x80, 0x0 ;  /* 0x000000000000781c */ /* 0x000fda0003f0f008 */
[----:B-1----:R-:W-:Y:S05]  /*1d60*/  @!P0 BRA `(.L_x_4141) ;  /* 0x0000000000048947 */ /* 0x002fea0003800000 */
[----:B------:R-:W-:Y:S01]  /*1d70*/  BPT.TRAP 0x1 ;  /* 0x000000040000795c */ /* 0x000fe20000300000 */
.L_x_4141:
[----:B------:R-:W-:Y:S01]  /*1d80*/  R2UR UR8, R18 ;  /* 0x00000000120872ca */ /* 0x000fe200000e0000 */
[----:B------:R-:W-:-:S05]  /*1d90*/  IMAD.U32 R16, RZ, RZ, UR5 ;  /* 0x00000005ff107e24 */ /* 0x000fca000f8e00ff */
[----:B------:R-:W-:-:S07]  /*1da0*/  SHF.L.U32 R16, R16, 0x1f, RZ ;  /* 0x0000001f10107819 */ /* 0x000fce00000006ff */
[----:B------:R-:W-:-:S09]  /*1db0*/  ULEA UR8, UR6, UR8, 0x3 ;  /* 0x0000000806087291 */ /* 0x000fd2000f8e183f */
[----:B------:R1:W2:Y:S01]  /*1dc0*/  SYNCS.PHASECHK.TRANS64.TRYWAIT P1, [UR8+0x26810], R16 ;  /* 0x02681010ff0075a7 */ /* 0x0002a20008020148 */
[----:B------:R-:W-:Y:S05]  /*1dd0*/  @!P0 BRA `(.L_x_4142) ;  /* 0x0000000000048947 */ /* 0x000fea0003800000 */
[----:B------:R-:W-:Y:S01]  /*1de0*/  BPT.TRAP 0x1 ;  /* 0x000000040000795c */ /* 0x000fe20000300000 */
.L_x_4142:
[----:B--2---:R-:W-:Y:S05]  /*1df0*/  @P1 BRA `(.L_x_4143) ;  /* 0x0000000000081947 */ /* 0x004fea0003800000 */
[----:B------:R-:W2:Y:S02]  /*1e00*/  SYNCS.PHASECHK.TRANS64.TRYWAIT P1, [UR8+0x26810], R16 ;  /* 0x02681010ff0075a7 */ /* 0x000ea40008020148 */
[----:B--2---:R-:W-:Y:S05]  /*1e10*/  @!P1 BRA `(.L_x_4144) ;  /* 0x0000007400d49947 */ /* 0x004fea0003800000 */
.L_x_4143:
        /* <DEDUP_REMOVED lines=67> */
.L_x_4145:
[----:B------:R1:W1:Y:S01]  /*2250*/  SYNCS.PHASECHK.TRANS64.TRYWAIT P1, [UR8+0x26830], R16 ;  /* 0x02683010ff0075a7 */ /* 0x0002620008020148 */
[----:B------:R-:W-:Y:S05]  /*2260*/  @!P0 BRA `(.L_x_4146) ;  /* 0x0000000000048947 */ /* 0x000fea0003800000 */
[----:B------:R-:W-:Y:S01]  /*2270*/  BPT.TRAP 0x1 ;  /* 0x000000040000795c */ /* 0x000fe20000300000 */
.L_x_4146:
[----:B-1----:R-:W-:Y:S05]  /*2280*/  @P1 BRA `(.L_x_4147) ;  /* 0x0000000000081947 */ /* 0x002fea0003800000 */
[----:B------:R-:W1:Y:S02]  /*2290*/  SYNCS.PHASECHK.TRANS64.TRYWAIT P1, [UR8+0x26830], R16 ;  /* 0x02683010ff0075a7 */ /* 0x000e640008020148 */
[----:B-1----:R-:W-:Y:S05]  /*22a0*/  @!P1 BRA `(.L_x_4148) ;  /* 0x0000007000c89947 */ /* 0x002fea0003800000 */
.L_x_4147:
        /* <DEDUP_REMOVED lines=440> */
.L_x_4149:
        /* <DEDUP_REMOVED lines=46> */
.L_x_4150:
        /* <DEDUP_REMOVED lines=66> */
.L_x_4132:
        /* <DEDUP_REMOVED lines=109> */
.L_x_4154:
[----:B-1----:R-:W2:Y:S04]  /*4c00*/  LDG.E.STRONG.GPU R4, desc[UR46][R2.64] ;  /* 0x0000002e02047981 */ /* 0x002ea8000c1ef900 */
[----:B--2---:R-:W-:Y:S01]  /*4c10*/  CCTL.IVALL ;  /* 0x00000000ff00798f */ /* 0x004fe20002000000 */
[----:B------:R-:W-:Y:S05]  /*4c20*/  YIELD ;  /* 0x0000000000007946 */ /* 0x000fea0003800000 */
[----:B------:R-:W-:-:S13]  /*4c30*/  ISETP.NE.AND P0, PT, R4, UR17, PT ;  /* 0x0000001104007c0c */ /* 0x000fda000bf05270 */
[----:B------:R-:W-:Y:S05]  /*4c40*/  @P0 BRA `(.L_x_4154) ;  /* 0xfffffffc00ec0947 */ /* 0x000fea000383ffff */
.L_x_4153:
[----:B------:R-:W-:Y:S05]  /*4c50*/  BSYNC B0 ;  /* 0x0000000000007941 */ /* 0x000fea0003800000 */
.L_x_4152:
[----:B------:R-:W-:-:S03]  /*4c60*/  UMOV UR4, 0xffffffff ;  /* 0xffffffff00047882 */ /* 0x000fc60000000000 */
[----:B------:R-:W-:Y:S05]  /*4c70*/  BRA.DIV UR4, `(.L_x_4155) ;  /* 0x0000004a046c7947 */ /* 0x000fea000b800000 */
[----:B------:R-:W-:Y:S01]  /*4c80*/  NOP ;  /* 0x0000000000007918 */ /* 0x000fe20000000000 */
.L_x_4245:
        /* <DEDUP_REMOVED lines=16> */
.L_x_4158:
[----:B------:R-:W-:Y:S01]  /*4d90*/  @P0 ELECT P2, URZ, PT ;  /* 0x00000000003f082f */ /* 0x000fe20003840000 */
[----:B------:R2:W-:-:S12]  /*4da0*/  UBLKRED.G.S.ADD.F32.RN [UR4], [UR9], UR6, desc[UR10] ;  /* 0x00000a04090073bb */ /* 0x0005d800080a1406 */
[----:B------:R-:W-:Y:S02]  /*4db0*/  @P2 PLOP3.LUT P0, PT, P2, PT, PT, 0x8, 0x0 ;  /* 0x000000000000281c */ /* 0x000fe4000170e170 */
[----:B------:R-:W-:-:S11]  /*4dc0*/  PLOP3.LUT P2, PT, PT, PT, PT, 0x8, 0x0 ;  /* 0x000000000000781c */ /* 0x000fd60003f4e170 */
[----:B--2---:R-:W-:Y:S05]  /*4dd0*/  @P0 BRA.U.ANY `(.L_x_4158) ;  /* 0xfffffffd00ec0947 */ /* 0x004fea000393ffff */
[----:B------:R0:W-:Y:S01]  /*4de0*/  UTMACMDFLUSH ;  /* 0x00000000000079b7 */ /* 0x0001e20000000000 */
[----:B------:R-:W-:-:S04]  /*4df0*/  DEPBAR.LE SB0, 0x0 ;  /* 0x000080000000791a */ /* 0x000fc80000000000 */
.L_x_4157:
[----:B------:R-:W-:Y:S05]  /*4e00*/  BSYNC B0 ;  /* 0x0000000000007941 */ /* 0x000fea0003800000 */
.L_x_4156:
        /* <DEDUP_REMOVED lines=14> */
.L_x_4160:
[----:B------:R-:W-:Y:S05]  /*4ef0*/  BSYNC B0 ;  /* 0x0000000000007941 */ /* 0x000fea0003800000 */
.L_x_4159:
        /* <DEDUP_REMOVED lines=20> */
.L_x_4163:
[----:B-12---:R-:W2:Y:S04]  /*5040*/  LDG.E.STRONG.GPU R0, desc[UR46][R2.64] ;  /* 0x0000002e02007981 */ /* 0x006ea8000c1ef900 */
[----:B--2---:R-:W-:Y:S01]  /*5050*/  CCTL.IVALL ;  /* 0x00000000ff00798f */ /* 0x004fe20002000000 */
[----:B------:R-:W-:Y:S05]  /*5060*/  YIELD ;  /* 0x0000000000007946 */ /* 0x000fea0003800000 */
[----:B------:R-:W-:-:S13]  /*5070*/  ISETP.NE.AND P0, PT, R0, UR17, PT ;  /* 0x0000001100007c0c */ /* 0x000fda000bf05270 */
[----:B------:R-:W-:Y:S05]  /*5080*/  @P0 BRA `(.L_x_4163) ;  /* 0xfffffffc00ec0947 */ /* 0x000fea000383ffff */
.L_x_4162:
[----:B------:R-:W-:Y:S05]  /*5090*/  BSYNC B0 ;  /* 0x0000000000007941 */ /* 0x000fea0003800000 */
.L_x_4161:
[----:B------:R-:W-:-:S03]  /*50a0*/  UMOV UR4, 0xffffffff ;  /* 0xffffffff00047882 */ /* 0x000fc60000000000 */
[----:B------:R-:W-:Y:S05]  /*50b0*/  BRA.DIV UR4, `(.L_x_4164) ;  /* 0x0000004604787947 */ /* 0x000fea000b800000 */
[----:B------:R-:W-:Y:S01]  /*50c0*/  NOP ;  /* 0x0000000000007918 */ /* 0x000fe20000000000 */
.L_x_4248:
        /* <DEDUP_REMOVED lines=16> */
.L_x_4167:
[----:B------:R-:W-:Y:S01]  /*51d0*/  @P0 ELECT P2, URZ, PT ;  /* 0x00000000003f082f */ /* 0x000fe20003840000 */
[----:B------:R3:W-:-:S12]  /*51e0*/  UBLKRED.G.S.ADD.F32.RN [UR4], [UR9], UR6, desc[UR10] ;  /* 0x00000a04090073bb */ /* 0x0007d800080a1406 */
[----:B------:R-:W-:Y:S02]  /*51f0*/  @P2 PLOP3.LUT P0, PT, P2, PT, PT, 0x8, 0x0 ;  /* 0x000000000000281c */ /* 0x000fe4000170e170 */
[----:B------:R-:W-:-:S11]  /*5200*/  PLOP3.LUT P2, PT, PT, PT, PT, 0x8, 0x0 ;  /* 0x000000000000781c */ /* 0x000fd60003f4e170 */
[----:B---3--:R-:W-:Y:S05]  /*5210*/  @P0 BRA.U.ANY `(.L_x_4167) ;  /* 0xfffffffd00ec0947 */ /* 0x008fea000393ffff */
[----:B------:R0:W-:Y:S01]  /*5220*/  UTMACMDFLUSH ;  /* 0x00000000000079b7 */ /* 0x0001e20000000000 */
[----:B------:R-:W-:-:S04]  /*5230*/  DEPBAR.LE SB0, 0x0 ;  /* 0x000080000000791a */ /* 0x000fc80000000000 */
.L_x_4166:
[----:B------:R-:W-:Y:S05]  /*5240*/  BSYNC B0 ;  /* 0x0000000000007941 */ /* 0x000fea0003800000 */
.L_x_4165:
        /* <DEDUP_REMOVED lines=14> */
.L_x_4122:
        /* <DEDUP_REMOVED lines=21> */
.L_x_4169:
        /* <DEDUP_REMOVED lines=13> */
.L_x_4171:
[----:B------:R-:W-:-:S05]  /*5550*/  ULDC UR4, c[0x0][0x8c4] ;  /* 0x0002310000047ab9 */ /* 0x000fca0000000800 */
.L_x_4170:
        /* <DEDUP_REMOVED lines=39> */
.L_x_4172:
        /* <DEDUP_REMOVED lines=61> */
.L_x_4198:
        /* <DEDUP_REMOVED lines=17> */
.L_x_4176:
[----:B------:R-:W2:Y:S04]  /*5cb0*/  LDG.E.STRONG.GPU R4, desc[UR46][R2.64] ;  /* 0x0000002e02047981 */ /* 0x000ea8000c1ef900 */
[----:B--2---:R-:W-:Y:S01]  /*5cc0*/  CCTL.IVALL ;  /* 0x00000000ff00798f */ /* 0x004fe20002000000 */
[----:B------:R-:W-:Y:S05]  /*5cd0*/  YIELD ;  /* 0x0000000000007946 */ /* 0x000fea0003800000 */
[----:B------:R-:W-:-:S13]  /*5ce0*/  ISETP.NE.AND P3, PT, R4, UR25, PT ;  /* 0x0000001904007c0c */ /* 0x000fda000bf65270 */
[----:B------:R-:W-:Y:S05]  /*5cf0*/  @P3 BRA `(.L_x_4176) ;  /* 0xfffffffc00ec3947 */ /* 0x000fea000383ffff */
.L_x_4175:
[----:B------:R-:W-:Y:S05]  /*5d00*/  BSYNC B0 ;  /* 0x0000000000007941 */ /* 0x000fea0003800000 */
.L_x_4174:
[----:B------:R-:W-:-:S03]  /*5d10*/  UMOV UR16, 0xffffffff ;  /* 0xffffffff00107882 */ /* 0x000fc60000000000 */
[----:B------:R-:W-:Y:S05]  /*5d20*/  BRA.DIV UR16, `(.L_x_4177) ;  /* 0x0000003a10787947 */ /* 0x000fea000b800000 */
[----:B------:R-:W-:Y:S01]  /*5d30*/  NOP ;  /* 0x0000000000007918 */ /* 0x000fe20000000000 */
.L_x_4251:
        /* <DEDUP_REMOVED lines=19> */
.L_x_4179:
[----:B------:R-:W-:Y:S05]  /*5e70*/  BSYNC B0 ;  /* 0x0000000000007941 */ /* 0x000fea0003800000 */
.L_x_4178:
        /* <DEDUP_REMOVED lines=13> */
.L_x_4181:
[----:B------:R-:W-:Y:S05]  /*5f50*/  BSYNC B0 ;  /* 0x0000000000007941 */ /* 0x000fea0003800000 */
.L_x_4180:
[----:B------:R-:W-:Y:S06]  /*5f60*/  BAR.ARV 0xa, 0xa0 ;  /* 0x0282800000007b1d */ /* 0x000fec0000002000 */
[----:B------:R-:W-:Y:S04]  /*5f70*/  BSSY B0, `(.L_x_4182) ;  /* 0x0000003000007945 */ /* 0x000fe80003800000 */
[----:B------:R-:W-:Y:S05]  /*5f80*/  @!P0 BRA `(.L_x_4183) ;  /* 0x0000000000048947 */ /* 0x000fea0003800000 */
[----:B------:R-:W-:-:S04]  /*5f90*/  DEPBAR.LE SB0, 0x0 ;  /* 0x000080000000791a */ /* 0x000fc80000000000 */
.L_x_4183:
[----:B------:R-:W-:Y:S05]  /*5fa0*/  BSYNC B0 ;  /* 0x0000000000007941 */ /* 0x000fea0003800000 */
.L_x_4182:
        /* <DEDUP_REMOVED lines=19> */
.L_x_4185:
[----:B------:R-:W-:Y:S05]  /*60e0*/  BSYNC B0 ;  /* 0x0000000000007941 */ /* 0x000fea0003800000 */
.L_x_4184:
        /* <DEDUP_REMOVED lines=9> */
.L_x_4188:
[----:B------:R-:W2:Y:S04]  /*6180*/  LDG.E.STRONG.GPU R4, desc[UR46][R2.64] ;  /* 0x0000002e02047981 */ /* 0x000ea8000c1ef900 */
[----:B--2---:R-:W-:Y:S01]  /*6190*/  CCTL.IVALL ;  /* 0x00000000ff00798f */ /* 0x004fe20002000000 */
[----:B------:R-:W-:Y:S05]  /*61a0*/  YIELD ;  /* 0x0000000000007946 */ /* 0x000fea0003800000 */
[----:B------:R-:W-:-:S13]  /*61b0*/  ISETP.NE.AND P3, PT, R4, UR25, PT ;  /* 0x0000001904007c0c */ /* 0x000fda000bf65270 */
[----:B------:R-:W-:Y:S05]  /*61c0*/  @P3 BRA `(.L_x_4188) ;  /* 0xfffffffc00ec3947 */ /* 0x000fea000383ffff */
.L_x_4187:
[----:B------:R-:W-:Y:S05]  /*61d0*/  BSYNC B0 ;  /* 0x0000000000007941 */ /* 0x000fea0003800000 */
.L_x_4186:
[----:B------:R-:W-:-:S03]  /*61e0*/  UMOV UR6, 0xffffffff ;  /* 0xffffffff00067882 */ /* 0x000fc60000000000 */
[----:B------:R-:W-:Y:S05]  /*61f0*/  BRA.DIV UR6, `(.L_x_4189) ;  /* 0x0000003606607947 */ /* 0x000fea000b800000 */
[----:B------:R-:W-:Y:S01]  /*6200*/  NOP ;  /* 0x0000000000007918 */ /* 0x000fe20000000000 */
.L_x_4254:
        /* <DEDUP_REMOVED lines=13> */
.L_x_4191:
[----:B------:R-:W-:Y:S05]  /*62e0*/  BSYNC B0 ;  /* 0x0000000000007941 */ /* 0x000fea0003800000 */
.L_x_4190:
        /* <DEDUP_REMOVED lines=13> */
.L_x_4193:
[----:B------:R-:W-:Y:S05]  /*63c0*/  BSYNC B0 ;  /* 0x0000000000007941 */ /* 0x000fea0003800000 */
.L_x_4192:
[----:B------:R-:W-:Y:S06]  /*63d0*/  BAR.ARV 0xa, 0xa0 ;  /* 0x0282800000007b1d */ /* 0x000fec0000002000 */
[----:B------:R-:W-:Y:S04]  /*63e0*/  BSSY B0, `(.L_x_4194) ;  /* 0x0000003000007945 */ /* 0x000fe80003800000 */
[----:B------:R-:W-:Y:S05]  /*63f0*/  @!P0 BRA `(.L_x_4195) ;  /* 0x0000000000048947 */ /* 0x000fea0003800000 */
[----:B------:R-:W-:-:S04]  /*6400*/  DEPBAR.LE SB0, 0x0 ;  /* 0x000080000000791a */ /* 0x000fc80000000000 */
.L_x_4195:
[----:B------:R-:W-:Y:S05]  /*6410*/  BSYNC B0 ;  /* 0x0000000000007941 */ /* 0x000fea0003800000 */
.L_x_4194:
        /* <DEDUP_REMOVED lines=19> */
.L_x_4197:
[----:B------:R-:W-:Y:S05]  /*6550*/  BSYNC B0 ;  /* 0x0000000000007941 */ /* 0x000fea0003800000 */
.L_x_4196:
[----:B------:R-:W-:Y:S02]  /*6560*/  UIADD3 UR4, UR4, 0x2, URZ ;  /* 0x0000000204047890 */ /* 0x000fe4000fffe03f */
[----:B------:R-:W-:Y:S01]  /*6570*/  UIADD3 UR5, UR5, 0x1, URZ ;  /* 0x0000000105057890 */ /* 0x000fe2000fffe03f */
[----:B------:R-:W-:Y:S11]  /*6580*/  @P2 BRA `(.L_x_4198) ;  /* 0xfffffff400842947 */ /* 0x000ff6000383ffff */
.L_x_4173:
        /* <DEDUP_REMOVED lines=13> */
.L_x_4201:
[----:B------:R-:W2:Y:S04]  /*6660*/  LDG.E.STRONG.GPU R0, desc[UR46][R2.64] ;  /* 0x0000002e02007981 */ /* 0x000ea8000c1ef900 */
[----:B--2---:R-:W-:Y:S01]  /*6670*/  CCTL.IVALL ;  /* 0x00000000ff00798f */ /* 0x004fe20002000000 */
[----:B------:R-:W-:Y:S05]  /*6680*/  YIELD ;  /* 0x0000000000007946 */ /* 0x000fea0003800000 */
[----:B------:R-:W-:-:S13]  /*6690*/  ISETP.NE.AND P2, PT, R0, UR25, PT ;  /* 0x0000001900007c0c */ /* 0x000fda000bf45270 */
[----:B------:R-:W-:Y:S05]  /*66a0*/  @P2 BRA `(.L_x_4201) ;  /* 0xfffffffc00ec2947 */ /* 0x000fea000383ffff */
.L_x_4200:
[----:B------:R-:W-:Y:S05]  /*66b0*/  BSYNC B0 ;  /* 0x0000000000007941 */ /* 0x000fea0003800000 */
.L_x_4199:
[----:B------:R-:W-:-:S03]  /*66c0*/  UMOV UR5, 0xffffffff ;  /* 0xffffffff00057882 */ /* 0x000fc60000000000 */
[----:B------:R-:W-:Y:S05]  /*66d0*/  BRA.DIV UR5, `(.L_x_4202) ;  /* 0x0000003205447947 */ /* 0x000fea000b800000 */
[----:B------:R-:W-:Y:S01]  /*66e0*/  NOP ;  /* 0x0000000000007918 */ /* 0x000fe20000000000 */
.L_x_4257:
        /* <DEDUP_REMOVED lines=22> */
.L_x_4204:
[----:B------:R-:W-:Y:S05]  /*6850*/  BSYNC B0 ;  /* 0x0000000000007941 */ /* 0x000fea0003800000 */
.L_x_4203:
        /* <DEDUP_REMOVED lines=20> */
.L_x_4206:
[----:B------:R-:W-:Y:S05]  /*69a0*/  BSYNC B0 ;  /* 0x0000000000007941 */ /* 0x000fea0003800000 */
.L_x_4205:
[----:B------:R-:W-:Y:S06]  /*69b0*/  BAR.ARV 0xa, 0xa0 ;  /* 0x0282800000007b1d */ /* 0x000fec0000002000 */
[----:B------:R-:W-:Y:S04]  /*69c0*/  BSSY B0, `(.L_x_4207) ;  /* 0x0000003000007945 */ /* 0x000fe80003800000 */
[----:B------:R-:W-:Y:S05]  /*69d0*/  @!P0 BRA `(.L_x_4208) ;  /* 0x0000000000048947 */ /* 0x000fea0003800000 */
[----:B------:R-:W-:-:S04]  /*69e0*/  DEPBAR.LE SB0, 0x0 ;  /* 0x000080000000791a */ /* 0x000fc80000000000 */
.L_x_4208:
[----:B------:R-:W-:Y:S05]  /*69f0*/  BSYNC B0 ;  /* 0x0000000000007941 */ /* 0x000fea0003800000 */
.L_x_4207:
        /* <DEDUP_REMOVED lines=19> */
.L_x_4168:
        /* <DEDUP_REMOVED lines=13> */
.L_x_4209:
        /* <DEDUP_REMOVED lines=14> */
.L_x_4211:
[----:B------:R-:W-:-:S05]  /*6ce0*/  ULDC UR4, c[0x0][0x8c4] ;  /* 0x0002310000047ab9 */ /* 0x000fca0000000800 */
.L_x_4210:
        /* <DEDUP_REMOVED lines=56> */
.L_x_4213:
        /* <DEDUP_REMOVED lines=63> */
.L_x_4258:
        /* <DEDUP_REMOVED lines=13> */
.L_x_4216:
        /* <DEDUP_REMOVED lines=125> */
.L_x_4227:
[----:B------:R-:W-:-:S04]  /*7d00*/  SHF.L.U32 R21, R9, 0x1f, RZ ;  /* 0x0000001f09157819 */ /* 0x000fc800000006ff */
[----:B-1----:R-:W1:Y:S02]  /*7d10*/  SYNCS.PHASECHK.TRANS64.TRYWAIT P1, [R0+URZ+0x26840], R21 ;  /* 0x02684015000075a7 */ /* 0x002e64000802017f */
[----:B-12---:R-:W-:Y:S05]  /*7d20*/  @!P1 BRA `(.L_x_4219) ;  /* 0x0000001800e09947 */ /* 0x006fea0003800000 */
.L_x_4259:
[----:B------:R-:W-:Y:S05]  /*7d30*/  @P0 BRA `(.L_x_4220) ;  /* 0x0000000000140947 */ /* 0x000fea0003800000 */
[----:B------:R-:W-:Y:S01]  /*7d40*/  ISETP.NE.AND P1, PT, R16, RZ, PT ;  /* 0x000000ff1000720c */ /* 0x000fe20003f25270 */
[----:B------:R-:W-:-:S04]  /*7d50*/  IMAD.MOV.U32 R3, RZ, RZ, 0x3100 ;  /* 0x00003100ff037424 */ /* 0x000fc800078e00ff */
[----:B------:R2:W-:Y:S08]  /*7d60*/  SYNCS.ARRIVE.TRANS64 RZ, [R0+URZ+0x26830], R3 ;  /* 0x0268300300ff79a7 */ /* 0x0005f0000800003f */
[----:B------:R-:W-:Y:S05]  /*7d70*/  @!P1 BRA `(.L_x_4220) ;  /* 0x0000000000049947 */ /* 0x000fea0003800000 */
[----:B------:R-:W-:Y:S01]  /*7d80*/  BPT.TRAP 0x1 ;  /* 0x000000040000795c */ /* 0x000fe20000300000 */
.L_x_4220:
        /* <DEDUP_REMOVED lines=43> */
.L_x_4260:
[----:B------:R-:W-:Y:S05]  /*8040*/  @P0 BRA `(.L_x_4222) ;  /* 0x0000000000140947 */ /* 0x000fea0003800000 */
[----:B------:R-:W-:Y:S01]  /*8050*/  ISETP.NE.AND P1, PT, R16, RZ, PT ;  /* 0x000000ff1000720c */ /* 0x000fe20003f25270 */
[----:B------:R-:W-:-:S04]  /*8060*/  IMAD.MOV.U32 R3, RZ, RZ, 0x3100 ;  /* 0x00003100ff037424 */ /* 0x000fc800078e00ff */
[----:B------:R3:W-:Y:S08]  /*8070*/  SYNCS.ARRIVE.TRANS64 RZ, [R0+URZ+0x26818], R3 ;  /* 0x0268180300ff79a7 */ /* 0x0007f0000800003f */
[----:B------:R-:W-:Y:S05]  /*8080*/  @!P1 BRA `(.L_x_4222) ;  /* 0x0000000000049947 */ /* 0x000fea0003800000 */
[----:B------:R-:W-:Y:S01]  /*8090*/  BPT.TRAP 0x1 ;  /* 0x000000040000795c */ /* 0x000fe20000300000 */
.L_x_4222:
        /* <DEDUP_REMOVED lines=36> */
.L_x_4261:
        /* <DEDUP_REMOVED lines=9> */
.L_x_4224:
        /* <DEDUP_REMOVED lines=38> */
.L_x_4263:
[----:B------:R-:W-:Y:S05]  /*85d0*/  @P0 BRA `(.L_x_4226) ;  /* 0x0000000000140947 */ /* 0x000fea0003800000 */
[----:B------:R-:W-:Y:S01]  /*85e0*/  ISETP.NE.AND P1, PT, R16, RZ, PT ;  /* 0x000000ff1000720c */ /* 0x000fe20003f25270 */
[----:B-1----:R-:W-:-:S04]  /*85f0*/  IMAD.MOV.U32 R5, RZ, RZ, 0x3100 ;  /* 0x00003100ff057424 */ /* 0x002fc800078e00ff */
[----:B------:R2:W-:Y:S08]  /*8600*/  SYNCS.ARRIVE.TRANS64 RZ, [R0+URZ+0x26810], R5 ;  /* 0x0268100500ff79a7 */ /* 0x0005f0000800003f */
[----:B------:R-:W-:Y:S05]  /*8610*/  @!P1 BRA `(.L_x_4226) ;  /* 0x0000000000049947 */ /* 0x000fea0003800000 */
[----:B------:R-:W-:Y:S01]  /*8620*/  BPT.TRAP 0x1 ;  /* 0x000000040000795c */ /* 0x000fe20000300000 */
.L_x_4226:
        /* <DEDUP_REMOVED lines=37> */
.L_x_4218:
[----:B------:R-:W-:-:S13]  /*8880*/  ISETP.NE.AND P1, PT, R13, RZ, PT ;  /* 0x000000ff0d00720c */ /* 0x000fda0003f25270 */
[----:B------:R-:W-:Y:S05]  /*8890*/  @!P1 BRA `(.L_x_4217) ;  /* 0x0000000400689947 */ /* 0x000fea0003800000 */
[----:B------:R-:W-:-:S04]  /*88a0*/  SHF.L.U32 R7, R9, 0x1f, RZ ;  /* 0x0000001f09077819 */ /* 0x000fc800000006ff */
[----:B------:R-:W1:Y:S02]  /*88b0*/  SYNCS.PHASECHK.TRANS64.TRYWAIT P1, [R0+URZ+0x26840], R7 ;  /* 0x02684007000075a7 */ /* 0x000e64000802017f */
[----:B-1----:R-:W-:Y:S05]  /*88c0*/  @!P1 BRA `(.L_x_4228) ;  /* 0x00000010004c9947 */ /* 0x002fea0003800000 */
.L_x_4264:
[----:B------:R-:W-:Y:S05]  /*88d0*/  @P0 BRA `(.L_x_4229) ;  /* 0x0000000000140947 */ /* 0x000fea0003800000 */
[----:B------:R-:W-:Y:S01]  /*88e0*/  ISETP.NE.AND P1, PT, R16, RZ, PT ;  /* 0x000000ff1000720c */ /* 0x000fe20003f25270 */
[----:B------:R-:W-:-:S04]  /*88f0*/  IMAD.MOV.U32 R5, RZ, RZ, 0x3100 ;  /* 0x00003100ff057424 */ /* 0x000fc800078e00ff */
[----:B------:R2:W-:Y:S08]  /*8900*/  SYNCS.ARRIVE.TRANS64 RZ, [R0+URZ+0x26830], R5 ;  /* 0x0268300500ff79a7 */ /* 0x0005f0000800003f */
[----:B------:R-:W-:Y:S05]  /*8910*/  @!P1 BRA `(.L_x_4229) ;  /* 0x0000000000049947 */ /* 0x000fea0003800000 */
[----:B------:R-:W-:Y:S01]  /*8920*/  BPT.TRAP 0x1 ;  /* 0x000000040000795c */ /* 0x000fe20000300000 */
.L_x_4229:
        /* <DEDUP_REMOVED lines=41> */
.L_x_4265:
[----:B------:R-:W-:Y:S05]  /*8bc0*/  @P0 BRA `(.L_x_4231) ;  /* 0x0000000000140947 */ /* 0x000fea0003800000 */
[----:B------:R-:W-:Y:S01]  /*8bd0*/  ISETP.NE.AND P0, PT, R16, RZ, PT ;  /* 0x000000ff1000720c */ /* 0x000fe20003f05270 */
[----:B------:R-:W-:-:S04]  /*8be0*/  IMAD.MOV.U32 R5, RZ, RZ, 0x3100 ;  /* 0x00003100ff057424 */ /* 0x000fc800078e00ff */
[----:B------:R3:W-:Y:S08]  /*8bf0*/  SYNCS.ARRIVE.TRANS64 RZ, [R0+URZ+0x26818], R5 ;  /* 0x0268180500ff79a7 */ /* 0x0007f0000800003f */
[----:B------:R-:W-:Y:S05]  /*8c00*/  @!P0 BRA `(.L_x_4231) ;  /* 0x0000000000048947 */ /* 0x000fea0003800000 */
[----:B------:R-:W-:Y:S01]  /*8c10*/  BPT.TRAP 0x1 ;  /* 0x000000040000795c */ /* 0x000fe20000300000 */
.L_x_4231:
        /* <DEDUP_REMOVED lines=34> */
.L_x_4217:
[----:B------:R-:W3:Y:S01]  /*8e40*/  S2R R2, SR_TID.X ;  /* 0x0000000000027919 */ /* 0x000ee20000002100 */
[----:B------:R-:W-:Y:S01]  /*8e50*/  IMAD R3, R12, 0x8, R0 ;  /* 0x000000080c037824 */ /* 0x000fe200078e0200 */
[----:B---3--:R-:W-:Y:S02]  /*8e60*/  LOP3.LUT R4, R2, 0x7f, RZ, 0xc0, !PT ;  /* 0x0000007f02047812 */ /* 0x008fe400078ec0ff */
[----:B------:R-:W-:Y:S02]  /*8e70*/  SHF.L.U32 R2, R9, 0x1f, RZ ;  /* 0x0000001f09027819 */ /* 0x000fe400000006ff */
[----:B------:R-:W-:Y:S02]  /*8e80*/  ISETP.NE.AND P1, PT, R4, RZ, PT ;  /* 0x000000ff0400720c */ /* 0x000fe40003f25270 */
[----:B------:R-:W3:Y:S02]  /*8e90*/  SYNCS.PHASECHK.TRANS64.TRYWAIT P0, [R3+URZ+0x26840], R2 ;  /* 0x02684002030075a7 */ /* 0x000ee4000800017f */
[----:B---3--:R-:W-:Y:S09]  /*8ea0*/  @!P0 BRA `(.L_x_4232) ;  /* 0x0000000800fc8947 */ /* 0x008ff20003800000 */
.L_x_4266:
[----:B------:R-:W-:Y:S05]  /*8eb0*/  @P1 BRA `(.L_x_4233) ;  /* 0x0000000000181947 */ /* 0x000fea0003800000 */
[----:B------:R-:W4:Y:S01]  /*8ec0*/  S2R R4, SR_TID.X ;  /* 0x0000000000047919 */ /* 0x000f220000002100 */
[----:B---3--:R-:W-:-:S04]  /*8ed0*/  IMAD.MOV.U32 R2, RZ, RZ, 0x3100 ;  /* 0x00003100ff027424 */ /* 0x008fc800078e00ff */
[----:B------:R3:W-:Y:S01]  /*8ee0*/  SYNCS.ARRIVE.TRANS64 RZ, [R3+URZ+0x26830], R2 ;  /* 0x0268300203ff79a7 */ /* 0x0007e2000800003f */
[----:B----4-:R-:W-:-:S13]  /*8ef0*/  LOP3.LUT P0, RZ, R4, 0x1f, RZ, 0xc0, !PT ;  /* 0x0000001f04ff7812 */ /* 0x010fda000780c0ff */
[----:B---3--:R-:W-:Y:S05]  /*8f00*/  @!P0 BRA `(.L_x_4233) ;  /* 0x0000000000048947 */ /* 0x008fea0003800000 */
[----:B------:R-:W-:Y:S01]  /*8f10*/  BPT.TRAP 0x1 ;  /* 0x000000040000795c */ /* 0x000fe20000300000 */
.L_x_4233:
        /* <DEDUP_REMOVED lines=48> */
.L_x_4214:
[----:B------:R-:W-:Y:S05]  /*9220*/  BSYNC B0 ;  /* 0x0000000000007941 */ /* 0x000fea0003800000 */
.L_x_4212:
[----:B------:R-:W-:-:S03]  /*9230*/  UMOV UR8, 0xffffffff ;  /* 0xffffffff00087882 */ /* 0x000fc60000000000 */
[----:B------:R-:W-:Y:S05]  /*9240*/  BRA.DIV UR8, `(.L_x_4234) ;  /* 0x0000000a08287947 */ /* 0x000fea000b800000 */
[----:B------:R-:W-:-:S13]  /*9250*/  ELECT P0, URZ, PT ;  /* 0x00000000003f782f */ /* 0x000fda0003800000 */
.L_x_4269:
[----:B------:R-:W-:Y:S05]  /*9260*/  @!P0 BRA `(.L_x_4127) ;  /* 0x0000000000848947 */ /* 0x000fea0003800000 */
[----:B------:R-:W-:-:S06]  /*9270*/  ULOP3.LUT UR8, UR38, 0x2, URZ, 0xfc, !UPT ;  /* 0x0000000226087892 */ /* 0x000fcc000f8efc3f */
[----:B------:R-:W-:-:S05]  /*9280*/  IMAD.U32 R2, RZ, RZ, UR8 ;  /* 0x00000008ff027e24 */ /* 0x000fca000f8e00ff */
[----:B------:R-:W-:-:S13]  /*9290*/  ISETP.NE.AND P0, PT, R2, 0x3, PT ;  /* 0x000000030200780c */ /* 0x000fda0003f05270 */
[----:B------:R-:W-:Y:S05]  /*92a0*/  @!P0 BRA `(.L_x_4235) ;  /* 0x0000000000048947 */ /* 0x000fea0003800000 */
[----:B--2---:R-:W-:Y:S01]  /*92b0*/  BPT.TRAP 0x1 ;  /* 0x000000040000795c */ /* 0x004fe20000300000 */
.L_x_4235:
        /* <DEDUP_REMOVED lines=15> */
.L_x_4270:
[----:B------:R-:W3:Y:S02]  /*93b0*/  SYNCS.PHASECHK.TRANS64.TRYWAIT P1, [R3+URZ], R2 ;  /* 0x00000002030075a7 */ /* 0x000ee4000802017f */
[----:B---3--:R-:W-:Y:S05]  /*93c0*/  @!P1 BRA `(.L_x_4237) ;  /* 0x0000000800009947 */ /* 0x008fea0003800000 */
.L_x_4271:
[----:B------:R-:W-:Y:S05]  /*93d0*/  @!P0 BRA `(.L_x_4238) ;  /* 0x0000000000048947 */ /* 0x000fea0003800000 */
[----:B--2---:R-:W-:Y:S01]  /*93e0*/  BPT.TRAP 0x1 ;  /* 0x000000040000795c */ /* 0x004fe20000300000 */
.L_x_4238:
[----:B---3--:R-:W-:-:S04]  /*93f0*/  VIADD R3, R7, 0x26840 ;  /* 0x0002684007037836 */ /* 0x008fc80000000000 */
[----:B------:R-:W-:-:S04]  /*9400*/  IMAD R0, R0, 0x8, R3 ;  /* 0x0000000800007824 */ /* 0x000fc800078e0203 */
[----:B------:R-:W3:Y:S02]  /*9410*/  SYNCS.PHASECHK.TRANS64.TRYWAIT P0, [R0+URZ], R5 ;  /* 0x00000005000075a7 */ /* 0x000ee4000800017f */
[----:B---3--:R-:W-:Y:S05]  /*9420*/  @!P0 BRA `(.L_x_4239) ;  /* 0x0000000400fc8947 */ /* 0x008fea0003800000 */
.L_x_4272:
[----:B------:R-:W-:-:S07]  /*9430*/  IMAD R3, R4, 0x8, R3 ;  /* 0x0000000804037824 */ /* 0x000fce00078e0203 */
.L_x_4240:
[----:B----4-:R4:W1:Y:S02]  /*9440*/  SYNCS.PHASECHK.TRANS64.TRYWAIT P0, [R3+URZ], R2 ;  /* 0x00000002030075a7 */ /* 0x010864000800017f */
[----:B-1----:R-:W-:Y:S05]  /*9450*/  @!P0 NANOSLEEP.SYNCS 0x989680 ;  /* 0x009896800000895d */ /* 0x002fea0003900000 */
[----:B------:R-:W1:Y:S02]  /*9460*/  @!P0 SYNCS.PHASECHK.TRANS64 P0, [R3+URZ], R2 ;  /* 0x00000002030085a7 */ /* 0x000e64000800007f */
[----:B-1----:R-:W-:Y:S05]  /*9470*/  @!P0 BRA `(.L_x_4240) ;  /* 0xfffffffc00f08947 */ /* 0x002fea000383ffff */
.L_x_4127:
[----:B--2---:R-:W-:Y:S05]  /*9480*/  BSYNC B6 ;  /* 0x0000000000067941 */ /* 0x004fea0003800000 */
.L_x_4121:
[----:B------:R-:W-:Y:S05]  /*9490*/  EXIT ;  /* 0x000000000000794d */ /* 0x000fea0003800000 */
.L_x_4137:
[----:B------:R-:W-:Y:S02]  /*94a0*/  IMAD.MOV.U32 R13, RZ, RZ, R16 ;  /* 0x000000ffff0d7224 */ /* 0x000fe400078e0010 */
[----:B------:R-:W-:Y:S02]  /*94b0*/  IMAD.MOV.U32 R12, RZ, RZ, RZ ;  /* 0x000000ffff0c7224 */ /* 0x000fe400078e00ff */
[----:B------:R-:W-:Y:S02]  /*94c0*/  IMAD.MOV.U32 R11, RZ, RZ, 0x1f ;  /* 0x0000001fff0b7424 */ /* 0x000fe400078e00ff */
[----:B------:R-:W-:-:S07]  /*94d0*/  IMAD.MOV.U32 R15, RZ, RZ, -0x1 ;  /* 0xffffffffff0f7424 */ /* 0x000fce00078e00ff */
[----:B-----5:R-:W-:Y:S05]  /*94e0*/  WARPSYNC.COLLECTIVE R15, `(.L_x_4241) ;  /* 0x000000000f087348 */ /* 0x020fea0003c00000 */
[----:B------:R1:W2:Y:S02]  /*94f0*/  SHFL.IDX P6, R14, R13, R12, R11 ;  /* 0x0000000c0d0e7389 */ /* 0x0002a400000c000b */
[----:B-12--5:R-:W-:Y:S01]  /*9500*/  ENDCOLLECTIVE ;  /* 0x000000000000791b */ /* 0x026fe20003800000 */
.L_x_4241:
[----:B------:R-:W-:Y:S05]  /*9510*/  BRA `(.L_x_4242) ;  /* 0xffffff7c00907947 */ /* 0x000fea000383ffff */
.L_x_4139:
[----:B--2---:R2:W3:Y:S02]  /*9520*/  SYNCS.PHASECHK.TRANS64.TRYWAIT P0, [R18+URZ+0x26800], R5 ;  /* 0x02680005120075a7 */ /* 0x0044e4000800017f */
[----:B---3--:R-:W-:Y:S05]  /*9530*/  @!P0 NANOSLEEP.SYNCS 0x989680 ;  /* 0x009896800000895d */ /* 0x008fea0003900000 */
[----:B------:R-:W3:Y:S02]  /*9540*/  @!P0 SYNCS.PHASECHK.TRANS64 P0, [R18+URZ+0x26800], R5 ;  /* 0x02680005120085a7 */ /* 0x000ee4000800007f */
[----:B---3--:R-:W-:Y:S05]  /*9550*/  @!P0 BRA `(.L_x_4139) ;  /* 0xfffffffc00f08947 */ /* 0x008fea000383ffff */
[----:B------:R-:W-:Y:S05]  /*9560*/  BRA `(.L_x_4138) ;  /* 0xffffff7c00b47947 */ /* 0x000fea000383ffff */
.L_x_4144:
[----:B--2---:R-:W-:-:S04]  /*9570*/  IMAD.U32 R5, RZ, RZ, UR8 ;  /* 0x00000008ff057e24 */ /* 0x004fc8000f8e00ff */
[----:B------:R2:W3:Y:S03]  /*9580*/  SYNCS.PHASECHK.TRANS64.TRYWAIT P1, [R5+URZ+0x26810], R16 ;  /* 0x02681010050075a7 */ /* 0x0004e6000802017f */
[----:B---3--:R-:W-:Y:S05]  /*9590*/  @!P1 NANOSLEEP.SYNCS 0x989680 ;  /* 0x009896800000995d */ /* 0x008fea0003900000 */
[----:B------:R-:W3:Y:S02]  /*95a0*/  @!P1 SYNCS.PHASECHK.TRANS64 P1, [R5+URZ+0x26810], R16 ;  /* 0x02681010050095a7 */ /* 0x000ee4000802007f */
[----:B---3--:R-:W-:Y:S05]  /*95b0*/  @!P1 BRA `(.L_x_4144) ;  /* 0xfffffffc00ec9947 */ /* 0x008fea000383ffff */
[----:B------:R-:W-:Y:S05]  /*95c0*/  BRA `(.L_x_4143) ;  /* 0xffffff8800147947 */ /* 0x000fea000383ffff */
.L_x_4148:
[----:B------:R-:W-:-:S04]  /*95d0*/  IMAD.U32 R5, RZ, RZ, UR8 ;  /* 0x00000008ff057e24 */ /* 0x000fc8000f8e00ff */
[----:B------:R1:W1:Y:S03]  /*95e0*/  SYNCS.PHASECHK.TRANS64.TRYWAIT P1, [R5+URZ+0x26830], R16 ;  /* 0x02683010050075a7 */ /* 0x000266000802017f */
[----:B-1----:R-:W-:Y:S05]  /*95f0*/  @!P1 NANOSLEEP.SYNCS 0x989680 ;  /* 0x009896800000995d */ /* 0x002fea0003900000 */
[----:B------:R-:W1:Y:S02]  /*9600*/  @!P1 SYNCS.PHASECHK.TRANS64 P1, [R5+URZ+0x26830], R16 ;  /* 0x02683010050095a7 */ /* 0x000e64000802007f */
[----:B-1----:R-:W-:Y:S05]  /*9610*/  @!P1 BRA `(.L_x_4148) ;  /* 0xfffffffc00ec9947 */ /* 0x002fea000383ffff */
[----:B------:R-:W-:Y:S05]  /*9620*/  BRA `(.L_x_4147) ;  /* 0xffffff8c00207947 */ /* 0x000fea000383ffff */
.L_x_4155:
[----:B------:R-:W-:Y:S01]  /*9630*/  BSSY B0, `(.L_x_4243) ;  /* 0x0000005000007945 */ /* 0x000fe20003800000 */
[----:B------:R-:W-:-:S07]  /*9640*/  IMAD.MOV.U32 R15, RZ, RZ, -0x1 ;  /* 0xffffffffff0f7424 */ /* 0x000fce00078e00ff */
[----:B-1---5:R-:W-:Y:S05]  /*9650*/  WARPSYNC.COLLECTIVE R15, `(.L_x_4244) ;  /* 0x000000000f087348 */ /* 0x022fea0003c00000 */
[----:B------:R-:W-:Y:S01]  /*9660*/  NOP ;  /* 0x0000000000007918 */ /* 0x000fe20000000000 */
[----:B-1---5:R-:W-:Y:S01]  /*9670*/  ENDCOLLECTIVE ;  /* 0x000000000000791b */ /* 0x022fe20003800000 */
.L_x_4244:
[----:B------:R-:W-:Y:S05]  /*9680*/  BSYNC B0 ;  /* 0x0000000000007941 */ /* 0x000fea0003800000 */
.L_x_4243:
[----:B------:R-:W-:Y:S05]  /*9690*/  BRA `(.L_x_4245) ;  /* 0xffffffb4007c7947 */ /* 0x000fea000383ffff */
.L_x_4164:
[----:B------:R-:W-:Y:S01]  /*96a0*/  BSSY B0, `(.L_x_4246) ;  /* 0x0000005000007945 */ /* 0x000fe20003800000 */
[----:B------:R-:W-:-:S07]  /*96b0*/  IMAD.MOV.U32 R15, RZ, RZ, -0x1 ;  /* 0xffffffffff0f7424 */ /* 0x000fce00078e00ff */
[----:B-12--5:R-:W-:Y:S05]  /*96c0*/  WARPSYNC.COLLECTIVE R15, `(.L_x_4247) ;  /* 0x000000000f087348 */ /* 0x026fea0003c00000 */
[----:B------:R-:W-:Y:S01]  /*96d0*/  NOP ;  /* 0x0000000000007918 */ /* 0x000fe20000000000 */
[----:B-12--5:R-:W-:Y:S01]  /*96e0*/  ENDCOLLECTIVE ;  /* 0x000000000000791b */ /* 0x026fe20003800000 */
.L_x_4247:
[----:B------:R-:W-:Y:S05]  /*96f0*/  BSYNC B0 ;  /* 0x0000000000007941 */ /* 0x000fea0003800000 */
.L_x_4246:
[----:B------:R-:W-:Y:S05]  /*9700*/  BRA `(.L_x_4248) ;  /* 0xffffffb800707947 */ /* 0x000fea000383ffff */
.L_x_4177:
[----:B------:R-:W-:Y:S01]  /*9710*/  BSSY B0, `(.L_x_4249) ;  /* 0x0000005000007945 */ /* 0x000fe20003800000 */
[----:B------:R-:W-:-:S07]  /*9720*/  IMAD.MOV.U32 R15, RZ, RZ, -0x1 ;  /* 0xffffffffff0f7424 */ /* 0x000fce00078e00ff */
[----:B------:R-:W-:Y:S05]  /*9730*/  WARPSYNC.COLLECTIVE R15, `(.L_x_4250) ;  /* 0x000000000f087348 */ /* 0x000fea0003c00000 */
[----:B------:R-:W-:Y:S01]  /*9740*/  NOP ;  /* 0x0000000000007918 */ /* 0x000fe20000000000 */
[----:B------:R-:W-:Y:S01]  /*9750*/  ENDCOLLECTIVE ;  /* 0x000000000000791b */ /* 0x000fe20003800000 */
.L_x_4250:
[----:B------:R-:W-:Y:S05]  /*9760*/  BSYNC B0 ;  /* 0x0000000000007941 */ /* 0x000fea0003800000 */
.L_x_4249:
[----:B------:R-:W-:Y:S05]  /*9770*/  BRA `(.L_x_4251) ;  /* 0xffffffc400707947 */ /* 0x000fea000383ffff */
.L_x_4189:
[----:B------:R-:W-:Y:S01]  /*9780*/  BSSY B0, `(.L_x_4252) ;  /* 0x0000005000007945 */ /* 0x000fe20003800000 */
[----:B------:R-:W-:-:S07]  /*9790*/  IMAD.MOV.U32 R15, RZ, RZ, -0x1 ;  /* 0xffffffffff0f7424 */ /* 0x000fce00078e00ff */
[----:B------:R-:W-:Y:S05]  /*97a0*/  WARPSYNC.COLLECTIVE R15, `(.L_x_4253) ;  /* 0x000000000f087348 */ /* 0x000fea0003c00000 */
[----:B------:R-:W-:Y:S01]  /*97b0*/  NOP ;  /* 0x0000000000007918 */ /* 0x000fe20000000000 */
[----:B------:R-:W-:Y:S01]  /*97c0*/  ENDCOLLECTIVE ;  /* 0x000000000000791b */ /* 0x000fe20003800000 */
.L_x_4253:
[----:B------:R-:W-:Y:S05]  /*97d0*/  BSYNC B0 ;  /* 0x0000000000007941 */ /* 0x000fea0003800000 */
.L_x_4252:
[----:B------:R-:W-:Y:S05]  /*97e0*/  BRA `(.L_x_4254) ;  /* 0xffffffc800887947 */ /* 0x000fea000383ffff */
.L_x_4202:
[----:B------:R-:W-:Y:S01]  /*97f0*/  BSSY B0, `(.L_x_4255) ;  /* 0x0000005000007945 */ /* 0x000fe20003800000 */
[----:B------:R-:W-:-:S07]  /*9800*/  IMAD.MOV.U32 R15, RZ, RZ, -0x1 ;  /* 0xffffffffff0f7424 */ /* 0x000fce00078e00ff */
[----:B------:R-:W-:Y:S05]  /*9810*/  WARPSYNC.COLLECTIVE R15, `(.L_x_4256) ;  /* 0x000000000f087348 */ /* 0x000fea0003c00000 */
[----:B------:R-:W-:Y:S01]  /*9820*/  NOP ;  /* 0x0000000000007918 */ /* 0x000fe20000000000 */
[----:B------:R-:W-:Y:S01]  /*9830*/  ENDCOLLECTIVE ;  /* 0x000000000000791b */ /* 0x000fe20003800000 */
.L_x_4256:
[----:B------:R-:W-:Y:S05]  /*9840*/  BSYNC B0 ;  /* 0x0000000000007941 */ /* 0x000fea0003800000 */
.L_x_4255:
[----:B------:R-:W-:Y:S05]  /*9850*/  BRA `(.L_x_4257) ;  /* 0xffffffcc00a47947 */ /* 0x000fea000383ffff */
.L_x_4215:
[----:B-1----:R1:W2:Y:S02]  /*9860*/  SYNCS.PHASECHK.TRANS64.TRYWAIT P0, [R0+URZ+0x26820], R3 ;  /* 0x02682003000075a7 */ /* 0x0022a4000800017f */
[----:B--2---:R-:W-:Y:S05]  /*9870*/  @!P0 NANOSLEEP.SYNCS 0x989680 ;  /* 0x009896800000895d */ /* 0x004fea0003900000 */
[----:B------:R-:W2:Y:S02]  /*9880*/  @!P0 SYNCS.PHASECHK.TRANS64 P0, [R0+URZ+0x26820], R3 ;  /* 0x02682003000085a7 */ /* 0x000ea4000800007f */
[----:B--2---:R-:W-:Y:S05]  /*9890*/  @!P0 BRA `(.L_x_4215) ;  /* 0xfffffffc00f08947 */ /* 0x004fea000383ffff */
[----:B------:R-:W-:Y:S05]  /*98a0*/  BRA `(.L_x_4258) ;  /* 0xffffffd800ec7947 */ /* 0x000fea000383ffff */
.L_x_4219:
[----:B-1----:R1:W2:Y:S02]  /*98b0*/  SYNCS.PHASECHK.TRANS64.TRYWAIT P1, [R0+URZ+0x26840], R21 ;  /* 0x02684015000075a7 */ /* 0x0022a4000802017f */
[----:B--2---:R-:W-:Y:S05]  /*98c0*/  @!P1 NANOSLEEP.SYNCS 0x989680 ;  /* 0x009896800000995d */ /* 0x004fea0003900000 */
[----:B------:R-:W2:Y:S02]  /*98d0*/  @!P1 SYNCS.PHASECHK.TRANS64 P1, [R0+URZ+0x26840], R21 ;  /* 0x02684015000095a7 */ /* 0x000ea4000802007f */
[----:B--2---:R-:W-:Y:S05]  /*98e0*/  @!P1 BRA `(.L_x_4219) ;  /* 0xfffffffc00f09947 */ /* 0x004fea000383ffff */
[----:B------:R-:W-:Y:S05]  /*98f0*/  BRA `(.L_x_4259) ;  /* 0xffffffe4000c7947 */ /* 0x000fea000383ffff */
.L_x_4221:
[----:B--2---:R2:W3:Y:S02]  /*9900*/  SYNCS.PHASECHK.TRANS64.TRYWAIT P1, [R0+URZ+0x26828], R21 ;  /* 0x02682815000075a7 */ /* 0x0044e4000802017f */
[----:B---3--:R-:W-:Y:S05]  /*9910*/  @!P1 NANOSLEEP.SYNCS 0x989680 ;  /* 0x009896800000995d */ /* 0x008fea0003900000 */
[----:B------:R-:W3:Y:S02]  /*9920*/  @!P1 SYNCS.PHASECHK.TRANS64 P1, [R0+URZ+0x26828], R21 ;  /* 0x02682815000095a7 */ /* 0x000ee4000802007f */
[----:B---3--:R-:W-:Y:S05]  /*9930*/  @!P1 BRA `(.L_x_4221) ;  /* 0xfffffffc00f09947 */ /* 0x008fea000383ffff */
[----:B------:R-:W-:Y:S05]  /*9940*/  BRA `(.L_x_4260) ;  /* 0xffffffe400bc7947 */ /* 0x000fea000383ffff */
.L_x_4223:
[----:B---3--:R3:W4:Y:S02]  /*9950*/  SYNCS.PHASECHK.TRANS64.TRYWAIT P1, [R0+URZ+0x26848], R21 ;  /* 0x02684815000075a7 */ /* 0x008724000802017f */
[----:B----4-:R-:W-:Y:S05]  /*9960*/  @!P1 NANOSLEEP.SYNCS 0x989680 ;  /* 0x009896800000995d */ /* 0x010fea0003900000 */
[----:B------:R-:W4:Y:S02]  /*9970*/  @!P1 SYNCS.PHASECHK.TRANS64 P1, [R0+URZ+0x26848], R21 ;  /* 0x02684815000095a7 */ /* 0x000f24000802007f */
[----:B----4-:R-:W-:Y:S05]  /*9980*/  @!P1 BRA `(.L_x_4223) ;  /* 0xfffffffc00f09947 */ /* 0x010fea000383ffff */
[----:B------:R-:W-:Y:S05]  /*9990*/  BRA `(.L_x_4261) ;  /* 0xffffffe800507947 */ /* 0x000fea000383ffff */
.L_x_4225:
[----:B------:R-:W-:-:S07]  /*99a0*/  SHF.L.U32 R5, R9, 0x1f, RZ ;  /* 0x0000001f09057819 */ /* 0x000fce00000006ff */
.L_x_4262:
[----:B-1----:R1:W2:Y:S02]  /*99b0*/  SYNCS.PHASECHK.TRANS64.TRYWAIT P1, [R0+URZ+0x26820], R5 ;  /* 0x02682005000075a7 */ /* 0x0022a4000802017f */
[----:B--2---:R-:W-:Y:S05]  /*99c0*/  @!P1 NANOSLEEP.SYNCS 0x989680 ;  /* 0x009896800000995d */ /* 0x004fea0003900000 */
[----:B------:R-:W2:Y:S02]  /*99d0*/  @!P1 SYNCS.PHASECHK.TRANS64 P1, [R0+URZ+0x26820], R5 ;  /* 0x02682005000095a7 */ /* 0x000ea4000802007f */
[----:B--2---:R-:W-:Y:S05]  /*99e0*/  @!P1 BRA `(.L_x_4262) ;  /* 0xfffffffc00f09947 */ /* 0x004fea000383ffff */
[----:B------:R-:W-:Y:S05]  /*99f0*/  BRA `(.L_x_4263) ;  /* 0xffffffe800f47947 */ /* 0x000fea000383ffff */
.L_x_4228:
[----:B-1----:R1:W2:Y:S02]  /*9a00*/  SYNCS.PHASECHK.TRANS64.TRYWAIT P1, [R0+URZ+0x26840], R7 ;  /* 0x02684007000075a7 */ /* 0x0022a4000802017f */
[----:B--2---:R-:W-:Y:S05]  /*9a10*/  @!P1 NANOSLEEP.SYNCS 0x989680 ;  /* 0x009896800000995d */ /* 0x004fea0003900000 */
[----:B------:R-:W2:Y:S02]  /*9a20*/  @!P1 SYNCS.PHASECHK.TRANS64 P1, [R0+URZ+0x26840], R7 ;  /* 0x02684007000095a7 */ /* 0x000ea4000802007f */
[----:B--2---:R-:W-:Y:S05]  /*9a30*/  @!P1 BRA `(.L_x_4228) ;  /* 0xfffffffc00f09947 */ /* 0x004fea000383ffff */
[----:B------:R-:W-:Y:S05]  /*9a40*/  BRA `(.L_x_4264) ;  /* 0xffffffec00a07947 */ /* 0x000fea000383ffff */
.L_x_4230:
[----:B--2---:R2:W3:Y:S02]  /*9a50*/  SYNCS.PHASECHK.TRANS64.TRYWAIT P1, [R0+URZ+0x26828], R7 ;  /* 0x02682807000075a7 */ /* 0x0044e4000802017f */
[----:B---3--:R-:W-:Y:S05]  /*9a60*/  @!P1 NANOSLEEP.SYNCS 0x989680 ;  /* 0x009896800000995d */ /* 0x008fea0003900000 */
[----:B------:R-:W3:Y:S02]  /*9a70*/  @!P1 SYNCS.PHASECHK.TRANS64 P1, [R0+URZ+0x26828], R7 ;  /* 0x02682807000095a7 */ /* 0x000ee4000802007f */
[----:B---3--:R-:W-:Y:S05]  /*9a80*/  @!P1 BRA `(.L_x_4230) ;  /* 0xfffffffc00f09947 */ /* 0x008fea000383ffff */
[----:B------:R-:W-:Y:S05]  /*9a90*/  BRA `(.L_x_4265) ;  /* 0xfffffff000487947 */ /* 0x000fea000383ffff */
.L_x_4232:
[----:B---3--:R3:W4:Y:S02]  /*9aa0*/  SYNCS.PHASECHK.TRANS64.TRYWAIT P0, [R3+URZ+0x26840], R2 ;  /* 0x02684002030075a7 */ /* 0x008724000800017f */
[----:B----4-:R-:W-:Y:S05]  /*9ab0*/  @!P0 NANOSLEEP.SYNCS 0x989680 ;  /* 0x009896800000895d */ /* 0x010fea0003900000 */
[----:B------:R-:W4:Y:S02]  /*9ac0*/  @!P0 SYNCS.PHASECHK.TRANS64 P0, [R3+URZ+0x26840], R2 ;  /* 0x02684002030085a7 */ /* 0x000f24000800007f */
[----:B----4-:R-:W-:Y:S05]  /*9ad0*/  @!P0 BRA `(.L_x_4232) ;  /* 0xfffffffc00f08947 */ /* 0x010fea000383ffff */
[----:B------:R-:W-:Y:S05]  /*9ae0*/  BRA `(.L_x_4266) ;  /* 0xfffffff000f07947 */ /* 0x000fea000383ffff */
.L_x_4234:
[----:B------:R-:W-:Y:S01]  /*9af0*/  BSSY B0, `(.L_x_4267) ;  /* 0x0000006000007945 */ /* 0x000fe20003800000 */
[----:B------:R-:W-:-:S07]  /*9b00*/  IMAD.MOV.U32 R15, RZ, RZ, -0x1 ;  /* 0xffffffffff0f7424 */ /* 0x000fce00078e00ff */
[----:B--2---:R-:W-:Y:S05]  /*9b10*/  WARPSYNC.COLLECTIVE R15, `(.L_x_4268) ;  /* 0x000000000f0c7348 */ /* 0x004fea0003c00000 */
[----:B------:R-:W-:Y:S02]  /*9b20*/  ELECT P6, UR62, PT ;  /* 0x00000000003e782f */ /* 0x000fe400038c0000 */
[----:B------:R-:W-:Y:S01]  /*9b30*/  MOV R14, UR62 ;  /* 0x0000003e000e7c02 */ /* 0x000fe20008000f00 */
[----:B--2---:R-:W-:Y:S10]  /*9b40*/  ENDCOLLECTIVE ;  /* 0x000000000000791b */ /* 0x004ff40003800000 */
.L_x_4268:
[----:B------:R-:W-:Y:S05]  /*9b50*/  BSYNC B0 ;  /* 0x0000000000007941 */ /* 0x000fea0003800000 */
.L_x_4267:
[----:B------:R-:W-:Y:S01]  /*9b60*/  PLOP3.LUT P0, PT, P6, PT, PT, 0x80, 0x0 ;  /* 0x000000000000781c */ /* 0x000fe2000370f070 */
[----:B------:R-:W-:-:S12]  /*9b70*/  BRA `(.L_x_4269) ;  /* 0xfffffff400b87947 */ /* 0x000fd8000383ffff */
.L_x_4236:
[----:B-1----:R1:W3:Y:S02]  /*9b80*/  SYNCS.PHASECHK.TRANS64.TRYWAIT P1, [R6+URZ], R5 ;  /* 0x00000005060075a7 */ /* 0x0022e4000802017f */
[----:B---3--:R-:W-:Y:S05]  /*9b90*/  @!P1 NANOSLEEP.SYNCS 0x989680 ;  /* 0x009896800000995d */ /* 0x008fea0003900000 */
[----:B------:R-:W3:Y:S02]  /*9ba0*/  @!P1 SYNCS.PHASECHK.TRANS64 P1, [R6+URZ], R5 ;  /* 0x00000005060095a7 */ /* 0x000ee4000802007f */
[----:B---3--:R-:W-:Y:S05]  /*9bb0*/  @!P1 BRA `(.L_x_4236) ;  /* 0xfffffffc00f09947 */ /* 0x008fea000383ffff */
[----:B------:R-:W-:Y:S05]  /*9bc0*/  BRA `(.L_x_4270) ;  /* 0xfffffff400f87947 */ /* 0x000fea000383ffff */
.L_x_4237:
[----:B---3--:R3:W4:Y:S02]  /*9bd0*/  SYNCS.PHASECHK.TRANS64.TRYWAIT P1, [R3+URZ], R2 ;  /* 0x00000002030075a7 */ /* 0x008724000802017f */
[----:B----4-:R-:W-:Y:S05]  /*9be0*/  @!P1 NANOSLEEP.SYNCS 0x989680 ;  /* 0x009896800000995d */ /* 0x010fea0003900000 */
[----:B------:R-:W4:Y:S02]  /*9bf0*/  @!P1 SYNCS.PHASECHK.TRANS64 P1, [R3+URZ], R2 ;  /* 0x00000002030095a7 */ /* 0x000f24000802007f */
[----:B----4-:R-:W-:Y:S05]  /*9c00*/  @!P1 BRA `(.L_x_4237) ;  /* 0xfffffffc00f09947 */ /* 0x010fea000383ffff */
[----:B------:R-:W-:Y:S05]  /*9c10*/  BRA `(.L_x_4271) ;  /* 0xfffffff400ec7947 */ /* 0x000fea000383ffff */
.L_x_4239:
[----:B---3--:R3:W4:Y:S02]  /*9c20*/  SYNCS.PHASECHK.TRANS64.TRYWAIT P0, [R0+URZ], R5 ;  /* 0x00000005000075a7 */ /* 0x008724000800017f */
[----:B----4-:R-:W-:Y:S05]  /*9c30*/  @!P0 NANOSLEEP.SYNCS 0x989680 ;  /* 0x009896800000895d */ /* 0x010fea0003900000 */
[----:B------:R-:W4:Y:S02]  /*9c40*/  @!P0 SYNCS.PHASECHK.TRANS64 P0, [R0+URZ], R5 ;  /* 0x00000005000085a7 */ /* 0x000f24000800007f */
[----:B----4-:R-:W-:Y:S05]  /*9c50*/  @!P0 BRA `(.L_x_4239) ;  /* 0xfffffffc00f08947 */ /* 0x010fea000383ffff */
[----:B------:R-:W-:Y:S05]  /*9c60*/  BRA `(.L_x_4272) ;  /* 0xfffffff400f07947 */ /* 0x000fea000383ffff */
.L_x_4273:
        /* <DEDUP_REMOVED lines=9> */
.L_x_6582:


//--------------------- .text._ZN7cutlass13device_kernelIN5flash11enable_sm90INS1_16FlashAttnBwdSm90INS1_25CollectiveMainloopBwdSm90ILi2ELi2ELi2EN4cute5tupleIJNS5_1CILi1EEES8_S8_EEENS6_IJNS7_ILi64EEENS7_ILi128EEENS7_ILi96EEEEEENS_10bfloat16_tEfNS_4arch4Sm90ELb0ELb1ELb0ELb0ELb0ELb1ELb0ELb0ELi2ELi1ELi2ELi1ELb1EEENS1_21CollectiveEpilogueBwdISD_SE_SG_Li256ELb0ELb0ELi1EEENS1_19SingleTileSchedulerILb0ELb0ELb0ELi128EEEEEEEEEvNT_6ParamsE --------------------------
	.section	.text._ZN7cutlass13device_kernelIN5flash11enable_sm90INS1_16FlashAttnBwdSm90INS1_25CollectiveMainloopBwdSm90ILi2ELi2ELi2EN4cute5tupleIJNS5_1CILi1EEES8_S8_EEENS6_IJNS7_ILi64EEENS7_ILi128EEENS7_ILi96EEEEEENS_10bfloat16_tEfNS_4arch4Sm90ELb0ELb1ELb0ELb0ELb0ELb1ELb0ELb0ELi2ELi1ELi2ELi1ELb1EEENS1_21CollectiveEpilogueBwdISD_SE_SG_Li256ELb0ELb0ELi1EEENS1_19SingleTileSchedulerILb0ELb0ELb0ELi128EEEEEEEEEvNT_6ParamsE,"ax",@progbits
	.align	128
.text._ZN7cutlass13device_kernelIN5flash11enable_sm90INS1_16FlashAttnBwdSm90INS1_25CollectiveMainloopBwdSm90ILi2ELi2ELi2EN4cute5tupleIJNS5_1CILi1EEES8_S8_EEENS6_IJNS7_ILi64EEENS7_ILi128EEENS7_ILi96EEEEEENS_10bfloat16_tEfNS_4arch4Sm90ELb0ELb1ELb0ELb0ELb0ELb1ELb0ELb0ELi2ELi1ELi2ELi1ELb1EEENS1_21CollectiveEpilogueBwdISD_SE_SG_Li256ELb0ELb0ELi1EEENS1_19SingleTileSchedulerILb0ELb0ELb0ELi128EEEEEEEEEvNT_6ParamsE:
        .type           _ZN7cutlass13device_kernelIN5flash11enable_sm90INS1_16FlashAttnBwdSm90INS1_25CollectiveMainloopBwdSm90ILi2ELi2ELi2EN4cute5tupleIJNS5_1CILi1EEES8_S8_EEENS6_IJNS7_ILi64EEENS7_ILi128EEENS7_ILi96EEEEEENS_10bfloat16_tEfNS_4arch4Sm90ELb0ELb1ELb0ELb0ELb0ELb1ELb0ELb0ELi2ELi1ELi2ELi1ELb1EEENS1_21CollectiveEpilogueBwdISD_SE_SG_Li256ELb0ELb0ELi1EEENS1_19SingleTileSchedulerILb0ELb0ELb0ELi128EEEEEEEEEvNT_6ParamsE,@function
        .size           _ZN7cutlass13device_kernelIN5flash11enable_sm90INS1_16FlashAttnBwdSm90INS1_25CollectiveMainloopBwdSm90ILi2ELi2ELi2EN4cute5tupleIJNS5_1CILi1EEES8_S8_EEENS6_IJNS7_ILi64EEENS7_ILi128EEENS7_ILi96EEEEEENS_10bfloat16_tEfNS_4arch4Sm90ELb0ELb1ELb0ELb0ELb0ELb1ELb0ELb0ELi2ELi1ELi2ELi1ELb1EEENS1_21CollectiveEpilogueBwdISD_SE_SG_Li256ELb0ELb0ELi1EEENS1_19SingleTileSchedulerILb0ELb0ELb0ELi128EEEEEEEEEvNT_6ParamsE,(.L_x_6583 - _ZN7cutlass13device_kernelIN5flash11enable_sm90INS1_16FlashAttnBwdSm90INS1_25CollectiveMainloopBwdSm90ILi2ELi2ELi2EN4cute5tupleIJNS5_1CILi1EEES8_S8_EEENS6_IJNS7_ILi64EEENS7_ILi128EEENS7_ILi96EEEEEENS_10bfloat16_tEfNS_4arch4Sm90ELb0ELb1ELb0ELb0ELb0ELb1ELb0ELb0ELi2ELi1ELi2ELi1ELb1EEENS1_21CollectiveEpilogueBwdISD_SE_SG_Li256ELb0ELb0ELi1EEENS1_19SingleTileSchedulerILb0ELb0ELb0ELi128EEEEEEEEEvNT_6ParamsE)
        .other          _ZN7cutlass13device_kernelIN5flash11enable_sm90INS1_16FlashAttnBwdSm90INS1_25CollectiveMainloopBwdSm90ILi2ELi2ELi2EN4cute5tupleIJNS5_1CILi1EEES8_S8_EEENS6_IJNS7_ILi64EEENS7_ILi128EEENS7_ILi96EEEEEENS_10bfloat16_tEfNS_4arch4Sm90ELb0ELb1ELb0ELb0ELb0ELb1ELb0ELb0ELi2ELi1ELi2ELi1ELb1EEENS1_21CollectiveEpilogueBwdISD_SE_SG_Li256ELb0ELb0ELi1EEENS1_19SingleTileSchedulerILb0ELb0ELb0ELi128EEEEEEEEEvNT_6ParamsE,@"STO_CUDA_ENTRY STV_DEFAULT"
_ZN7cutlass13device_kernelIN5flash11enable_sm90INS1_16FlashAttnBwdSm90INS1_25CollectiveMainloopBwdSm90ILi2ELi2ELi2EN4cute5tupleIJNS5_1CILi1EEES8_S8_EEENS6_IJNS7_ILi64EEENS7_ILi128EEENS7_ILi96EEEEEENS_10bfloat16_tEfNS_4arch4Sm90ELb0ELb1ELb0ELb0ELb0ELb1ELb0ELb0ELi2ELi1ELi2ELi1ELb1EEENS1_21CollectiveEpilogueBwdISD_SE_SG_Li256ELb0ELb0ELi1EEENS1_19SingleTileSchedulerILb0ELb0ELb0ELi128EEEEEEEEEvNT_6ParamsE:
[----:B------:R-:W1:Y:S02]  /*0000*/  LDC R1, c[0x0][0x28] ;  /* 0x00000a00ff017b82 */ /* 0x000e640000000800 */
[----:B-1----:R-:W-:Y:S01]  /*0010*/  VIADD R1, R1, 0xfffffff8 ;  /* 0xfffffff801017836 */ /* 0x002fe20000000000 */
[----:B------:R-:W1:Y:S01]  /*0020*/  S2R R3, SR_TID.X ;  /* 0x0000000000037919 */ /* 0x000e620000002100 */
[----:B------:R-:W-:Y:S01]  /*0030*/  ELECT P0, URZ, PT ;  /* 0x00000000003f782f */ /* 0x000fe20003800000 */
[----:B------:R-:W-:Y:S01]  /*0040*/  BSSY B0, `(.L_x_4274) ;  /* 0x000001a000007945 */ /* 0x000fe20003800000 */
[----:B-1----:R-:W-:-:S05]  /*0050*/  SHF.R.U32.HI R0, RZ, 0x5, R3 ;  /* 0x00000005ff007819 */ /* 0x002fca0000011603 */
[----:B------:R-:W1:Y:S02]  /*0060*/  SHFL.IDX PT, R2, R0, RZ, 0x1f ;  /* 0x00001fff00027589 */ /* 0x000e6400000e0000 */
[----:B-1----:R-:W-:Y:S02]  /*0070*/  ISETP.EQ.AND P0, PT, R2, RZ, P0 ;  /* 0x000000ff0200720c */ /* 0x002fe40000702270 */
[----:B------:R-:W-:-:S11]  /*0080*/  SHF.R.U32.HI R2, RZ, 0x7, R3 ;  /* 0x00000007ff027819 */ /* 0x000fd60000011603 */
        /* <DEDUP_REMOVED lines=21> */
.L_x_4275:
[----:B------:R-:W-:Y:S05]  /*01e0*/  BSYNC B0 ;  /* 0x0000000000007941 */ /* 0x000fea0003800000 */
.L_x_4274:
        /* <DEDUP_REMOVED lines=37> */
.L_x_4276:
        /* <DEDUP_REMOVED lines=22> */
.L_x_4277:
[----:B------:R-:W-:Y:S01]  /*05a0*/  PLOP3.LUT P0, PT, PT, PT, UP0, 0x80, 0x0 ;  /* 0x000000000000781c */ /* 0x000fe20003f0f008 */
[----:B------:R-:W-:Y:S01]  /*05b0*/  NOP ;  /* 0x0000000000007918 */ /* 0x000fe20000000000 */
[----:B-12-4-:R-:W-:Y:S11]  /*05c0*/  BAR.SYNC.DEFER_BLOCKING 0x0 ;  /* 0x0000000000007b1d */ /* 0x016ff60000010000 */
[----:B------:R-:W-:Y:S05]  /*05d0*/  @!P0 BRA `(.L_x_4278) ;  /* 0x0000005400e08947 */ /* 0x000fea0003800000 */
.L_x_4279:
        /* <DEDUP_REMOVED lines=85> */
.L_x_4280:
        /* <DEDUP_REMOVED lines=28> */
.L_x_4283:
        /* <DEDUP_REMOVED lines=15> */
.L_x_4282:
        /* <DEDUP_REMOVED lines=22> */
.L_x_4285:
        /* <DEDUP_REMOVED lines=15> */
.L_x_4284:
[----:B------:R-:W-:Y:S01]  /*1030*/  SHF.R.S32.HI R25, RZ, 0x1f, R22 ;  /* 0x0000001fff197819 */ /* 0x000fe20000011416 */
[----:B------:R-:W-:-:S03]  /*1040*/  UMOV UR4, 0xffffffff ;  /* 0xffffffff00047882 */ /* 0x000fc60000000000 */
[----:B------:R-:W-:-:S04]  /*1050*/  LEA.HI R0, R25, R22, RZ, 0x7 ;  /* 0x0000001619007211 */ /* 0x000fc800078f38ff */
[----:B------:R-:W-:Y:S01]  /*1060*/  SHF.R.S32.HI R16, RZ, 0x7, R0 ;  /* 0x00000007ff107819 */ /* 0x000fe20000011400 */
[----:B------:R-:W-:Y:S06]  /*1070*/  BRA.DIV UR4, `(.L_x_4286) ;  /* 0x0000008204147947 */ /* 0x000fec000b800000 */
[----:B------:R1:W2:Y:S02]  /*1080*/  SHFL.IDX PT, R14, R16, RZ, 0x1f ;  /* 0x00001fff100e7589 */ /* 0x0002a400000e0000 */
.L_x_4371:
        /* <DEDUP_REMOVED lines=15> */
.L_x_4287:
[----:B------:R-:W-:Y:S02]  /*1180*/  IMAD.IADD R23, R14, 0x1, -R23 ;  /* 0x000000010e177824 */ /* 0x000fe400078e0a17 */
[----:B------:R-:W-:Y:S01]  /*1190*/  IMAD.SHL.U32 R17, R4, 0x2, RZ ;  /* 0x0000000204117824 */ /* 0x000fe200078e00ff */
        /* <DEDUP_REMOVED lines=17> */
.L_x_4289:
        /* <DEDUP_REMOVED lines=34> */
[----:B------:R-:W-:-:S05]  /*14d0*/  IMAD R7, R7, 0x2, R18 ;  /* 0x0000000207077824 */ /* 0x000fca00078e0212 */
[----:B------:R-:W2:Y:S01]  /*14e0*/  LDSM.16.M88.4 R184, [R7+0x6000] ;  /* 0x0060000007b8783b */ /* 0x000ea20000000200 */
[--C-:B------:R-:W-:Y:S01]  /*14f0*/  SHF.R.S32.HI R4, RZ, 0x2, R26.reuse ;  /* 0x00000002ff047819 */ /* 0x100fe2000001141a */
[----:B------:R-:W-:Y:S01]  /*1500*/  IMAD.SHL.U32 R9, R9, 0x10, RZ ;  /* 0x0000001009097824 */ /* 0x000fe200078e00ff */
[----:B------:R-:W-:Y:S01]  /*1510*/  SHF.R.S32.HI R5, RZ, 0x1f, R26 ;  /* 0x0000001fff057819 */ /* 0x000fe2000001141a */
[----:B------:R-:W3:Y:S01]  /*1520*/  LDSM.16.M88.4 R188, [R7+0x8000] ;  /* 0x0080000007bc783b */ /* 0x000ee20000000200 */
[----:B------:R-:W-:Y:S01]  /*1530*/  LEA.HI R22, R25, R22, RZ, 0x3 ;  /* 0x0000001619167211 */ /* 0x000fe200078f18ff */
[----:B------:R-:W-:Y:S01]  /*1540*/  ULDC UR6, c[0x0][0x290] ;  /* 0x0000a40000067ab9 */ /* 0x000fe20000000800 */
[----:B------:R-:W-:Y:S01]  /*1550*/  LEA.HI R5, R5, R4, RZ, 0x3 ;  /* 0x0000000405057211 */ /* 0x000fe200078f18ff */
[----:B------:R-:W4:Y:S01]  /*1560*/  LDSM.16.M88.4 R192, [R7+0xa000] ;  /* 0x00a0000007c0783b */ /* 0x000f220000000200 */
[----:B------:R-:W-:Y:S01]  /*1570*/  LOP3.LUT R9, R0, 0x30, R9, 0xf8, !PT ;  /* 0x0000003000097812 */ /* 0x000fe200078ef809 */
[----:B------:R-:W-:Y:S01]  /*1580*/  UIMAD UR39, UR39, -0x80, UR6 ;  /* 0xffffff80272778a4 */ /* 0x000fe2000f8e0206 */
[----:B------:R-:W-:Y:S01]  /*1590*/  LOP3.LUT R5, R5, 0xfffffff8, RZ, 0xc0, !PT ;  /* 0xfffffff805057812 */ /* 0x000fe200078ec0ff */
[----:B------:R-:W5:Y:S01]  /*15a0*/  S2R R6, SR_CTAID.X ;  /* 0x0000000000067919 */ /* 0x000f620000002500 */
[----:B------:R-:W-:-:S02]  /*15b0*/  LEA.HI R24, R24, R27, RZ, 0x5 ;  /* 0x0000001b18187211 */ /* 0x000fc400078f28ff */
[----:B------:R-:W-:Y:S02]  /*15c0*/  CS2R R70, SRZ ;  /* 0x0000000000467805 */ /* 0x000fe4000001ff00 */
[----:B------:R-:W-:Y:S01]  /*15d0*/  LOP3.LUT R22, R9, 0x8, R22, 0xf8, !PT ;  /* 0x0000000809167812 */ /* 0x000fe200078ef816 */
[----:B------:R-:W-:Y:S01]  /*15e0*/  IMAD.IADD R5, R4, 0x1, -R5 ;  /* 0x0000000104057824 */ /* 0x000fe200078e0a05 */
[----:B------:R-:W-:Y:S01]  /*15f0*/  SHF.R.U32.HI R11, RZ, 0x3, R0 ;  /* 0x00000003ff0b7819 */ /* 0x000fe20000011600 */
[C---:B------:R-:W-:Y:S01]  /*1600*/  IMAD R0, R16.reuse, 0x8, R3 ;  /* 0x0000000810007824 */ /* 0x040fe200078e0203 */
[----:B------:R-:W-:Y:S01]  /*1610*/  SHF.R.S32.HI R24, RZ, 0x5, R24 ;  /* 0x00000005ff187819 */ /* 0x000fe20000011418 */
[----:B------:R-:W-:Y:S01]  /*1620*/  IMAD R3, R16, 0x300, R27 ;  /* 0x0000030010037824 */ /* 0x000fe200078e021b */
[----:B------:R-:W-:Y:S02]  /*1630*/  LOP3.LUT R11, R22, R11, RZ, 0x3c, !PT ;  /* 0x0000000b160b7212 */ /* 0x000fe400078e3cff */
[----:B------:R-:W-:-:S02]  /*1640*/  CS2R R68, SRZ ;  /* 0x0000000000447805 */ /* 0x000fc4000001ff00 */
[----:B------:R-:W-:Y:S01]  /*1650*/  LEA.HI R4, R16, R16, RZ, 0x1 ;  /* 0x0000001010047211 */ /* 0x000fe200078f08ff */
[----:B------:R-:W-:Y:S01]  /*1660*/  IMAD R24, R24, 0x10, R5 ;  /* 0x0000001018187824 */ /* 0x000fe200078e0205 */
[----:B------:R-:W-:Y:S01]  /*1670*/  CS2R R66, SRZ ;  /* 0x0000000000427805 */ /* 0x000fe2000001ff00 */
[----:B------:R-:W-:Y:S01]  /*1680*/  IMAD.U32 R5, R0, 0x200, R11 ;  /* 0x0000020000057824 */ /* 0x000fe200078e000b */
[----:B------:R-:W-:Y:S01]  /*1690*/  LOP3.LUT R9, R4, 0x3fffffe, RZ, 0xc0, !PT ;  /* 0x03fffffe04097812 */ /* 0x000fe200078ec0ff */
[----:B------:R-:W-:Y:S01]  /*16a0*/  IMAD.MOV.U32 R0, RZ, RZ, 0x20 ;  /* 0x00000020ff007424 */ /* 0x000fe200078e00ff */
[----:B------:R-:W-:Y:S01]  /*16b0*/  CS2R R64, SRZ ;  /* 0x0000000000407805 */ /* 0x000fe2000001ff00 */
[----:B------:R-:W-:Y:S01]  /*16c0*/  IMAD.SHL.U32 R3, R3, 0x4, RZ ;  /* 0x0000000403037824 */ /* 0x000fe200078e00ff */
[----:B------:R-:W-:Y:S01]  /*16d0*/  CS2R R62, SRZ ;  /* 0x00000000003e7805 */ /* 0x000fe2000001ff00 */
[----:B------:R-:W-:Y:S01]  /*16e0*/  IMAD.IADD R9, R16, 0x1, -R9 ;  /* 0x0000000110097824 */ /* 0x000fe200078e0a09 */
[----:B------:R-:W-:Y:S01]  /*16f0*/  SEL R0, R0, 0xffffffe0, !P0 ;  /* 0xffffffe000007807 */ /* 0x000fe20004000000 */
[----:B------:R-:W-:Y:S01]  /*1700*/  IMAD R4, R3, 0x4, R18 ;  /* 0x0000000403047824 */ /* 0x000fe200078e0212 */
[----:B------:R-:W-:Y:S01]  /*1710*/  CS2R R60, SRZ ;  /* 0x00000000003c7805 */ /* 0x000fe2000001ff00 */
[----:B------:R-:W-:Y:S01]  /*1720*/  IMAD R9, R9, 0x40, R24 ;  /* 0x0000004009097824 */ /* 0x000fe200078e0218 */
[----:B------:R-:W-:Y:S01]  /*1730*/  CS2R R58, SRZ ;  /* 0x00000000003a7805 */ /* 0x000fe2000001ff00 */
[----:B------:R-:W-:Y:S01]  /*1740*/  IMAD.IADD R0, R7, 0x1, R0 ;  /* 0x0000000107007824 */ /* 0x000fe200078e0200 */
[----:B------:R-:W-:-:S02]  /*1750*/  CS2R R56, SRZ ;  /* 0x0000000000387805 */ /* 0x000fc4000001ff00 */
[----:B------:R-:W-:Y:S02]  /*1760*/  CS2R R54, SRZ ;  /* 0x0000000000367805 */ /* 0x000fe4000001ff00 */
        /* <DEDUP_REMOVED lines=42> */
[----:B-----5:R-:W-:Y:S01]  /*1a10*/  IMAD R3, R6, -0x80, -R9 ;  /* 0xffffff8006037824 */ /* 0x020fe200078e0a09 */
[----:B--2---:R-:W-:Y:S01]  /*1a20*/  IADD3 R0, -R9, UR39, RZ ;  /* 0x0000002709007c10 */ /* 0x004fe2000fffe1ff */
[----:B------:R-:W-:Y:S01]  /*1a30*/  ULOP3.LUT UR16, UR38, 0x1, URZ, 0xfc, !UPT ;  /* 0x0000000126107892 */ /* 0x000fe2000f8efc3f */
[----:B------:R-:W-:Y:S01]  /*1a40*/  UMOV UR4, URZ ;  /* 0x0000003f00047c82 */ /* 0x000fe20008000000 */
[----:B------:R-:W-:Y:S01]  /*1a50*/  UMOV UR5, URZ ;  /* 0x0000003f00057c82 */ /* 0x000fe20008000000 */
[----:B------:R-:W-:Y:S01]  /*1a60*/  ULDC UR17, c[0x0][0x280] ;  /* 0x0000a00000117ab9 */ /* 0x000fe20000000800 */
[----:B-1-34-:R-:W-:-:S08]  /*1a70*/  ULDC UR18, c[0x0][0x744] ;  /* 0x0001d10000127ab9 */ /* 0x01afd00000000800 */
.L_x_4300:
[----:B------:R-:W-:-:S06]  /*1a80*/  UISETP.NE.AND UP0, UPT, UR16, 0x3, UPT ;  /* 0x000000031000788c */ /* 0x000fcc000bf05270 */
[----:B------:R-:W-:-:S13]  /*1a90*/  PLOP3.LUT P6, PT, PT, PT, UP0, 0x80, 0x0 ;  /* 0x000000000000781c */ /* 0x000fda0003fcf008 */
[----:B-1----:R-:W-:Y:S05]  /*1aa0*/  @!P6 BRA `(.L_x_4290) ;  /* 0x000000000004e947 */ /* 0x002fea0003800000 */
[----:B------:R-:W-:Y:S01]  /*1ab0*/  BPT.TRAP 0x1 ;  /* 0x000000040000795c */ /* 0x000fe20000300000 */
.L_x_4290:
[----:B------:R-:W-:Y:S01]  /*1ac0*/  R2UR UR6, R18 ;  /* 0x00000000120672ca */ /* 0x000fe200000e0000 */
[----:B------:R-:W-:-:S05]  /*1ad0*/  IMAD.U32 R16, RZ, RZ, UR4 ;  /* 0x00000004ff107e24 */ /* 0x000fca000f8e00ff */
[----:B------:R-:W-:-:S07]  /*1ae0*/  SHF.L.U32 R16, R16, 0x1f, RZ ;  /* 0x0000001f10107819 */ /* 0x000fce00000006ff */
[----:B------:R-:W-:-:S09]  /*1af0*/  ULEA UR6, UR5, UR6, 0x3 ;  /* 0x0000000605067291 */ /* 0x000fd2000f8e183f */
[----:B------:R1:W2:Y:S01]  /*1b00*/  SYNCS.PHASECHK.TRANS64.TRYWAIT P0, [UR6+0x26810], R16 ;  /* 0x02681010ff0075a7 */ /* 0x0002a20008000146 */
[----:B------:R-:W-:Y:S05]  /*1b10*/  @!P6 BRA `(.L_x_4291) ;  /* 0x000000000004e947 */ /* 0x000fea0003800000 */
[----:B------:R-:W-:Y:S01]  /*1b20*/  BPT.TRAP 0x1 ;  /* 0x000000040000795c */ /* 0x000fe20000300000 */
.L_x_4291:
[----:B--2---:R-:W-:Y:S05]  /*1b30*/  @P0 BRA `(.L_x_4292) ;  /* 0x0000000000080947 */ /* 0x004fea0003800000 */
[----:B------:R-:W2:Y:S02]  /*1b40*/  SYNCS.PHASECHK.TRANS64.TRYWAIT P0, [UR6+0x26810], R16 ;  /* 0x02681010ff0075a7 */ /* 0x000ea40008000146 */
[----:B--2---:R-:W-:Y:S05]  /*1b50*/  @!P0 BRA `(.L_x_4293) ;  /* 0x0000007400908947 */ /* 0x004fea0003800000 */
.L_x_4292:
[----:B------:R-:W-:Y:S01]  /*1b60*/  R2UR UR7, R18 ;  /* 0x00000000120772ca */ /* 0x000fe200000e0000 */
[----:B------:R-:W-:Y:S01]  /*1b70*/  IMAD R6, R23, 0x800, R18 ;  /* 0x0000080017067824 */ /* 0x000fe200078e0212 */
[----:B------:R-:W-:Y:S01]  /*1b80*/  WARPGROUP.ARRIVE ;  /* 0x00000000000079c5 */ /* 0x000fe20000000000 */
[----:B------:R-:W-:Y:S01]  /*1b90*/  UMOV UR9, 0xc0000010 ;  /* 0xc000001000097882 */ /* 0x000fe20000000000 */
[----:B------:R-:W-:Y:S02]  /*1ba0*/  UMOV UR11, 0x80000020 ;  /* 0x80000020000b7882 */ /* 0x000fe40000000000 */
[----:B------:R-:W-:Y:S01]  /*1bb0*/  R2UR UR8, R6 ;  /* 0x00000000060872ca */ /* 0x000fe200000e0000 */
[----:B------:R-:W-:-:S04]  /*1bc0*/  IMAD.U32 R6, RZ, RZ, UR5 ;  /* 0x00000005ff067e24 */ /* 0x000fc8000f8e00ff */
[----:B--2---:R-:W-:Y:S02]  /*1bd0*/  IMAD R7, R6, 0x40, R17 ;  /* 0x0000004006077824 */ /* 0x004fe400078e0211 */
        /* <DEDUP_REMOVED lines=58> */
.L_x_4294:
[----:B------:R1:W1:Y:S01]  /*1f80*/  SYNCS.PHASECHK.TRANS64.TRYWAIT P0, [UR6+0x26830], R16 ;  /* 0x02683010ff0075a7 */ /* 0x0002620008000146 */
[----:B------:R-:W-:Y:S05]  /*1f90*/  @!P6 BRA `(.L_x_4295) ;  /* 0x000000000004e947 */ /* 0x000fea0003800000 */
[----:B------:R-:W-:Y:S01]  /*1fa0*/  BPT.TRAP 0x1 ;  /* 0x000000040000795c */ /* 0x000fe20000300000 */
.L_x_4295:
[----:B-1----:R-:W-:Y:S05]  /*1fb0*/  @P0 BRA `(.L_x_4296) ;  /* 0x0000000000080947 */ /* 0x002fea0003800000 */
[----:B------:R-:W1:Y:S02]  /*1fc0*/  SYNCS.PHASECHK.TRANS64.TRYWAIT P0, [UR6+0x26830], R16 ;  /* 0x02683010ff0075a7 */ /* 0x000e640008000146 */
[----:B-1----:R-:W-:Y:S05]  /*1fd0*/  @!P0 BRA `(.L_x_4297) ;  /* 0x0000007000888947 */ /* 0x002fea0003800000 */
.L_x_4296:
[----:B------:R-:W-:Y:S01]  /*1fe0*/  R2UR UR8, R18 ;  /* 0x00000000120872ca */ /* 0x000fe200000e0000 */
[----:B------:R-:W-:Y:S01]  /*1ff0*/  WARPGROUP.ARRIVE ;  /* 0x00000000000079c5 */ /* 0x000fe20000000000 */
[----:B------:R-:W-:Y:S01]  /*2000*/  UMOV UR11, 0x80000020 ;  /* 0x80000020000b7882 */ /* 0x000fe20000000000 */
[----:B------:R-:W-:Y:S01]  /*2010*/  UMOV UR15, 0x80000020 ;  /* 0x80000020000f7882 */ /* 0x000fe20000000000 */
[----:B------:R-:W1:Y:S01]  /*2020*/  LDC.64 R218, c[0x0][0x748] ;  /* 0x0001d200ffda7b82 */ /* 0x000e620000000a00 */
[----:B------:R-:W-:Y:S01]  /*2030*/  ULEA UR9, UR37, -UR17, 0x6 ;  /* 0x8000001125097291 */ /* 0x000fe2000f8e303f */
[C---:B------:R-:W-:Y:S01]  /*2040*/  ISETP.GT.AND P1, PT, R3.reuse, RZ, PT ;  /* 0x000000ff0300720c */ /* 0x040fe20003f24270 */
[----:B------:R-:W-:Y:S01]  /*2050*/  UMOV UR23, 0x80000020 ;  /* 0x8000002000177882 */ /* 0x000fe20000000000 */
[----:B------:R-:W-:Y:S02]  /*2060*/  ISETP.GT.AND P0, PT, R0, RZ, PT ;  /* 0x000000ff0000720c */ /* 0x000fe40003f04270 */
[----:B------:R-:W-:-:S02]  /*2070*/  ISETP.GT.AND P2, PT, R3, 0x8, PT ;  /* 0x000000080300780c */ /* 0x000fc40003f44270 */
[C---:B------:R-:W-:Y:S01]  /*2080*/  IADD3 R16, R0.reuse, UR9, R17 ;  /* 0x0000000900107c10 */ /* 0x040fe2000fffe011 */
[----:B------:R-:W-:Y:S01]  /*2090*/  UIADD3 UR8, UR8, 0x18000, URZ ;  /* 0x0001800008087890 */ /* 0x000fe2000fffe03f */
[----:B------:R-:W-:Y:S02]  /*20a0*/  ISETP.GT.AND P3, PT, R0, 0x8, PT ;  /* 0x000000080000780c */ /* 0x000fe40003f64270 */
[----:B------:R-:W-:Y:S01]  /*20b0*/  R2UR UR9, R19 ;  /* 0x00000000130972ca */ /* 0x000fe200000e0000 */
[----:B------:R-:W-:-:S04]  /*20c0*/  USHF.R.U32.HI UR8, URZ, 0x4, UR8 ;  /* 0x000000043f087899 */ /* 0x000fc80008011608 */
[----:B------:R-:W-:-:S04]  /*20d0*/  ULOP3.LUT UR8, UR8, 0x3fff, URZ, 0xc0, !UPT ;  /* 0x00003fff08087892 */ /* 0x000fc8000f8ec03f */
[----:B------:R-:W-:Y:S02]  /*20e0*/  ULOP3.LUT UR10, UR8, 0x10000, URZ, 0xfc, !UPT ;  /* 0x00010000080a7892 */ /* 0x000fe4000f8efc3f */
[----:B------:R-:W-:Y:S01]  /*20f0*/  ULOP3.LUT UR8, UR8, 0x1000000, URZ, 0xfc, !UPT ;  /* 0x0100000008087892 */ /* 0x000fe2000f8efc3f */
[----:B-1----:R-:W-:Y:S01]  /*2100*/  IMAD.IADD R217, R218, 0x1, -R16 ;  /* 0x00000001dad97824 */ /* 0x002fe200078e0a10 */
[----:B------:R-:W-:Y:S01]  /*2110*/  UIMAD UR10, UR5, 0x300, UR10 ;  /* 0x00000300050a78a4 */ /* 0x000fe2000f8e020a */
[--C-:B------:R-:W-:Y:S01]  /*2120*/  IADD3 R216, RZ, -R16, -R219.reuse ;  /* 0x80000010ffd87210 */ /* 0x100fe20007ffe8db */
[----:B------:R-:W-:Y:S01]  /*2130*/  UIMAD UR8, UR5, 0x300, UR8 ;  /* 0x00000300050878a4 */ /* 0x000fe2000f8e0208 */
[----:B------:R-:W-:Y:S01]  /*2140*/  IADD3 R219, -R16, 0x8, -R219 ;  /* 0x0000000810db7810 */ /* 0x000fe20007ffe9db */
[----:B------:R-:W-:Y:S01]  /*2150*/  UIADD3 UR12, UR10, 0x2, URZ ;  /* 0x000000020a0c7890 */ /* 0x000fe2000fffe03f */
[----:B------:R-:W-:Y:S01]  /*2160*/  SEL R217, R217, 0x40, !P1 ;  /* 0x00000040d9d97807 */ /* 0x000fe20004800000 */
[----:B------:R-:W-:Y:S01]  /*2170*/  USHF.R.U32.HI UR9, URZ, 0x4, UR9 ;  /* 0x000000043f097899 */ /* 0x000fe20008011609 */
[----:B------:R-:W-:-:S08]  /*2180*/  SEL R216, R216, 0x40, P0 ;  /* 0x00000040d8d87807 */ /* 0x000fd00000000000 */
[----:B------:R-:W-:Y:S01]  /*2190*/  HGMMA.64x64x16.F32.BF16 R120, R184, gdesc[UR8], RZ, !UPT, gsb0 ;  /* 0x00e00008b8787df0 */ /* 0x000fe2000c0018ff */
[C---:B------:R-:W-:Y:S01]  /*21a0*/  ISETP.GE.AND P0, PT, R217.reuse, RZ, PT ;  /* 0x000000ffd900720c */ /* 0x040fe20003f06270 */
[----:B------:R-:W-:Y:S01]  /*21b0*/  UMOV UR14, UR12 ;  /* 0x0000000c000e7c82 */ /* 0x000fe20008000000 */
[----:B------:R-:W-:Y:S01]  /*21c0*/  UIADD3 UR12, UR10, 0x100, URZ ;  /* 0x000001000a0c7890 */ /* 0x000fe2000fffe03f */
[C---:B------:R-:W-:Y:S01]  /*21d0*/  ISETP.GE.AND P1, PT, R217.reuse, 0x1, PT ;  /* 0x00000001d900780c */ /* 0x040fe20003f26270 */
[----:B------:R-:W-:Y:S01]  /*21e0*/  UMOV UR11, 0x80000020 ;  /* 0x80000020000b7882 */ /* 0x000fe20000000000 */
[----:B------:R-:W-:Y:S01]  /*21f0*/  ISETP.GT.OR P0, PT, R216, RZ, !P0 ;  /* 0x000000ffd800720c */ /* 0x000fe20004704670 */
[----:B------:R-:W-:Y:S01]  /*2200*/  ULOP3.LUT UR9, UR9, 0x3fff, URZ, 0xc0, !UPT ;  /* 0x00003fff09097892 */ /* 0x000fe2000f8ec03f */
[----:B------:R-:W-:Y:S02]  /*2210*/  ISETP.GE.AND P5, PT, R217, 0x31, PT ;  /* 0x00000031d900780c */ /* 0x000fe40003fa6270 */
[----:B------:R-:W-:Y:S01]  /*2220*/  FSEL R213, R152, -INF , !P0 ;  /* 0xff80000098d57808 */ /* 0x000fe20004000000 */
[----:B------:R-:W-:Y:S01]  /*2230*/  ULOP3.LUT UR9, UR9, 0x10000, URZ, 0xfc, !UPT ;  /* 0x0001000009097892 */ /* 0x000fe2000f8efc3f */
[----:B------:R-:W-:-:S02]  /*2240*/  ISETP.GT.OR P0, PT, R216, 0x1, !P1 ;  /* 0x00000001d800780c */ /* 0x000fc40004f04670 */
[----:B------:R-:W-:Y:S01]  /*2250*/  ISETP.GE.AND P1, PT, R217, 0x8, PT ;  /* 0x00000008d900780c */ /* 0x000fe20003f26270 */
[----:B---3--:R-:W-:Y:S01]  /*2260*/  FFMA.FTZ R152, R213, UR18, -R210 ;  /* 0x00000012d5987c23 */ /* 0x008fe200080108d2 */
[----:B------:R-:W-:Y:S02]  /*2270*/  FSEL R22, R153, -INF , !P0 ;  /* 0xff80000099167808 */ /* 0x000fe40004000000 */
[----:B------:R-:W-:Y:S02]  /*2280*/  ISETP.GT.OR P0, PT, R216, 0x8, !P1 ;  /* 0x00000008d800780c */ /* 0x000fe40004f04670 */
[----:B------:R-:W-:Y:S01]  /*2290*/  ISETP.GE.AND P1, PT, R217, 0x9, PT ;  /* 0x00000009d900780c */ /* 0x000fe20003f26270 */
[----:B------:R-:W-:Y:S01]  /*22a0*/  FFMA.FTZ R153, R22, UR18, -R211 ;  /* 0x0000001216997c23 */ /* 0x000fe200080108d3 */
[----:B------:R-:W-:Y:S01]  /*22b0*/  FSEL R213, R156, -INF , !P0 ;  /* 0xff8000009cd57808 */ /* 0x000fe20004000000 */
[----:B------:R-:W-:Y:S01]  /*22c0*/  MUFU.EX2 R152, R152 ;  /* 0x0000009800987308 */ /* 0x000fe20000000800 */
[----:B------:R-:W-:-:S02]  /*22d0*/  ISETP.GT.OR P0, PT, R216, 0x9, !P1 ;  /* 0x00000009d800780c */ /* 0x000fc40004f04670 */
[----:B------:R-:W-:Y:S01]  /*22e0*/  ISETP.GE.AND P1, PT, R217, 0x10, PT ;  /* 0x00000010d900780c */ /* 0x000fe20003f26270 */
[----:B----4-:R-:W-:Y:S01]  /*22f0*/  FFMA.FTZ R212, R213, UR18, -R208 ;  /* 0x00000012d5d47c23 */ /* 0x010fe200080108d0 */
[----:B------:R-:W-:Y:S02]  /*2300*/  FSEL R22, R157, -INF , !P0 ;  /* 0xff8000009d167808 */ /* 0x000fe40004000000 */
[----:B------:R-:W-:Y:S01]  /*2310*/  ISETP.GT.OR P0, PT, R216, 0x10, !P1 ;  /* 0x00000010d800780c */ /* 0x000fe20004f04670 */
[----:B------:R-:W-:Y:S01]  /*2320*/  MUFU.EX2 R153, R153 ;  /* 0x0000009900997308 */ /* 0x000fe20000000800 */
[----:B------:R-:W-:Y:S01]  /*2330*/  ISETP.GE.AND P1, PT, R217, 0x11, PT ;  /* 0x00000011d900780c */ /* 0x000fe20003f26270 */
[----:B------:R-:W-:Y:S01]  /*2340*/  FFMA.FTZ R215, R22, UR18, -R209 ;  /* 0x0000001216d77c23 */ /* 0x000fe200080108d1 */
[----:B------:R-:W-:Y:S02]  /*2350*/  FSEL R157, R160, -INF , !P0 ;  /* 0xff800000a09d7808 */ /* 0x000fe40004000000 */
[----:B------:R-:W-:-:S02]  /*2360*/  ISETP.GT.OR P0, PT, R216, 0x11, !P1 ;  /* 0x00000011d800780c */ /* 0x000fc40004f04670 */
[----:B------:R-:W-:Y:S01]  /*2370*/  ISETP.GE.AND P1, PT, R217, 0x18, PT ;  /* 0x00000018d900780c */ /* 0x000fe20003f26270 */
[----:B------:R-:W-:Y:S01]  /*2380*/  FFMA.FTZ R22, R157, UR18, -R14 ;  /* 0x000000129d167c23 */ /* 0x000fe2000801080e */
[----:B------:R-:W-:Y:S01]  /*2390*/  FSEL R156, R161, -INF , !P0 ;  /* 0xff800000a19c7808 */ /* 0x000fe20004000000 */
[----:B------:R-:W1:Y:S01]  /*23a0*/  MUFU.EX2 R212, R212 ;  /* 0x000000d400d47308 */ /* 0x000e620000000800 */
[----:B------:R-:W-:Y:S02]  /*23b0*/  ISETP.GT.OR P0, PT, R216, 0x18, !P1 ;  /* 0x00000018d800780c */ /* 0x000fe40004f04670 */
[C---:B------:R-:W-:Y:S01]  /*23c0*/  ISETP.GE.AND P1, PT, R217.reuse, 0x19, PT ;  /* 0x00000019d900780c */ /* 0x040fe20003f26270 */
[----:B------:R-:W-:Y:S01]  /*23d0*/  FFMA.FTZ R213, R156, UR18, -R15 ;  /* 0x000000129cd57c23 */ /* 0x000fe2000801080f */
[----:B------:R-:W-:Y:S02]  /*23e0*/  FSEL R157, R164, -INF , !P0 ;  /* 0xff800000a49d7808 */ /* 0x000fe40004000000 */
[----:B------:R-:W-:Y:S01]  /*23f0*/  ISETP.GT.OR P0, PT, R216, 0x19, !P1 ;  /* 0x00000019d800780c */ /* 0x000fe20004f04670 */
[----:B------:R-:W3:Y:S01]  /*2400*/  MUFU.EX2 R215, R215 ;  /* 0x000000d700d77308 */ /* 0x000ee20000000800 */
[----:B------:R-:W-:Y:S01]  /*2410*/  ISETP.GE.AND P1, PT, R217, 0x20, PT ;  /* 0x00000020d900780c */ /* 0x000fe20003f26270 */
[----:B------:R-:W-:Y:S01]  /*2420*/  FFMA.FTZ R160, R157, UR18, -R20 ;  /* 0x000000129da07c23 */ /* 0x000fe20008010814 */
[----:B------:R-:W-:-:S02]  /*2430*/  IADD3 R156, R218, 0x8, -R16 ;  /* 0x00000008da9c7810 */ /* 0x000fc40007ffe810 */
[----:B------:R-:W-:Y:S02]  /*2440*/  FSEL R16, R165, -INF , !P0 ;  /* 0xff800000a5107808 */ /* 0x000fe40004000000 */
[----:B------:R-:W-:Y:S01]  /*2450*/  ISETP.GT.OR P0, PT, R216, 0x20, !P1 ;  /* 0x00000020d800780c */ /* 0x000fe20004f04670 */
[----:B------:R-:W-:Y:S01]  /*2460*/  MUFU.EX2 R22, R22 ;  /* 0x0000001600167308 */ /* 0x000fe20000000800 */
[----:B------:R-:W-:Y:S01]  /*2470*/  ISETP.GE.AND P1, PT, R217, 0x21, PT ;  /* 0x00000021d900780c */ /* 0x000fe20003f26270 */
[----:B------:R-:W-:Y:S01]  /*2480*/  FFMA.FTZ R165, R16, UR18, -R21 ;  /* 0x0000001210a57c23 */ /* 0x000fe20008010815 */
[----:B------:R-:W-:Y:S02]  /*2490*/  SEL R156, R156, 0x40, !P2 ;  /* 0x000000409c9c7807 */ /* 0x000fe40005000000 */
[----:B------:R-:W-:Y:S02]  /*24a0*/  FSEL R157, R168, -INF , !P0 ;  /* 0xff800000a89d7808 */ /* 0x000fe40004000000 */
[----:B------:R-:W-:Y:S01]  /*24b0*/  ISETP.GT.OR P0, PT, R216, 0x21, !P1 ;  /* 0x00000021d800780c */ /* 0x000fe20004f04670 */
[----:B------:R-:W-:Y:S01]  /*24c0*/  MUFU.EX2 R213, R213 ;  /* 0x000000d500d57308 */ /* 0x000fe20000000800 */
[----:B------:R-:W-:Y:S01]  /*24d0*/  SEL R218, R219, 0x40, P3 ;  /* 0x00000040dbda7807 */ /* 0x000fe20001800000 */
[----:B------:R-:W-:Y:S01]  /*24e0*/  FFMA.FTZ R16, R157, UR18, -R12 ;  /* 0x000000129d107c23 */ /* 0x000fe2000801080c */
[----:B------:R-:W-:-:S02]  /*24f0*/  ISETP.GE.AND P1, PT, R156, RZ, PT ;  /* 0x000000ff9c00720c */ /* 0x000fc40003f26270 */
[----:B------:R-:W-:Y:S02]  /*2500*/  FSEL R164, R169, -INF , !P0 ;  /* 0xff800000a9a47808 */ /* 0x000fe40004000000 */
[----:B------:R-:W-:Y:S01]  /*2510*/  ISETP.GT.OR P0, PT, R218, RZ, !P1 ;  /* 0x000000ffda00720c */ /* 0x000fe20004f04670 */
[----:B------:R-:W-:Y:S01]  /*2520*/  MUFU.EX2 R160, R160 ;  /* 0x000000a000a07308 */ /* 0x000fe20000000800 */
[----:B------:R-:W-:Y:S01]  /*2530*/  ISETP.GE.AND P1, PT, R156, 0x1, PT ;  /* 0x000000019c00780c */ /* 0x000fe20003f26270 */
[----:B------:R-:W-:Y:S01]  /*2540*/  FFMA.FTZ R161, R164, UR18, -R13 ;  /* 0x00000012a4a17c23 */ /* 0x000fe2000801080d */
[----:B------:R-:W-:Y:S01]  /*2550*/  FSEL R157, R154, -INF , !P0 ;  /* 0xff8000009a9d7808 */ /* 0x000fe20004000000 */
[----:B------:R-:W-:Y:S02]  /*2560*/  WARPGROUP.DEPBAR.LE gsb0, 0x0 ;  /* 0x00008000000079c5 */ /* 0x000fe40000010000 */
[----:B------:R-:W-:Y:S01]  /*2570*/  WARPGROUP.ARRIVE ;  /* 0x00000000000079c5 */ /* 0x000fe20000000000 */
[----:B------:R-:W-:Y:S01]  /*2580*/  ISETP.GT.OR P0, PT, R218, 0x1, !P1 ;  /* 0x00000001da00780c */ /* 0x000fe20004f04670 */
[----:B------:R-:W-:Y:S01]  /*2590*/  FFMA.FTZ R157, R157, UR18, -R210 ;  /* 0x000000129d9d7c23 */ /* 0x000fe200080108d2 */
[----:B------:R-:W-:Y:S01]  /*25a0*/  ISETP.GE.AND P1, PT, R156, 0x8, PT ;  /* 0x000000089c00780c */ /* 0x000fe20003f26270 */
[----:B------:R-:W-:Y:S01]  /*25b0*/  MUFU.EX2 R165, R165 ;  /* 0x000000a500a57308 */ /* 0x000fe20000000800 */
[----:B------:R-:W-:Y:S01]  /*25c0*/  FSEL R154, R155, -INF , !P0 ;  /* 0xff8000009b9a7808 */ /* 0x000fe20004000000 */
[----:B------:R-:W-:Y:S01]  /*25d0*/  HGMMA.64x64x16.F32.BF16 R120, R196, gdesc[UR12], R120, gsb0 ;  /* 0x00e0000cc4787df0 */ /* 0x000fe20008001878 */
[----:B------:R-:W-:Y:S01]  /*25e0*/  UMOV UR14, UR12 ;  /* 0x0000000c000e7c82 */ /* 0x000fe20008000000 */
[----:B------:R-:W-:Y:S01]  /*25f0*/  UMOV UR15, 0x80000020 ;  /* 0x80000020000f7882 */ /* 0x000fe20000000000 */
[----:B------:R-:W-:Y:S01]  /*2600*/  UIADD3 UR12, UR10, 0x102, URZ ;  /* 0x000001020a0c7890 */ /* 0x000fe2000fffe03f */
[----:B------:R-:W-:Y:S01]  /*2610*/  ISETP.GT.OR P0, PT, R218, 0x8, !P1 ;  /* 0x00000008da00780c */ /* 0x000fe20004f04670 */
[----:B------:R-:W-:Y:S01]  /*2620*/  FFMA.FTZ R169, R154, UR18, -R211 ;  /* 0x000000129aa97c23 */ /* 0x000fe200080108d3 */
[----:B------:R-:W-:Y:S01]  /*2630*/  ISETP.GE.AND P1, PT, R156, 0x9, PT ;  /* 0x000000099c00780c */ /* 0x000fe20003f26270 */
[----:B------:R-:W4:Y:S01]  /*2640*/  MUFU.EX2 R164, R157 ;  /* 0x0000009d00a47308 */ /* 0x000f220000000800 */
[----:B------:R-:W-:-:S02]  /*2650*/  FSEL R155, R158, -INF , !P0 ;  /* 0xff8000009e9b7808 */ /* 0x000fc40004000000 */
[----:B------:R-:W-:Y:S02]  /*2660*/  ISETP.GT.OR P0, PT, R218, 0x9, !P1 ;  /* 0x00000009da00780c */ /* 0x000fe40004f04670 */
[----:B------:R-:W-:Y:S01]  /*2670*/  ISETP.GE.AND P1, PT, R156, 0x10, PT ;  /* 0x000000109c00780c */ /* 0x000fe20003f26270 */
[----:B------:R-:W-:Y:S01]  /*2680*/  FFMA.FTZ R168, R155, UR18, -R208 ;  /* 0x000000129ba87c23 */ /* 0x000fe200080108d0 */
[----:B------:R-:W-:Y:S01]  /*2690*/  FSEL R154, R159, -INF , !P0 ;  /* 0xff8000009f9a7808 */ /* 0x000fe20004000000 */
[----:B------:R-:W5:Y:S01]  /*26a0*/  MUFU.EX2 R169, R169 ;  /* 0x000000a900a97308 */ /* 0x000f620000000800 */
[----:B------:R-:W-:Y:S02]  /*26b0*/  ISETP.GT.OR P0, PT, R218, 0x10, !P1 ;  /* 0x00000010da00780c */ /* 0x000fe40004f04670 */
[----:B------:R-:W-:Y:S01]  /*26c0*/  ISETP.GE.AND P1, PT, R156, 0x11, PT ;  /* 0x000000119c00780c */ /* 0x000fe20003f26270 */
[----:B------:R-:W-:Y:S01]  /*26d0*/  FFMA.FTZ R209, R154, UR18, -R209 ;  /* 0x000000129ad17c23 */ /* 0x000fe200080108d1 */
[----:B------:R-:W-:-:S02]  /*26e0*/  FSEL R155, R162, -INF , !P0 ;  /* 0xff800000a29b7808 */ /* 0x000fc40004000000 */
[----:B------:R-:W-:Y:S01]  /*26f0*/  ISETP.GT.OR P0, PT, R218, 0x11, !P1 ;  /* 0x00000011da00780c */ /* 0x000fe20004f04670 */
[----:B------:R-:W-:Y:S01]  /*2700*/  MUFU.EX2 R168, R168 ;  /* 0x000000a800a87308 */ /* 0x000fe20000000800 */
[C---:B------:R-:W-:Y:S01]  /*2710*/  ISETP.GE.AND P1, PT, R156.reuse, 0x18, PT ;  /* 0x000000189c00780c */ /* 0x040fe20003f26270 */
[----:B------:R-:W-:Y:S01]  /*2720*/  FFMA.FTZ R14, R155, UR18, -R14 ;  /* 0x000000129b0e7c23 */ /* 0x000fe2000801080e */
[----:B------:R-:W-:Y:S02]  /*2730*/  FSEL R154, R163, -INF , !P0 ;  /* 0xff800000a39a7808 */ /* 0x000fe40004000000 */
[----:B------:R-:W-:Y:S02]  /*2740*/  ISETP.GE.AND P2, PT, R156, 0x19, PT ;  /* 0x000000199c00780c */ /* 0x000fe40003f46270 */
[----:B------:R-:W-:Y:S01]  /*2750*/  ISETP.GT.OR P0, PT, R218, 0x18, !P1 ;  /* 0x00000018da00780c */ /* 0x000fe20004f04670 */
[----:B------:R-:W-:Y:S01]  /*2760*/  FFMA.FTZ R15, R154, UR18, -R15 ;  /* 0x000000129a0f7c23 */ /* 0x000fe2000801080f */
[----:B------:R-:W-:Y:S01]  /*2770*/  ISETP.GE.AND P3, PT, R156, 0x20, PT ;  /* 0x000000209c00780c */ /* 0x000fe20003f66270 */
[----:B------:R-:W-:Y:S01]  /*2780*/  MUFU.EX2 R209, R209 ;  /* 0x000000d100d17308 */ /* 0x000fe20000000800 */
[----:B------:R-:W-:-:S02]  /*2790*/  ISETP.GT.OR P1, PT, R218, 0x19, !P2 ;  /* 0x00000019da00780c */ /* 0x000fc40005724670 */
[----:B------:R-:W-:Y:S02]  /*27a0*/  FSEL R155, R166, -INF , !P0 ;  /* 0xff800000a69b7808 */ /* 0x000fe40004000000 */
[----:B------:R-:W-:Y:S02]  /*27b0*/  ISETP.GT.OR P0, PT, R218, 0x20, !P3 ;  /* 0x00000020da00780c */ /* 0x000fe40005f04670 */
[----:B------:R-:W-:Y:S01]  /*27c0*/  FSEL R154, R167, -INF , !P1 ;  /* 0xff800000a79a7808 */ /* 0x000fe20004800000 */
[----:B------:R-:W-:Y:S01]  /*27d0*/  FFMA.FTZ R162, R155, UR18, -R20 ;  /* 0x000000129ba27c23 */ /* 0x000fe20008010814 */
[----:B------:R-:W-:Y:S01]  /*27e0*/  ISETP.GE.AND P1, PT, R217, 0x28, PT ;  /* 0x00000028d900780c */ /* 0x000fe20003f26270 */
[----:B------:R-:W-:Y:S01]  /*27f0*/  MUFU.EX2 R14, R14 ;  /* 0x0000000e000e7308 */ /* 0x000fe20000000800 */
[----:B------:R-:W-:Y:S01]  /*2800*/  FSEL R155, R170, -INF , !P0 ;  /* 0xff800000aa9b7808 */ /* 0x000fe20004000000 */
[----:B------:R-:W-:Y:S01]  /*2810*/  FFMA.FTZ R154, R154, UR18, -R21 ;  /* 0x000000129a9a7c23 */ /* 0x000fe20008010815 */
[----:B------:R-:W-:-:S02]  /*2820*/  ISETP.GE.AND P0, PT, R156, 0x21, PT ;  /* 0x000000219c00780c */ /* 0x000fc40003f06270 */
[----:B------:R-:W-:Y:S01]  /*2830*/  ISETP.GT.OR P1, PT, R216, 0x28, !P1 ;  /* 0x00000028d800780c */ /* 0x000fe20004f24670 */
[----:B------:R-:W-:Y:S01]  /*2840*/  FFMA.FTZ R166, R155, UR18, -R12 ;  /* 0x000000129ba67c23 */ /* 0x000fe2000801080c */
[----:B------:R-:W-:Y:S01]  /*2850*/  ISETP.GE.AND P4, PT, R156, 0x28, PT ;  /* 0x000000289c00780c */ /* 0x000fe20003f86270 */
[----:B------:R2:W-:Y:S01]  /*2860*/  MUFU.EX2 R163, R154 ;  /* 0x0000009a00a37308 */ /* 0x0005e20000000800 */
[----:B------:R-:W-:Y:S02]  /*2870*/  ISETP.GT.OR P0, PT, R218, 0x21, !P0 ;  /* 0x00000021da00780c */ /* 0x000fe40004704670 */
[----:B------:R-:W-:Y:S02]  /*2880*/  FSEL R21, R172, -INF , !P1 ;  /* 0xff800000ac157808 */ /* 0x000fe40004800000 */
[----:B------:R-:W-:Y:S02]  /*2890*/  ISETP.GT.OR P4, PT, R218, 0x28, !P4 ;  /* 0x00000028da00780c */ /* 0x000fe40006784670 */
[----:B------:R-:W-:Y:S01]  /*28a0*/  FSEL R12, R171, -INF , !P0 ;  /* 0xff800000ab0c7808 */ /* 0x000fe20004000000 */
[--C-:B------:R-:W-:Y:S01]  /*28b0*/  FFMA.FTZ R172, R21, UR18, -R6.reuse ;  /* 0x0000001215ac7c23 */ /* 0x100fe20008010806 */
[----:B------:R-:W-:Y:S01]  /*28c0*/  FSEL R155, R174, -INF , !P4 ;  /* 0xff800000ae9b7808 */ /* 0x000fe20006000000 */
[----:B------:R-:W-:Y:S01]  /*28d0*/  MUFU.EX2 R15, R15 ;  /* 0x0000000f000f7308 */ /* 0x000fe20000000800 */
[C---:B------:R-:W-:Y:S01]  /*28e0*/  ISETP.GE.AND P3, PT, R217.reuse, 0x29, PT ;  /* 0x00000029d900780c */ /* 0x040fe20003f66270 */
[----:B------:R-:W-:Y:S01]  /*28f0*/  FFMA.FTZ R167, R12, UR18, -R13 ;  /* 0x000000120ca77c23 */ /* 0x000fe2000801080d */
[----:B------:R-:W-:Y:S01]  /*2900*/  ISETP.GE.AND P2, PT, R217, 0x30, PT ;  /* 0x00000030d900780c */ /* 0x000fe20003f46270 */
[----:B------:R-:W-:Y:S01]  /*2910*/  FFMA.FTZ R158, R155, UR18, -R6 ;  /* 0x000000129b9e7c23 */ /* 0x000fe20008010806 */
[----:B------:R-:W-:-:S02]  /*2920*/  ISETP.GE.AND P4, PT, R156, 0x29, PT ;  /* 0x000000299c00780c */ /* 0x000fc40003f86270 */
[C---:B------:R-:W-:Y:S01]  /*2930*/  ISETP.GT.OR P3, PT, R216.reuse, 0x29, !P3 ;  /* 0x00000029d800780c */ /* 0x040fe20005f64670 */
[----:B------:R-:W-:Y:S01]  /*2940*/  MUFU.EX2 R162, R162 ;  /* 0x000000a200a27308 */ /* 0x000fe20000000800 */
[C---:B------:R-:W-:Y:S02]  /*2950*/  ISETP.GT.OR P2, PT, R216.reuse, 0x30, !P2 ;  /* 0x00000030d800780c */ /* 0x040fe40005744670 */
[----:B------:R-:W-:Y:S02]  /*2960*/  ISETP.GT.OR P5, PT, R216, 0x31, !P5 ;  /* 0x00000031d800780c */ /* 0x000fe40006fa4670 */
[----:B------:R-:W-:Y:S02]  /*2970*/  ISETP.GT.OR P4, PT, R218, 0x29, !P4 ;  /* 0x00000029da00780c */ /* 0x000fe40006784670 */
[----:B------:R-:W-:Y:S01]  /*2980*/  FSEL R6, R173, -INF , !P3 ;  /* 0xff800000ad067808 */ /* 0x000fe20005800000 */
[----:B------:R-:W-:Y:S01]  /*2990*/  MUFU.EX2 R16, R16 ;  /* 0x0000001000107308 */ /* 0x000fe20000000800 */
[----:B------:R-:W-:-:S02]  /*29a0*/  WARPGROUP.DEPBAR.LE gsb0, 0x0 ;  /* 0x00008000000079c5 */ /* 0x000fc40000010000 */
[----:B------:R-:W-:Y:S01]  /*29b0*/  WARPGROUP.ARRIVE ;  /* 0x00000000000079c5 */ /* 0x000fe20000000000 */
[----:B------:R-:W-:Y:S02]  /*29c0*/  FSEL R211, R176, -INF , !P2 ;  /* 0xff800000b0d37808 */ /* 0x000fe40005000000 */
[----:B------:R-:W-:Y:S01]  /*29d0*/  FSEL R208, R177, -INF , !P5 ;  /* 0xff800000b1d07808 */ /* 0x000fe20006800000 */
[--C-:B------:R-:W-:Y:S01]  /*29e0*/  FFMA.FTZ R177, R6, UR18, -R7.reuse ;  /* 0x0000001206b17c23 */ /* 0x100fe20008010807 */
[----:B------:R-:W-:Y:S01]  /*29f0*/  FSEL R170, R175, -INF , !P4 ;  /* 0xff800000afaa7808 */ /* 0x000fe20006000000 */
[----:B------:R-:W-:Y:S01]  /*2a00*/  HGMMA.64x64x16.F32.BF16 R120, R188, gdesc[UR12], R120, gsb0 ;  /* 0x00e0000cbc787df0 */ /* 0x000fe20008001878 */
[----:B------:R-:W-:Y:S01]  /*2a10*/  UMOV UR14, UR12 ;  /* 0x0000000c000e7c82 */ /* 0x000fe20008000000 */
[----:B------:R-:W-:Y:S01]  /*2a20*/  UMOV UR15, 0x80000020 ;  /* 0x80000020000f7882 */ /* 0x000fe20000000000 */
[----:B------:R-:W-:Y:S01]  /*2a30*/  UIADD3 UR12, UR10, 0x200, URZ ;  /* 0x000002000a0c7890 */ /* 0x000fe2000fffe03f */
[C---:B------:R-:W-:Y:S01]  /*2a40*/  ISETP.GE.AND P3, PT, R156.reuse, 0x30, PT ;  /* 0x000000309c00780c */ /* 0x040fe20003f66270 */
[----:B------:R-:W-:Y:S01]  /*2a50*/  UIADD3 UR10, UR10, 0x202, URZ ;  /* 0x000002020a0a7890 */ /* 0x000fe2000fffe03f */
[C---:B------:R-:W-:Y:S01]  /*2a60*/  ISETP.GE.AND P2, PT, R156.reuse, 0x31, PT ;  /* 0x000000319c00780c */ /* 0x040fe20003f46270 */
[----:B------:R1:W5:Y:S01]  /*2a70*/  MUFU.EX2 R173, R158 ;  /* 0x0000009e00ad7308 */ /* 0x0003620000000800 */
[----:B------:R-:W-:Y:S01]  /*2a80*/  ISETP.GE.AND P5, PT, R156, 0x38, PT ;  /* 0x000000389c00780c */ /* 0x000fe20003fa6270 */
[----:B------:R-:W-:Y:S01]  /*2a90*/  FFMA.FTZ R176, R170, UR18, -R7 ;  /* 0x00000012aab07c23 */ /* 0x000fe20008010807 */
[----:B------:R-:W-:Y:S01]  /*2aa0*/  ISETP.GE.AND P4, PT, R156, 0x39, PT ;  /* 0x000000399c00780c */ /* 0x000fe20003f86270 */
[----:B------:R-:W-:Y:S01]  /*2ab0*/  FFMA.FTZ R208, R208, UR18, -R9 ;  /* 0x00000012d0d07c23 */ /* 0x000fe20008010809 */
[----:B------:R-:W-:-:S02]  /*2ac0*/  ISETP.GE.AND P0, PT, R217, 0x39, PT ;  /* 0x00000039d900780c */ /* 0x000fc40003f06270 */
[----:B------:R-:W-:Y:S01]  /*2ad0*/  ISETP.GE.AND P1, PT, R217, 0x38, PT ;  /* 0x00000038d900780c */ /* 0x000fe20003f26270 */
[----:B------:R-:W5:Y:S01]  /*2ae0*/  MUFU.EX2 R176, R176 ;  /* 0x000000b000b07308 */ /* 0x000f620000000800 */
[----:B------:R-:W-:Y:S02]  /*2af0*/  ISETP.GT.OR P0, PT, R216, 0x39, !P0 ;  /* 0x00000039d800780c */ /* 0x000fe40004704670 */
[----:B------:R-:W-:Y:S02]  /*2b00*/  ISETP.GT.OR P3, PT, R218, 0x30, !P3 ;  /* 0x00000030da00780c */ /* 0x000fe40005f64670 */
[----:B------:R-:W-:Y:S02]  /*2b10*/  ISETP.GT.OR P1, PT, R216, 0x38, !P1 ;  /* 0x00000038d800780c */ /* 0x000fe40004f24670 */
[----:B------:R-:W-:Y:S01]  /*2b20*/  ISETP.GT.OR P2, PT, R218, 0x31, !P2 ;  /* 0x00000031da00780c */ /* 0x000fe20005744670 */
[----:B------:R-:W5:Y:S01]  /*2b30*/  MUFU.EX2 R161, R161 ;  /* 0x000000a100a17308 */ /* 0x000f620000000800 */
[----:B------:R-:W-:-:S02]  /*2b40*/  FSEL R210, R181, -INF , !P0 ;  /* 0xff800000b5d27808 */ /* 0x000fc40004000000 */
[----:B------:R-:W-:Y:S02]  /*2b50*/  ISETP.GT.OR P5, PT, R218, 0x38, !P5 ;  /* 0x00000038da00780c */ /* 0x000fe40006fa4670 */
[----:B------:R-:W-:Y:S01]  /*2b60*/  FSEL R181, R178, -INF , !P3 ;  /* 0xff800000b2b57808 */ /* 0x000fe20005800000 */
[--C-:B------:R-:W-:Y:S01]  /*2b70*/  FFMA.FTZ R178, R211, UR18, -R8.reuse ;  /* 0x00000012d3b27c23 */ /* 0x100fe20008010808 */
[----:B------:R-:W-:Y:S01]  /*2b80*/  ISETP.GT.OR P4, PT, R218, 0x39, !P4 ;  /* 0x00000039da00780c */ /* 0x000fe20006784670 */
[----:B------:R-:W5:Y:S01]  /*2b90*/  MUFU.EX2 R166, R166 ;  /* 0x000000a600a67308 */ /* 0x000f620000000800 */
[----:B------:R-:W-:Y:S01]  /*2ba0*/  FSEL R217, R180, -INF , !P1 ;  /* 0xff800000b4d97808 */ /* 0x000fe20004800000 */
[----:B------:R-:W-:Y:S01]  /*2bb0*/  FFMA.FTZ R8, R181, UR18, -R8 ;  /* 0x00000012b5087c23 */ /* 0x000fe20008010808 */
[----:B------:R-:W-:Y:S02]  /*2bc0*/  FSEL R180, R179, -INF , !P2 ;  /* 0xff800000b3b47808 */ /* 0x000fe40005000000 */
[----:B------:R-:W-:-:S02]  /*2bd0*/  FSEL R179, R182, -INF , !P5 ;  /* 0xff800000b6b37808 */ /* 0x000fc40006800000 */
[----:B------:R-:W-:Y:S01]  /*2be0*/  FSEL R182, R183, -INF , !P4 ;  /* 0xff800000b7b67808 */ /* 0x000fe20006000000 */
[----:B------:R-:W-:Y:S01]  /*2bf0*/  FFMA.FTZ R211, R180, UR18, -R9 ;  /* 0x00000012b4d37c23 */ /* 0x000fe20008010809 */
[--C-:B------:R-:W-:Y:S01]  /*2c00*/  FFMA.FTZ R180, R217, UR18, -R10.reuse ;  /* 0x00000012d9b47c23 */ /* 0x100fe2000801080a */
[----:B------:R-:W-:Y:S01]  /*2c10*/  FFMA.FTZ R179, R179, UR18, -R10 ;  /* 0x00000012b3b37c23 */ /* 0x000fe2000801080a */
[--C-:B------:R-:W-:Y:S01]  /*2c20*/  FFMA.FTZ R10, R210, UR18, -R11.reuse ;  /* 0x00000012d20a7c23 */ /* 0x100fe2000801080b */
[----:B------:R-:W-:Y:S01]  /*2c30*/  FFMA.FTZ R11, R182, UR18, -R11 ;  /* 0x00000012b60b7c23 */ /* 0x000fe2000801080b */
[----:B------:R-:W5:Y:S08]  /*2c40*/  MUFU.EX2 R167, R167 ;  /* 0x000000a700a77308 */ /* 0x000f700000000800 */
[----:B------:R-:W5:Y:S08]  /*2c50*/  MUFU.EX2 R172, R172 ;  /* 0x000000ac00ac7308 */ /* 0x000f700000000800 */
[----:B------:R-:W5:Y:S08]  /*2c60*/  MUFU.EX2 R177, R177 ;  /* 0x000000b100b17308 */ /* 0x000f700000000800 */
[----:B------:R-:W5:Y:S08]  /*2c70*/  MUFU.EX2 R178, R178 ;  /* 0x000000b200b27308 */ /* 0x000f700000000800 */
[----:B------:R-:W-:Y:S01]  /*2c80*/  MUFU.EX2 R8, R8 ;  /* 0x0000000800087308 */ /* 0x000fe20000000800 */
[----:B------:R-:W-:-:S02]  /*2c90*/  WARPGROUP.DEPBAR.LE gsb0, 0x0 ;  /* 0x00008000000079c5 */ /* 0x000fc40000010000 */
[----:B------:R-:W-:-:S05]  /*2ca0*/  WARPGROUP.ARRIVE ;  /* 0x00000000000079c5 */ /* 0x000fca0000000000 */
[----:B------:R-:W5:Y:S01]  /*2cb0*/  MUFU.EX2 R9, R208 ;  /* 0x000000d000097308 */ /* 0x000f620000000800 */
[----:B------:R-:W-:Y:S01]  /*2cc0*/  HGMMA.64x64x16.F32.BF16 R120, R200, gdesc[UR12], R120, gsb0 ;  /* 0x00e0000cc8787df0 */ /* 0x000fe20008001878 */
[----:B------:R-:W-:Y:S01]  /*2cd0*/  UMOV UR14, UR12 ;  /* 0x0000000c000e7c82 */ /* 0x000fe20008000000 */
[----:B------:R-:W-:Y:S01]  /*2ce0*/  UMOV UR15, 0x80000020 ;  /* 0x80000020000f7882 */ /* 0x000fe20000000000 */
[----:B------:R-:W-:-:S04]  /*2cf0*/  UIADD3 UR12, UR8, 0xc0, URZ ;  /* 0x000000c0080c7890 */ /* 0x000fc8000fffe03f */
[----:B------:R-:W-:Y:S03]  /*2d00*/  MUFU.EX2 R180, R180 ;  /* 0x000000b400b47308 */ /* 0x000fe60000000800 */
[----:B------:R-:W-:-:S05]  /*2d10*/  UMOV UR22, UR12 ;  /* 0x0000000c00167c82 */ /* 0x000fca0008000000 */
[----:B------:R-:W-:Y:S08]  /*2d20*/  MUFU.EX2 R179, R179 ;  /* 0x000000b300b37308 */ /* 0x000ff00000000800 */
[----:B------:R-:W-:Y:S01]  /*2d30*/  MUFU.EX2 R10, R10 ;  /* 0x0000000a000a7308 */ /* 0x000fe20000000800 */
[----:B------:R-:W-:Y:S02]  /*2d40*/  WARPGROUP.DEPBAR.LE gsb0, 0x0 ;  /* 0x00008000000079c5 */ /* 0x000fe40000010000 */
[----:B------:R-:W-:-:S06]  /*2d50*/  WARPGROUP.ARRIVE ;  /* 0x00000000000079c5 */ /* 0x000fcc0000000000 */
[----:B------:R-:W-:Y:S01]  /*2d60*/  HGMMA.64x64x16.F32.BF16 R120, R192, gdesc[UR12], R120, gsb0 ;  /* 0x00e0000cc0787df0 */ /* 0x000fe20008001878 */
[----:B------:R-:W-:Y:S02]  /*2d70*/  UMOV UR15, 0xc0000010 ;  /* 0xc0000010000f7882 */ /* 0x000fe40000000000 */
[----:B------:R-:W-:Y:S02]  /*2d80*/  WARPGROUP.DEPBAR.LE gsb0, 0x0 ;  /* 0x00008000000079c5 */ /* 0x000fe40000010000 */
[----:B------:R-:W-:-:S06]  /*2d90*/  WARPGROUP.ARRIVE ;  /* 0x00000000000079c5 */ /* 0x000fcc0000000000 */
[----:B------:R-:W-:Y:S01]  /*2da0*/  HGMMA.64x64x16.F32.BF16 R120, R204, gdesc[UR8], R120, gsb0 ;  /* 0x00e00008cc787df0 */ /* 0x000fe20008001878 */
[----:B------:R-:W-:Y:S01]  /*2db0*/  UMOV UR10, UR8 ;  /* 0x00000008000a7c82 */ /* 0x000fe20008000000 */
[----:B------:R-:W-:Y:S01]  /*2dc0*/  UMOV UR11, 0x80000020 ;  /* 0x80000020000b7882 */ /* 0x000fe20000000000 */
[----:B------:R-:W-:Y:S02]  /*2dd0*/  WARPGROUP.DEPBAR.LE gsb0, 0x0 ;  /* 0x00008000000079c5 */ /* 0x000fe40000010000 */
[----:B------:R-:W3:Y:S04]  /*2de0*/  LDS.64 R20, [R214+0x1e200] ;  /* 0x01e20000d6147984 */ /* 0x000ee80000000a00 */
[----:B------:R-:W4:Y:S04]  /*2df0*/  LDS.64 R12, [R214+0x1e220] ;  /* 0x01e22000d60c7984 */ /* 0x000f280000000a00 */
[----:B--2---:R-:W2:Y:S04]  /*2e00*/  LDS.64 R154, [R214+0x1e240] ;  /* 0x01e24000d69a7984 */ /* 0x004ea80000000a00 */
[----:B------:R-:W5:Y:S04]  /*2e10*/  LDS.64 R156, [R214+0x1e260] ;  /* 0x01e26000d69c7984 */ /* 0x000f680000000a00 */
[----:B-1----:R-:W1:Y:S04]  /*2e20*/  LDS.64 R158, [R214+0x1e280] ;  /* 0x01e28000d69e7984 */ /* 0x002e680000000a00 */
[----:B------:R-:W1:Y:S04]  /*2e30*/  LDS.64 R6, [R214+0x1e2a0] ;  /* 0x01e2a000d6067984 */ /* 0x000e680000000a00 */
[----:B------:R-:W1:Y:S04]  /*2e40*/  LDS.64 R170, [R214+0x1e2c0] ;  /* 0x01e2c000d6aa7984 */ /* 0x000e680000000a00 */
[----:B------:R-:W1:Y:S01]  /*2e50*/  LDS.64 R174, [R214+0x1e2e0] ;  /* 0x01e2e000d6ae7984 */ /* 0x000e620000000a00 */
[--C-:B---3--:R-:W-:Y:S01]  /*2e60*/  FADD.FTZ R181, R120, -R20.reuse ;  /* 0x8000001478b57221 */ /* 0x108fe20000010000 */
[----:B------:R-:W-:Y:S01]  /*2e70*/  FADD.FTZ R183, R122, -R20 ;  /* 0x800000147ab77221 */ /* 0x000fe20000010000 */
[--C-:B------:R-:W-:Y:S01]  /*2e80*/  FADD.FTZ R20, R121, -R21.reuse ;  /* 0x8000001579147221 */ /* 0x100fe20000010000 */
[----:B------:R-:W-:Y:S01]  /*2e90*/  FADD.FTZ R120, R123, -R21 ;  /* 0x800000157b787221 */ /* 0x000fe20000010000 */
[--C-:B----4-:R-:W-:Y:S01]  /*2ea0*/  FADD.FTZ R21, R124, -R12.reuse ;  /* 0x8000000c7c157221 */ /* 0x110fe20000010000 */
[----:B------:R-:W-:Y:S01]  /*2eb0*/  FADD.FTZ R123, R126, -R12 ;  /* 0x8000000c7e7b7221 */ /* 0x000fe20000010000 */
[--C-:B------:R-:W-:Y:S01]  /*2ec0*/  FADD.FTZ R12, R125, -R13.reuse ;  /* 0x8000000d7d0c7221 */ /* 0x100fe20000010000 */
[----:B------:R-:W-:Y:S01]  /*2ed0*/  FADD.FTZ R124, R127, -R13 ;  /* 0x8000000d7f7c7221 */ /* 0x000fe20000010000 */
[----:B------:R-:W-:Y:S01]  /*2ee0*/  FMUL.FTZ R21, R212, R21 ;  /* 0x00000015d4157220 */ /* 0x000fe20000410000 */
[--C-:B--2---:R-:W-:Y:S01]  /*2ef0*/  FADD.FTZ R121, R128, -R154.reuse ;  /* 0x8000009a80797221 */ /* 0x104fe20000010000 */
[----:B------:R-:W-:Y:S01]  /*2f00*/  FMUL.FTZ R12, R215, R12 ;  /* 0x0000000cd70c7220 */ /* 0x000fe20000410000 */
[----:B------:R-:W-:Y:S01]  /*2f10*/  FADD.FTZ R126, R131, -R155 ;  /* 0x8000009b837e7221 */ /* 0x000fe20000010000 */
[--C-:B-----5:R-:W-:Y:S01]  /*2f20*/  FADD.FTZ R128, R133, -R157.reuse ;  /* 0x8000009d85807221 */ /* 0x120fe20000010000 */
[----:B------:R-:W-:Y:S01]  /*2f30*/  FADD.FTZ R125, R130, -R154 ;  /* 0x8000009a827d7221 */ /* 0x000fe20000010000 */
[----:B------:R-:W2:Y:S01]  /*2f40*/  MUFU.EX2 R13, R211 ;  /* 0x000000d3000d7308 */ /* 0x000ea20000000800 */
[----:B------:R-:W-:Y:S01]  /*2f50*/  FADD.FTZ R130, R135, -R157 ;  /* 0x8000009d87827221 */ /* 0x000fe20000010000 */
[--C-:B-1----:R-:W-:Y:S01]  /*2f60*/  FADD.FTZ R133, R136, -R158.reuse ;  /* 0x8000009e88857221 */ /* 0x102fe20000010000 */
[----:B------:R-:W-:Y:S01]  /*2f70*/  FADD.FTZ R131, R138, -R158 ;  /* 0x8000009e8a837221 */ /* 0x000fe20000010000 */
[----:B------:R-:W-:Y:S01]  /*2f80*/  F2FP.BF16.F32.PACK_AB R158, R12, R21 ;  /* 0x000000150c9e723e */ /* 0x000fe200000010ff */
        /* <DEDUP_REMOVED lines=8> */
[----:B------:R-:W-:Y:S01]  /*3010*/  FADD.FTZ R122, R129, -R155 ;  /* 0x8000009b817a7221 */ /* 0x000fe20000010000 */
[--C-:B------:R-:W-:Y:S01]  /*3020*/  FADD.FTZ R127, R132, -R156.reuse ;  /* 0x8000009c847f7221 */ /* 0x100fe20000010000 */
[----:B------:R-:W-:Y:S01]  /*3030*/  FADD.FTZ R129, R134, -R156 ;  /* 0x8000009c86817221 */ /* 0x000fe20000010000 */
[----:B------:R-:W-:Y:S01]  /*3040*/  FADD.FTZ R132, R139, -R159 ;  /* 0x8000009f8b847221 */ /* 0x000fe20000010000 */
[----:B------:R-:W-:Y:S01]  /*3050*/  F2FP.BF16.F32.PACK_AB R157, R20, R157 ;  /* 0x0000009d149d723e */ /* 0x000fe200000010ff */
[----:B------:R-:W-:Y:S01]  /*3060*/  FADD.FTZ R134, R141, -R7 ;  /* 0x800000078d867221 */ /* 0x000fe20000010000 */
[----:B------:R-:W-:Y:S01]  /*3070*/  FMUL.FTZ R6, R173, R6 ;  /* 0x00000006ad067220 */ /* 0x000fe20000410000 */
[----:B------:R-:W-:Y:S01]  /*3080*/  FMUL.FTZ R143, R176, R143 ;  /* 0x0000008fb08f7220 */ /* 0x000fe20000410000 */
[----:B------:R-:W-:-:S02]  /*3090*/  IMAD.U32 R20, RZ, RZ, UR5 ;  /* 0x00000005ff147e24 */ /* 0x000fc4000f8e00ff */
[----:B------:R-:W-:Y:S01]  /*30a0*/  FADD.FTZ R136, R137, -R159 ;  /* 0x8000009f89887221 */ /* 0x000fe20000010000 */
[----:B------:R-:W-:Y:S01]  /*30b0*/  FADD.FTZ R139, R148, -R174 ;  /* 0x800000ae948b7221 */ /* 0x000fe20000010000 */
[----:B------:R-:W-:Y:S01]  /*30c0*/  FADD.FTZ R141, R149, -R175 ;  /* 0x800000af958d7221 */ /* 0x000fe20000010000 */
[--C-:B------:R-:W-:Y:S01]  /*30d0*/  FADD.FTZ R137, R144, -R170.reuse ;  /* 0x800000aa90897221 */ /* 0x100fe20000010000 */
[----:B------:R-:W-:Y:S01]  /*30e0*/  FADD.FTZ R7, R146, -R170 ;  /* 0x800000aa92077221 */ /* 0x000fe20000010000 */
        /* <DEDUP_REMOVED lines=14> */
[----:B-1----:R-:W-:-:S02]  /*31d0*/  IMAD R11, R20, 0x2000, R5 ;  /* 0x00002000140b7824 */ /* 0x002fc400078e0205 */
        /* <DEDUP_REMOVED lines=10> */
[----:B--2---:R-:W-:Y:S01]  /*3280*/  FMUL.FTZ R138, R13, R138 ;  /* 0x0000008a0d8a7220 */ /* 0x004fe20000410000 */
[----:B------:R-:W-:Y:S01]  /*3290*/  FMUL.FTZ R139, R180, R139 ;  /* 0x0000008bb48b7220 */ /* 0x000fe20000410000 */
[----:B------:R-:W-:Y:S01]  /*32a0*/  FMUL.FTZ R146, R10, R141 ;  /* 0x0000008d0a927220 */ /* 0x000fe20000410000 */
        /* <DEDUP_REMOVED lines=11> */
[----:B------:R-:W-:-:S02]  /*3360*/  F2FP.BF16.F32.PACK_AB R148, R136, R133 ;  /* 0x000000858894723e */ /* 0x000fc400000010ff */
[----:B------:R-:W-:Y:S01]  /*3370*/  F2FP.BF16.F32.PACK_AB R149, R132, R131 ;  /* 0x000000838495723e */ /* 0x000fe200000010ff */
[----:B------:R1:W-:Y:S01]  /*3380*/  STSM.16.MT88.4 [R11+0x1f000], R152 ;  /* 0x01f000980b007844 */ /* 0x0003e20000004200 */
[----:B------:R-:W-:Y:S02]  /*3390*/  F2FP.BF16.F32.PACK_AB R150, R134, R135 ;  /* 0x000000878696723e */ /* 0x000fe400000010ff */
        /* <DEDUP_REMOVED lines=22> */
[----:B------:R-:W-:Y:S01]  /*3500*/  UIADD3 UR10, UR8, 0x80, URZ ;  /* 0x00000080080a7890 */ /* 0x000fe2000fffe03f */
[----:B------:R-:W-:Y:S01]  /*3510*/  UMOV UR11, 0x80000020 ;  /* 0x80000020000b7882 */ /* 0x000fe20000000000 */
[----:B------:R-:W-:-:S03]  /*3520*/  ULEA UR8, UR5, UR9, 0xa ;  /* 0x0000000905087291 */ /* 0x000fc6000f8e503f */
[----:B------:R-:W-:Y:S02]  /*3530*/  UMOV UR9, 0x40000040 ;  /* 0x4000004000097882 */ /* 0x000fe40000000000 */
[----:B------:R-:W-:Y:S02]  /*3540*/  UMOV UR13, UR9 ;  /* 0x00000009000d7c82 */ /* 0x000fe40008000000 */
[----:B------:R-:W-:Y:S01]  /*3550*/  UMOV UR12, UR8 ;  /* 0x00000008000c7c82 */ /* 0x000fe20008000000 */
[----:B------:R-:W-:Y:S02]  /*3560*/  WARPGROUP.DEPBAR.LE gsb0, 0x0 ;  /* 0x00008000000079c5 */ /* 0x000fe40000010000 */
[----:B------:R-:W-:Y:S02]  /*3570*/  F2FP.BF16.F32.PACK_AB R120, R161, R16 ;  /* 0x00000010a178723e */ /* 0x000fe400000010ff */
[----:B------:R-:W-:Y:S02]  /*3580*/  F2FP.BF16.F32.PACK_AB R121, R167, R166 ;  /* 0x000000a6a779723e */ /* 0x000fe400000010ff */
[----:B------:R-:W-:-:S02]  /*3590*/  F2FP.BF16.F32.PACK_AB R122, R177, R172 ;  /* 0x000000acb17a723e */ /* 0x000fc400000010ff */
[----:B------:R-:W-:Y:S02]  /*35a0*/  F2FP.BF16.F32.PACK_AB R123, R176, R173 ;  /* 0x000000adb07b723e */ /* 0x000fe400000010ff */
[----:B------:R-:W-:Y:S02]  /*35b0*/  F2FP.BF16.F32.PACK_AB R176, R9, R178 ;  /* 0x000000b209b0723e */ /* 0x000fe400000010ff */
[----:B------:R-:W-:Y:S01]  /*35c0*/  WARPGROUP.ARRIVE ;  /* 0x00000000000079c5 */ /* 0x000fe20000000000 */
[----:B------:R-:W-:Y:S02]  /*35d0*/  F2FP.BF16.F32.PACK_AB R177, R13, R8 ;  /* 0x000000080db1723e */ /* 0x000fe400000010ff */
[----:B------:R-:W-:-:S03]  /*35e0*/  F2FP.BF16.F32.PACK_AB R178, R10, R180 ;  /* 0x000000b40ab2723e */ /* 0x000fc600000010ff */
[----:B------:R-:W-:Y:S01]  /*35f0*/  HGMMA.64x96x16.F32.BF16 R72, R120, gdesc[UR8].tnspB, R72, gsb0 ;  /* 0x4160000878487df0 */ /* 0x000fe20008001848 */
[----:B------:R-:W-:Y:S01]  /*3600*/  R2UR UR10, R6 ;  /* 0x00000000060a72ca */ /* 0x000fe200000e0000 */
[----:B------:R-:W-:-:S12]  /*3610*/  UMOV UR11, 0xc0000010 ;  /* 0xc0000010000b7882 */ /* 0x000fd80000000000 */
[----:B------:R-:W-:-:S04]  /*3620*/  USHF.R.U32.HI UR10, URZ, 0x4, UR10 ;  /* 0x000000043f0a7899 */ /* 0x000fc8000801160a */
[----:B------:R-:W-:-:S04]  /*3630*/  ULOP3.LUT UR10, UR10, 0x3fff, URZ, 0xc0, !UPT ;  /* 0x00003fff0a0a7892 */ /* 0x000fc8000f8ec03f */
[----:B------:R-:W-:Y:S02]  /*3640*/  UIADD3 UR14, UR10, 0x200, URZ ;  /* 0x000002000a0e7890 */ /* 0x000fe4000fffe03f */
[----:B------:R-:W-:Y:S01]  /*3650*/  UIADD3 UR19, UR10, 0x400, URZ ;  /* 0x000004000a137890 */ /* 0x000fe2000fffe03f */
[----:B------:R-:W-:Y:S02]  /*3660*/  WARPGROUP.DEPBAR.LE gsb0, 0x0 ;  /* 0x00008000000079c5 */ /* 0x000fe40000010000 */
[----:B------:R-:W-:-:S06]  /*3670*/  WARPGROUP.ARRIVE ;  /* 0x00000000000079c5 */ /* 0x000fcc0000000000 */
[----:B------:R-:W-:Y:S03]  /*3680*/  HGMMA.64x96x16.F32.BF16 R72, R176, gdesc[UR20].tnspB, R72, gsb0 ;  /* 0x41600014b0487df0 */ /* 0x000fe60008001848 */
        /* <DEDUP_REMOVED lines=10> */
[----:B------:R-:W-:Y:S02]  /*3730*/  UIADD3 UR11, UR10, 0x420, URZ ;  /* 0x000004200a0b7890 */ /* 0x000fe4000fffe03f */
[----:B------:R-:W-:Y:S02]  /*3740*/  WARPGROUP.DEPBAR.LE gsb0, 0x0 ;  /* 0x00008000000079c5 */ /* 0x000fe40000010000 */
[----:B------:R-:W-:-:S06]  /*3750*/  WARPGROUP.ARRIVE ;  /* 0x00000000000079c5 */ /* 0x000fcc0000000000 */
[----:B------:R-:W-:Y:S01]  /*3760*/  HGMMA.64x16x16.F32.BF16 R128, gdesc[UR12].tnspB, RZ, !UPT, gsb0 ;  /* 0x402000000c8079f0 */ /* 0x000fe2000c0018ff */
[----:B------:R-:W-:Y:S01]  /*3770*/  UMOV UR12, UR8 ;  /* 0x00000008000c7c82 */ /* 0x000fe20008000000 */
[----:B------:R-:W-:Y:S01]  /*3780*/  UMOV UR13, UR9 ;  /* 0x00000009000d7c82 */ /* 0x000fe20008000000 */
        /* <DEDUP_REMOVED lines=141> */
.L_x_4298:
        /* <DEDUP_REMOVED lines=44> */
.L_x_4299:
        /* <DEDUP_REMOVED lines=62> */
.L_x_4281:
        /* <DEDUP_REMOVED lines=23> */
.L_x_4302:
        /* <DEDUP_REMOVED lines=20> */
.L_x_4303:
        /* <DEDUP_REMOVED lines=18> */
.L_x_4304:
        /* <DEDUP_REMOVED lines=18> */
.L_x_4305:
        /* <DEDUP_REMOVED lines=29> */
[----:B-1----:R-:W-:Y:S01]  /*4dc0*/  LEA.HI R4, R5, R5, RZ, 0x1 ;  /* 0x0000000505047211 */ /* 0x002fe200078f08ff */
        /* <DEDUP_REMOVED lines=119> */
.L_x_4307:
[----:B------:R-:W-:Y:S05]  /*5540*/  BSYNC B0 ;  /* 0x0000000000007941 */ /* 0x000fea0003800000 */
.L_x_4306:
[----:B------:R-:W-:-:S04]  /*5550*/  DEPBAR.LE SB0, 0x0 ;  /* 0x000080000000791a */ /* 0x000fc80000000000 */
[----:B------:R-:W-:Y:S05]  /*5560*/  EXIT ;  /* 0x000000000000794d */ /* 0x000fea0003800000 */
.L_x_4301:
        /* <DEDUP_REMOVED lines=62> */
.L_x_4309:
[----:B------:R-:W-:Y:S05]  /*5950*/  BSYNC B0 ;  /* 0x0000000000007941 */ /* 0x000fea0003800000 */
.L_x_4308:
        /* <DEDUP_REMOVED lines=20> */
.L_x_4311:
[----:B------:R-:W-:Y:S05]  /*5aa0*/  BSYNC B0 ;  /* 0x0000000000007941 */ /* 0x000fea0003800000 */
.L_x_4310:
        /* <DEDUP_REMOVED lines=18> */
.L_x_4313:
[----:B------:R-:W-:Y:S05]  /*5bd0*/  BSYNC B0 ;  /* 0x0000000000007941 */ /* 0x000fea0003800000 */
.L_x_4312:
        /* <DEDUP_REMOVED lines=22> */
.L_x_4315:
[----:B------:R-:W-:Y:S05]  /*5d40*/  BSYNC B0 ;  /* 0x0000000000007941 */ /* 0x000fea0003800000 */
.L_x_4314:
[----:B------:R-:W-:Y:S05]  /*5d50*/  EXIT ;  /* 0x000000000000794d */ /* 0x000fea0003800000 */
.L_x_4278:
        /* <DEDUP_REMOVED lines=41> */
.L_x_4319:
        /* <DEDUP_REMOVED lines=39> */
.L_x_4322:
[----:B------:R-:W-:Y:S05]  /*6260*/  BSYNC B1 ;  /* 0x0000000000017941 */ /* 0x000fea0003800000 */
.L_x_4321:
        /* <DEDUP_REMOVED lines=19> */
.L_x_4324:
[----:B------:R-:W-:Y:S05]  /*63a0*/  BSYNC B1 ;  /* 0x0000000000017941 */ /* 0x000fea0003800000 */
.L_x_4323:
[----:B------:R-:W-:Y:S06]  /*63b0*/  BAR.ARV 0xa, 0xa0 ;  /* 0x0282800000007b1d */ /* 0x000fec0000002000 */
[----:B------:R-:W-:Y:S04]  /*63c0*/  BSSY B1, `(.L_x_4325) ;  /* 0x0000003000017945 */ /* 0x000fe80003800000 */
[----:B------:R-:W-:Y:S05]  /*63d0*/  @!P0 BRA `(.L_x_4326) ;  /* 0x0000000000048947 */ /* 0x000fea0003800000 */
[----:B------:R-:W-:-:S04]  /*63e0*/  DEPBAR.LE SB0, 0x0 ;  /* 0x000080000000791a */ /* 0x000fc80000000000 */
.L_x_4326:
[----:B------:R-:W-:Y:S05]  /*63f0*/  BSYNC B1 ;  /* 0x0000000000017941 */ /* 0x000fea0003800000 */
.L_x_4325:
[----:B------:R-:W-:Y:S06]  /*6400*/  BAR.ARV 0xb, 0xa0 ;  /* 0x02c2800000007b1d */ /* 0x000fec0000002000 */
[----:B------:R-:W-:Y:S01]  /*6410*/  UIADD3 UR12, UR5, 0x1, URZ ;  /* 0x00000001050c7890 */ /* 0x000fe2000fffe03f */
[----:B------:R-:W-:Y:S11]  /*6420*/  BRA `(.L_x_4327) ;  /* 0x0000000000047947 */ /* 0x000ff60003800000 */
.L_x_4320:
[----:B------:R-:W-:-:S05]  /*6430*/  UMOV UR12, UR5 ;  /* 0x00000005000c7c82 */ /* 0x000fca0008000000 */
.L_x_4327:
        /* <DEDUP_REMOVED lines=17> */
.L_x_4340:
        /* <DEDUP_REMOVED lines=20> */
.L_x_4329:
[----:B------:R-:W-:Y:S05]  /*6690*/  BSYNC B1 ;  /* 0x0000000000017941 */ /* 0x000fea0003800000 */
.L_x_4328:
        /* <DEDUP_REMOVED lines=13> */
.L_x_4331:
[----:B------:R-:W-:Y:S05]  /*6770*/  BSYNC B1 ;  /* 0x0000000000017941 */ /* 0x000fea0003800000 */
.L_x_4330:
[----:B------:R-:W-:Y:S06]  /*6780*/  BAR.ARV 0xa, 0xa0 ;  /* 0x0282800000007b1d */ /* 0x000fec0000002000 */
[----:B------:R-:W-:Y:S04]  /*6790*/  BSSY B1, `(.L_x_4332) ;  /* 0x0000003000017945 */ /* 0x000fe80003800000 */
[----:B------:R-:W-:Y:S05]  /*67a0*/  @!P0 BRA `(.L_x_4333) ;  /* 0x0000000000048947 */ /* 0x000fea0003800000 */
[----:B------:R-:W-:-:S04]  /*67b0*/  DEPBAR.LE SB0, 0x0 ;  /* 0x000080000000791a */ /* 0x000fc80000000000 */
.L_x_4333:
[----:B------:R-:W-:Y:S05]  /*67c0*/  BSYNC B1 ;  /* 0x0000000000017941 */ /* 0x000fea0003800000 */
.L_x_4332:
        /* <DEDUP_REMOVED lines=13> */
.L_x_4335:
[----:B------:R-:W-:Y:S05]  /*68a0*/  BSYNC B1 ;  /* 0x0000000000017941 */ /* 0x000fea0003800000 */
.L_x_4334:
        /* <DEDUP_REMOVED lines=13> */
.L_x_4337:
[----:B------:R-:W-:Y:S05]  /*6980*/  BSYNC B1 ;  /* 0x0000000000017941 */ /* 0x000fea0003800000 */
.L_x_4336:
[----:B------:R-:W-:Y:S01]  /*6990*/  UIADD3 UR12, UR12, 0x2, URZ ;  /* 0x000000020c0c7890 */ /* 0x000fe2000fffe03f */
[----:B------:R-:W-:Y:S06]  /*69a0*/  BAR.ARV 0xa, 0xa0 ;  /* 0x0282800000007b1d */ /* 0x000fec0000002000 */
[----:B------:R-:W-:Y:S01]  /*69b0*/  UISETP.GE.AND UP0, UPT, UR12, UR8, UPT ;  /* 0x000000080c00728c */ /* 0x000fe2000bf06270 */
[----:B------:R-:W-:Y:S04]  /*69c0*/  BSSY B1, `(.L_x_4338) ;  /* 0x0000003000017945 */ /* 0x000fe80003800000 */
[----:B------:R-:W-:Y:S06]  /*69d0*/  @!P0 BRA `(.L_x_4339) ;  /* 0x0000000000048947 */ /* 0x000fec0003800000 */
[----:B------:R-:W-:-:S04]  /*69e0*/  DEPBAR.LE SB0, 0x0 ;  /* 0x000080000000791a */ /* 0x000fc80000000000 */
.L_x_4339:
[----:B------:R-:W-:Y:S05]  /*69f0*/  BSYNC B1 ;  /* 0x0000000000017941 */ /* 0x000fea0003800000 */
.L_x_4338:
[----:B------:R-:W-:Y:S06]  /*6a00*/  BAR.ARV 0xb, 0xa0 ;  /* 0x02c2800000007b1d */ /* 0x000fec0000002000 */
[----:B------:R-:W-:Y:S01]  /*6a10*/  PLOP3.LUT P1, PT, PT, PT, UP0, 0x80, 0x0 ;  /* 0x000000000000781c */ /* 0x000fe20003f2f008 */
[----:B------:R-:W-:Y:S02]  /*6a20*/  UIADD3 UR20, UR20, 0x3000, URZ ;  /* 0x0000300014147890 */ /* 0x000fe4000fffe03f */
[----:B------:R-:W-:-:S10]  /*6a30*/  UIADD3 UR4, UR4, 0x3000, URZ ;  /* 0x0000300004047890 */ /* 0x000fd4000fffe03f */
[----:B------:R-:W-:Y:S05]  /*6a40*/  @!P1 BRA `(.L_x_4340) ;  /* 0xfffffff800c09947 */ /* 0x000fea000383ffff */
[----:B------:R-:W-:Y:S05]  /*6a50*/  BRA `(.L_x_4318) ;  /* 0x0000002400947947 */ /* 0x000fea0003800000 */
.L_x_4317:
        /* <DEDUP_REMOVED lines=33> */
.L_x_4342:
        /* <DEDUP_REMOVED lines=43> */
.L_x_4372:
        /* <DEDUP_REMOVED lines=15> */
.L_x_4345:
        /* <DEDUP_REMOVED lines=128> */
.L_x_4356:
[----:B--234-:R-:W-:-:S04]  /*7810*/  SHF.L.U32 R21, R11, 0x1f, RZ ;  /* 0x0000001f0b157819 */ /* 0x01cfc800000006ff */
[----:B------:R-:W1:Y:S02]  /*7820*/  SYNCS.PHASECHK.TRANS64.TRYWAIT P1, [R16+URZ+0x26840], R21 ;  /* 0x02684015100075a7 */ /* 0x000e64000802017f */
[----:B-1----:R-:W-:Y:S05]  /*7830*/  @!P1 BRA `(.L_x_4348) ;  /* 0x00000018009c9947 */ /* 0x002fea0003800000 */
.L_x_4373:
[----:B------:R-:W-:Y:S05]  /*7840*/  @P0 BRA `(.L_x_4349) ;  /* 0x0000000000140947 */ /* 0x000fea0003800000 */
[----:B------:R-:W-:Y:S01]  /*7850*/  ISETP.NE.AND P1, PT, R6, RZ, PT ;  /* 0x000000ff0600720c */ /* 0x000fe20003f25270 */
[----:B------:R-:W-:-:S04]  /*7860*/  IMAD.MOV.U32 R3, RZ, RZ, 0x3100 ;  /* 0x00003100ff037424 */ /* 0x000fc800078e00ff */
[----:B------:R3:W-:Y:S08]  /*7870*/  SYNCS.ARRIVE.TRANS64 RZ, [R16+URZ+0x26830], R3 ;  /* 0x0268300310ff79a7 */ /* 0x0007f0000800003f */
[----:B------:R-:W-:Y:S05]  /*7880*/  @!P1 BRA `(.L_x_4349) ;  /* 0x0000000000049947 */ /* 0x000fea0003800000 */
[----:B------:R-:W-:Y:S01]  /*7890*/  BPT.TRAP 0x1 ;  /* 0x000000040000795c */ /* 0x000fe20000300000 */
.L_x_4349:
        /* <DEDUP_REMOVED lines=43> */
.L_x_4374:
[----:B------:R-:W-:Y:S05]  /*7b50*/  @P0 BRA `(.L_x_4351) ;  /* 0x0000000000140947 */ /* 0x000fea0003800000 */
[----:B------:R-:W-:Y:S01]  /*7b60*/  ISETP.NE.AND P1, PT, R6, RZ, PT ;  /* 0x000000ff0600720c */ /* 0x000fe20003f25270 */
[----:B------:R-:W-:-:S04]  /*7b70*/  IMAD.MOV.U32 R2, RZ, RZ, 0x3100 ;  /* 0x00003100ff027424 */ /* 0x000fc800078e00ff */
[----:B------:R3:W-:Y:S08]  /*7b80*/  SYNCS.ARRIVE.TRANS64 RZ, [R16+URZ+0x26818], R2 ;  /* 0x0268180210ff79a7 */ /* 0x0007f0000800003f */
[----:B------:R-:W-:Y:S05]  /*7b90*/  @!P1 BRA `(.L_x_4351) ;  /* 0x0000000000049947 */ /* 0x000fea0003800000 */
[----:B------:R-:W-:Y:S01]  /*7ba0*/  BPT.TRAP 0x1 ;  /* 0x000000040000795c */ /* 0x000fe20000300000 */
.L_x_4351:
        /* <DEDUP_REMOVED lines=43> */
.L_x_4375:
[----:B------:R-:W-:Y:S05]  /*7e60*/  @P0 BRA `(.L_x_4353) ;  /* 0x0000000000140947 */ /* 0x000fea0003800000 */
[----:B------:R-:W-:Y:S01]  /*7e70*/  ISETP.NE.AND P1, PT, R6, RZ, PT ;  /* 0x000000ff0600720c */ /* 0x000fe20003f25270 */
[----:B-123--:R-:W-:-:S04]  /*7e80*/  IMAD.MOV.U32 R21, RZ, RZ, 0x3100 ;  /* 0x00003100ff157424 */ /* 0x00efc800078e00ff */
[----:B------:R4:W-:Y:S08]  /*7e90*/  SYNCS.ARRIVE.TRANS64 RZ, [R16+URZ+0x26838], R21 ;  /* 0x0268381510ff79a7 */ /* 0x0009f0000800003f */
[----:B------:R-:W-:Y:S05]  /*7ea0*/  @!P1 BRA `(.L_x_4353) ;  /* 0x0000000000049947 */ /* 0x000fea0003800000 */
[----:B------:R-:W-:Y:S01]  /*7eb0*/  BPT.TRAP 0x1 ;  /* 0x000000040000795c */ /* 0x000fe20000300000 */
.L_x_4353:
        /* <DEDUP_REMOVED lines=38> */
.L_x_4377:
[----:B------:R-:W-:Y:S05]  /*8120*/  @P0 BRA `(.L_x_4355) ;  /* 0x0000000000140947 */ /* 0x000fea0003800000 */
[----:B------:R-:W-:Y:S01]  /*8130*/  ISETP.NE.AND P1, PT, R6, RZ, PT ;  /* 0x000000ff0600720c */ /* 0x000fe20003f25270 */
[----:B------:R-:W-:-:S04]  /*8140*/  IMAD.MOV.U32 R5, RZ, RZ, 0x3100 ;  /* 0x00003100ff057424 */ /* 0x000fc800078e00ff */
[----:B------:R1:W-:Y:S08]  /*8150*/  SYNCS.ARRIVE.TRANS64 RZ, [R16+URZ+0x26810], R5 ;  /* 0x0268100510ff79a7 */ /* 0x0003f0000800003f */
[----:B------:R-:W-:Y:S05]  /*8160*/  @!P1 BRA `(.L_x_4355) ;  /* 0x0000000000049947 */ /* 0x000fea0003800000 */
[----:B------:R-:W-:Y:S01]  /*8170*/  BPT.TRAP 0x1 ;  /* 0x000000040000795c */ /* 0x000fe20000300000 */
.L_x_4355:
        /* <DEDUP_REMOVED lines=44> */
.L_x_4347:
[----:B------:R-:W3:Y:S02]  /*8440*/  LDL.LU R4, [R1+0x4] ;  /* 0x0000040001047983 */ /* 0x000ee40000300800 */
[----:B---3--:R-:W-:Y:S02]  /*8450*/  ISETP.NE.AND P1, PT, R4, RZ, PT ;  /* 0x000000ff0400720c */ /* 0x008fe40003f25270 */
[----:B------:R1:W5:Y:S11]  /*8460*/  LDL R4, [R1] ;  /* 0x0000000001047983 */ /* 0x0003760000100800 */
[----:B-1----:R-:W-:Y:S05]  /*8470*/  @!P1 BRA `(.L_x_4346) ;  /* 0x0000000400809947 */ /* 0x002fea0003800000 */
[----:B------:R-:W-:-:S04]  /*8480*/  SHF.L.U32 R13, R11, 0x1f, RZ ;  /* 0x0000001f0b0d7819 */ /* 0x000fc800000006ff */
[----:B------:R-:W1:Y:S02]  /*8490*/  SYNCS.PHASECHK.TRANS64.TRYWAIT P1, [R16+URZ+0x26840], R13 ;  /* 0x0268400d100075a7 */ /* 0x000e64000802017f */
[----:B-1----:R-:W-:Y:S05]  /*84a0*/  @!P1 BRA `(.L_x_4357) ;  /* 0x0000000c00d49947 */ /* 0x002fea0003800000 */
.L_x_4378:
[----:B------:R-:W-:Y:S05]  /*84b0*/  @P0 BRA `(.L_x_4358) ;  /* 0x0000000000140947 */ /* 0x000fea0003800000 */
[----:B------:R-:W-:Y:S01]  /*84c0*/  ISETP.NE.AND P1, PT, R6, RZ, PT ;  /* 0x000000ff0600720c */ /* 0x000fe20003f25270 */
[----:B--2---:R-:W-:-:S04]  /*84d0*/  IMAD.MOV.U32 R5, RZ, RZ, 0x3100 ;  /* 0x00003100ff057424 */ /* 0x004fc800078e00ff */
[----:B------:R3:W-:Y:S08]  /*84e0*/  SYNCS.ARRIVE.TRANS64 RZ, [R16+URZ+0x26830], R5 ;  /* 0x0268300510ff79a7 */ /* 0x0007f0000800003f */
[----:B------:R-:W-:Y:S05]  /*84f0*/  @!P1 BRA `(.L_x_4358) ;  /* 0x0000000000049947 */ /* 0x000fea0003800000 */
[----:B------:R-:W-:Y:S01]  /*8500*/  BPT.TRAP 0x1 ;  /* 0x000000040000795c */ /* 0x000fe20000300000 */
.L_x_4358:
        /* <DEDUP_REMOVED lines=40> */
.L_x_4379:
[----:B------:R-:W-:Y:S05]  /*8790*/  @P0 BRA `(.L_x_4360) ;  /* 0x0000000000140947 */ /* 0x000fea0003800000 */
[----:B------:R-:W-:Y:S01]  /*87a0*/  ISETP.NE.AND P0, PT, R6, RZ, PT ;  /* 0x000000ff0600720c */ /* 0x000fe20003f05270 */
[----:B------:R-:W-:-:S04]  /*87b0*/  IMAD.MOV.U32 R5, RZ, RZ, 0x3100 ;  /* 0x00003100ff057424 */ /* 0x000fc800078e00ff */
[----:B------:R3:W-:Y:S08]  /*87c0*/  SYNCS.ARRIVE.TRANS64 RZ, [R16+URZ+0x26818], R5 ;  /* 0x0268180510ff79a7 */ /* 0x0007f0000800003f */
[----:B------:R-:W-:Y:S05]  /*87d0*/  @!P0 BRA `(.L_x_4360) ;  /* 0x0000000000048947 */ /* 0x000fea0003800000 */
[----:B------:R-:W-:Y:S01]  /*87e0*/  BPT.TRAP 0x1 ;  /* 0x000000040000795c */ /* 0x000fe20000300000 */
.L_x_4360:
        /* <DEDUP_REMOVED lines=41> */
.L_x_4346:
[----:B------:R-:W3:Y:S01]  /*8a80*/  S2R R0, SR_TID.X ;  /* 0x0000000000007919 */ /* 0x000ee20000002100 */
[----:B------:R-:W-:Y:S01]  /*8a90*/  IMAD R3, R19, 0x8, R16 ;  /* 0x0000000813037824 */ /* 0x000fe200078e0210 */
[----:B---3--:R-:W-:Y:S02]  /*8aa0*/  LOP3.LUT R2, R0, 0x7f, RZ, 0xc0, !PT ;  /* 0x0000007f00027812 */ /* 0x008fe400078ec0ff */
[----:B------:R-:W-:Y:S02]  /*8ab0*/  SHF.L.U32 R0, R11, 0x1f, RZ ;  /* 0x0000001f0b007819 */ /* 0x000fe400000006ff */
[----:B------:R-:W-:Y:S02]  /*8ac0*/  ISETP.NE.AND P1, PT, R2, RZ, PT ;  /* 0x000000ff0200720c */ /* 0x000fe40003f25270 */
[----:B------:R-:W3:Y:S02]  /*8ad0*/  SYNCS.PHASECHK.TRANS64.TRYWAIT P0, [R3+URZ+0x26840], R0 ;  /* 0x02684000030075a7 */ /* 0x000ee4000800017f */
[----:B---3--:R-:W-:Y:S09]  /*8ae0*/  @!P0 BRA `(.L_x_4361) ;  /* 0x00000008006c8947 */ /* 0x008ff20003800000 */
.L_x_4380:
[----:B------:R-:W-:Y:S05]  /*8af0*/  @P1 BRA `(.L_x_4362) ;  /* 0x0000000000181947 */ /* 0x000fea0003800000 */
[----:B------:R-:W1:Y:S01]  /*8b00*/  S2R R2, SR_TID.X ;  /* 0x0000000000027919 */ /* 0x000e620000002100 */
[----:B---3--:R-:W-:-:S04]  /*8b10*/  IMAD.MOV.U32 R0, RZ, RZ, 0x3100 ;  /* 0x00003100ff007424 */ /* 0x008fc800078e00ff */
[----:B------:R3:W-:Y:S01]  /*8b20*/  SYNCS.ARRIVE.TRANS64 RZ, [R3+URZ+0x26830], R0 ;  /* 0x0268300003ff79a7 */ /* 0x0007e2000800003f */
[----:B-1----:R-:W-:-:S13]  /*8b30*/  LOP3.LUT P0, RZ, R2, 0x1f, RZ, 0xc0, !PT ;  /* 0x0000001f02ff7812 */ /* 0x002fda000780c0ff */
[----:B---3--:R-:W-:Y:S05]  /*8b40*/  @!P0 BRA `(.L_x_4362) ;  /* 0x0000000000048947 */ /* 0x008fea0003800000 */
[----:B------:R-:W-:Y:S01]  /*8b50*/  BPT.TRAP 0x1 ;  /* 0x000000040000795c */ /* 0x000fe20000300000 */
.L_x_4362:
        /* <DEDUP_REMOVED lines=47> */
.L_x_4343:
[----:B------:R-:W-:Y:S05]  /*8e50*/  BSYNC B1 ;  /* 0x0000000000017941 */ /* 0x000fea0003800000 */
.L_x_4341:
[----:B------:R-:W-:-:S03]  /*8e60*/  UMOV UR7, 0xffffffff ;  /* 0xffffffff00077882 */ /* 0x000fc60000000000 */
[----:B------:R-:W-:Y:S05]  /*8e70*/  BRA.DIV UR7, `(.L_x_4363) ;  /* 0x00000006079c7947 */ /* 0x000fea000b800000 */
[----:B------:R-:W-:-:S13]  /*8e80*/  ELECT P6, URZ, PT ;  /* 0x00000000003f782f */ /* 0x000fda00038c0000 */
.L_x_4383:
[----:B------:R-:W-:Y:S05]  /*8e90*/  @!P6 BRA `(.L_x_4318) ;  /* 0x000000000084e947 */ /* 0x000fea0003800000 */
[----:B------:R-:W-:-:S06]  /*8ea0*/  ULOP3.LUT UR7, UR38, 0x2, URZ, 0xfc, !UPT ;  /* 0x0000000226077892 */ /* 0x000fcc000f8efc3f */
[----:B------:R-:W-:-:S05]  /*8eb0*/  IMAD.U32 R2, RZ, RZ, UR7 ;  /* 0x00000007ff027e24 */ /* 0x000fca000f8e00ff */
[----:B------:R-:W-:-:S13]  /*8ec0*/  ISETP.NE.AND P2, PT, R2, 0x3, PT ;  /* 0x000000030200780c */ /* 0x000fda0003f45270 */
[----:B------:R-:W-:Y:S05]  /*8ed0*/  @!P2 BRA `(.L_x_4364) ;  /* 0x000000000004a947 */ /* 0x000fea0003800000 */
[----:B------:R-:W-:Y:S01]  /*8ee0*/  BPT.TRAP 0x1 ;  /* 0x000000040000795c */ /* 0x000fe20000300000 */
.L_x_4364:
        /* <DEDUP_REMOVED lines=15> */
.L_x_4384:
[----:B------:R-:W2:Y:S02]  /*8fe0*/  SYNCS.PHASECHK.TRANS64.TRYWAIT P0, [R3+URZ], R2 ;  /* 0x00000002030075a7 */ /* 0x000ea4000800017f */
[----:B--2---:R-:W-:Y:S05]  /*8ff0*/  @!P0 BRA `(.L_x_4366) ;  /* 0x0000000400708947 */ /* 0x004fea0003800000 */
.L_x_4385:
[----:B------:R-:W-:Y:S05]  /*9000*/  @!P2 BRA `(.L_x_4367) ;  /* 0x000000000004a947 */ /* 0x000fea0003800000 */
[----:B------:R-:W-:Y:S01]  /*9010*/  BPT.TRAP 0x1 ;  /* 0x000000040000795c */ /* 0x000fe20000300000 */
.L_x_4367:
[----:B--2---:R-:W-:-:S04]  /*9020*/  VIADD R3, R7, 0x26840 ;  /* 0x0002684007037836 */ /* 0x004fc80000000000 */
[----:B------:R-:W-:-:S04]  /*9030*/  IMAD R0, R0, 0x8, R3 ;  /* 0x0000000800007824 */ /* 0x000fc800078e0203 */
[----:B------:R-:W2:Y:S02]  /*9040*/  SYNCS.PHASECHK.TRANS64.TRYWAIT P0, [R0+URZ], R5 ;  /* 0x00000005000075a7 */ /* 0x000ea4000800017f */
[----:B--2---:R-:W-:Y:S05]  /*9050*/  @!P0 BRA `(.L_x_4368) ;  /* 0x00000004006c8947 */ /* 0x004fea0003800000 */
.L_x_4386:
[----:B------:R-:W-:-:S07]  /*9060*/  IMAD R3, R4, 0x8, R3 ;  /* 0x0000000804037824 */ /* 0x000fce00078e0203 */
.L_x_4369:
[----:B---3--:R3:W4:Y:S02]  /*9070*/  SYNCS.PHASECHK.TRANS64.TRYWAIT P0, [R3+URZ], R2 ;  /* 0x00000002030075a7 */ /* 0x008724000800017f */
[----:B----4-:R-:W-:Y:S05]  /*9080*/  @!P0 NANOSLEEP.SYNCS 0x989680 ;  /* 0x009896800000895d */ /* 0x010fea0003900000 */
[----:B------:R-:W4:Y:S02]  /*9090*/  @!P0 SYNCS.PHASECHK.TRANS64 P0, [R3+URZ], R2 ;  /* 0x00000002030085a7 */ /* 0x000f24000800007f */
[----:B----4-:R-:W-:Y:S05]  /*90a0*/  @!P0 BRA `(.L_x_4369) ;  /* 0xfffffffc00f08947 */ /* 0x010fea000383ffff */
.L_x_4318:
[----:B------:R-:W-:Y:S05]  /*90b0*/  BSYNC B0 ;  /* 0x0000000000007941 */ /* 0x000fea0003800000 */
.L_x_4316:
[----:B------:R-:W-:Y:S05]  /*90c0*/  EXIT ;  /* 0x000000000000794d */ /* 0x000fea0003800000 */
.L_x_4286:
[----:B------:R-:W-:Y:S02]  /*90d0*/  IMAD.MOV.U32 R13, RZ, RZ, R16 ;  /* 0x000000ffff0d7224 */ /* 0x000fe400078e0010 */
[----:B------:R-:W-:Y:S02]  /*90e0*/  IMAD.MOV.U32 R12, RZ, RZ, RZ ;  /* 0x000000ffff0c7224 */ /* 0x000fe400078e00ff */
[----:B------:R-:W-:Y:S02]  /*90f0*/  IMAD.MOV.U32 R11, RZ, RZ, 0x1f ;  /* 0x0000001fff0b7424 */ /* 0x000fe400078e00ff */
[----:B------:R-:W-:-:S07]  /*9100*/  IMAD.MOV.U32 R15, RZ, RZ, -0x1 ;  /* 0xffffffffff0f7424 */ /* 0x000fce00078e00ff */
[----:B------:R-:W-:Y:S05]  /*9110*/  WARPSYNC.COLLECTIVE R15, `(.L_x_4370) ;  /* 0x000000000f087348 */ /* 0x000fea0003c00000 */
[----:B------:R1:W2:Y:S02]  /*9120*/  SHFL.IDX P6, R14, R13, R12, R11 ;  /* 0x0000000c0d0e7389 */ /* 0x0002a400000c000b */
[----:B-12---:R-:W-:Y:S01]  /*9130*/  ENDCOLLECTIVE ;  /* 0x000000000000791b */ /* 0x006fe20003800000 */
.L_x_4370:
[----:B------:R-:W-:Y:S05]  /*9140*/  BRA `(.L_x_4371) ;  /* 0xffffff7c00d07947 */ /* 0x000fea000383ffff */
.L_x_4288:
[----:B--2---:R2:W3:Y:S02]  /*9150*/  SYNCS.PHASECHK.TRANS64.TRYWAIT P0, [R18+URZ+0x26800], R5 ;  /* 0x02680005120075a7 */ /* 0x0044e4000800017f */
[----:B---3--:R-:W-:Y:S05]  /*9160*/  @!P0 NANOSLEEP.SYNCS 0x989680 ;  /* 0x009896800000895d */ /* 0x008fea0003900000 */
[----:B------:R-:W3:Y:S02]  /*9170*/  @!P0 SYNCS.PHASECHK.TRANS64 P0, [R18+URZ+0x26800], R5 ;  /* 0x02680005120085a7 */ /* 0x000ee4000800007f */
[----:B---3--:R-:W-:Y:S05]  /*9180*/  @!P0 BRA `(.L_x_4288) ;  /* 0xfffffffc00f08947 */ /* 0x008fea000383ffff */
[----:B------:R-:W-:Y:S05]  /*9190*/  BRA `(.L_x_4287) ;  /* 0xffffff7c00f87947 */ /* 0x000fea000383ffff */
.L_x_4293:
[----:B--2---:R-:W-:-:S04]  /*91a0*/  IMAD.U32 R7, RZ, RZ, UR6 ;  /* 0x00000006ff077e24 */ /* 0x004fc8000f8e00ff */
[----:B------:R2:W3:Y:S03]  /*91b0*/  SYNCS.PHASECHK.TRANS64.TRYWAIT P0, [R7+URZ+0x26810], R16 ;  /* 0x02681010070075a7 */ /* 0x0004e6000800017f */
[----:B---3--:R-:W-:Y:S05]  /*91c0*/  @!P0 NANOSLEEP.SYNCS 0x989680 ;  /* 0x009896800000895d */ /* 0x008fea0003900000 */
[----:B------:R-:W3:Y:S02]  /*91d0*/  @!P0 SYNCS.PHASECHK.TRANS64 P0, [R7+URZ+0x26810], R16 ;  /* 0x02681010070085a7 */ /* 0x000ee4000800007f */
[----:B---3--:R-:W-:Y:S05]  /*91e0*/  @!P0 BRA `(.L_x_4293) ;  /* 0xfffffffc00ec8947 */ /* 0x008fea000383ffff */
[----:B------:R-:W-:Y:S05]  /*91f0*/  BRA `(.L_x_4292) ;  /* 0xffffff8800587947 */ /* 0x000fea000383ffff */
.L_x_4297:
[----:B------:R-:W-:-:S04]  /*9200*/  IMAD.U32 R121, RZ, RZ, UR6 ;  /* 0x00000006ff797e24 */ /* 0x000fc8000f8e00ff */
[----:B------:R1:W1:Y:S03]  /*9210*/  SYNCS.PHASECHK.TRANS64.TRYWAIT P0, [R121+URZ+0x26830], R16 ;  /* 0x02683010790075a7 */ /* 0x000266000800017f */
[----:B-1----:R-:W-:Y:S05]  /*9220*/  @!P0 NANOSLEEP.SYNCS 0x989680 ;  /* 0x009896800000895d */ /* 0x002fea0003900000 */
[----:B------:R-:W1:Y:S02]  /*9230*/  @!P0 SYNCS.PHASECHK.TRANS64 P0, [R121+URZ+0x26830], R16 ;  /* 0x02683010790085a7 */ /* 0x000e64000800007f */
[----:B-1----:R-:W-:Y:S05]  /*9240*/  @!P0 BRA `(.L_x_4297) ;  /* 0xfffffffc00ec8947 */ /* 0x002fea000383ffff */
[----:B------:R-:W-:Y:S05]  /*9250*/  BRA `(.L_x_4296) ;  /* 0xffffff8c00607947 */ /* 0x000fea000383ffff */
.L_x_4344:
[----:B-1----:R1:W2:Y:S02]  /*9260*/  SYNCS.PHASECHK.TRANS64.TRYWAIT P0, [R16+URZ+0x26820], R3 ;  /* 0x02682003100075a7 */ /* 0x0022a4000800017f */
[----:B--2---:R-:W-:Y:S05]  /*9270*/  @!P0 NANOSLEEP.SYNCS 0x989680 ;  /* 0x009896800000895d */ /* 0x004fea0003900000 */
[----:B------:R-:W2:Y:S02]  /*9280*/  @!P0 SYNCS.PHASECHK.TRANS64 P0, [R16+URZ+0x26820], R3 ;  /* 0x02682003100085a7 */ /* 0x000ea4000800007f */
[----:B--2---:R-:W-:Y:S05]  /*9290*/  @!P0 BRA `(.L_x_4344) ;  /* 0xfffffffc00f08947 */ /* 0x004fea000383ffff */
[----:B------:R-:W-:Y:S05]  /*92a0*/  BRA `(.L_x_4372) ;  /* 0xffffffdc001c7947 */ /* 0x000fea000383ffff */
.L_x_4348:
[----:B-1----:R1:W3:Y:S02]  /*92b0*/  SYNCS.PHASECHK.TRANS64.TRYWAIT P1, [R16+URZ+0x26840], R21 ;  /* 0x02684015100075a7 */ /* 0x0022e4000802017f */
[----:B---3--:R-:W-:Y:S05]  /*92c0*/  @!P1 NANOSLEEP.SYNCS 0x989680 ;  /* 0x009896800000995d */ /* 0x008fea0003900000 */
[----:B------:R-:W3:Y:S02]  /*92d0*/  @!P1 SYNCS.PHASECHK.TRANS64 P1, [R16+URZ+0x26840], R21 ;  /* 0x02684015100095a7 */ /* 0x000ee4000802007f */
[----:B---3--:R-:W-:Y:S05]  /*92e0*/  @!P1 BRA `(.L_x_4348) ;  /* 0xfffffffc00f09947 */ /* 0x008fea000383ffff */
[----:B------:R-:W-:Y:S05]  /*92f0*/  BRA `(.L_x_4373) ;  /* 0xffffffe400507947 */ /* 0x000fea000383ffff */
.L_x_4350:
[----:B--2---:R2:W3:Y:S02]  /*9300*/  SYNCS.PHASECHK.TRANS64.TRYWAIT P1, [R16+URZ+0x26828], R21 ;  /* 0x02682815100075a7 */ /* 0x0044e4000802017f */
[----:B---3--:R-:W-:Y:S05]  /*9310*/  @!P1 NANOSLEEP.SYNCS 0x989680 ;  /* 0x009896800000995d */ /* 0x008fea0003900000 */
[----:B------:R-:W3:Y:S02]  /*9320*/  @!P1 SYNCS.PHASECHK.TRANS64 P1, [R16+URZ+0x26828], R21 ;  /* 0x02682815100095a7 */ /* 0x000ee4000802007f */
[----:B---3--:R-:W-:Y:S05]  /*9330*/  @!P1 BRA `(.L_x_4350) ;  /* 0xfffffffc00f09947 */ /* 0x008fea000383ffff */
[----:B------:R-:W-:Y:S05]  /*9340*/  BRA `(.L_x_4374) ;  /* 0xffffffe800007947 */ /* 0x000fea000383ffff */
.L_x_4352:
[----:B---3--:R3:W4:Y:S02]  /*9350*/  SYNCS.PHASECHK.TRANS64.TRYWAIT P1, [R16+URZ+0x26848], R21 ;  /* 0x02684815100075a7 */ /* 0x008724000802017f */
[----:B----4-:R-:W-:Y:S05]  /*9360*/  @!P1 NANOSLEEP.SYNCS 0x989680 ;  /* 0x009896800000995d */ /* 0x010fea0003900000 */
[----:B------:R-:W4:Y:S02]  /*9370*/  @!P1 SYNCS.PHASECHK.TRANS64 P1, [R16+URZ+0x26848], R21 ;  /* 0x02684815100095a7 */ /* 0x000f24000802007f */
[----:B----4-:R-:W-:Y:S05]  /*9380*/  @!P1 BRA `(.L_x_4352) ;  /* 0xfffffffc00f09947 */ /* 0x010fea000383ffff */
[----:B------:R-:W-:Y:S05]  /*9390*/  BRA `(.L_x_4375) ;  /* 0xffffffe800b07947 */ /* 0x000fea000383ffff */
.L_x_4354:
[----:B------:R-:W-:-:S07]  /*93a0*/  SHF.L.U32 R5, R11, 0x1f, RZ ;  /* 0x0000001f0b057819 */ /* 0x000fce00000006ff */
.L_x_4376:
[----:B------:R1:W1:Y:S02]  /*93b0*/  SYNCS.PHASECHK.TRANS64.TRYWAIT P1, [R16+URZ+0x26820], R5 ;  /* 0x02682005100075a7 */ /* 0x000264000802017f */
[----:B-1----:R-:W-:Y:S05]  /*93c0*/  @!P1 NANOSLEEP.SYNCS 0x989680 ;  /* 0x009896800000995d */ /* 0x002fea0003900000 */
[----:B------:R-:W1:Y:S02]  /*93d0*/  @!P1 SYNCS.PHASECHK.TRANS64 P1, [R16+URZ+0x26820], R5 ;  /* 0x02682005100095a7 */ /* 0x000e64000802007f */
[----:B-1----:R-:W-:Y:S05]  /*93e0*/  @!P1 BRA `(.L_x_4376) ;  /* 0xfffffffc00f09947 */ /* 0x002fea000383ffff */
[----:B------:R-:W-:Y:S05]  /*93f0*/  BRA `(.L_x_4377) ;  /* 0xffffffec00487947 */ /* 0x000fea000383ffff */
.L_x_4357:
[----:B-1----:R1:W3:Y:S02]  /*9400*/  SYNCS.PHASECHK.TRANS64.TRYWAIT P1, [R16+URZ+0x26840], R13 ;  /* 0x0268400d100075a7 */ /* 0x0022e4000802017f */
[----:B---3--:R-:W-:Y:S05]  /*9410*/  @!P1 NANOSLEEP.SYNCS 0x989680 ;  /* 0x009896800000995d */ /* 0x008fea0003900000 */
[----:B------:R-:W3:Y:S02]  /*9420*/  @!P1 SYNCS.PHASECHK.TRANS64 P1, [R16+URZ+0x26840], R13 ;  /* 0x0268400d100095a7 */ /* 0x000ee4000802007f */
[----:B---3--:R-:W-:Y:S05]  /*9430*/  @!P1 BRA `(.L_x_4357) ;  /* 0xfffffffc00f09947 */ /* 0x008fea000383ffff */
[----:B------:R-:W-:Y:S05]  /*9440*/  BRA `(.L_x_4378) ;  /* 0xfffffff000187947 */ /* 0x000fea000383ffff */
.L_x_4359:
[----:B--2---:R2:W3:Y:S02]  /*9450*/  SYNCS.PHASECHK.TRANS64.TRYWAIT P1, [R16+URZ+0x26828], R13 ;  /* 0x0268280d100075a7 */ /* 0x0044e4000802017f */
[----:B---3--:R-:W-:Y:S05]  /*9460*/  @!P1 NANOSLEEP.SYNCS 0x989680 ;  /* 0x009896800000995d */ /* 0x008fea0003900000 */
[----:B------:R-:W3:Y:S02]  /*9470*/  @!P1 SYNCS.PHASECHK.TRANS64 P1, [R16+URZ+0x26828], R13 ;  /* 0x0268280d100095a7 */ /* 0x000ee4000802007f */
[----:B---3--:R-:W-:Y:S05]  /*9480*/  @!P1 BRA `(.L_x_4359) ;  /* 0xfffffffc00f09947 */ /* 0x008fea000383ffff */
[----:B------:R-:W-:Y:S05]  /*9490*/  BRA `(.L_x_4379) ;  /* 0xfffffff000bc7947 */ /* 0x000fea000383ffff */
.L_x_4361:
[----:B---3--:R3:W1:Y:S02]  /*94a0*/  SYNCS.PHASECHK.TRANS64.TRYWAIT P0, [R3+URZ+0x26840], R0 ;  /* 0x02684000030075a7 */ /* 0x008664000800017f */
[----:B-1----:R-:W-:Y:S05]  /*94b0*/  @!P0 NANOSLEEP.SYNCS 0x989680 ;  /* 0x009896800000895d */ /* 0x002fea0003900000 */
[----:B------:R-:W1:Y:S02]  /*94c0*/  @!P0 SYNCS.PHASECHK.TRANS64 P0, [R3+URZ+0x26840], R0 ;  /* 0x02684000030085a7 */ /* 0x000e64000800007f */
[----:B-1----:R-:W-:Y:S05]  /*94d0*/  @!P0 BRA `(.L_x_4361) ;  /* 0xfffffffc00f08947 */ /* 0x002fea000383ffff */
[----:B------:R-:W-:Y:S05]  /*94e0*/  BRA `(.L_x_4380) ;  /* 0xfffffff400807947 */ /* 0x000fea000383ffff */
.L_x_4363:
[----:B------:R-:W-:Y:S01]  /*94f0*/  BSSY B1, `(.L_x_4381) ;  /* 0x0000006000017945 */ /* 0x000fe20003800000 */
[----:B------:R-:W-:-:S07]  /*9500*/  IMAD.MOV.U32 R15, RZ, RZ, -0x1 ;  /* 0xffffffffff0f7424 */ /* 0x000fce00078e00ff */
[----:B------:R-:W-:Y:S05]  /*9510*/  WARPSYNC.COLLECTIVE R15, `(.L_x_4382) ;  /* 0x000000000f0c7348 */ /* 0x000fea0003c00000 */
[----:B------:R-:W-:Y:S02]  /*9520*/  ELECT P6, UR62, PT ;  /* 0x00000000003e782f */ /* 0x000fe400038c0000 */
[----:B------:R-:W-:Y:S01]  /*9530*/  MOV R14, UR62 ;  /* 0x0000003e000e7c02 */ /* 0x000fe20008000f00 */
[----:B------:R-:W-:Y:S10]  /*9540*/  ENDCOLLECTIVE ;  /* 0x000000000000791b */ /* 0x000ff40003800000 */
.L_x_4382:
[----:B------:R-:W-:Y:S05]  /*9550*/  BSYNC B1 ;  /* 0x0000000000017941 */ /* 0x000fea0003800000 */
.L_x_4381:
[----:B------:R-:W-:Y:S05]  /*9560*/  BRA `(.L_x_4383) ;  /* 0xfffffff800487947 */ /* 0x000fea000383ffff */
.L_x_4365:
[----:B-1----:R1:W2:Y:S02]  /*9570*/  SYNCS.PHASECHK.TRANS64.TRYWAIT P0, [R6+URZ], R5 ;  /* 0x00000005060075a7 */ /* 0x0022a4000800017f */
[----:B--2---:R-:W-:Y:S05]  /*9580*/  @!P0 NANOSLEEP.SYNCS 0x989680 ;  /* 0x009896800000895d */ /* 0x004fea0003900000 */
[----:B------:R-:W2:Y:S02]  /*9590*/  @!P0 SYNCS.PHASECHK.TRANS64 P0, [R6+URZ], R5 ;  /* 0x00000005060085a7 */ /* 0x000ea4000800007f */
[----:B--2---:R-:W-:Y:S05]  /*95a0*/  @!P0 BRA `(.L_x_4365) ;  /* 0xfffffffc00f08947 */ /* 0x004fea000383ffff */
[----:B------:R-:W-:Y:S05]  /*95b0*/  BRA `(.L_x_4384) ;  /* 0xfffffff800887947 */ /* 0x000fea000383ffff */
.L_x_4366:
[----:B--2---:R2:W3:Y:S02]  /*95c0*/  SYNCS.PHASECHK.TRANS64.TRYWAIT P0, [R3+URZ], R2 ;  /* 0x00000002030075a7 */ /* 0x0044e4000800017f */
[----:B---3--:R-:W-:Y:S05]  /*95d0*/  @!P0 NANOSLEEP.SYNCS 0x989680 ;  /* 0x009896800000895d */ /* 0x008fea0003900000 */
[----:B------:R-:W3:Y:S02]  /*95e0*/  @!P0 SYNCS.PHASECHK.TRANS64 P0, [R3+URZ], R2 ;  /* 0x00000002030085a7 */ /* 0x000ee4000800007f */
[----:B---3--:R-:W-:Y:S05]  /*95f0*/  @!P0 BRA `(.L_x_4366) ;  /* 0xfffffffc00f08947 */ /* 0x008fea000383ffff */
[----:B------:R-:W-:Y:S05]  /*9600*/  BRA `(.L_x_4385) ;  /* 0xfffffff8007c7947 */ /* 0x000fea000383ffff */
.L_x_4368:
[----:B--2---:R2:W3:Y:S02]  /*9610*/  SYNCS.PHASECHK.TRANS64.TRYWAIT P0, [R0+URZ], R5 ;  /* 0x00000005000075a7 */ /* 0x0044e4000800017f */
[----:B---3--:R-:W-:Y:S05]  /*9620*/  @!P0 NANOSLEEP.SYNCS 0x989680 ;  /* 0x009896800000895d */ /* 0x008fea0003900000 */
[----:B------:R-:W3:Y:S02]  /*9630*/  @!P0 SYNCS.PHASECHK.TRANS64 P0, [R0+URZ], R5 ;  /* 0x00000005000085a7 */ /* 0x000ee4000800007f */
[----:B---3--:R-:W-:Y:S05]  /*9640*/  @!P0 BRA `(.L_x_4368) ;  /* 0xfffffffc00f08947 */ /* 0x008fea000383ffff */
[----:B------:R-:W-:Y:S05]  /*9650*/  BRA `(.L_x_4386) ;  /* 0xfffffff800807947 */ /* 0x000fea000383ffff */
.L_x_4387:
        /* <DEDUP_REMOVED lines=10> */
.L_x_6583:


//--------------------- .text._ZN7cutlass13device_kernelIN5flash11enable_sm90INS1_16FlashAttnBwdSm90INS1_25CollectiveMainloopBwdSm90ILi2ELi2ELi2EN4cute5tupleIJNS5_1CILi1EEES8_S8_EEENS6_IJNS7_ILi64EEENS7_ILi128EEENS7_ILi96EEEEEENS_10bfloat16_tEfNS_4arch4Sm90ELb0ELb1ELb0ELb0ELb1ELb1ELb0ELb0ELi2ELi1ELi2ELi1ELb1EEENS1_21CollectiveEpilogueBwdISD_SE_SG_Li256ELb0ELb0ELi1EEENS1_19SingleTileSchedulerILb0ELb0ELb0ELi128EEEEEEEEEvNT_6ParamsE --------------------------
	.section	.text._ZN7cutlass13device_kernelIN5flash11enable_sm90INS1_16FlashAttnBwdSm90INS1_25CollectiveMainloopBwdSm90ILi2ELi2ELi2EN4cute5tupleIJNS5_1CILi1EEES8_S8_EEENS6_IJNS7_ILi64EEENS7_ILi128EEENS7_ILi96EEEEEENS_10bfloat16_tEfNS_4arch4Sm90ELb0ELb1ELb0ELb0ELb1ELb1ELb0ELb0ELi2ELi1ELi2ELi1ELb1EEENS1_21CollectiveEpilogueBwdISD_SE_SG_Li256ELb0ELb0ELi1EEENS1_19SingleTileSchedulerILb0ELb0ELb0ELi128EEEEEEEEEvNT_6ParamsE,"ax",@progbits
	.align	128
.text._ZN7cutlass13device_kernelIN5flash11enable_sm90INS1_16FlashAttnBwdSm90INS1_25CollectiveMainloopBwdSm90ILi2ELi2ELi2EN4cute5tupleIJNS5_1CILi1EEES8_S8_EEENS6_IJNS7_ILi64EEENS7_ILi128EEENS7_ILi96EEEEEENS_10bfloat16_tEfNS_4arch4Sm90ELb0ELb1ELb0ELb0ELb1ELb1ELb0ELb0ELi2ELi1ELi2ELi1ELb1EEENS1_21CollectiveEpilogueBwdISD_SE_SG_Li256ELb0ELb0ELi1EEENS1_19SingleTileSchedulerILb0ELb0ELb0ELi128EEEEEEEEEvNT_6ParamsE:
        .type           _ZN7cutlass13device_kernelIN5flash11enable_sm90INS1_16FlashAttnBwdSm90INS1_25CollectiveMainloopBwdSm90ILi2ELi2ELi2EN4cute5tupleIJNS5_1CILi1EEES8_S8_EEENS6_IJNS7_ILi64EEENS7_ILi128EEENS7_ILi96EEEEEENS_10bfloat16_tEfNS_4arch4Sm90ELb0ELb1ELb0ELb0ELb1ELb1ELb0ELb0ELi2ELi1ELi2ELi1ELb1EEENS1_21CollectiveEpilogueBwdISD_SE_SG_Li256ELb0ELb0ELi1EEENS1_19SingleTileSchedulerILb0ELb0ELb0ELi128EEEEEEEEEvNT_6ParamsE,@function
        .size           _ZN7cutlass13device_kernelIN5flash11enable_sm90INS1_16FlashAttnBwdSm90INS1_25CollectiveMainloopBwdSm90ILi2ELi2ELi2EN4cute5tupleIJNS5_1CILi1EEES8_S8_EEENS6_IJNS7_ILi64EEENS7_ILi128EEENS7_ILi96EEEEEENS_10bfloat16_tEfNS_4arch4Sm90ELb0ELb1ELb0ELb0ELb1ELb1ELb0ELb0ELi2ELi1ELi2ELi1ELb1EEENS1_21CollectiveEpilogueBwdISD_SE_SG_Li256ELb0ELb0ELi1EEENS1_19SingleTileSchedulerILb0ELb0ELb0ELi128EEEEEEEEEvNT_6ParamsE,(.L_x_6584 - _ZN7cutlass13device_kernelIN5flash11enable_sm90INS1_16FlashAttnBwdSm90INS1_25CollectiveMainloopBwdSm90ILi2ELi2ELi2EN4cute5tupleIJNS5_1CILi1EEES8_S8_EEENS6_IJNS7_ILi64EEENS7_ILi128EEENS7_ILi96EEEEEENS_10bfloat16_tEfNS_4arch4Sm90ELb0ELb1ELb0ELb0ELb1ELb1ELb0ELb0ELi2ELi1ELi2ELi1ELb1EEENS1_21CollectiveEpilogueBwdISD_SE_SG_Li256ELb0ELb0ELi1EEENS1_19SingleTileSchedulerILb0ELb0ELb0ELi128EEEEEEEEEvNT_6ParamsE)
        .other          _ZN7cutlass13device_kernelIN5flash11enable_sm90INS1_16FlashAttnBwdSm90INS1_25CollectiveMainloopBwdSm90ILi2ELi2ELi2EN4cute5tupleIJNS5_1CILi1EEES8_S8_EEENS6_IJNS7_ILi64EEENS7_ILi128EEENS7_ILi96EEEEEENS_10bfloat16_tEfNS_4arch4Sm90ELb0ELb1ELb0ELb0ELb1ELb1ELb0ELb0ELi2ELi1ELi2ELi1ELb1EEENS1_21CollectiveEpilogueBwdISD_SE_SG_Li256ELb0ELb0ELi1EEENS1_19SingleTileSchedulerILb0ELb0ELb0ELi128EEEEEEEEEvNT_6ParamsE,@"STO_CUDA_ENTRY STV_DEFAULT"
_ZN7cutlass13device_kernelIN5flash11enable_sm90INS1_16FlashAttnBwdSm90INS1_25CollectiveMainloopBwdSm90ILi2ELi2ELi2EN4cute5tupleIJNS5_1CILi1EEES8_S8_EEENS6_IJNS7_ILi64EEENS7_ILi128EEENS7_ILi96EEEEEENS_10bfloat16_tEfNS_4arch4Sm90ELb0ELb1ELb0ELb0ELb1ELb1ELb0ELb0ELi2ELi1ELi2ELi1ELb1EEENS1_21CollectiveEpilogueBwdISD_SE_SG_Li256ELb0ELb0ELi1EEENS1_19SingleTileSchedulerILb0ELb0ELb0ELi128EEEEEEEEEvNT_6ParamsE:
        /* <DEDUP_REMOVED lines=30> */
.L_x_4389:
[----:B------:R-:W-:Y:S05]  /*01e0*/  BSYNC B0 ;  /* 0x0000000000007941 */ /* 0x000fea0003800000 */
.L_x_4388:
        /* <DEDUP_REMOVED lines=37> */
.L_x_4390:
        /* <DEDUP_REMOVED lines=22> */
.L_x_4391:
[----:B------:R-:W-:Y:S01]  /*05a0*/  PLOP3.LUT P0, PT, PT, PT, UP0, 0x80, 0x0 ;  /* 0x000000000000781c */ /* 0x000fe20003f0f008 */
[----:B------:R-:W-:Y:S01]  /*05b0*/  NOP ;  /* 0x0000000000007918 */ /* 0x000fe20000000000 */
[----:B------:R-:W-:Y:S01]  /*05c0*/  ULDC.64 UR46, c[0x0][0x208] ;  /* 0x00008200002e7ab9 */ /* 0x000fe20000000a00 */
[----:B-12-4-:R-:W-:Y:S10]  /*05d0*/  BAR.SYNC.DEFER_BLOCKING 0x0 ;  /* 0x0000000000007b1d */ /* 0x016ff40000010000 */
[----:B------:R-:W-:Y:S05]  /*05e0*/  @!P0 BRA `(.L_x_4392) ;  /* 0x0000005400e08947 */ /* 0x000fea0003800000 */
.L_x_4393:
        /* <DEDUP_REMOVED lines=85> */
.L_x_4394:
        /* <DEDUP_REMOVED lines=28> */
.L_x_4397:
        /* <DEDUP_REMOVED lines=15> */
.L_x_4396:
        /* <DEDUP_REMOVED lines=22> */
.L_x_4399:
        /* <DEDUP_REMOVED lines=15> */
.L_x_4398:
[----:B------:R-:W-:Y:S01]  /*1040*/  SHF.R.S32.HI R25, RZ, 0x1f, R22 ;  /* 0x0000001fff197819 */ /* 0x000fe20000011416 */
[----:B------:R-:W-:-:S03]  /*1050*/  UMOV UR4, 0xffffffff ;  /* 0xffffffff00047882 */ /* 0x000fc60000000000 */
[----:B------:R-:W-:-:S04]  /*1060*/  LEA.HI R0, R25, R22, RZ, 0x7 ;  /* 0x0000001619007211 */ /* 0x000fc800078f38ff */
[----:B------:R-:W-:Y:S01]  /*1070*/  SHF.R.S32.HI R16, RZ, 0x7, R0 ;  /* 0x00000007ff107819 */ /* 0x000fe20000011400 */
[----:B------:R-:W-:Y:S06]  /*1080*/  BRA.DIV UR4, `(.L_x_4400) ;  /* 0x0000008e04d47947 */ /* 0x000fec000b800000 */
[----:B------:R1:W2:Y:S02]  /*1090*/  SHFL.IDX PT, R14, R16, RZ, 0x1f ;  /* 0x00001fff100e7589 */ /* 0x0002a400000e0000 */
.L_x_4514:
        /* <DEDUP_REMOVED lines=15> */
.L_x_4401:
        /* <DEDUP_REMOVED lines=19> */
.L_x_4403:
        /* <DEDUP_REMOVED lines=125> */
.L_x_4414:
[----:B------:R-:W-:-:S06]  /*1a90*/  UISETP.NE.AND UP0, UPT, UR16, 0x3, UPT ;  /* 0x000000031000788c */ /* 0x000fcc000bf05270 */
[----:B------:R-:W-:-:S13]  /*1aa0*/  PLOP3.LUT P6, PT, PT, PT, UP0, 0x80, 0x0 ;  /* 0x000000000000781c */ /* 0x000fda0003fcf008 */
[----:B-1----:R-:W-:Y:S05]  /*1ab0*/  @!P6 BRA `(.L_x_4404) ;  /* 0x000000000004e947 */ /* 0x002fea0003800000 */
[----:B------:R-:W-:Y:S01]  /*1ac0*/  BPT.TRAP 0x1 ;  /* 0x000000040000795c */ /* 0x000fe20000300000 */
.L_x_4404:
[----:B------:R-:W-:Y:S01]  /*1ad0*/  R2UR UR6, R18 ;  /* 0x00000000120672ca */ /* 0x000fe200000e0000 */
[----:B------:R-:W-:-:S05]  /*1ae0*/  IMAD.U32 R16, RZ, RZ, UR4 ;  /* 0x00000004ff107e24 */ /* 0x000fca000f8e00ff */
[----:B------:R-:W-:-:S07]  /*1af0*/  SHF.L.U32 R16, R16, 0x1f, RZ ;  /* 0x0000001f10107819 */ /* 0x000fce00000006ff */
[----:B------:R-:W-:-:S09]  /*1b00*/  ULEA UR6, UR5, UR6, 0x3 ;  /* 0x0000000605067291 */ /* 0x000fd2000f8e183f */
[----:B------:R1:W2:Y:S01]  /*1b10*/  SYNCS.PHASECHK.TRANS64.TRYWAIT P0, [UR6+0x26810], R16 ;  /* 0x02681010ff0075a7 */ /* 0x0002a20008000146 */
[----:B------:R-:W-:Y:S05]  /*1b20*/  @!P6 BRA `(.L_x_4405) ;  /* 0x000000000004e947 */ /* 0x000fea0003800000 */
[----:B------:R-:W-:Y:S01]  /*1b30*/  BPT.TRAP 0x1 ;  /* 0x000000040000795c */ /* 0x000fe20000300000 */
.L_x_4405:
[----:B--2---:R-:W-:Y:S05]  /*1b40*/  @P0 BRA `(.L_x_4406) ;  /* 0x0000000000080947 */ /* 0x004fea0003800000 */
[----:B------:R-:W2:Y:S02]  /*1b50*/  SYNCS.PHASECHK.TRANS64.TRYWAIT P0, [UR6+0x26810], R16 ;  /* 0x02681010ff0075a7 */ /* 0x000ea40008000146 */
[----:B--2---:R-:W-:Y:S05]  /*1b60*/  @!P0 BRA `(.L_x_4407) ;  /* 0x0000008400508947 */ /* 0x004fea0003800000 */
.L_x_4406:
        /* <DEDUP_REMOVED lines=66> */
.L_x_4408:
[----:B------:R1:W1:Y:S01]  /*1f90*/  SYNCS.PHASECHK.TRANS64.TRYWAIT P0, [UR6+0x26830], R16 ;  /* 0x02683010ff0075a7 */ /* 0x0002620008000146 */
[----:B------:R-:W-:Y:S05]  /*1fa0*/  @!P6 BRA `(.L_x_4409) ;  /* 0x000000000004e947 */ /* 0x000fea0003800000 */
[----:B------:R-:W-:Y:S01]  /*1fb0*/  BPT.TRAP 0x1 ;  /* 0x000000040000795c */ /* 0x000fe20000300000 */
.L_x_4409:
[----:B-1----:R-:W-:Y:S05]  /*1fc0*/  @P0 BRA `(.L_x_4410) ;  /* 0x0000000000080947 */ /* 0x002fea0003800000 */
[----:B------:R-:W1:Y:S02]  /*1fd0*/  SYNCS.PHASECHK.TRANS64.TRYWAIT P0, [UR6+0x26830], R16 ;  /* 0x02683010ff0075a7 */ /* 0x000e640008000146 */
[----:B-1----:R-:W-:Y:S05]  /*1fe0*/  @!P0 BRA `(.L_x_4411) ;  /* 0x0000008000488947 */ /* 0x002fea0003800000 */
.L_x_4410:
[----:B------:R-:W-:Y:S01]  /*1ff0*/  R2UR UR8, R18 ;  /* 0x00000000120872ca */ /* 0x000fe200000e0000 */
[----:B------:R-:W-:Y:S01]  /*2000*/  WARPGROUP.ARRIVE ;  /* 0x00000000000079c5 */ /* 0x000fe20000000000 */
[----:B------:R-:W-:Y:S01]  /*2010*/  UMOV UR11, 0x80000020 ;  /* 0x80000020000b7882 */ /* 0x000fe20000000000 */
[----:B------:R-:W-:Y:S01]  /*2020*/  UMOV UR15, 0x80000020 ;  /* 0x80000020000f7882 */ /* 0x000fe20000000000 */
[----:B------:R-:W1:Y:S01]  /*2030*/  LDC.64 R214, c[0x0][0x748] ;  /* 0x0001d200ffd67b82 */ /* 0x000e620000000a00 */
[----:B------:R-:W-:Y:S01]  /*2040*/  ULEA UR9, UR37, -UR17, 0x6 ;  /* 0x8000001125097291 */ /* 0x000fe2000f8e303f */
[C---:B------:R-:W-:Y:S02]  /*2050*/  ISETP.GT.AND P1, PT, R3.reuse, RZ, PT ;  /* 0x000000ff0300720c */ /* 0x040fe40003f24270 */
        /* <DEDUP_REMOVED lines=10> */
[C-C-:B-1----:R-:W-:Y:S01]  /*2100*/  IMAD.IADD R217, R214.reuse, 0x1, -R218.reuse ;  /* 0x00000001d6d97824 */ /* 0x142fe200078e0ada */
[----:B------:R-:W-:Y:S01]  /*2110*/  UIMAD UR10, UR5, 0x300, UR10 ;  /* 0x00000300050a78a4 */ /* 0x000fe2000f8e020a */
[----:B------:R-:W-:Y:S01]  /*2120*/  IADD3 R216, RZ, -R218, -R215 ;  /* 0x800000daffd87210 */ /* 0x000fe20007ffe8d7 */
[----:B------:R-:W-:Y:S01]  /*2130*/  UIMAD UR8, UR5, 0x300, UR8 ;  /* 0x00000300050878a4 */ /* 0x000fe2000f8e0208 */
[----:B------:R-:W-:Y:S01]  /*2140*/  IADD3 R214, R214, 0x8, -R218 ;  /* 0x00000008d6d67810 */ /* 0x000fe20007ffe8da */
        /* <DEDUP_REMOVED lines=8> */
[----:B------:R-:W-:Y:S01]  /*21d0*/  ISETP.GE.AND P1, PT, R217, 0x1, PT ;  /* 0x00000001d900780c */ /* 0x000fe20003f26270 */
[----:B------:R-:W-:Y:S01]  /*21e0*/  UMOV UR11, 0x80000020 ;  /* 0x80000020000b7882 */ /* 0x000fe20000000000 */
[----:B------:R-:W-:Y:S01]  /*21f0*/  ISETP.GT.OR P0, PT, R216, RZ, !P0 ;  /* 0x000000ffd800720c */ /* 0x000fe20004704670 */
[----:B------:R-:W-:Y:S01]  /*2200*/  ULOP3.LUT UR9, UR9, 0x3fff, URZ, 0xc0, !UPT ;  /* 0x00003fff09097892 */ /* 0x000fe2000f8ec03f */
[----:B------:R-:W-:Y:S02]  /*2210*/  IADD3 R215, -R218, 0x8, -R215 ;  /* 0x00000008dad77810 */ /* 0x000fe40007ffe9d7 */
        /* <DEDUP_REMOVED lines=33> */
[----:B------:R-:W-:-:S02]  /*2430*/  FSEL R156, R165, -INF , !P0 ;  /* 0xff800000a59c7808 */ /* 0x000fc40004000000 */
[----:B------:R-:W-:Y:S02]  /*2440*/  ISETP.GT.OR P0, PT, R216, 0x20, !P1 ;  /* 0x00000020d800780c */ /* 0x000fe40004f04670 */
[C---:B------:R-:W-:Y:S01]  /*2450*/  ISETP.GE.AND P1, PT, R217.reuse, 0x21, PT ;  /* 0x00000021d900780c */ /* 0x040fe20003f26270 */
[----:B------:R-:W-:Y:S01]  /*2460*/  FFMA.FTZ R165, R156, UR18, -R15 ;  /* 0x000000129ca57c23 */ /* 0x000fe2000801080f */
[----:B------:R-:W-:Y:S01]  /*2470*/  FSEL R157, R168, -INF , !P0 ;  /* 0xff800000a89d7808 */ /* 0x000fe20004000000 */
[----:B------:R-:W-:Y:S01]  /*2480*/  MUFU.EX2 R16, R16 ;  /* 0x0000001000107308 */ /* 0x000fe20000000800 */
[----:B------:R-:W-:Y:S02]  /*2490*/  ISETP.GT.OR P0, PT, R216, 0x21, !P1 ;  /* 0x00000021d800780c */ /* 0x000fe40004f04670 */
[----:B------:R-:W-:Y:S01]  /*24a0*/  ISETP.GE.AND P1, PT, R217, 0x28, PT ;  /* 0x00000028d900780c */ /* 0x000fe20003f26270 */
[----:B------:R-:W-:Y:S01]  /*24b0*/  FFMA.FTZ R164, R157, UR18, -R8 ;  /* 0x000000129da47c23 */ /* 0x000fe20008010808 */
[----:B------:R-:W-:-:S02]  /*24c0*/  FSEL R156, R169, -INF , !P0 ;  /* 0xff800000a99c7808 */ /* 0x000fc40004000000 */
        /* <DEDUP_REMOVED lines=10> */
[----:B------:R-:W-:-:S02]  /*2570*/  WARPGROUP.DEPBAR.LE gsb0, 0x0 ;  /* 0x00008000000079c5 */ /* 0x000fc40000010000 */
[----:B------:R-:W-:Y:S01]  /*2580*/  WARPGROUP.ARRIVE ;  /* 0x00000000000079c5 */ /* 0x000fe20000000000 */
[----:B------:R-:W-:Y:S02]  /*2590*/  ISETP.GE.AND P1, PT, R156, RZ, PT ;  /* 0x000000ff9c00720c */ /* 0x000fe40003f26270 */
[----:B------:R-:W-:Y:S01]  /*25a0*/  FSEL R172, R173, -INF , !P0 ;  /* 0xff800000adac7808 */ /* 0x000fe20004000000 */
[----:B------:R-:W-:Y:S01]  /*25b0*/  MUFU.EX2 R165, R165 ;  /* 0x000000a500a57308 */ /* 0x000fe20000000800 */
[----:B------:R-:W-:Y:S01]  /*25c0*/  ISETP.GT.OR P0, PT, R214, RZ, !P1 ;  /* 0x000000ffd600720c */ /* 0x000fe20004f04670 */
[----:B------:R-:W-:Y:S01]  /*25d0*/  HGMMA.64x64x16.F32.BF16 R120, R196, gdesc[UR12], R120, gsb0 ;  /* 0x00e0000cc4787df0 */ /* 0x000fe20008001878 */
[----:B------:R-:W-:Y:S01]  /*25e0*/  UMOV UR14, UR12 ;  /* 0x0000000c000e7c82 */ /* 0x000fe20008000000 */
[----:B------:R-:W-:Y:S01]  /*25f0*/  UMOV UR15, 0x80000020 ;  /* 0x80000020000f7882 */ /* 0x000fe20000000000 */
[----:B------:R-:W-:Y:S01]  /*2600*/  UIADD3 UR12, UR10, 0x102, URZ ;  /* 0x000001020a0c7890 */ /* 0x000fe2000fffe03f */
[----:B------:R-:W-:Y:S01]  /*2610*/  ISETP.GE.AND P1, PT, R156, 0x1, PT ;  /* 0x000000019c00780c */ /* 0x000fe20003f26270 */
[----:B------:R-:W-:Y:S01]  /*2620*/  FFMA.FTZ R173, R172, UR18, -R7 ;  /* 0x00000012acad7c23 */ /* 0x000fe20008010807 */
[----:B------:R-:W-:Y:S01]  /*2630*/  FSEL R157, R154, -INF , !P0 ;  /* 0xff8000009a9d7808 */ /* 0x000fe20004000000 */
[----:B------:R-:W-:Y:S01]  /*2640*/  MUFU.EX2 R164, R164 ;  /* 0x000000a400a47308 */ /* 0x000fe20000000800 */
[----:B------:R-:W-:-:S02]  /*2650*/  ISETP.GT.OR P0, PT, R214, 0x1, !P1 ;  /* 0x00000001d600780c */ /* 0x000fc40004f04670 */
[----:B------:R-:W-:Y:S01]  /*2660*/  ISETP.GE.AND P1, PT, R156, 0x8, PT ;  /* 0x000000089c00780c */ /* 0x000fe20003f26270 */
[----:B------:R-:W-:Y:S01]  /*2670*/  FFMA.FTZ R157, R157, UR18, -R208 ;  /* 0x000000129d9d7c23 */ /* 0x000fe200080108d0 */
[----:B------:R-:W-:Y:S02]  /*2680*/  FSEL R154, R155, -INF , !P0 ;  /* 0xff8000009b9a7808 */ /* 0x000fe40004000000 */
[----:B------:R-:W-:Y:S01]  /*2690*/  ISETP.GT.OR P0, PT, R214, 0x8, !P1 ;  /* 0x00000008d600780c */ /* 0x000fe20004f04670 */
[----:B------:R4:W-:Y:S01]  /*26a0*/  MUFU.EX2 R172, R157 ;  /* 0x0000009d00ac7308 */ /* 0x0009e20000000800 */
[----:B------:R-:W-:Y:S01]  /*26b0*/  ISETP.GE.AND P1, PT, R156, 0x9, PT ;  /* 0x000000099c00780c */ /* 0x000fe20003f26270 */
[----:B------:R-:W-:Y:S01]  /*26c0*/  FFMA.FTZ R209, R154, UR18, -R209 ;  /* 0x000000129ad17c23 */ /* 0x000fe200080108d1 */
[----:B------:R-:W-:Y:S02]  /*26d0*/  FSEL R155, R158, -INF , !P0 ;  /* 0xff8000009e9b7808 */ /* 0x000fe40004000000 */
[----:B------:R-:W-:-:S02]  /*26e0*/  ISETP.GT.OR P0, PT, R214, 0x9, !P1 ;  /* 0x00000009d600780c */ /* 0x000fc40004f04670 */
[----:B------:R-:W-:Y:S01]  /*26f0*/  ISETP.GE.AND P1, PT, R156, 0x10, PT ;  /* 0x000000109c00780c */ /* 0x000fe20003f26270 */
[----:B------:R-:W-:Y:S01]  /*2700*/  FFMA.FTZ R20, R155, UR18, -R20 ;  /* 0x000000129b147c23 */ /* 0x000fe20008010814 */
[----:B------:R-:W-:Y:S01]  /*2710*/  FSEL R154, R159, -INF , !P0 ;  /* 0xff8000009f9a7808 */ /* 0x000fe20004000000 */
[----:B------:R-:W-:Y:S01]  /*2720*/  MUFU.EX2 R209, R209 ;  /* 0x000000d100d17308 */ /* 0x000fe20000000800 */
[----:B------:R-:W-:Y:S02]  /*2730*/  ISETP.GT.OR P0, PT, R214, 0x10, !P1 ;  /* 0x00000010d600780c */ /* 0x000fe40004f04670 */
[----:B------:R-:W-:Y:S01]  /*2740*/  ISETP.GE.AND P3, PT, R156, 0x18, PT ;  /* 0x000000189c00780c */ /* 0x000fe20003f66270 */
[----:B------:R-:W-:Y:S01]  /*2750*/  FFMA.FTZ R21, R154, UR18, -R21 ;  /* 0x000000129a157c23 */ /* 0x000fe20008010815 */
[----:B------:R-:W-:Y:S02]  /*2760*/  ISETP.GE.AND P2, PT, R156, 0x11, PT ;  /* 0x000000119c00780c */ /* 0x000fe40003f46270 */
[----:B------:R-:W-:Y:S01]  /*2770*/  FSEL R155, R162, -INF , !P0 ;  /* 0xff800000a29b7808 */ /* 0x000fe20004000000 */
[----:B------:R-:W-:Y:S01]  /*2780*/  MUFU.EX2 R20, R20 ;  /* 0x0000001400147308 */ /* 0x000fe20000000800 */
[----:B------:R-:W-:-:S02]  /*2790*/  ISETP.GT.OR P0, PT, R214, 0x18, !P3 ;  /* 0x00000018d600780c */ /* 0x000fc40005f04670 */
[----:B------:R-:W-:Y:S01]  /*27a0*/  ISETP.GT.OR P1, PT, R214, 0x11, !P2 ;  /* 0x00000011d600780c */ /* 0x000fe20005724670 */
[----:B------:R-:W-:Y:S01]  /*27b0*/  FFMA.FTZ R162, R155, UR18, -R210 ;  /* 0x000000129ba27c23 */ /* 0x000fe200080108d2 */
[----:B------:R-:W-:Y:S02]  /*27c0*/  FSEL R155, R166, -INF , !P0 ;  /* 0xff800000a69b7808 */ /* 0x000fe40004000000 */
[C---:B------:R-:W-:Y:S01]  /*27d0*/  ISETP.GE.AND P0, PT, R156.reuse, 0x19, PT ;  /* 0x000000199c00780c */ /* 0x040fe20003f06270 */
[----:B------:R-:W-:Y:S01]  /*27e0*/  MUFU.EX2 R21, R21 ;  /* 0x0000001500157308 */ /* 0x000fe20000000800 */
[----:B------:R-:W-:Y:S01]  /*27f0*/  FSEL R154, R163, -INF , !P1 ;  /* 0xff800000a39a7808 */ /* 0x000fe20004800000 */
[----:B------:R-:W-:Y:S01]  /*2800*/  FFMA.FTZ R166, R155, UR18, -R14 ;  /* 0x000000129ba67c23 */ /* 0x000fe2000801080e */
[C---:B------:R-:W-:Y:S02]  /*2810*/  ISETP.GE.AND P3, PT, R156.reuse, 0x21, PT ;  /* 0x000000219c00780c */ /* 0x040fe40003f66270 */
[----:B------:R-:W-:Y:S01]  /*2820*/  ISETP.GE.AND P1, PT, R156, 0x20, PT ;  /* 0x000000209c00780c */ /* 0x000fe20003f26270 */
[----:B------:R-:W-:Y:S01]  /*2830*/  FFMA.FTZ R163, R154, UR18, -R211 ;  /* 0x000000129aa37c23 */ /* 0x000fe200080108d3 */
[C---:B------:R-:W-:Y:S01]  /*2840*/  ISETP.GT.OR P0, PT, R214.reuse, 0x19, !P0 ;  /* 0x00000019d600780c */ /* 0x040fe20004704670 */
[----:B------:R-:W-:Y:S01]  /*2850*/  MUFU.EX2 R162, R162 ;  /* 0x000000a200a27308 */ /* 0x000fe20000000800 */
[----:B------:R-:W-:-:S02]  /*2860*/  ISETP.GT.OR P3, PT, R214, 0x21, !P3 ;  /* 0x00000021d600780c */ /* 0x000fc40005f64670 */
[----:B------:R-:W-:Y:S02]  /*2870*/  ISETP.GT.OR P1, PT, R214, 0x20, !P1 ;  /* 0x00000020d600780c */ /* 0x000fe40004f24670 */
[----:B------:R-:W-:Y:S02]  /*2880*/  FSEL R14, R167, -INF , !P0 ;  /* 0xff800000a70e7808 */ /* 0x000fe40004000000 */
[----:B------:R-:W-:Y:S01]  /*2890*/  FSEL R154, R171, -INF , !P3 ;  /* 0xff800000ab9a7808 */ /* 0x000fe20005800000 */
[----:B------:R-:W-:Y:S01]  /*28a0*/  MUFU.EX2 R163, R163 ;  /* 0x000000a300a37308 */ /* 0x000fe20000000800 */
[----:B------:R-:W-:Y:S01]  /*28b0*/  ISETP.GE.AND P5, PT, R156, 0x28, PT ;  /* 0x000000289c00780c */ /* 0x000fe20003fa6270 */
[----:B------:R-:W-:Y:S01]  /*28c0*/  FFMA.FTZ R211, R14, UR18, -R15 ;  /* 0x000000120ed37c23 */ /* 0x000fe2000801080f */
[----:B------:R-:W-:Y:S01]  /*28d0*/  FSEL R155, R170, -INF , !P1 ;  /* 0xff800000aa9b7808 */ /* 0x000fe20004800000 */
[----:B------:R-:W-:Y:S01]  /*28e0*/  FFMA.FTZ R158, R154, UR18, -R9 ;  /* 0x000000129a9e7c23 */ /* 0x000fe20008010809 */
[----:B------:R-:W-:-:S02]  /*28f0*/  ISETP.GE.AND P3, PT, R156, 0x29, PT ;  /* 0x000000299c00780c */ /* 0x000fc40003f66270 */
[----:B------:R-:W-:Y:S01]  /*2900*/  ISETP.GE.AND P2, PT, R217, 0x30, PT ;  /* 0x00000030d900780c */ /* 0x000fe20003f46270 */
[----:B------:R-:W-:Y:S01]  /*2910*/  FFMA.FTZ R167, R155, UR18, -R8 ;  /* 0x000000129ba77c23 */ /* 0x000fe20008010808 */
[----:B------:R-:W-:Y:S01]  /*2920*/  ISETP.GE.AND P4, PT, R217, 0x31, PT ;  /* 0x00000031d900780c */ /* 0x000fe20003f86270 */
[----:B------:R-:W-:Y:S01]  /*2930*/  MUFU.EX2 R166, R166 ;  /* 0x000000a600a67308 */ /* 0x000fe20000000800 */
[C---:B------:R-:W-:Y:S02]  /*2940*/  ISETP.GT.OR P5, PT, R214.reuse, 0x28, !P5 ;  /* 0x00000028d600780c */ /* 0x040fe40006fa4670 */
[----:B------:R-:W-:Y:S02]  /*2950*/  ISETP.GT.OR P3, PT, R214, 0x29, !P3 ;  /* 0x00000029d600780c */ /* 0x000fe40005f64670 */
[C---:B------:R-:W-:Y:S02]  /*2960*/  ISETP.GT.OR P2, PT, R216.reuse, 0x30, !P2 ;  /* 0x00000030d800780c */ /* 0x040fe40005744670 */
[----:B------:R-:W-:Y:S01]  /*2970*/  ISETP.GT.OR P4, PT, R216, 0x31, !P4 ;  /* 0x00000031d800780c */ /* 0x000fe20006784670 */
[----:B------:R-:W-:Y:S01]  /*2980*/  MUFU.EX2 R211, R211 ;  /* 0x000000d300d37308 */ /* 0x000fe20000000800 */
[----:B----4-:R-:W-:Y:S01]  /*2990*/  FSEL R157, R174, -INF , !P5 ;  /* 0xff800000ae9d7808 */ /* 0x010fe20006800000 */
[----:B------:R-:W-:-:S02]  /*29a0*/  WARPGROUP.DEPBAR.LE gsb0, 0x0 ;  /* 0x00008000000079c5 */ /* 0x000fc40000010000 */
[----:B------:R-:W-:Y:S01]  /*29b0*/  WARPGROUP.ARRIVE ;  /* 0x00000000000079c5 */ /* 0x000fe20000000000 */
[----:B------:R-:W-:Y:S01]  /*29c0*/  FSEL R170, R175, -INF , !P3 ;  /* 0xff800000afaa7808 */ /* 0x000fe20005800000 */
[----:B------:R-:W-:Y:S01]  /*29d0*/  FFMA.FTZ R175, R157, UR18, -R6 ;  /* 0x000000129daf7c23 */ /* 0x000fe20008010806 */
[----:B------:R-:W-:Y:S01]  /*29e0*/  FSEL R215, R176, -INF , !P2 ;  /* 0xff800000b0d77808 */ /* 0x000fe20005000000 */
[----:B------:R4:W-:Y:S01]  /*29f0*/  MUFU.EX2 R174, R158 ;  /* 0x0000009e00ae7308 */ /* 0x0009e20000000800 */
[----:B------:R-:W-:Y:S01]  /*2a00*/  FSEL R208, R177, -INF , !P4 ;  /* 0xff800000b1d07808 */ /* 0x000fe20006000000 */
[----:B------:R-:W-:Y:S01]  /*2a10*/  HGMMA.64x64x16.F32.BF16 R120, R188, gdesc[UR12], R120, gsb0 ;  /* 0x00e0000cbc787df0 */ /* 0x000fe20008001878 */
[----:B------:R-:W-:Y:S01]  /*2a20*/  UMOV UR14, UR12 ;  /* 0x0000000c000e7c82 */ /* 0x000fe20008000000 */
[----:B------:R-:W-:Y:S01]  /*2a30*/  UMOV UR15, 0x80000020 ;  /* 0x80000020000f7882 */ /* 0x000fe20000000000 */
[----:B------:R-:W-:Y:S01]  /*2a40*/  UIADD3 UR12, UR10, 0x200, URZ ;  /* 0x000002000a0c7890 */ /* 0x000fe2000fffe03f */
[C---:B------:R-:W-:Y:S01]  /*2a50*/  ISETP.GE.AND P2, PT, R156.reuse, 0x30, PT ;  /* 0x000000309c00780c */ /* 0x040fe20003f46270 */
[----:B------:R-:W-:Y:S01]  /*2a60*/  UIADD3 UR10, UR10, 0x202, URZ ;  /* 0x000002020a0a7890 */ /* 0x000fe2000fffe03f */
[----:B------:R-:W-:Y:S01]  /*2a70*/  ISETP.GE.AND P4, PT, R156, 0x31, PT ;  /* 0x000000319c00780c */ /* 0x000fe20003f86270 */
[----:B------:R-:W-:Y:S01]  /*2a80*/  FFMA.FTZ R218, R170, UR18, -R7 ;  /* 0x00000012aada7c23 */ /* 0x000fe20008010807 */
[----:B------:R-:W-:Y:S01]  /*2a90*/  ISETP.GE.AND P5, PT, R156, 0x38, PT ;  /* 0x000000389c00780c */ /* 0x000fe20003fa6270 */
[----:B------:R-:W-:Y:S01]  /*2aa0*/  FFMA.FTZ R208, R208, UR18, -R11 ;  /* 0x00000012d0d07c23 */ /* 0x000fe2000801080b */
[----:B------:R-:W-:Y:S01]  /*2ab0*/  ISETP.GE.AND P3, PT, R156, 0x39, PT ;  /* 0x000000399c00780c */ /* 0x000fe20003f66270 */
[----:B------:R-:W5:Y:S01]  /*2ac0*/  MUFU.EX2 R175, R175 ;  /* 0x000000af00af7308 */ /* 0x000f620000000800 */
[----:B------:R-:W-:-:S02]  /*2ad0*/  ISETP.GE.AND P1, PT, R217, 0x38, PT ;  /* 0x00000038d900780c */ /* 0x000fc40003f26270 */
[----:B------:R-:W-:Y:S02]  /*2ae0*/  ISETP.GE.AND P0, PT, R217, 0x39, PT ;  /* 0x00000039d900780c */ /* 0x000fe40003f06270 */
[----:B------:R-:W-:Y:S02]  /*2af0*/  ISETP.GT.OR P4, PT, R214, 0x31, !P4 ;  /* 0x00000031d600780c */ /* 0x000fe40006784670 */
[C---:B------:R-:W-:Y:S01]  /*2b00*/  ISETP.GT.OR P1, PT, R216.reuse, 0x38, !P1 ;  /* 0x00000038d800780c */ /* 0x040fe20004f24670 */
[----:B------:R-:W-:Y:S01]  /*2b10*/  MUFU.EX2 R169, R169 ;  /* 0x000000a900a97308 */ /* 0x000fe20000000800 */
[----:B------:R-:W-:Y:S02]  /*2b20*/  ISETP.GT.OR P0, PT, R216, 0x39, !P0 ;  /* 0x00000039d800780c */ /* 0x000fe40004704670 */
[C---:B------:R-:W-:Y:S02]  /*2b30*/  ISETP.GT.OR P2, PT, R214.reuse, 0x30, !P2 ;  /* 0x00000030d600780c */ /* 0x040fe40005744670 */
[----:B------:R-:W-:-:S02]  /*2b40*/  ISETP.GT.OR P5, PT, R214, 0x38, !P5 ;  /* 0x00000038d600780c */ /* 0x000fc40006fa4670 */
[----:B------:R-:W-:Y:S01]  /*2b50*/  ISETP.GT.OR P3, PT, R214, 0x39, !P3 ;  /* 0x00000039d600780c */ /* 0x000fe20005f64670 */
[----:B------:R-:W-:Y:S01]  /*2b60*/  MUFU.EX2 R168, R168 ;  /* 0x000000a800a87308 */ /* 0x000fe20000000800 */
[----:B------:R-:W-:Y:S02]  /*2b70*/  FSEL R214, R179, -INF , !P4 ;  /* 0xff800000b3d67808 */ /* 0x000fe40006000000 */
[----:B------:R-:W-:Y:S02]  /*2b80*/  FSEL R217, R180, -INF , !P1 ;  /* 0xff800000b4d97808 */ /* 0x000fe40004800000 */
[----:B------:R-:W-:Y:S01]  /*2b90*/  FSEL R210, R181, -INF , !P0 ;  /* 0xff800000b5d27808 */ /* 0x000fe20004000000 */
[----:B------:R-:W-:Y:S01]  /*2ba0*/  FFMA.FTZ R214, R214, UR18, -R11 ;  /* 0x00000012d6d67c23 */ /* 0x000fe2000801080b */
[----:B------:R-:W-:Y:S01]  /*2bb0*/  FSEL R181, R178, -INF , !P2 ;  /* 0xff800000b2b57808 */ /* 0x000fe20005000000 */
[----:B------:R-:W-:Y:S01]  /*2bc0*/  FFMA.FTZ R178, R215, UR18, -R10 ;  /* 0x00000012d7b27c23 */ /* 0x000fe2000801080a */
[----:B------:R-:W-:Y:S01]  /*2bd0*/  FSEL R179, R182, -INF , !P5 ;  /* 0xff800000b6b37808 */ /* 0x000fe20006800000 */
[----:B------:R-:W-:Y:S01]  /*2be0*/  FFMA.FTZ R182, R217, UR18, -R12 ;  /* 0x00000012d9b67c23 */ /* 0x000fe2000801080c */
[----:B------:R-:W-:Y:S01]  /*2bf0*/  FSEL R216, R183, -INF , !P3 ;  /* 0xff800000b7d87808 */ /* 0x000fe20005800000 */
[--C-:B------:R-:W-:Y:S01]  /*2c00*/  FFMA.FTZ R11, R210, UR18, -R13.reuse ;  /* 0x00000012d20b7c23 */ /* 0x100fe2000801080d */
[----:B------:R-:W2:Y:S01]  /*2c10*/  MUFU.EX2 R180, R218 ;  /* 0x000000da00b47308 */ /* 0x000ea20000000800 */
[----:B------:R-:W-:Y:S01]  /*2c20*/  FFMA.FTZ R10, R181, UR18, -R10 ;  /* 0x00000012b50a7c23 */ /* 0x000fe2000801080a */
[----:B------:R-:W-:Y:S01]  /*2c30*/  FFMA.FTZ R12, R179, UR18, -R12 ;  /* 0x00000012b30c7c23 */ /* 0x000fe2000801080c */
[----:B------:R-:W-:-:S05]  /*2c40*/  FFMA.FTZ R13, R216, UR18, -R13 ;  /* 0x00000012d80d7c23 */ /* 0x000fca000801080d */
[----:B------:R-:W-:Y:S08]  /*2c50*/  MUFU.EX2 R173, R173 ;  /* 0x000000ad00ad7308 */ /* 0x000ff00000000800 */
[----:B------:R-:W2:Y:S08]  /*2c60*/  MUFU.EX2 R167, R167 ;  /* 0x000000a700a77308 */ /* 0x000eb00000000800 */
[----:B------:R-:W2:Y:S08]  /*2c70*/  MUFU.EX2 R178, R178 ;  /* 0x000000b200b27308 */ /* 0x000eb00000000800 */
[----:B------:R-:W-:Y:S01]  /*2c80*/  MUFU.EX2 R10, R10 ;  /* 0x0000000a000a7308 */ /* 0x000fe20000000800 */
[----:B------:R-:W-:-:S02]  /*2c90*/  WARPGROUP.DEPBAR.LE gsb0, 0x0 ;  /* 0x00008000000079c5 */ /* 0x000fc40000010000 */
[----:B------:R-:W-:-:S05]  /*2ca0*/  WARPGROUP.ARRIVE ;  /* 0x00000000000079c5 */ /* 0x000fca0000000000 */
[----:B------:R-:W-:Y:S01]  /*2cb0*/  MUFU.EX2 R182, R182 ;  /* 0x000000b600b67308 */ /* 0x000fe20000000800 */
[----:B------:R-:W-:Y:S01]  /*2cc0*/  HGMMA.64x64x16.F32.BF16 R120, R200, gdesc[UR12], R120, gsb0 ;  /* 0x00e0000cc8787df0 */ /* 0x000fe20008001878 */
[----:B------:R-:W-:Y:S01]  /*2cd0*/  UMOV UR14, UR12 ;  /* 0x0000000c000e7c82 */ /* 0x000fe20008000000 */
[----:B------:R-:W-:-:S05]  /*2ce0*/  UMOV UR15, 0x80000020 ;  /* 0x80000020000f7882 */ /* 0x000fca0000000000 */
[----:B------:R-:W-:Y:S01]  /*2cf0*/  MUFU.EX2 R12, R12 ;  /* 0x0000000c000c7308 */ /* 0x000fe20000000800 */
[----:B------:R-:W-:-:S07]  /*2d00*/  UIADD3 UR12, UR8, 0xc0, URZ ;  /* 0x000000c0080c7890 */ /* 0x000fce000fffe03f */
[----:B------:R-:W-:Y:S08]  /*2d10*/  MUFU.EX2 R11, R11 ;  /* 0x0000000b000b7308 */ /* 0x000ff00000000800 */
[----:B------:R-:W-:Y:S01]  /*2d20*/  MUFU.EX2 R13, R13 ;  /* 0x0000000d000d7308 */ /* 0x000fe20000000800 */
[----:B------:R-:W-:Y:S02]  /*2d30*/  WARPGROUP.DEPBAR.LE gsb0, 0x0 ;  /* 0x00008000000079c5 */ /* 0x000fe40000010000 */
[----:B------:R-:W-:-:S06]  /*2d40*/  WARPGROUP.ARRIVE ;  /* 0x00000000000079c5 */ /* 0x000fcc0000000000 */
[----:B------:R-:W-:Y:S01]  /*2d50*/  HGMMA.64x64x16.F32.BF16 R120, R192, gdesc[UR12], R120, gsb0 ;  /* 0x00e0000cc0787df0 */ /* 0x000fe20008001878 */
[----:B------:R-:W-:Y:S01]  /*2d60*/  UMOV UR14, UR12 ;  /* 0x0000000c000e7c82 */ /* 0x000fe20008000000 */
[----:B------:R-:W-:Y:S01]  /*2d70*/  UMOV UR15, 0x80000020 ;  /* 0x80000020000f7882 */ /* 0x000fe20000000000 */
        /* <DEDUP_REMOVED lines=10> */
[----:B------:R-:W2:Y:S04]  /*2e20*/  LDS.64 R6, [R212+0x1e2a0] ;  /* 0x01e2a000d4067984 */ /* 0x000ea80000000a00 */
[----:B----4-:R-:W4:Y:S04]  /*2e30*/  LDS.64 R158, [R212+0x1e280] ;  /* 0x01e28000d49e7984 */ /* 0x010f280000000a00 */
[----:B------:R-:W4:Y:S04]  /*2e40*/  LDS.64 R170, [R212+0x1e2c0] ;  /* 0x01e2c000d4aa7984 */ /* 0x000f280000000a00 */
[----:B------:R-:W4:Y:S01]  /*2e50*/  LDS.64 R176, [R212+0x1e2e0] ;  /* 0x01e2e000d4b07984 */ /* 0x000f220000000a00 */
[--C-:B-1----:R-:W-:Y:S01]  /*2e60*/  FADD.FTZ R179, R120, -R14.reuse ;  /* 0x8000000e78b37221 */ /* 0x102fe20000010000 */
[----:B------:R-:W-:Y:S01]  /*2e70*/  FADD.FTZ R181, R122, -R14 ;  /* 0x8000000e7ab57221 */ /* 0x000fe20000010000 */
[--C-:B------:R-:W-:Y:S01]  /*2e80*/  FADD.FTZ R14, R121, -R15.reuse ;  /* 0x8000000f790e7221 */ /* 0x100fe20000010000 */
[----:B------:R-:W-:Y:S01]  /*2e90*/  FADD.FTZ R120, R123, -R15 ;  /* 0x8000000f7b787221 */ /* 0x000fe20000010000 */
[--C-:B---3--:R-:W-:Y:S01]  /*2ea0*/  FADD.FTZ R121, R124, -R8.reuse ;  /* 0x800000087c797221 */ /* 0x108fe20000010000 */
[----:B------:R-:W-:Y:S01]  /*2eb0*/  FADD.FTZ R183, R126, -R8 ;  /* 0x800000087eb77221 */ /* 0x000fe20000010000 */
[--C-:B------:R-:W-:Y:S01]  /*2ec0*/  FADD.FTZ R8, R125, -R9.reuse ;  /* 0x800000097d087221 */ /* 0x100fe20000010000 */
[----:B------:R-:W-:Y:S01]  /*2ed0*/  FADD.FTZ R124, R127, -R9 ;  /* 0x800000097f7c7221 */ /* 0x000fe20000010000 */
[----:B------:R-:W-:Y:S01]  /*2ee0*/  MUFU.EX2 R15, R214 ;  /* 0x000000d6000f7308 */ /* 0x000fe20000000800 */
[--C-:B-----5:R-:W-:Y:S01]  /*2ef0*/  FADD.FTZ R123, R128, -R154.reuse ;  /* 0x8000009a807b7221 */ /* 0x120fe20000010000 */
[----:B------:R-:W-:Y:S01]  /*2f00*/  FMUL.FTZ R121, R22, R121 ;  /* 0x0000007916797220 */ /* 0x000fe20000410000 */
[----:B------:R-:W-:Y:S01]  /*2f10*/  FMUL.FTZ R8, R213, R8 ;  /* 0x00000008d5087220 */ /* 0x000fe20000410000 */
[----:B--2---:R-:W-:Y:S01]  /*2f20*/  FADD.FTZ R128, R133, -R157 ;  /* 0x8000009d85807221 */ /* 0x004fe20000010000 */
[--C-:B------:R-:W-:Y:S01]  /*2f30*/  FADD.FTZ R126, R131, -R155.reuse ;  /* 0x8000009b837e7221 */ /* 0x100fe20000010000 */
[----:B------:R-:W-:Y:S01]  /*2f40*/  FADD.FTZ R125, R130, -R154 ;  /* 0x8000009a827d7221 */ /* 0x000fe20000010000 */
[----:B------:R-:W-:Y:S01]  /*2f50*/  FADD.FTZ R122, R129, -R155 ;  /* 0x8000009b817a7221 */ /* 0x000fe20000010000 */
[----:B------:R-:W1:Y:S01]  /*2f60*/  MUFU.EX2 R9, R208 ;  /* 0x000000d000097308 */ /* 0x000e620000000800 */
[--C-:B------:R-:W-:Y:S01]  /*2f70*/  FADD.FTZ R133, R140, -R6.reuse ;  /* 0x800000068c857221 */ /* 0x100fe20000010000 */
[----:B------:R-:W-:Y:S01]  /*2f80*/  FADD.FTZ R6, R142, -R6 ;  /* 0x800000068e067221 */ /* 0x000fe20000010000 */
[----:B------:R-:W-:Y:S01]  /*2f90*/  FADD.FTZ R143, R143, -R7 ;  /* 0x800000078f8f7221 */ /* 0x000fe20000010000 */
[--C-:B----4-:R-:W-:Y:S01]  /*2fa0*/  FADD.FTZ R131, R136, -R158.reuse ;  /* 0x8000009e88837221 */ /* 0x110fe20000010000 */
[----:B------:R-:W-:Y:S01]  /*2fb0*/  FADD.FTZ R138, R138, -R158 ;  /* 0x8000009e8a8a7221 */ /* 0x000fe20000010000 */
[----:B------:R-:W-:Y:S01]  /*2fc0*/  F2FP.BF16.F32.PACK_AB R158, R8, R121 ;  /* 0x00000079089e723e */ /* 0x000fe200000010ff */
[--C-:B------:R-:W-:Y:S01]  /*2fd0*/  FADD.FTZ R127, R132, -R156.reuse ;  /* 0x8000009c847f7221 */ /* 0x100fe20000010000 */
[----:B------:R-:W-:Y:S01]  /*2fe0*/  FADD.FTZ R129, R134, -R156 ;  /* 0x8000009c86817221 */ /* 0x000fe20000010000 */
[----:B------:R-:W-:Y:S01]  /*2ff0*/  FADD.FTZ R130, R135, -R157 ;  /* 0x8000009d87827221 */ /* 0x000fe20000010000 */
[----:B------:R-:W-:Y:S01]  /*3000*/  FMUL.FTZ R6, R175, R6 ;  /* 0x00000006af067220 */ /* 0x000fe20000410000 */
[----:B------:R-:W-:Y:S01]  /*3010*/  FMUL.FTZ R143, R180, R143 ;  /* 0x0000008fb48f7220 */ /* 0x000fe20000410000 */
[----:B------:R-:W-:-:S02]  /*3020*/  IMAD.U32 R8, RZ, RZ, UR5 ;  /* 0x00000005ff087e24 */ /* 0x000fc4000f8e00ff */
[--C-:B------:R-:W-:Y:S01]  /*3030*/  FADD.FTZ R134, R137, -R159.reuse ;  /* 0x8000009f89867221 */ /* 0x100fe20000010000 */
[----:B------:R-:W-:Y:S01]  /*3040*/  FADD.FTZ R139, R139, -R159 ;  /* 0x8000009f8b8b7221 */ /* 0x000fe20000010000 */
[----:B------:R-:W-:Y:S01]  /*3050*/  FADD.FTZ R132, R141, -R7 ;  /* 0x800000078d847221 */ /* 0x000fe20000010000 */
[----:B------:R-:W-:Y:S01]  /*3060*/  FADD.FTZ R140, R145, -R171 ;  /* 0x800000ab918c7221 */ /* 0x000fe20000010000 */
[----:B------:R-:W-:Y:S01]  /*3070*/  FADD.FTZ R142, R149, -R177 ;  /* 0x800000b1958e7221 */ /* 0x000fe20000010000 */
[--C-:B------:R-:W-:Y:S01]  /*3080*/  FADD.FTZ R135, R144, -R170.reuse ;  /* 0x800000aa90877221 */ /* 0x100fe20000010000 */
[----:B------:R-:W-:Y:S01]  /*3090*/  FADD.FTZ R7, R146, -R170 ;  /* 0x800000aa92077221 */ /* 0x000fe20000010000 */
[----:B------:R-:W-:Y:S01]  /*30a0*/  FADD.FTZ R136, R147, -R171 ;  /* 0x800000ab93887221 */ /* 0x000fe20000010000 */
[--C-:B------:R-:W-:Y:S01]  /*30b0*/  FADD.FTZ R137, R148, -R176.reuse ;  /* 0x800000b094897221 */ /* 0x100fe20000010000 */
        /* <DEDUP_REMOVED lines=51> */
[----:B------:R-:W-:Y:S01]  /*33f0*/  IMAD R6, R23, 0x1000, R18 ;  /* 0x0000100017067824 */ /* 0x000fe200078e0212 */
        /* <DEDUP_REMOVED lines=11> */
[----:B------:R-:W-:Y:S01]  /*34b0*/  UMOV UR11, 0x80000020 ;  /* 0x80000020000b7882 */ /* 0x000fe20000000000 */
[----:B------:R-:W-:Y:S02]  /*34c0*/  WARPGROUP.DEPBAR.LE gsb0, 0x0 ;  /* 0x00008000000079c5 */ /* 0x000fe40000010000 */
[----:B------:R-:W-:Y:S02]  /*34d0*/  F2FP.BF16.F32.PACK_AB R120, R161, R16 ;  /* 0x00000010a178723e */ /* 0x000fe400000010ff */
[----:B------:R-:W-:-:S02]  /*34e0*/  F2FP.BF16.F32.PACK_AB R121, R163, R162 ;  /* 0x000000a2a379723e */ /* 0x000fc400000010ff */
[----:B------:R-:W-:Y:S02]  /*34f0*/  F2FP.BF16.F32.PACK_AB R122, R165, R160 ;  /* 0x000000a0a57a723e */ /* 0x000fe400000010ff */
[----:B------:R-:W-:Y:S02]  /*3500*/  F2FP.BF16.F32.PACK_AB R123, R211, R166 ;  /* 0x000000a6d37b723e */ /* 0x000fe400000010ff */
[----:B------:R-:W-:Y:S02]  /*3510*/  F2FP.BF16.F32.PACK_AB R165, R174, R167 ;  /* 0x000000a7aea5723e */ /* 0x000fe400000010ff */
[----:B------:R-:W-:Y:S01]  /*3520*/  WARPGROUP.ARRIVE ;  /* 0x00000000000079c5 */ /* 0x000fe20000000000 */
[----:B------:R-:W-:Y:S02]  /*3530*/  F2FP.BF16.F32.PACK_AB R166, R173, R168 ;  /* 0x000000a8ada6723e */ /* 0x000fe400000010ff */
[----:B------:R-:W-:Y:S02]  /*3540*/  F2FP.BF16.F32.PACK_AB R167, R180, R175 ;  /* 0x000000afb4a7723e */ /* 0x000fe400000010ff */
[----:B------:R-:W-:Y:S01]  /*3550*/  F2FP.BF16.F32.PACK_AB R180, R9, R178 ;  /* 0x000000b209b4723e */ /* 0x000fe200000010ff */
        /* <DEDUP_REMOVED lines=8> */
[----:B------:R-:W-:-:S06]  /*35e0*/  WARPGROUP.ARRIVE ;  /* 0x00000000000079c5 */ /* 0x000fcc0000000000 */
        /* <DEDUP_REMOVED lines=169> */
.L_x_4412:
        /* <DEDUP_REMOVED lines=44> */
.L_x_4413:
        /* <DEDUP_REMOVED lines=62> */
.L_x_4395:
        /* <DEDUP_REMOVED lines=23> */
.L_x_4416:
        /* <DEDUP_REMOVED lines=20> */
.L_x_4417:
        /* <DEDUP_REMOVED lines=18> */
.L_x_4418:
        /* <DEDUP_REMOVED lines=18> */
.L_x_4419:
        /* <DEDUP_REMOVED lines=149> */
.L_x_4421:
[----:B------:R-:W-:Y:S05]  /*5560*/  BSYNC B0 ;  /* 0x0000000000007941 */ /* 0x000fea0003800000 */
.L_x_4420:
[----:B------:R-:W-:-:S04]  /*5570*/  DEPBAR.LE SB0, 0x0 ;  /* 0x000080000000791a */ /* 0x000fc80000000000 */
[----:B------:R-:W-:Y:S05]  /*5580*/  EXIT ;  /* 0x000000000000794d */ /* 0x000fea0003800000 */
.L_x_4415:
        /* <DEDUP_REMOVED lines=61> */
.L_x_4423:
[----:B------:R-:W-:Y:S05]  /*5960*/  BSYNC B0 ;  /* 0x0000000000007941 */ /* 0x000fea0003800000 */
.L_x_4422:
        /* <DEDUP_REMOVED lines=20> */
.L_x_4425:
[----:B------:R-:W-:Y:S05]  /*5ab0*/  BSYNC B0 ;  /* 0x0000000000007941 */ /* 0x000fea0003800000 */
.L_x_4424:
        /* <DEDUP_REMOVED lines=18> */
.L_x_4427:
[----:B------:R-:W-:Y:S05]  /*5be0*/  BSYNC B0 ;  /* 0x0000000000007941 */ /* 0x000fea0003800000 */
.L_x_4426:
        /* <DEDUP_REMOVED lines=22> */
.L_x_4429:
[----:B------:R-:W-:Y:S05]  /*5d50*/  BSYNC B0 ;  /* 0x0000000000007941 */ /* 0x000fea0003800000 */
.L_x_4428:
[----:B------:R-:W-:Y:S05]  /*5d60*/  EXIT ;  /* 0x000000000000794d */ /* 0x000fea0003800000 */
.L_x_4392:
        /* <DEDUP_REMOVED lines=34> */
.L_x_4433:
[----:B------:R-:W-:-:S05]  /*5f90*/  UMOV UR11, UR5 ;  /* 0x00000005000b7c82 */ /* 0x000fca0008000000 */
.L_x_4434:
        /* <DEDUP_REMOVED lines=48> */
.L_x_4439:
[----:B------:R-:W2:Y:S04]  /*62a0*/  LDG.E.STRONG.GPU R0, desc[UR46][R2.64] ;  /* 0x0000002e02007981 */ /* 0x000ea8000c1ef900 */
[----:B--2---:R-:W-:Y:S01]  /*62b0*/  CCTL.IVALL ;  /* 0x00000000ff00798f */ /* 0x004fe20002000000 */
[----:B------:R-:W-:Y:S05]  /*62c0*/  YIELD ;  /* 0x0000000000007946 */ /* 0x000fea0003800000 */
[----:B------:R-:W-:-:S13]  /*62d0*/  ISETP.NE.AND P1, PT, R0, UR23, PT ;  /* 0x0000001700007c0c */ /* 0x000fda000bf25270 */
[----:B------:R-:W-:Y:S05]  /*62e0*/  @P1 BRA `(.L_x_4439) ;  /* 0xfffffffc00ec1947 */ /* 0x000fea000383ffff */
.L_x_4438:
[----:B------:R-:W-:Y:S05]  /*62f0*/  BSYNC B1 ;  /* 0x0000000000017941 */ /* 0x000fea0003800000 */
.L_x_4437:
[----:B------:R-:W-:-:S03]  /*6300*/  UMOV UR4, 0xffffffff ;  /* 0xffffffff00047882 */ /* 0x000fc60000000000 */
[----:B------:R-:W-:Y:S05]  /*6310*/  BRA.DIV UR4, `(.L_x_4440) ;  /* 0x0000003e04947947 */ /* 0x000fea000b800000 */
[----:B------:R-:W-:Y:S01]  /*6320*/  NOP ;  /* 0x0000000000007918 */ /* 0x000fe20000000000 */
.L_x_4517:
        /* <DEDUP_REMOVED lines=22> */
.L_x_4442:
[----:B------:R-:W-:Y:S05]  /*6490*/  BSYNC B1 ;  /* 0x0000000000017941 */ /* 0x000fea0003800000 */
.L_x_4441:
        /* <DEDUP_REMOVED lines=20> */
.L_x_4444:
[----:B------:R-:W-:Y:S05]  /*65e0*/  BSYNC B1 ;  /* 0x0000000000017941 */ /* 0x000fea0003800000 */
.L_x_4443:
[----:B------:R-:W-:Y:S06]  /*65f0*/  BAR.ARV 0xa, 0xa0 ;  /* 0x0282800000007b1d */ /* 0x000fec0000002000 */
[----:B------:R-:W-:Y:S04]  /*6600*/  BSSY B1, `(.L_x_4445) ;  /* 0x0000003000017945 */ /* 0x000fe80003800000 */
[----:B------:R-:W-:Y:S05]  /*6610*/  @!P0 BRA `(.L_x_4446) ;  /* 0x0000000000048947 */ /* 0x000fea0003800000 */
[----:B------:R-:W-:-:S04]  /*6620*/  DEPBAR.LE SB0, 0x0 ;  /* 0x000080000000791a */ /* 0x000fc80000000000 */
.L_x_4446:
[----:B------:R-:W-:Y:S05]  /*6630*/  BSYNC B1 ;  /* 0x0000000000017941 */ /* 0x000fea0003800000 */
.L_x_4445:
        /* <DEDUP_REMOVED lines=19> */
.L_x_4448:
[----:B------:R-:W-:Y:S05]  /*6770*/  BSYNC B1 ;  /* 0x0000000000017941 */ /* 0x000fea0003800000 */
.L_x_4447:
[----:B------:R-:W-:Y:S01]  /*6780*/  UIADD3 UR18, UR6, 0x1, URZ ;  /* 0x0000000106127890 */ /* 0x000fe2000fffe03f */
[----:B------:R-:W-:Y:S11]  /*6790*/  BRA `(.L_x_4449) ;  /* 0x0000000000047947 */ /* 0x000ff60003800000 */
.L_x_4436:
[----:B------:R-:W-:-:S05]  /*67a0*/  UMOV UR18, UR6 ;  /* 0x0000000600127c82 */ /* 0x000fca0008000000 */
.L_x_4449:
        /* <DEDUP_REMOVED lines=12> */
.L_x_4474:
        /* <DEDUP_REMOVED lines=11> */
.L_x_4452:
[----:B------:R-:W2:Y:S04]  /*6920*/  LDG.E.STRONG.GPU R0, desc[UR46][R2.64] ;  /* 0x0000002e02007981 */ /* 0x000ea8000c1ef900 */
[----:B--2---:R-:W-:Y:S01]  /*6930*/  CCTL.IVALL ;  /* 0x00000000ff00798f */ /* 0x004fe20002000000 */
[----:B------:R-:W-:Y:S05]  /*6940*/  YIELD ;  /* 0x0000000000007946 */ /* 0x000fea0003800000 */
[----:B------:R-:W-:-:S13]  /*6950*/  ISETP.NE.AND P1, PT, R0, UR23, PT ;  /* 0x0000001700007c0c */ /* 0x000fda000bf25270 */
[----:B------:R-:W-:Y:S05]  /*6960*/  @P1 BRA `(.L_x_4452) ;  /* 0xfffffffc00ec1947 */ /* 0x000fea000383ffff */
.L_x_4451:
[----:B------:R-:W-:Y:S05]  /*6970*/  BSYNC B1 ;  /* 0x0000000000017941 */ /* 0x000fea0003800000 */
.L_x_4450:
[----:B------:R-:W-:-:S03]  /*6980*/  UMOV UR16, 0xffffffff ;  /* 0xffffffff00107882 */ /* 0x000fc60000000000 */
[----:B------:R-:W-:Y:S05]  /*6990*/  BRA.DIV UR16, `(.L_x_4453) ;  /* 0x0000003a10107947 */ /* 0x000fea000b800000 */
[----:B------:R-:W-:Y:S01]  /*69a0*/  NOP ;  /* 0x0000000000007918 */ /* 0x000fe20000000000 */
.L_x_4520:
        /* <DEDUP_REMOVED lines=19> */
.L_x_4455:
[----:B------:R-:W-:Y:S05]  /*6ae0*/  BSYNC B1 ;  /* 0x0000000000017941 */ /* 0x000fea0003800000 */
.L_x_4454:
        /* <DEDUP_REMOVED lines=15> */
.L_x_4457:
[----:B------:R-:W-:Y:S05]  /*6be0*/  BSYNC B1 ;  /* 0x0000000000017941 */ /* 0x000fea0003800000 */
.L_x_4456:
[----:B------:R-:W-:Y:S06]  /*6bf0*/  BAR.ARV 0xa, 0xa0 ;  /* 0x0282800000007b1d */ /* 0x000fec0000002000 */
[----:B------:R-:W-:Y:S04]  /*6c00*/  BSSY B1, `(.L_x_4458) ;  /* 0x0000003000017945 */ /* 0x000fe80003800000 */
[----:B------:R-:W-:Y:S05]  /*6c10*/  @!P0 BRA `(.L_x_4459) ;  /* 0x0000000000048947 */ /* 0x000fea0003800000 */
[----:B------:R-:W-:-:S04]  /*6c20*/  DEPBAR.LE SB0, 0x0 ;  /* 0x000080000000791a */ /* 0x000fc80000000000 */
.L_x_4459:
[----:B------:R-:W-:Y:S05]  /*6c30*/  BSYNC B1 ;  /* 0x0000000000017941 */ /* 0x000fea0003800000 */
.L_x_4458:
        /* <DEDUP_REMOVED lines=19> */
.L_x_4461:
[----:B------:R-:W-:Y:S05]  /*6d70*/  BSYNC B1 ;  /* 0x0000000000017941 */ /* 0x000fea0003800000 */
.L_x_4460:
        /* <DEDUP_REMOVED lines=9> */
.L_x_4464:
[----:B------:R-:W2:Y:S04]  /*6e10*/  LDG.E.STRONG.GPU R0, desc[UR46][R2.64] ;  /* 0x0000002e02007981 */ /* 0x000ea8000c1ef900 */
[----:B--2---:R-:W-:Y:S01]  /*6e20*/  CCTL.IVALL ;  /* 0x00000000ff00798f */ /* 0x004fe20002000000 */
[----:B------:R-:W-:Y:S05]  /*6e30*/  YIELD ;  /* 0x0000000000007946 */ /* 0x000fea0003800000 */
[----:B------:R-:W-:-:S13]  /*6e40*/  ISETP.NE.AND P1, PT, R0, UR23, PT ;  /* 0x0000001700007c0c */ /* 0x000fda000bf25270 */
[----:B------:R-:W-:Y:S05]  /*6e50*/  @P1 BRA `(.L_x_4464) ;  /* 0xfffffffc00ec1947 */ /* 0x000fea000383ffff */
.L_x_4463:
[----:B------:R-:W-:Y:S05]  /*6e60*/  BSYNC B1 ;  /* 0x0000000000017941 */ /* 0x000fea0003800000 */
.L_x_4462:
[----:B------:R-:W-:-:S03]  /*6e70*/  UMOV UR12, 0xffffffff ;  /* 0xffffffff000c7882 */ /* 0x000fc60000000000 */
[----:B------:R-:W-:Y:S05]  /*6e80*/  BRA.DIV UR12, `(.L_x_4465) ;  /* 0x000000320cf07947 */ /* 0x000fea000b800000 */
[----:B------:R-:W-:Y:S01]  /*6e90*/  NOP ;  /* 0x0000000000007918 */ /* 0x000fe20000000000 */
.L_x_4523:
        /* <DEDUP_REMOVED lines=15> */
.L_x_4467:
[----:B------:R-:W-:Y:S05]  /*6f90*/  BSYNC B1 ;  /* 0x0000000000017941 */ /* 0x000fea0003800000 */
.L_x_4466:
        /* <DEDUP_REMOVED lines=15> */
.L_x_4469:
[----:B------:R-:W-:Y:S05]  /*7090*/  BSYNC B1 ;  /* 0x0000000000017941 */ /* 0x000fea0003800000 */
.L_x_4468:
[----:B------:R-:W-:Y:S06]  /*70a0*/  BAR.ARV 0xa, 0xa0 ;  /* 0x0282800000007b1d */ /* 0x000fec0000002000 */
[----:B------:R-:W-:Y:S04]  /*70b0*/  BSSY B1, `(.L_x_4470) ;  /* 0x0000003000017945 */ /* 0x000fe80003800000 */
[----:B------:R-:W-:Y:S05]  /*70c0*/  @!P0 BRA `(.L_x_4471) ;  /* 0x0000000000048947 */ /* 0x000fea0003800000 */
[----:B------:R-:W-:-:S04]  /*70d0*/  DEPBAR.LE SB0, 0x0 ;  /* 0x000080000000791a */ /* 0x000fc80000000000 */
.L_x_4471:
[----:B------:R-:W-:Y:S05]  /*70e0*/  BSYNC B1 ;  /* 0x0000000000017941 */ /* 0x000fea0003800000 */
.L_x_4470:
        /* <DEDUP_REMOVED lines=19> */
.L_x_4473:
[----:B------:R-:W-:Y:S05]  /*7220*/  BSYNC B1 ;  /* 0x0000000000017941 */ /* 0x000fea0003800000 */
.L_x_4472:
[----:B------:R-:W-:Y:S02]  /*7230*/  UIADD3 UR6, UR6, 0x2, URZ ;  /* 0x0000000206067890 */ /* 0x000fe4000fffe03f */
[----:B------:R-:W-:Y:S02]  /*7240*/  UIADD3 UR4, UR4, 0x3000, URZ ;  /* 0x0000300004047890 */ /* 0x000fe4000fffe03f */
[----:B------:R-:W-:-:S06]  /*7250*/  UISETP.GE.AND UP0, UPT, UR6, UR11, UPT ;  /* 0x0000000b0600728c */ /* 0x000fcc000bf06270 */
[----:B------:R-:W-:-:S13]  /*7260*/  PLOP3.LUT P1, PT, PT, PT, UP0, 0x80, 0x0 ;  /* 0x000000000000781c */ /* 0x000fda0003f2f008 */
[----:B------:R-:W-:Y:S05]  /*7270*/  @!P1 BRA `(.L_x_4474) ;  /* 0xfffffff4007c9947 */ /* 0x000fea000383ffff */
.L_x_4435:
        /* <DEDUP_REMOVED lines=41> */
.L_x_4477:
[----:B------:R-:W-:Y:S05]  /*7510*/  BSYNC B1 ;  /* 0x0000000000017941 */ /* 0x000fea0003800000 */
.L_x_4476:
[----:B------:R-:W-:Y:S05]  /*7520*/  BRA `(.L_x_4478) ;  /* 0x0000000000047947 */ /* 0x000fea0003800000 */
.L_x_4475:
[----:B------:R-:W-:-:S05]  /*7530*/  UMOV UR4, UR6 ;  /* 0x0000000600047c82 */ /* 0x000fca0008000000 */
.L_x_4478:
        /* <DEDUP_REMOVED lines=11> */
.L_x_4483:
        /* <DEDUP_REMOVED lines=24> */
.L_x_4480:
[----:B------:R-:W-:Y:S05]  /*7770*/  BSYNC B1 ;  /* 0x0000000000017941 */ /* 0x000fea0003800000 */
.L_x_4479:
        /* <DEDUP_REMOVED lines=24> */
.L_x_4482:
[----:B------:R-:W-:Y:S05]  /*7900*/  BSYNC B1 ;  /* 0x0000000000017941 */ /* 0x000fea0003800000 */
.L_x_4481:
[----:B------:R-:W-:Y:S02]  /*7910*/  UIADD3 UR11, UR11, 0x2, URZ ;  /* 0x000000020b0b7890 */ /* 0x000fe4000fffe03f */
[----:B------:R-:W-:Y:S02]  /*7920*/  ULEA UR8, UR18, UR8, 0x1 ;  /* 0x0000000812087291 */ /* 0x000fe4000f8e083f */
[----:B------:R-:W-:Y:S02]  /*7930*/  ULEA UR9, UR18, UR9, 0x1 ;  /* 0x0000000912097291 */ /* 0x000fe4000f8e083f */
[----:B------:R-:W-:-:S13]  /*7940*/  ISETP.NE.AND P0, PT, RZ, UR11, PT ;  /* 0x0000000bff007c0c */ /* 0x000fda000bf05270 */
[----:B------:R-:W-:Y:S05]  /*7950*/  @!P0 BRA `(.L_x_4432) ;  /* 0x0000002400988947 */ /* 0x000fea0003800000 */
[----:B------:R-:W-:Y:S05]  /*7960*/  BRA `(.L_x_4483) ;  /* 0xfffffffc00207947 */ /* 0x000fea000383ffff */
.L_x_4431:
        /* <DEDUP_REMOVED lines=33> */
.L_x_4485:
        /* <DEDUP_REMOVED lines=43> */
.L_x_4524:
        /* <DEDUP_REMOVED lines=15> */
.L_x_4488:
        /* <DEDUP_REMOVED lines=128> */
.L_x_4499:
[----:B--234-:R-:W-:-:S04]  /*8720*/  SHF.L.U32 R21, R11, 0x1f, RZ ;  /* 0x0000001f0b157819 */ /* 0x01cfc800000006ff */
[----:B------:R-:W1:Y:S02]  /*8730*/  SYNCS.PHASECHK.TRANS64.TRYWAIT P1, [R16+URZ+0x26840], R21 ;  /* 0x02684015100075a7 */ /* 0x000e64000802017f */
[----:B-1----:R-:W-:Y:S05]  /*8740*/  @!P1 BRA `(.L_x_4491) ;  /* 0x0000001800f09947 */ /* 0x002fea0003800000 */
.L_x_4525:
[----:B------:R-:W-:Y:S05]  /*8750*/  @P0 BRA `(.L_x_4492) ;  /* 0x0000000000140947 */ /* 0x000fea0003800000 */
[----:B------:R-:W-:Y:S01]  /*8760*/  ISETP.NE.AND P1, PT, R6, RZ, PT ;  /* 0x000000ff0600720c */ /* 0x000fe20003f25270 */
[----:B------:R-:W-:-:S04]  /*8770*/  IMAD.MOV.U32 R3, RZ, RZ, 0x3100 ;  /* 0x00003100ff037424 */ /* 0x000fc800078e00ff */
[----:B------:R3:W-:Y:S08]  /*8780*/  SYNCS.ARRIVE.TRANS64 RZ, [R16+URZ+0x26830], R3 ;  /* 0x0268300310ff79a7 */ /* 0x0007f0000800003f */
[----:B------:R-:W-:Y:S05]  /*8790*/  @!P1 BRA `(.L_x_4492) ;  /* 0x0000000000049947 */ /* 0x000fea0003800000 */
[----:B------:R-:W-:Y:S01]  /*87a0*/  BPT.TRAP 0x1 ;  /* 0x000000040000795c */ /* 0x000fe20000300000 */
.L_x_4492:
        /* <DEDUP_REMOVED lines=43> */
.L_x_4526:
[----:B------:R-:W-:Y:S05]  /*8a60*/  @P0 BRA `(.L_x_4494) ;  /* 0x0000000000140947 */ /* 0x000fea0003800000 */
[----:B------:R-:W-:Y:S01]  /*8a70*/  ISETP.NE.AND P1, PT, R6, RZ, PT ;  /* 0x000000ff0600720c */ /* 0x000fe20003f25270 */
[----:B------:R-:W-:-:S04]  /*8a80*/  IMAD.MOV.U32 R2, RZ, RZ, 0x3100 ;  /* 0x00003100ff027424 */ /* 0x000fc800078e00ff */
[----:B------:R3:W-:Y:S08]  /*8a90*/  SYNCS.ARRIVE.TRANS64 RZ, [R16+URZ+0x26818], R2 ;  /* 0x0268180210ff79a7 */ /* 0x0007f0000800003f */
[----:B------:R-:W-:Y:S05]  /*8aa0*/  @!P1 BRA `(.L_x_4494) ;  /* 0x0000000000049947 */ /* 0x000fea0003800000 */
[----:B------:R-:W-:Y:S01]  /*8ab0*/  BPT.TRAP 0x1 ;  /* 0x000000040000795c */ /* 0x000fe20000300000 */
.L_x_4494:
        /* <DEDUP_REMOVED lines=43> */
.L_x_4527:
[----:B------:R-:W-:Y:S05]  /*8d70*/  @P0 BRA `(.L_x_4496) ;  /* 0x0000000000140947 */ /* 0x000fea0003800000 */
[----:B------:R-:W-:Y:S01]  /*8d80*/  ISETP.NE.AND P1, PT, R6, RZ, PT ;  /* 0x000000ff0600720c */ /* 0x000fe20003f25270 */
[----:B-123--:R-:W-:-:S04]  /*8d90*/  IMAD.MOV.U32 R21, RZ, RZ, 0x3100 ;  /* 0x00003100ff157424 */ /* 0x00efc800078e00ff */
[----:B------:R4:W-:Y:S08]  /*8da0*/  SYNCS.ARRIVE.TRANS64 RZ, [R16+URZ+0x26838], R21 ;  /* 0x0268381510ff79a7 */ /* 0x0009f0000800003f */
[----:B------:R-:W-:Y:S05]  /*8db0*/  @!P1 BRA `(.L_x_4496) ;  /* 0x0000000000049947 */ /* 0x000fea0003800000 */
[----:B------:R-:W-:Y:S01]  /*8dc0*/  BPT.TRAP 0x1 ;  /* 0x000000040000795c */ /* 0x000fe20000300000 */
.L_x_4496:
        /* <DEDUP_REMOVED lines=38> */
.L_x_4529:
[----:B------:R-:W-:Y:S05]  /*9030*/  @P0 BRA `(.L_x_4498) ;  /* 0x0000000000140947 */ /* 0x000fea0003800000 */
[----:B------:R-:W-:Y:S01]  /*9040*/  ISETP.NE.AND P1, PT, R6, RZ, PT ;  /* 0x000000ff0600720c */ /* 0x000fe20003f25270 */
[----:B------:R-:W-:-:S04]  /*9050*/  IMAD.MOV.U32 R5, RZ, RZ, 0x3100 ;  /* 0x00003100ff057424 */ /* 0x000fc800078e00ff */
[----:B------:R1:W-:Y:S08]  /*9060*/  SYNCS.ARRIVE.TRANS64 RZ, [R16+URZ+0x26810], R5 ;  /* 0x0268100510ff79a7 */ /* 0x0003f0000800003f */
[----:B------:R-:W-:Y:S05]  /*9070*/  @!P1 BRA `(.L_x_4498) ;  /* 0x0000000000049947 */ /* 0x000fea0003800000 */
[----:B------:R-:W-:Y:S01]  /*9080*/  BPT.TRAP 0x1 ;  /* 0x000000040000795c */ /* 0x000fe20000300000 */
.L_x_4498:
        /* <DEDUP_REMOVED lines=44> */
.L_x_4490:
[----:B------:R-:W3:Y:S02]  /*9350*/  LDL.LU R4, [R1+0x4] ;  /* 0x0000040001047983 */ /* 0x000ee40000300800 */
[----:B---3--:R-:W-:Y:S02]  /*9360*/  ISETP.NE.AND P1, PT, R4, RZ, PT ;  /* 0x000000ff0400720c */ /* 0x008fe40003f25270 */
[----:B------:R1:W5:Y:S11]  /*9370*/  LDL R4, [R1] ;  /* 0x0000000001047983 */ /* 0x0003760000100800 */
[----:B-1----:R-:W-:Y:S05]  /*9380*/  @!P1 BRA `(.L_x_4489) ;  /* 0x0000000400809947 */ /* 0x002fea0003800000 */
[----:B------:R-:W-:-:S04]  /*9390*/  SHF.L.U32 R13, R11, 0x1f, RZ ;  /* 0x0000001f0b0d7819 */ /* 0x000fc800000006ff */
[----:B------:R-:W1:Y:S02]  /*93a0*/  SYNCS.PHASECHK.TRANS64.TRYWAIT P1, [R16+URZ+0x26840], R13 ;  /* 0x0268400d100075a7 */ /* 0x000e64000802017f */
[----:B-1----:R-:W-:Y:S05]  /*93b0*/  @!P1 BRA `(.L_x_4500) ;  /* 0x0000001000289947 */ /* 0x002fea0003800000 */
.L_x_4530:
[----:B------:R-:W-:Y:S05]  /*93c0*/  @P0 BRA `(.L_x_4501) ;  /* 0x0000000000140947 */ /* 0x000fea0003800000 */
[----:B------:R-:W-:Y:S01]  /*93d0*/  ISETP.NE.AND P1, PT, R6, RZ, PT ;  /* 0x000000ff0600720c */ /* 0x000fe20003f25270 */
[----:B--2---:R-:W-:-:S04]  /*93e0*/  IMAD.MOV.U32 R5, RZ, RZ, 0x3100 ;  /* 0x00003100ff057424 */ /* 0x004fc800078e00ff */
[----:B------:R3:W-:Y:S08]  /*93f0*/  SYNCS.ARRIVE.TRANS64 RZ, [R16+URZ+0x26830], R5 ;  /* 0x0268300510ff79a7 */ /* 0x0007f0000800003f */
[----:B------:R-:W-:Y:S05]  /*9400*/  @!P1 BRA `(.L_x_4501) ;  /* 0x0000000000049947 */ /* 0x000fea0003800000 */
[----:B------:R-:W-:Y:S01]  /*9410*/  BPT.TRAP 0x1 ;  /* 0x000000040000795c */ /* 0x000fe20000300000 */
.L_x_4501:
        /* <DEDUP_REMOVED lines=40> */
.L_x_4531:
[----:B------:R-:W-:Y:S05]  /*96a0*/  @P0 BRA `(.L_x_4503) ;  /* 0x0000000000140947 */ /* 0x000fea0003800000 */
[----:B------:R-:W-:Y:S01]  /*96b0*/  ISETP.NE.AND P0, PT, R6, RZ, PT ;  /* 0x000000ff0600720c */ /* 0x000fe20003f05270 */
[----:B------:R-:W-:-:S04]  /*96c0*/  IMAD.MOV.U32 R5, RZ, RZ, 0x3100 ;  /* 0x00003100ff057424 */ /* 0x000fc800078e00ff */
[----:B------:R3:W-:Y:S08]  /*96d0*/  SYNCS.ARRIVE.TRANS64 RZ, [R16+URZ+0x26818], R5 ;  /* 0x0268180510ff79a7 */ /* 0x0007f0000800003f */
[----:B------:R-:W-:Y:S05]  /*96e0*/  @!P0 BRA `(.L_x_4503) ;  /* 0x0000000000048947 */ /* 0x000fea0003800000 */
[----:B------:R-:W-:Y:S01]  /*96f0*/  BPT.TRAP 0x1 ;  /* 0x000000040000795c */ /* 0x000fe20000300000 */
.L_x_4503:
        /* <DEDUP_REMOVED lines=41> */
.L_x_4489:
[----:B------:R-:W3:Y:S01]  /*9990*/  S2R R0, SR_TID.X ;  /* 0x0000000000007919 */ /* 0x000ee20000002100 */
[----:B------:R-:W-:Y:S01]  /*99a0*/  IMAD R3, R19, 0x8, R16 ;  /* 0x0000000813037824 */ /* 0x000fe200078e0210 */
[----:B---3--:R-:W-:Y:S02]  /*99b0*/  LOP3.LUT R2, R0, 0x7f, RZ, 0xc0, !PT ;  /* 0x0000007f00027812 */ /* 0x008fe400078ec0ff */
[----:B------:R-:W-:Y:S02]  /*99c0*/  SHF.L.U32 R0, R11, 0x1f, RZ ;  /* 0x0000001f0b007819 */ /* 0x000fe400000006ff */
[----:B------:R-:W-:Y:S02]  /*99d0*/  ISETP.NE.AND P1, PT, R2, RZ, PT ;  /* 0x000000ff0200720c */ /* 0x000fe40003f25270 */
[----:B------:R-:W3:Y:S02]  /*99e0*/  SYNCS.PHASECHK.TRANS64.TRYWAIT P0, [R3+URZ+0x26840], R0 ;  /* 0x02684000030075a7 */ /* 0x000ee4000800017f */
[----:B---3--:R-:W-:Y:S09]  /*99f0*/  @!P0 BRA `(.L_x_4504) ;  /* 0x0000000800c08947 */ /* 0x008ff20003800000 */
.L_x_4532:
[----:B------:R-:W-:Y:S05]  /*9a00*/  @P1 BRA `(.L_x_4505) ;  /* 0x0000000000181947 */ /* 0x000fea0003800000 */
[----:B------:R-:W1:Y:S01]  /*9a10*/  S2R R2, SR_TID.X ;  /* 0x0000000000027919 */ /* 0x000e620000002100 */
[----:B---3--:R-:W-:-:S04]  /*9a20*/  IMAD.MOV.U32 R0, RZ, RZ, 0x3100 ;  /* 0x00003100ff007424 */ /* 0x008fc800078e00ff */
[----:B------:R3:W-:Y:S01]  /*9a30*/  SYNCS.ARRIVE.TRANS64 RZ, [R3+URZ+0x26830], R0 ;  /* 0x0268300003ff79a7 */ /* 0x0007e2000800003f */
[----:B-1----:R-:W-:-:S13]  /*9a40*/  LOP3.LUT P0, RZ, R2, 0x1f, RZ, 0xc0, !PT ;  /* 0x0000001f02ff7812 */ /* 0x002fda000780c0ff */
[----:B---3--:R-:W-:Y:S05]  /*9a50*/  @!P0 BRA `(.L_x_4505) ;  /* 0x0000000000048947 */ /* 0x008fea0003800000 */
[----:B------:R-:W-:Y:S01]  /*9a60*/  BPT.TRAP 0x1 ;  /* 0x000000040000795c */ /* 0x000fe20000300000 */
.L_x_4505:
        /* <DEDUP_REMOVED lines=47> */
.L_x_4486:
[----:B------:R-:W-:Y:S05]  /*9d60*/  BSYNC B1 ;  /* 0x0000000000017941 */ /* 0x000fea0003800000 */
.L_x_4484:
[----:B------:R-:W-:-:S03]  /*9d70*/  UMOV UR7, 0xffffffff ;  /* 0xffffffff00077882 */ /* 0x000fc60000000000 */
[----:B------:R-:W-:Y:S05]  /*9d80*/  BRA.DIV UR7, `(.L_x_4506) ;  /* 0x0000000607f07947 */ /* 0x000fea000b800000 */
[----:B------:R-:W-:-:S13]  /*9d90*/  ELECT P6, URZ, PT ;  /* 0x00000000003f782f */ /* 0x000fda00038c0000 */
.L_x_4535:
[----:B------:R-:W-:Y:S05]  /*9da0*/  @!P6 BRA `(.L_x_4432) ;  /* 0x000000000084e947 */ /* 0x000fea0003800000 */
[----:B------:R-:W-:-:S06]  /*9db0*/  ULOP3.LUT UR7, UR38, 0x2, URZ, 0xfc, !UPT ;  /* 0x0000000226077892 */ /* 0x000fcc000f8efc3f */
[----:B------:R-:W-:-:S05]  /*9dc0*/  IMAD.U32 R2, RZ, RZ, UR7 ;  /* 0x00000007ff027e24 */ /* 0x000fca000f8e00ff */
[----:B------:R-:W-:-:S13]  /*9dd0*/  ISETP.NE.AND P2, PT, R2, 0x3, PT ;  /* 0x000000030200780c */ /* 0x000fda0003f45270 */
[----:B------:R-:W-:Y:S05]  /*9de0*/  @!P2 BRA `(.L_x_4507) ;  /* 0x000000000004a947 */ /* 0x000fea0003800000 */
[----:B------:R-:W-:Y:S01]  /*9df0*/  BPT.TRAP 0x1 ;  /* 0x000000040000795c */ /* 0x000fe20000300000 */
.L_x_4507:
        /* <DEDUP_REMOVED lines=15> */
.L_x_4536:
[----:B------:R-:W2:Y:S02]  /*9ef0*/  SYNCS.PHASECHK.TRANS64.TRYWAIT P0, [R3+URZ], R2 ;  /* 0x00000002030075a7 */ /* 0x000ea4000800017f */
[----:B--2---:R-:W-:Y:S05]  /*9f00*/  @!P0 BRA `(.L_x_4509) ;  /* 0x0000000400c48947 */ /* 0x004fea0003800000 */
.L_x_4537:
[----:B------:R-:W-:Y:S05]  /*9f10*/  @!P2 BRA `(.L_x_4510) ;  /* 0x000000000004a947 */ /* 0x000fea0003800000 */
[----:B------:R-:W-:Y:S01]  /*9f20*/  BPT.TRAP 0x1 ;  /* 0x000000040000795c */ /* 0x000fe20000300000 */
.L_x_4510:
[----:B--2---:R-:W-:-:S04]  /*9f30*/  VIADD R3, R7, 0x26840 ;  /* 0x0002684007037836 */ /* 0x004fc80000000000 */
[----:B------:R-:W-:-:S04]  /*9f40*/  IMAD R0, R0, 0x8, R3 ;  /* 0x0000000800007824 */ /* 0x000fc800078e0203 */
[----:B------:R-:W2:Y:S02]  /*9f50*/  SYNCS.PHASECHK.TRANS64.TRYWAIT P0, [R0+URZ], R5 ;  /* 0x00000005000075a7 */ /* 0x000ea4000800017f */
[----:B--2---:R-:W-:Y:S05]  /*9f60*/  @!P0 BRA `(.L_x_4511) ;  /* 0x0000000400c08947 */ /* 0x004fea0003800000 */
.L_x_4538:
[----:B------:R-:W-:-:S07]  /*9f70*/  IMAD R3, R4, 0x8, R3 ;  /* 0x0000000804037824 */ /* 0x000fce00078e0203 */
.L_x_4512:
[----:B---3--:R3:W4:Y:S02]  /*9f80*/  SYNCS.PHASECHK.TRANS64.TRYWAIT P0, [R3+URZ], R2 ;  /* 0x00000002030075a7 */ /* 0x008724000800017f */
[----:B----4-:R-:W-:Y:S05]  /*9f90*/  @!P0 NANOSLEEP.SYNCS 0x989680 ;  /* 0x009896800000895d */ /* 0x010fea0003900000 */
[----:B------:R-:W4:Y:S02]  /*9fa0*/  @!P0 SYNCS.PHASECHK.TRANS64 P0, [R3+URZ], R2 ;  /* 0x00000002030085a7 */ /* 0x000f24000800007f */
[----:B----4-:R-:W-:Y:S05]  /*9fb0*/  @!P0 BRA `(.L_x_4512) ;  /* 0xfffffffc00f08947 */ /* 0x010fea000383ffff */
.L_x_4432:
[----:B------:R-:W-:Y:S05]  /*9fc0*/  BSYNC B0 ;  /* 0x0000000000007941 */ /* 0x000fea0003800000 */
.L_x_4430:
[----:B------:R-:W-:Y:S05]  /*9fd0*/  EXIT ;  /* 0x000000000000794d */ /* 0x000fea0003800000 */
.L_x_4400:
[----:B------:R-:W-:Y:S02]  /*9fe0*/  IMAD.MOV.U32 R13, RZ, RZ, R16 ;  /* 0x000000ffff0d7224 */ /* 0x000fe400078e0010 */
[----:B------:R-:W-:Y:S02]  /*9ff0*/  IMAD.MOV.U32 R12, RZ, RZ, RZ ;  /* 0x000000ffff0c7224 */ /* 0x000fe400078e00ff */
[----:B------:R-:W-:Y:S02]  /*a000*/  IMAD.MOV.U32 R11, RZ, RZ, 0x1f ;  /* 0x0000001fff0b7424 */ /* 0x000fe400078e00ff */
[----:B------:R-:W-:-:S07]  /*a010*/  IMAD.MOV.U32 R15, RZ, RZ, -0x1 ;  /* 0xffffffffff0f7424 */ /* 0x000fce00078e00ff */
[----:B------:R-:W-:Y:S05]  /*a020*/  WARPSYNC.COLLECTIVE R15, `(.L_x_4513) ;  /* 0x000000000f087348 */ /* 0x000fea0003c00000 */
[----:B------:R1:W2:Y:S02]  /*a030*/  SHFL.IDX P6, R14, R13, R12, R11 ;  /* 0x0000000c0d0e7389 */ /* 0x0002a400000c000b */
[----:B-12---:R-:W-:Y:S01]  /*a040*/  ENDCOLLECTIVE ;  /* 0x000000000000791b */ /* 0x006fe20003800000 */
.L_x_4513:
[----:B------:R-:W-:Y:S05]  /*a050*/  BRA `(.L_x_4514) ;  /* 0xffffff7000107947 */ /* 0x000fea000383ffff */
.L_x_4402:
[----:B--2---:R2:W3:Y:S02]  /*a060*/  SYNCS.PHASECHK.TRANS64.TRYWAIT P0, [R18+URZ+0x26800], R5 ;  /* 0x02680005120075a7 */ /* 0x0044e4000800017f */
[----:B---3--:R-:W-:Y:S05]  /*a070*/  @!P0 NANOSLEEP.SYNCS 0x989680 ;  /* 0x009896800000895d */ /* 0x008fea0003900000 */
[----:B------:R-:W3:Y:S02]  /*a080*/  @!P0 SYNCS.PHASECHK.TRANS64 P0, [R18+URZ+0x26800], R5 ;  /* 0x02680005120085a7 */ /* 0x000ee4000800007f */
[----:B---3--:R-:W-:Y:S05]  /*a090*/  @!P0 BRA `(.L_x_4402) ;  /* 0xfffffffc00f08947 */ /* 0x008fea000383ffff */
[----:B------:R-:W-:Y:S05]  /*a0a0*/  BRA `(.L_x_4401) ;  /* 0xffffff7000387947 */ /* 0x000fea000383ffff */
.L_x_4407:
[----:B--2---:R-:W-:-:S04]  /*a0b0*/  IMAD.U32 R7, RZ, RZ, UR6 ;  /* 0x00000006ff077e24 */ /* 0x004fc8000f8e00ff */
[----:B------:R2:W3:Y:S03]  /*a0c0*/  SYNCS.PHASECHK.TRANS64.TRYWAIT P0, [R7+URZ+0x26810], R16 ;  /* 0x02681010070075a7 */ /* 0x0004e6000800017f */
[----:B---3--:R-:W-:Y:S05]  /*a0d0*/  @!P0 NANOSLEEP.SYNCS 0x989680 ;  /* 0x009896800000895d */ /* 0x008fea0003900000 */
[----:B------:R-:W3:Y:S02]  /*a0e0*/  @!P0 SYNCS.PHASECHK.TRANS64 P0, [R7+URZ+0x26810], R16 ;  /* 0x02681010070085a7 */ /* 0x000ee4000800007f */
[----:B---3--:R-:W-:Y:S05]  /*a0f0*/  @!P0 BRA `(.L_x_4407) ;  /* 0xfffffffc00ec8947 */ /* 0x008fea000383ffff */
[----:B------:R-:W-:Y:S05]  /*a100*/  BRA `(.L_x_4406) ;  /* 0xffffff7800987947 */ /* 0x000fea000383ffff */
.L_x_4411:
[----:B------:R-:W-:-:S04]  /*a110*/  IMAD.U32 R121, RZ, RZ, UR6 ;  /* 0x00000006ff797e24 */ /* 0x000fc8000f8e00ff */
[----:B------:R1:W1:Y:S03]  /*a120*/  SYNCS.PHASECHK.TRANS64.TRYWAIT P0, [R121+URZ+0x26830], R16 ;  /* 0x02683010790075a7 */ /* 0x000266000800017f */
[----:B-1----:R-:W-:Y:S05]  /*a130*/  @!P0 NANOSLEEP.SYNCS 0x989680 ;  /* 0x009896800000895d */ /* 0x002fea0003900000 */
[----:B------:R-:W1:Y:S02]  /*a140*/  @!P0 SYNCS.PHASECHK.TRANS64 P0, [R121+URZ+0x26830], R16 ;  /* 0x02683010790085a7 */ /* 0x000e64000800007f */
[----:B-1----:R-:W-:Y:S05]  /*a150*/  @!P0 BRA `(.L_x_4411) ;  /* 0xfffffffc00ec8947 */ /* 0x002fea000383ffff */
[----:B------:R-:W-:Y:S05]  /*a160*/  BRA `(.L_x_4410) ;  /* 0xffffff7c00a07947 */ /* 0x000fea000383ffff */
.L_x_4440:
[----:B------:R-:W-:Y:S01]  /*a170*/  BSSY B1, `(.L_x_4515) ;  /* 0x0000005000017945 */ /* 0x000fe20003800000 */
[----:B------:R-:W-:-:S07]  /*a180*/  IMAD.MOV.U32 R15, RZ, RZ, -0x1 ;  /* 0xffffffffff0f7424 */ /* 0x000fce00078e00ff */
[----:B------:R-:W-:Y:S05]  /*a190*/  WARPSYNC.COLLECTIVE R15, `(.L_x_4516) ;  /* 0x000000000f087348 */ /* 0x000fea0003c00000 */
[----:B------:R-:W-:Y:S01]  /*a1a0*/  NOP ;  /* 0x0000000000007918 */ /* 0x000fe20000000000 */
[----:B------:R-:W-:Y:S01]  /*a1b0*/  ENDCOLLECTIVE ;  /* 0x000000000000791b */ /* 0x000fe20003800000 */
.L_x_4516:
[----:B------:R-:W-:Y:S05]  /*a1c0*/  BSYNC B1 ;  /* 0x0000000000017941 */ /* 0x000fea0003800000 */
.L_x_4515:
[----:B------:R-:W-:Y:S05]  /*a1d0*/  BRA `(.L_x_4517) ;  /* 0xffffffc000547947 */ /* 0x000fea000383ffff */
.L_x_4453:
[----:B------:R-:W-:Y:S01]  /*a1e0*/  BSSY B1, `(.L_x_4518) ;  /* 0x0000005000017945 */ /* 0x000fe20003800000 */
[----:B------:R-:W-:-:S07]  /*a1f0*/  IMAD.MOV.U32 R15, RZ, RZ, -0x1 ;  /* 0xffffffffff0f7424 */ /* 0x000fce00078e00ff */
[----:B------:R-:W-:Y:S05]  /*a200*/  WARPSYNC.COLLECTIVE R15, `(.L_x_4519) ;  /* 0x000000000f087348 */ /* 0x000fea0003c00000 */
[----:B------:R-:W-:Y:S01]  /*a210*/  NOP ;  /* 0x0000000000007918 */ /* 0x000fe20000000000 */
[----:B------:R-:W-:Y:S01]  /*a220*/  ENDCOLLECTIVE ;  /* 0x000000000000791b */ /* 0x000fe20003800000 */
.L_x_4519:
[----:B------:R-:W-:Y:S05]  /*a230*/  BSYNC B1 ;  /* 0x0000000000017941 */ /* 0x000fea0003800000 */
.L_x_4518:
[----:B------:R-:W-:Y:S05]  /*a240*/  BRA `(.L_x_4520) ;  /* 0xffffffc400d87947 */ /* 0x000fea000383ffff */
.L_x_4465:
[----:B------:R-:W-:Y:S01]  /*a250*/  BSSY B1, `(.L_x_4521) ;  /* 0x0000005000017945 */ /* 0x000fe20003800000 */
[----:B------:R-:W-:-:S07]  /*a260*/  IMAD.MOV.U32 R15, RZ, RZ, -0x1 ;  /* 0xffffffffff0f7424 */ /* 0x000fce00078e00ff */
[----:B------:R-:W-:Y:S05]  /*a270*/  WARPSYNC.COLLECTIVE R15, `(.L_x_4522) ;  /* 0x000000000f087348 */ /* 0x000fea0003c00000 */
[----:B------:R-:W-:Y:S01]  /*a280*/  NOP ;  /* 0x0000000000007918 */ /* 0x000fe20000000000 */
[----:B------:R-:W-:Y:S01]  /*a290*/  ENDCOLLECTIVE ;  /* 0x000000000000791b */ /* 0x000fe20003800000 */
.L_x_4522:
[----:B------:R-:W-:Y:S05]  /*a2a0*/  BSYNC B1 ;  /* 0x0000000000017941 */ /* 0x000fea0003800000 */
.L_x_4521:
[----:B------:R-:W-:Y:S05]  /*a2b0*/  BRA `(.L_x_4523) ;  /* 0xffffffc800f87947 */ /* 0x000fea000383ffff */
.L_x_4487:
[----:B-1----:R1:W2:Y:S02]  /*a2c0*/  SYNCS.PHASECHK.TRANS64.TRYWAIT P0, [R16+URZ+0x26820], R3 ;  /* 0x02682003100075a7 */ /* 0x0022a4000800017f */
[----:B--2---:R-:W-:Y:S05]  /*a2d0*/  @!P0 NANOSLEEP.SYNCS 0x989680 ;  /* 0x009896800000895d */ /* 0x004fea0003900000 */
[----:B------:R-:W2:Y:S02]  /*a2e0*/  @!P0 SYNCS.PHASECHK.TRANS64 P0, [R16+URZ+0x26820], R3 ;  /* 0x02682003100085a7 */ /* 0x000ea4000800007f */
[----:B--2---:R-:W-:Y:S05]  /*a2f0*/  @!P0 BRA `(.L_x_4487) ;  /* 0xfffffffc00f08947 */ /* 0x004fea000383ffff */
[----:B------:R-:W-:Y:S05]  /*a300*/  BRA `(.L_x_4524) ;  /* 0xffffffd800c87947 */ /* 0x000fea000383ffff */
.L_x_4491:
[----:B-1----:R1:W3:Y:S02]  /*a310*/  SYNCS.PHASECHK.TRANS64.TRYWAIT P1, [R16+URZ+0x26840], R21 ;  /* 0x02684015100075a7 */ /* 0x0022e4000802017f */
[----:B---3--:R-:W-:Y:S05]  /*a320*/  @!P1 NANOSLEEP.SYNCS 0x989680 ;  /* 0x009896800000995d */ /* 0x008fea0003900000 */
[----:B------:R-:W3:Y:S02]  /*a330*/  @!P1 SYNCS.PHASECHK.TRANS64 P1, [R16+URZ+0x26840], R21 ;  /* 0x02684015100095a7 */ /* 0x000ee4000802007f */
[----:B---3--:R-:W-:Y:S05]  /*a340*/  @!P1 BRA `(.L_x_4491) ;  /* 0xfffffffc00f09947 */ /* 0x008fea000383ffff */
[----:B------:R-:W-:Y:S05]  /*a350*/  BRA `(.L_x_4525) ;  /* 0xffffffe000fc7947 */ /* 0x000fea000383ffff */
.L_x_4493:
[----:B--2---:R2:W3:Y:S02]  /*a360*/  SYNCS.PHASECHK.TRANS64.TRYWAIT P1, [R16+URZ+0x26828], R21 ;  /* 0x02682815100075a7 */ /* 0x0044e4000802017f */
[----:B---3--:R-:W-:Y:S05]  /*a370*/  @!P1 NANOSLEEP.SYNCS 0x989680 ;  /* 0x009896800000995d */ /* 0x008fea0003900000 */
[----:B------:R-:W3:Y:S02]  /*a380*/  @!P1 SYNCS.PHASECHK.TRANS64 P1, [R16+URZ+0x26828], R21 ;  /* 0x02682815100095a7 */ /* 0x000ee4000802007f */
[----:B---3--:R-:W-:Y:S05]  /*a390*/  @!P1 BRA `(.L_x_4493) ;  /* 0xfffffffc00f09947 */ /* 0x008fea000383ffff */
[----:B------:R-:W-:Y:S05]  /*a3a0*/  BRA `(.L_x_4526) ;  /* 0xffffffe400ac7947 */ /* 0x000fea000383ffff */
.L_x_4495:
[----:B---3--:R3:W4:Y:S02]  /*a3b0*/  SYNCS.PHASECHK.TRANS64.TRYWAIT P1, [R16+URZ+0x26848], R21 ;  /* 0x02684815100075a7 */ /* 0x008724000802017f */
[----:B----4-:R-:W-:Y:S05]  /*a3c0*/  @!P1 NANOSLEEP.SYNCS 0x989680 ;  /* 0x009896800000995d */ /* 0x010fea0003900000 */
[----:B------:R-:W4:Y:S02]  /*a3d0*/  @!P1 SYNCS.PHASECHK.TRANS64 P1, [R16+URZ+0x26848], R21 ;  /* 0x02684815100095a7 */ /* 0x000f24000802007f */
[----:B----4-:R-:W-:Y:S05]  /*a3e0*/  @!P1 BRA `(.L_x_4495) ;  /* 0xfffffffc00f09947 */ /* 0x010fea000383ffff */
[----:B------:R-:W-:Y:S05]  /*a3f0*/  BRA `(.L_x_4527) ;  /* 0xffffffe8005c7947 */ /* 0x000fea000383ffff */
.L_x_4497:
[----:B------:R-:W-:-:S07]  /*a400*/  SHF.L.U32 R5, R11, 0x1f, RZ ;  /* 0x0000001f0b057819 */ /* 0x000fce00000006ff */
.L_x_4528:
[----:B------:R1:W1:Y:S02]  /*a410*/  SYNCS.PHASECHK.TRANS64.TRYWAIT P1, [R16+URZ+0x26820], R5 ;  /* 0x02682005100075a7 */ /* 0x000264000802017f */
[----:B-1----:R-:W-:Y:S05]  /*a420*/  @!P1 NANOSLEEP.SYNCS 0x989680 ;  /* 0x009896800000995d */ /* 0x002fea0003900000 */
[----:B------:R-:W1:Y:S02]  /*a430*/  @!P1 SYNCS.PHASECHK.TRANS64 P1, [R16+URZ+0x26820], R5 ;  /* 0x02682005100095a7 */ /* 0x000e64000802007f */
[----:B-1----:R-:W-:Y:S05]  /*a440*/  @!P1 BRA `(.L_x_4528) ;  /* 0xfffffffc00f09947 */ /* 0x002fea000383ffff */
[----:B------:R-:W-:Y:S05]  /*a450*/  BRA `(.L_x_4529) ;  /* 0xffffffe800f47947 */ /* 0x000fea000383ffff */
.L_x_4500:
[----:B-1----:R1:W3:Y:S02]  /*a460*/  SYNCS.PHASECHK.TRANS64.TRYWAIT P1, [R16+URZ+0x26840], R13 ;  /* 0x0268400d100075a7 */ /* 0x0022e4000802017f */
[----:B---3--:R-:W-:Y:S05]  /*a470*/  @!P1 NANOSLEEP.SYNCS 0x989680 ;  /* 0x009896800000995d */ /* 0x008fea0003900000 */
[----:B------:R-:W3:Y:S02]  /*a480*/  @!P1 SYNCS.PHASECHK.TRANS64 P1, [R16+URZ+0x26840], R13 ;  /* 0x0268400d100095a7 */ /* 0x000ee4000802007f */
[----:B---3--:R-:W-:Y:S05]  /*a490*/  @!P1 BRA `(.L_x_4500) ;  /* 0xfffffffc00f09947 */ /* 0x008fea000383ffff */
[----:B------:R-:W-:Y:S05]  /*a4a0*/  BRA `(.L_x_4530) ;  /* 0xffffffec00c47947 */ /* 0x000fea000383ffff */
.L_x_4502:
[----:B--2---:R2:W3:Y:S02]  /*a4b0*/  SYNCS.PHASECHK.TRANS64.TRYWAIT P1, [R16+URZ+0x26828], R13 ;  /* 0x0268280d100075a7 */ /* 0x0044e4000802017f */
[----:B---3--:R-:W-:Y:S05]  /*a4c0*/  @!P1 NANOSLEEP.SYNCS 0x989680 ;  /* 0x009896800000995d */ /* 0x008fea0003900000 */
[----:B------:R-:W3:Y:S02]  /*a4d0*/  @!P1 SYNCS.PHASECHK.TRANS64 P1, [R16+URZ+0x26828], R13 ;  /* 0x0268280d100095a7 */ /* 0x000ee4000802007f */
[----:B---3--:R-:W-:Y:S05]  /*a4e0*/  @!P1 BRA `(.L_x_4502) ;  /* 0xfffffffc00f09947 */ /* 0x008fea000383ffff */
[----:B------:R-:W-:Y:S05]  /*a4f0*/  BRA `(.L_x_4531) ;  /* 0xfffffff000687947 */ /* 0x000fea000383ffff */
.L_x_4504:
[----:B---3--:R3:W1:Y:S02]  /*a500*/  SYNCS.PHASECHK.TRANS64.TRYWAIT P0, [R3+URZ+0x26840], R0 ;  /* 0x02684000030075a7 */ /* 0x008664000800017f */
[----:B-1----:R-:W-:Y:S05]  /*a510*/  @!P0 NANOSLEEP.SYNCS 0x989680 ;  /* 0x009896800000895d */ /* 0x002fea0003900000 */
[----:B------:R-:W1:Y:S02]  /*a520*/  @!P0 SYNCS.PHASECHK.TRANS64 P0, [R3+URZ+0x26840], R0 ;  /* 0x02684000030085a7 */ /* 0x000e64000800007f */
[----:B-1----:R-:W-:Y:S05]  /*a530*/  @!P0 BRA `(.L_x_4504) ;  /* 0xfffffffc00f08947 */ /* 0x002fea000383ffff */
[----:B------:R-:W-:Y:S05]  /*a540*/  BRA `(.L_x_4532) ;  /* 0xfffffff4002c7947 */ /* 0x000fea000383ffff */
.L_x_4506:
[----:B------:R-:W-:Y:S01]  /*a550*/  BSSY B1, `(.L_x_4533) ;  /* 0x0000006000017945 */ /* 0x000fe20003800000 */
[----:B------:R-:W-:-:S07]  /*a560*/  IMAD.MOV.U32 R15, RZ, RZ, -0x1 ;  /* 0xffffffffff0f7424 */ /* 0x000fce00078e00ff */
[----:B------:R-:W-:Y:S05]  /*a570*/  WARPSYNC.COLLECTIVE R15, `(.L_x_4534) ;  /* 0x000000000f0c7348 */ /* 0x000fea0003c00000 */
[----:B------:R-:W-:Y:S02]  /*a580*/  ELECT P6, UR62, PT ;  /* 0x00000000003e782f */ /* 0x000fe400038c0000 */
[----:B------:R-:W-:Y:S01]  /*a590*/  MOV R14, UR62 ;  /* 0x0000003e000e7c02 */ /* 0x000fe20008000f00 */
[----:B------:R-:W-:Y:S10]  /*a5a0*/  ENDCOLLECTIVE ;  /* 0x000000000000791b */ /* 0x000ff40003800000 */
.L_x_4534:
[----:B------:R-:W-:Y:S05]  /*a5b0*/  BSYNC B1 ;  /* 0x0000000000017941 */ /* 0x000fea0003800000 */
.L_x_4533:
[----:B------:R-:W-:Y:S05]  /*a5c0*/  BRA `(.L_x_4535) ;  /* 0xfffffff400f47947 */ /* 0x000fea000383ffff */
.L_x_4508:
[----:B-1----:R1:W2:Y:S02]  /*a5d0*/  SYNCS.PHASECHK.TRANS64.TRYWAIT P0, [R6+URZ], R5 ;  /* 0x00000005060075a7 */ /* 0x0022a4000800017f */
[----:B--2---:R-:W-:Y:S05]  /*a5e0*/  @!P0 NANOSLEEP.SYNCS 0x989680 ;  /* 0x009896800000895d */ /* 0x004fea0003900000 */
[----:B------:R-:W2:Y:S02]  /*a5f0*/  @!P0 SYNCS.PHASECHK.TRANS64 P0, [R6+URZ], R5 ;  /* 0x00000005060085a7 */ /* 0x000ea4000800007f */
[----:B--2---:R-:W-:Y:S05]  /*a600*/  @!P0 BRA `(.L_x_4508) ;  /* 0xfffffffc00f08947 */ /* 0x004fea000383ffff */
[----:B------:R-:W-:Y:S05]  /*a610*/  BRA `(.L_x_4536) ;  /* 0xfffffff800347947 */ /* 0x000fea000383ffff */
.L_x_4509:
[----:B--2---:R2:W3:Y:S02]  /*a620*/  SYNCS.PHASECHK.TRANS64.TRYWAIT P0, [R3+URZ], R2 ;  /* 0x00000002030075a7 */ /* 0x0044e4000800017f */
[----:B---3--:R-:W-:Y:S05]  /*a630*/  @!P0 NANOSLEEP.SYNCS 0x989680 ;  /* 0x009896800000895d */ /* 0x008fea0003900000 */
[----:B------:R-:W3:Y:S02]  /*a640*/  @!P0 SYNCS.PHASECHK.TRANS64 P0, [R3+URZ], R2 ;  /* 0x00000002030085a7 */ /* 0x000ee4000800007f */
[----:B---3--:R-:W-:Y:S05]  /*a650*/  @!P0 BRA `(.L_x_4509) ;  /* 0xfffffffc00f08947 */ /* 0x008fea000383ffff */
[----:B------:R-:W-:Y:S05]  /*a660*/  BRA `(.L_x_4537) ;  /* 0xfffffff800287947 */ /* 0x000fea000383ffff */
.L_x_4511:
[----:B--2---:R2:W3:Y:S02]  /*a670*/  SYNCS.PHASECHK.TRANS64.TRYWAIT P0, [R0+URZ], R5 ;  /* 0x00000005000075a7 */ /* 0x0044e4000800017f */
[----:B---3--:R-:W-:Y:S05]  /*a680*/  @!P0 NANOSLEEP.SYNCS 0x989680 ;  /* 0x009896800000895d */ /* 0x008fea0003900000 */
[----:B------:R-:W3:Y:S02]  /*a690*/  @!P0 SYNCS.PHASECHK.TRANS64 P0, [R0+URZ], R5 ;  /* 0x00000005000085a7 */ /* 0x000ee4000800007f */
[----:B---3--:R-:W-:Y:S05]  /*a6a0*/  @!P0 BRA `(.L_x_4511) ;  /* 0xfffffffc00f08947 */ /* 0x008fea000383ffff */
[----:B------:R-:W-:Y:S05]  /*a6b0*/  BRA `(.L_x_4538) ;  /* 0xfffffff8002c7947 */ /* 0x000fea000383ffff */
.L_x_4539:
        /* <DEDUP_REMOVED lines=12> */
.L_x_6584:


//--------------------- .text._ZN7cutlass13device_kernelIN5flash11enable_sm90INS1_16FlashAttnBwdSm90INS1_25CollectiveMainloopBwdSm90ILi2ELi2ELi2EN4cute5tupleIJNS5_1CILi1EEES8_S8_EEENS6_IJNS7_ILi64EEENS7_ILi128EEENS7_ILi96EEEEEENS_10bfloat16_tEfNS_4arch4Sm90ELb0ELb1ELb0ELb0ELb0ELb1ELb0ELb0ELi2ELi1ELi2ELi1ELb1EEENS1_24CollectiveEpilogueBwdGQAISD_fSG_Li256ELb0ELb0EEENS1_19SingleTileSchedulerILb0ELb0ELb0ELi128EEEEEEEEEvNT_6ParamsE --------------------------
	.section	.text._ZN7cutlass13device_kernelIN5flash11enable_sm90INS1_16FlashAttnBwdSm90INS1_25CollectiveMainloopBwdSm90ILi2ELi2ELi2EN4cute5tupleIJNS5_1CILi1EEES8_S8_EEENS6_IJNS7_ILi64EEENS7_ILi128EEENS7_ILi96EEEEEENS_10bfloat16_tEfNS_4arch4Sm90ELb0ELb1ELb0ELb0ELb0ELb1ELb0ELb0ELi2ELi1ELi2ELi1ELb1EEENS1_24CollectiveEpilogueBwdGQAISD_fSG_Li256ELb0ELb0EEENS1_19SingleTileSchedulerILb0ELb0ELb0ELi128EEEEEEEEEvNT_6ParamsE,"ax",@progbits
	.align	128
.text._ZN7cutlass13device_kernelIN5flash11enable_sm90INS1_16FlashAttnBwdSm90INS1_25CollectiveMainloopBwdSm90ILi2ELi2ELi2EN4cute5tupleIJNS5_1CILi1EEES8_S8_EEENS6_IJNS7_ILi64EEENS7_ILi128EEENS7_ILi96EEEEEENS_10bfloat16_tEfNS_4arch4Sm90ELb0ELb1ELb0ELb0ELb0ELb1ELb0ELb0ELi2ELi1ELi2ELi1ELb1EEENS1_24CollectiveEpilogueBwdGQAISD_fSG_Li256ELb0ELb0EEENS1_19SingleTileSchedulerILb0ELb0ELb0ELi128EEEEEEEEEvNT_6ParamsE:
        .type           _ZN7cutlass13device_kernelIN5flash11enable_sm90INS1_16FlashAttnBwdSm90INS1_25CollectiveMainloopBwdSm90ILi2ELi2ELi2EN4cute5tupleIJNS5_1CILi1EEES8_S8_EEENS6_IJNS7_ILi64EEENS7_ILi128EEENS7_ILi96EEEEEENS_10bfloat16_tEfNS_4arch4Sm90ELb0ELb1ELb0ELb0ELb0ELb1ELb0ELb0ELi2ELi1ELi2ELi1ELb1EEENS1_24CollectiveEpilogueBwdGQAISD_fSG_Li256ELb0ELb0EEENS1_19SingleTileSchedulerILb0ELb0ELb0ELi128EEEEEEEEEvNT_6ParamsE,@function
        .size           _ZN7cutlass13device_kernelIN5flash11enable_sm90INS1_16FlashAttnBwdSm90INS1_25CollectiveMainloopBwdSm90ILi2ELi2ELi2EN4cute5tupleIJNS5_1CILi1EEES8_S8_EEENS6_IJNS7_ILi64EEENS7_ILi128EEENS7_ILi96EEEEEENS_10bfloat16_tEfNS_4arch4Sm90ELb0ELb1ELb0ELb0ELb0ELb1ELb0ELb0ELi2ELi1ELi2ELi1ELb1EEENS1_24CollectiveEpilogueBwdGQAISD_fSG_Li256ELb0ELb0EEENS1_19SingleTileSchedulerILb0ELb0ELb0ELi128EEEEEEEEEvNT_6ParamsE,(.L_x_6585 - _ZN7cutlass13device_kernelIN5flash11enable_sm90INS1_16FlashAttnBwdSm90INS1_25CollectiveMainloopBwdSm90ILi2ELi2ELi2EN4cute5tupleIJNS5_1CILi1EEES8_S8_EEENS6_IJNS7_ILi64EEENS7_ILi128EEENS7_ILi96EEEEEENS_10bfloat16_tEfNS_4arch4Sm90ELb0ELb1ELb0ELb0ELb0ELb1ELb0ELb0ELi2ELi1ELi2ELi1ELb1EEENS1_24CollectiveEpilogueBwdGQAISD_fSG_Li256ELb0ELb0EEENS1_19SingleTileSchedulerILb0ELb0ELb0ELi128EEEEEEEEEvNT_6ParamsE)
        .other          _ZN7cutlass13device_kernelIN5flash11enable_sm90INS1_16FlashAttnBwdSm90INS1_25CollectiveMainloopBwdSm90ILi2ELi2ELi2EN4cute5tupleIJNS5_1CILi1EEES8_S8_EEENS6_IJNS7_ILi64EEENS7_ILi128EEENS7_ILi96EEEEEENS_10bfloat16_tEfNS_4arch4Sm90ELb0ELb1ELb0ELb0ELb0ELb1ELb0ELb0ELi2ELi1ELi2ELi1ELb1EEENS1_24CollectiveEpilogueBwdGQAISD_fSG_Li256ELb0ELb0EEENS1_19SingleTileSchedulerILb0ELb0ELb0ELi128EEEEEEEEEvNT_6ParamsE,@"STO_CUDA_ENTRY STV_DEFAULT"
_ZN7cutlass13device_kernelIN5flash11enable_sm90INS1_16FlashAttnBwdSm90INS1_25CollectiveMainloopBwdSm90ILi2ELi2ELi2EN4cute5tupleIJNS5_1CILi1EEES8_S8_EEENS6_IJNS7_ILi64EEENS7_ILi128EEENS7_ILi96EEEEEENS_10bfloat16_tEfNS_4arch4Sm90ELb0ELb1ELb0ELb0ELb0ELb1ELb0ELb0ELi2ELi1ELi2ELi1ELb1EEENS1_24CollectiveEpilogueBwdGQAISD_fSG_Li256ELb0ELb0EEENS1_19SingleTileSchedulerILb0ELb0ELb0ELi128EEEEEEEEEvNT_6ParamsE:
        /* <DEDUP_REMOVED lines=24> */
.L_x_4541:
[----:B------:R-:W-:Y:S05]  /*0180*/  BSYNC B0 ;  /* 0x0000000000007941 */ /* 0x000fea0003800000 */
.L_x_4540:
        /* <DEDUP_REMOVED lines=37> */
.L_x_4542:
        /* <DEDUP_REMOVED lines=22> */
.L_x_4543:
[----:B------:R-:W-:Y:S01]  /*0540*/  PLOP3.LUT P0, PT, PT, PT, UP0, 0x80, 0x0 ;  /* 0x000000000000781c */ /* 0x000fe20003f0f008 */
[----:B------:R-:W-:Y:S01]  /*0550*/  NOP ;  /* 0x0000000000007918 */ /* 0x000fe20000000000 */
[----:B------:R-:W-:Y:S01]  /*0560*/  BSSY B6, `(.L_x_4544) ;  /* 0x00007c5000067945 */ /* 0x000fe20003800000 */
[----:B-12-4-:R-:W-:Y:S10]  /*0570*/  BAR.SYNC.DEFER_BLOCKING 0x0 ;  /* 0x0000000000007b1d */ /* 0x016ff40000010000 */
[----:B------:R-:W-:Y:S05]  /*0580*/  @!P0 BRA `(.L_x_4545) ;  /* 0x00000048003c8947 */ /* 0x000fea0003800000 */
.L_x_4546:
        /* <DEDUP_REMOVED lines=85> */
.L_x_4548:
        /* <DEDUP_REMOVED lines=28> */
.L_x_4551:
        /* <DEDUP_REMOVED lines=15> */
.L_x_4550:
        /* <DEDUP_REMOVED lines=22> */
.L_x_4553:
        /* <DEDUP_REMOVED lines=15> */
.L_x_4552:
[----:B------:R-:W-:Y:S01]  /*0fe0*/  SHF.R.S32.HI R25, RZ, 0x1f, R22 ;  /* 0x0000001fff197819 */ /* 0x000fe20000011416 */
[----:B------:R-:W-:-:S03]  /*0ff0*/  UMOV UR4, 0xffffffff ;  /* 0xffffffff00047882 */ /* 0x000fc60000000000 */
[----:B------:R-:W-:-:S04]  /*1000*/  LEA.HI R0, R25, R22, RZ, 0x7 ;  /* 0x0000001619007211 */ /* 0x000fc800078f38ff */
[----:B------:R-:W-:Y:S01]  /*1010*/  SHF.R.S32.HI R16, RZ, 0x7, R0 ;  /* 0x00000007ff107819 */ /* 0x000fe20000011400 */
[----:B------:R-:W-:Y:S06]  /*1020*/  BRA.DIV UR4, `(.L_x_4554) ;  /* 0x0000007204687947 */ /* 0x000fec000b800000 */
[----:B------:R1:W2:Y:S02]  /*1030*/  SHFL.IDX PT, R14, R16, RZ, 0x1f ;  /* 0x00001fff100e7589 */ /* 0x0002a400000e0000 */
.L_x_4626:
        /* <DEDUP_REMOVED lines=15> */
.L_x_4555:
        /* <DEDUP_REMOVED lines=19> */
.L_x_4557:
        /* <DEDUP_REMOVED lines=125> */
.L_x_4568:
[----:B------:R-:W-:-:S06]  /*1a30*/  UISETP.NE.AND UP0, UPT, UR16, 0x3, UPT ;  /* 0x000000031000788c */ /* 0x000fcc000bf05270 */
[----:B------:R-:W-:-:S13]  /*1a40*/  PLOP3.LUT P6, PT, PT, PT, UP0, 0x80, 0x0 ;  /* 0x000000000000781c */ /* 0x000fda0003fcf008 */
[----:B-1----:R-:W-:Y:S05]  /*1a50*/  @!P6 BRA `(.L_x_4558) ;  /* 0x000000000004e947 */ /* 0x002fea0003800000 */
[----:B------:R-:W-:Y:S01]  /*1a60*/  BPT.TRAP 0x1 ;  /* 0x000000040000795c */ /* 0x000fe20000300000 */
.L_x_4558:
[----:B------:R-:W-:Y:S01]  /*1a70*/  R2UR UR6, R18 ;  /* 0x00000000120672ca */ /* 0x000fe200000e0000 */
[----:B------:R-:W-:-:S05]  /*1a80*/  IMAD.U32 R16, RZ, RZ, UR4 ;  /* 0x00000004ff107e24 */ /* 0x000fca000f8e00ff */
[----:B------:R-:W-:-:S07]  /*1a90*/  SHF.L.U32 R16, R16, 0x1f, RZ ;  /* 0x0000001f10107819 */ /* 0x000fce00000006ff */
[----:B------:R-:W-:-:S09]  /*1aa0*/  ULEA UR6, UR5, UR6, 0x3 ;  /* 0x0000000605067291 */ /* 0x000fd2000f8e183f */
[----:B------:R1:W2:Y:S01]  /*1ab0*/  SYNCS.PHASECHK.TRANS64.TRYWAIT P0, [UR6+0x26810], R16 ;  /* 0x02681010ff0075a7 */ /* 0x0002a20008000146 */
[----:B------:R-:W-:Y:S05]  /*1ac0*/  @!P6 BRA `(.L_x_4559) ;  /* 0x000000000004e947 */ /* 0x000fea0003800000 */
[----:B------:R-:W-:Y:S01]  /*1ad0*/  BPT.TRAP 0x1 ;  /* 0x000000040000795c */ /* 0x000fe20000300000 */
.L_x_4559:
[----:B--2---:R-:W-:Y:S05]  /*1ae0*/  @P0 BRA `(.L_x_4560) ;  /* 0x0000000000080947 */ /* 0x004fea0003800000 */
[----:B------:R-:W2:Y:S02]  /*1af0*/  SYNCS.PHASECHK.TRANS64.TRYWAIT P0, [UR6+0x26810], R16 ;  /* 0x02681010ff0075a7 */ /* 0x000ea40008000146 */
[----:B--2---:R-:W-:Y:S05]  /*1b00*/  @!P0 BRA `(.L_x_4561) ;  /* 0x0000006400e48947 */ /* 0x004fea0003800000 */
.L_x_4560:
        /* <DEDUP_REMOVED lines=66> */
.L_x_4562:
[----:B------:R1:W1:Y:S01]  /*1f30*/  SYNCS.PHASECHK.TRANS64.TRYWAIT P0, [UR6+0x26830], R16 ;  /* 0x02683010ff0075a7 */ /* 0x0002620008000146 */
[----:B------:R-:W-:Y:S05]  /*1f40*/  @!P6 BRA `(.L_x_4563) ;  /* 0x000000000004e947 */ /* 0x000fea0003800000 */
[----:B------:R-:W-:Y:S01]  /*1f50*/  BPT.TRAP 0x1 ;  /* 0x000000040000795c */ /* 0x000fe20000300000 */
.L_x_4563:
[----:B-1----:R-:W-:Y:S05]  /*1f60*/  @P0 BRA `(.L_x_4564) ;  /* 0x0000000000080947 */ /* 0x002fea0003800000 */
[----:B------:R-:W1:Y:S02]  /*1f70*/  SYNCS.PHASECHK.TRANS64.TRYWAIT P0, [UR6+0x26830], R16 ;  /* 0x02683010ff0075a7 */ /* 0x000e640008000146 */
[----:B-1----:R-:W-:Y:S05]  /*1f80*/  @!P0 BRA `(.L_x_4565) ;  /* 0x0000006000dc8947 */ /* 0x002fea0003800000 */
.L_x_4564:
        /* <DEDUP_REMOVED lines=520> */
.L_x_4566:
        /* <DEDUP_REMOVED lines=44> */
.L_x_4567:
        /* <DEDUP_REMOVED lines=62> */
.L_x_4549:
        /* <DEDUP_REMOVED lines=81> */
.L_x_4571:
[----:B------:R-:W-:Y:S01]  /*4bc0*/  @P0 ELECT P1, URZ, PT ;  /* 0x00000000003f082f */ /* 0x000fe20003820000 */
[----:B------:R2:W-:-:S12]  /*4bd0*/  UBLKRED.G.S.ADD.F32.RN [UR6], [UR4], UR5, desc[UR8] ;  /* 0x00000806040073bb */ /* 0x0005d800080a1405 */
[----:B------:R-:W-:Y:S02]  /*4be0*/  @P1 PLOP3.LUT P0, PT, P1, PT, PT, 0x8, 0x0 ;  /* 0x000000000000181c */ /* 0x000fe40000f0e170 */
[----:B------:R-:W-:-:S11]  /*4bf0*/  PLOP3.LUT P1, PT, PT, PT, PT, 0x8, 0x0 ;  /* 0x000000000000781c */ /* 0x000fd60003f2e170 */
[----:B--2---:R-:W-:Y:S05]  /*4c00*/  @P0 BRA.U.ANY `(.L_x_4571) ;  /* 0xfffffffd00ec0947 */ /* 0x004fea000393ffff */
[----:B------:R0:W-:Y:S01]  /*4c10*/  UTMACMDFLUSH ;  /* 0x00000000000079b7 */ /* 0x0001e20000000000 */
[----:B------:R-:W-:-:S04]  /*4c20*/  DEPBAR.LE SB0, 0x0 ;  /* 0x000080000000791a */ /* 0x000fc80000000000 */
.L_x_4570:
[----:B------:R-:W-:Y:S05]  /*4c30*/  BSYNC B0 ;  /* 0x0000000000007941 */ /* 0x000fea0003800000 */
.L_x_4569:
        /* <DEDUP_REMOVED lines=28> */
.L_x_4572:
        /* <DEDUP_REMOVED lines=8> */
.L_x_4545:
        /* <DEDUP_REMOVED lines=40> */
.L_x_4574:
        /* <DEDUP_REMOVED lines=39> */
.L_x_4577:
[----:B------:R-:W-:Y:S05]  /*5370*/  BSYNC B0 ;  /* 0x0000000000007941 */ /* 0x000fea0003800000 */
.L_x_4576:
        /* <DEDUP_REMOVED lines=19> */
.L_x_4579:
[----:B------:R-:W-:Y:S05]  /*54b0*/  BSYNC B0 ;  /* 0x0000000000007941 */ /* 0x000fea0003800000 */
.L_x_4578:
[----:B------:R-:W-:Y:S06]  /*54c0*/  BAR.ARV 0xa, 0xa0 ;  /* 0x0282800000007b1d */ /* 0x000fec0000002000 */
[----:B------:R-:W-:Y:S04]  /*54d0*/  BSSY B0, `(.L_x_4580) ;  /* 0x0000003000007945 */ /* 0x000fe80003800000 */
[----:B------:R-:W-:Y:S05]  /*54e0*/  @!P0 BRA `(.L_x_4581) ;  /* 0x0000000000048947 */ /* 0x000fea0003800000 */
[----:B------:R-:W-:-:S04]  /*54f0*/  DEPBAR.LE SB0, 0x0 ;  /* 0x000080000000791a */ /* 0x000fc80000000000 */
.L_x_4581:
[----:B------:R-:W-:Y:S05]  /*5500*/  BSYNC B0 ;  /* 0x0000000000007941 */ /* 0x000fea0003800000 */
.L_x_4580:
[----:B------:R-:W-:Y:S06]  /*5510*/  BAR.ARV 0xb, 0xa0 ;  /* 0x02c2800000007b1d */ /* 0x000fec0000002000 */
[----:B------:R-:W-:Y:S01]  /*5520*/  UIADD3 UR12, UR5, 0x1, URZ ;  /* 0x00000001050c7890 */ /* 0x000fe2000fffe03f */
[----:B------:R-:W-:Y:S11]  /*5530*/  BRA `(.L_x_4582) ;  /* 0x0000000000047947 */ /* 0x000ff60003800000 */
.L_x_4575:
[----:B------:R-:W-:-:S05]  /*5540*/  UMOV UR12, UR5 ;  /* 0x00000005000c7c82 */ /* 0x000fca0008000000 */
.L_x_4582:
        /* <DEDUP_REMOVED lines=17> */
.L_x_4595:
        /* <DEDUP_REMOVED lines=20> */
.L_x_4584:
[----:B------:R-:W-:Y:S05]  /*57a0*/  BSYNC B0 ;  /* 0x0000000000007941 */ /* 0x000fea0003800000 */
.L_x_4583:
        /* <DEDUP_REMOVED lines=13> */
.L_x_4586:
[----:B------:R-:W-:Y:S05]  /*5880*/  BSYNC B0 ;  /* 0x0000000000007941 */ /* 0x000fea0003800000 */
.L_x_4585:
[----:B------:R-:W-:Y:S06]  /*5890*/  BAR.ARV 0xa, 0xa0 ;  /* 0x0282800000007b1d */ /* 0x000fec0000002000 */
[----:B------:R-:W-:Y:S04]  /*58a0*/  BSSY B0, `(.L_x_4587) ;  /* 0x0000003000007945 */ /* 0x000fe80003800000 */
[----:B------:R-:W-:Y:S05]  /*58b0*/  @!P0 BRA `(.L_x_4588) ;  /* 0x0000000000048947 */ /* 0x000fea0003800000 */
[----:B------:R-:W-:-:S04]  /*58c0*/  DEPBAR.LE SB0, 0x0 ;  /* 0x000080000000791a */ /* 0x000fc80000000000 */
.L_x_4588:
[----:B------:R-:W-:Y:S05]  /*58d0*/  BSYNC B0 ;  /* 0x0000000000007941 */ /* 0x000fea0003800000 */
.L_x_4587:
        /* <DEDUP_REMOVED lines=13> */
.L_x_4590:
[----:B------:R-:W-:Y:S05]  /*59b0*/  BSYNC B0 ;  /* 0x0000000000007941 */ /* 0x000fea0003800000 */
.L_x_4589:
        /* <DEDUP_REMOVED lines=13> */
.L_x_4592:
[----:B------:R-:W-:Y:S05]  /*5a90*/  BSYNC B0 ;  /* 0x0000000000007941 */ /* 0x000fea0003800000 */
.L_x_4591:
[----:B------:R-:W-:Y:S01]  /*5aa0*/  UIADD3 UR12, UR12, 0x2, URZ ;  /* 0x000000020c0c7890 */ /* 0x000fe2000fffe03f */
[----:B------:R-:W-:Y:S06]  /*5ab0*/  BAR.ARV 0xa, 0xa0 ;  /* 0x0282800000007b1d */ /* 0x000fec0000002000 */
[----:B------:R-:W-:Y:S01]  /*5ac0*/  UISETP.GE.AND UP0, UPT, UR12, UR8, UPT ;  /* 0x000000080c00728c */ /* 0x000fe2000bf06270 */
[----:B------:R-:W-:Y:S04]  /*5ad0*/  BSSY B0, `(.L_x_4593) ;  /* 0x0000003000007945 */ /* 0x000fe80003800000 */
[----:B------:R-:W-:Y:S06]  /*5ae0*/  @!P0 BRA `(.L_x_4594) ;  /* 0x0000000000048947 */ /* 0x000fec0003800000 */
[----:B------:R-:W-:-:S04]  /*5af0*/  DEPBAR.LE SB0, 0x0 ;  /* 0x000080000000791a */ /* 0x000fc80000000000 */
.L_x_4594:
[----:B------:R-:W-:Y:S05]  /*5b00*/  BSYNC B0 ;  /* 0x0000000000007941 */ /* 0x000fea0003800000 */
.L_x_4593:
[----:B------:R-:W-:Y:S06]  /*5b10*/  BAR.ARV 0xb, 0xa0 ;  /* 0x02c2800000007b1d */ /* 0x000fec0000002000 */
[----:B------:R-:W-:Y:S01]  /*5b20*/  PLOP3.LUT P1, PT, PT, PT, UP0, 0x80, 0x0 ;  /* 0x000000000000781c */ /* 0x000fe20003f2f008 */
[----:B------:R-:W-:Y:S02]  /*5b30*/  UIADD3 UR20, UR20, 0x3000, URZ ;  /* 0x0000300014147890 */ /* 0x000fe4000fffe03f */
[----:B------:R-:W-:-:S10]  /*5b40*/  UIADD3 UR4, UR4, 0x3000, URZ ;  /* 0x0000300004047890 */ /* 0x000fd4000fffe03f */
[----:B------:R-:W-:Y:S05]  /*5b50*/  @!P1 BRA `(.L_x_4595) ;  /* 0xfffffff800c09947 */ /* 0x000fea000383ffff */
[----:B------:R-:W-:Y:S05]  /*5b60*/  BRA `(.L_x_4547) ;  /* 0x0000002400907947 */ /* 0x000fea0003800000 */
.L_x_4573:
        /* <DEDUP_REMOVED lines=33> */
.L_x_4597:
        /* <DEDUP_REMOVED lines=43> */
.L_x_4627:
        /* <DEDUP_REMOVED lines=15> */
.L_x_4600:
        /* <DEDUP_REMOVED lines=127> */
.L_x_4611:
[----:B--234-:R-:W-:-:S04]  /*6910*/  SHF.L.U32 R21, R11, 0x1f, RZ ;  /* 0x0000001f0b157819 */ /* 0x01cfc800000006ff */
[----:B------:R-:W1:Y:S02]  /*6920*/  SYNCS.PHASECHK.TRANS64.TRYWAIT P1, [R16+URZ+0x26840], R21 ;  /* 0x02684015100075a7 */ /* 0x000e64000802017f */
[----:B-1----:R-:W-:Y:S05]  /*6930*/  @!P1 BRA `(.L_x_4603) ;  /* 0x00000018009c9947 */ /* 0x002fea0003800000 */
.L_x_4628:
[----:B------:R-:W-:Y:S05]  /*6940*/  @P0 BRA `(.L_x_4604) ;  /* 0x0000000000140947 */ /* 0x000fea0003800000 */
[----:B------:R-:W-:Y:S01]  /*6950*/  ISETP.NE.AND P1, PT, R6, RZ, PT ;  /* 0x000000ff0600720c */ /* 0x000fe20003f25270 */
[----:B------:R-:W-:-:S04]  /*6960*/  IMAD.MOV.U32 R3, RZ, RZ, 0x3100 ;  /* 0x00003100ff037424 */ /* 0x000fc800078e00ff */
[----:B------:R3:W-:Y:S08]  /*6970*/  SYNCS.ARRIVE.TRANS64 RZ, [R16+URZ+0x26830], R3 ;  /* 0x0268300310ff79a7 */ /* 0x0007f0000800003f */
[----:B------:R-:W-:Y:S05]  /*6980*/  @!P1 BRA `(.L_x_4604) ;  /* 0x0000000000049947 */ /* 0x000fea0003800000 */
[----:B------:R-:W-:Y:S01]  /*6990*/  BPT.TRAP 0x1 ;  /* 0x000000040000795c */ /* 0x000fe20000300000 */
.L_x_4604:
        /* <DEDUP_REMOVED lines=43> */
.L_x_4629:
[----:B------:R-:W-:Y:S05]  /*6c50*/  @P0 BRA `(.L_x_4606) ;  /* 0x0000000000140947 */ /* 0x000fea0003800000 */
[----:B------:R-:W-:Y:S01]  /*6c60*/  ISETP.NE.AND P1, PT, R6, RZ, PT ;  /* 0x000000ff0600720c */ /* 0x000fe20003f25270 */
[----:B------:R-:W-:-:S04]  /*6c70*/  IMAD.MOV.U32 R2, RZ, RZ, 0x3100 ;  /* 0x00003100ff027424 */ /* 0x000fc800078e00ff */
[----:B------:R3:W-:Y:S08]  /*6c80*/  SYNCS.ARRIVE.TRANS64 RZ, [R16+URZ+0x26818], R2 ;  /* 0x0268180210ff79a7 */ /* 0x0007f0000800003f */
[----:B------:R-:W-:Y:S05]  /*6c90*/  @!P1 BRA `(.L_x_4606) ;  /* 0x0000000000049947 */ /* 0x000fea0003800000 */
[----:B------:R-:W-:Y:S01]  /*6ca0*/  BPT.TRAP 0x1 ;  /* 0x000000040000795c */ /* 0x000fe20000300000 */
.L_x_4606:
        /* <DEDUP_REMOVED lines=43> */
.L_x_4630:
[----:B------:R-:W-:Y:S05]  /*6f60*/  @P0 BRA `(.L_x_4608) ;  /* 0x0000000000140947 */ /* 0x000fea0003800000 */
[----:B------:R-:W-:Y:S01]  /*6f70*/  ISETP.NE.AND P1, PT, R6, RZ, PT ;  /* 0x000000ff0600720c */ /* 0x000fe20003f25270 */
[----:B-123--:R-:W-:-:S04]  /*6f80*/  IMAD.MOV.U32 R21, RZ, RZ, 0x3100 ;  /* 0x00003100ff157424 */ /* 0x00efc800078e00ff */
[----:B------:R4:W-:Y:S08]  /*6f90*/  SYNCS.ARRIVE.TRANS64 RZ, [R16+URZ+0x26838], R21 ;  /* 0x0268381510ff79a7 */ /* 0x0009f0000800003f */
[----:B------:R-:W-:Y:S05]  /*6fa0*/  @!P1 BRA `(.L_x_4608) ;  /* 0x0000000000049947 */ /* 0x000fea0003800000 */
[----:B------:R-:W-:Y:S01]  /*6fb0*/  BPT.TRAP 0x1 ;  /* 0x000000040000795c */ /* 0x000fe20000300000 */
.L_x_4608:
        /* <DEDUP_REMOVED lines=38> */
.L_x_4632:
[----:B------:R-:W-:Y:S05]  /*7220*/  @P0 BRA `(.L_x_4610) ;  /* 0x0000000000140947 */ /* 0x000fea0003800000 */
[----:B------:R-:W-:Y:S01]  /*7230*/  ISETP.NE.AND P1, PT, R6, RZ, PT ;  /* 0x000000ff0600720c */ /* 0x000fe20003f25270 */
[----:B------:R-:W-:-:S04]  /*7240*/  IMAD.MOV.U32 R5, RZ, RZ, 0x3100 ;  /* 0x00003100ff057424 */ /* 0x000fc800078e00ff */
[----:B------:R1:W-:Y:S08]  /*7250*/  SYNCS.ARRIVE.TRANS64 RZ, [R16+URZ+0x26810], R5 ;  /* 0x0268100510ff79a7 */ /* 0x0003f0000800003f */
[----:B------:R-:W-:Y:S05]  /*7260*/  @!P1 BRA `(.L_x_4610) ;  /* 0x0000000000049947 */ /* 0x000fea0003800000 */
[----:B------:R-:W-:Y:S01]  /*7270*/  BPT.TRAP 0x1 ;  /* 0x000000040000795c */ /* 0x000fe20000300000 */
.L_x_4610:
        /* <DEDUP_REMOVED lines=44> */
.L_x_4602:
[----:B------:R-:W3:Y:S02]  /*7540*/  LDL.LU R4, [R1+0x4] ;  /* 0x0000040001047983 */ /* 0x000ee40000300800 */
[----:B---3--:R-:W-:Y:S02]  /*7550*/  ISETP.NE.AND P1, PT, R4, RZ, PT ;  /* 0x000000ff0400720c */ /* 0x008fe40003f25270 */
[----:B------:R1:W5:Y:S11]  /*7560*/  LDL R4, [R1] ;  /* 0x0000000001047983 */ /* 0x0003760000100800 */
[----:B-1----:R-:W-:Y:S05]  /*7570*/  @!P1 BRA `(.L_x_4601) ;  /* 0x0000000400809947 */ /* 0x002fea0003800000 */
[----:B------:R-:W-:-:S04]  /*7580*/  SHF.L.U32 R13, R11, 0x1f, RZ ;  /* 0x0000001f0b0d7819 */ /* 0x000fc800000006ff */
[----:B------:R-:W1:Y:S02]  /*7590*/  SYNCS.PHASECHK.TRANS64.TRYWAIT P1, [R16+URZ+0x26840], R13 ;  /* 0x0268400d100075a7 */ /* 0x000e64000802017f */
[----:B-1----:R-:W-:Y:S05]  /*75a0*/  @!P1 BRA `(.L_x_4612) ;  /* 0x0000000c00d49947 */ /* 0x002fea0003800000 */
.L_x_4633:
[----:B------:R-:W-:Y:S05]  /*75b0*/  @P0 BRA `(.L_x_4613) ;  /* 0x0000000000140947 */ /* 0x000fea0003800000 */
[----:B------:R-:W-:Y:S01]  /*75c0*/  ISETP.NE.AND P1, PT, R6, RZ, PT ;  /* 0x000000ff0600720c */ /* 0x000fe20003f25270 */
[----:B--2---:R-:W-:-:S04]  /*75d0*/  IMAD.MOV.U32 R5, RZ, RZ, 0x3100 ;  /* 0x00003100ff057424 */ /* 0x004fc800078e00ff */
[----:B------:R3:W-:Y:S08]  /*75e0*/  SYNCS.ARRIVE.TRANS64 RZ, [R16+URZ+0x26830], R5 ;  /* 0x0268300510ff79a7 */ /* 0x0007f0000800003f */
[----:B------:R-:W-:Y:S05]  /*75f0*/  @!P1 BRA `(.L_x_4613) ;  /* 0x0000000000049947 */ /* 0x000fea0003800000 */
[----:B------:R-:W-:Y:S01]  /*7600*/  BPT.TRAP 0x1 ;  /* 0x000000040000795c */ /* 0x000fe20000300000 */
.L_x_4613:
        /* <DEDUP_REMOVED lines=40> */
.L_x_4634:
[----:B------:R-:W-:Y:S05]  /*7890*/  @P0 BRA `(.L_x_4615) ;  /* 0x0000000000140947 */ /* 0x000fea0003800000 */
[----:B------:R-:W-:Y:S01]  /*78a0*/  ISETP.NE.AND P0, PT, R6, RZ, PT ;  /* 0x000000ff0600720c */ /* 0x000fe20003f05270 */
[----:B------:R-:W-:-:S04]  /*78b0*/  IMAD.MOV.U32 R5, RZ, RZ, 0x3100 ;  /* 0x00003100ff057424 */ /* 0x000fc800078e00ff */
[----:B------:R3:W-:Y:S08]  /*78c0*/  SYNCS.ARRIVE.TRANS64 RZ, [R16+URZ+0x26818], R5 ;  /* 0x0268180510ff79a7 */ /* 0x0007f0000800003f */
[----:B------:R-:W-:Y:S05]  /*78d0*/  @!P0 BRA `(.L_x_4615) ;  /* 0x0000000000048947 */ /* 0x000fea0003800000 */
[----:B------:R-:W-:Y:S01]  /*78e0*/  BPT.TRAP 0x1 ;  /* 0x000000040000795c */ /* 0x000fe20000300000 */
.L_x_4615:
        /* <DEDUP_REMOVED lines=41> */
.L_x_4601:
[----:B------:R-:W3:Y:S01]  /*7b80*/  S2R R0, SR_TID.X ;  /* 0x0000000000007919 */ /* 0x000ee20000002100 */
[----:B------:R-:W-:Y:S01]  /*7b90*/  IMAD R3, R19, 0x8, R16 ;  /* 0x0000000813037824 */ /* 0x000fe200078e0210 */
[----:B---3--:R-:W-:Y:S02]  /*7ba0*/  LOP3.LUT R2, R0, 0x7f, RZ, 0xc0, !PT ;  /* 0x0000007f00027812 */ /* 0x008fe400078ec0ff */
[----:B------:R-:W-:Y:S02]  /*7bb0*/  SHF.L.U32 R0, R11, 0x1f, RZ ;  /* 0x0000001f0b007819 */ /* 0x000fe400000006ff */
[----:B------:R-:W-:Y:S02]  /*7bc0*/  ISETP.NE.AND P1, PT, R2, RZ, PT ;  /* 0x000000ff0200720c */ /* 0x000fe40003f25270 */
[----:B------:R-:W3:Y:S02]  /*7bd0*/  SYNCS.PHASECHK.TRANS64.TRYWAIT P0, [R3+URZ+0x26840], R0 ;  /* 0x02684000030075a7 */ /* 0x000ee4000800017f */
[----:B---3--:R-:W-:Y:S09]  /*7be0*/  @!P0 BRA `(.L_x_4616) ;  /* 0x00000008006c8947 */ /* 0x008ff20003800000 */
.L_x_4635:
[----:B------:R-:W-:Y:S05]  /*7bf0*/  @P1 BRA `(.L_x_4617) ;  /* 0x0000000000181947 */ /* 0x000fea0003800000 */
[----:B------:R-:W1:Y:S01]  /*7c00*/  S2R R2, SR_TID.X ;  /* 0x0000000000027919 */ /* 0x000e620000002100 */
[----:B---3--:R-:W-:-:S04]  /*7c10*/  IMAD.MOV.U32 R0, RZ, RZ, 0x3100 ;  /* 0x00003100ff007424 */ /* 0x008fc800078e00ff */
[----:B------:R3:W-:Y:S01]  /*7c20*/  SYNCS.ARRIVE.TRANS64 RZ, [R3+URZ+0x26830], R0 ;  /* 0x0268300003ff79a7 */ /* 0x0007e2000800003f */
[----:B-1----:R-:W-:-:S13]  /*7c30*/  LOP3.LUT P0, RZ, R2, 0x1f, RZ, 0xc0, !PT ;  /* 0x0000001f02ff7812 */ /* 0x002fda000780c0ff */
[----:B---3--:R-:W-:Y:S05]  /*7c40*/  @!P0 BRA `(.L_x_4617) ;  /* 0x0000000000048947 */ /* 0x008fea0003800000 */
[----:B------:R-:W-:Y:S01]  /*7c50*/  BPT.TRAP 0x1 ;  /* 0x000000040000795c */ /* 0x000fe20000300000 */
.L_x_4617:
        /* <DEDUP_REMOVED lines=47> */
.L_x_4598:
[----:B------:R-:W-:Y:S05]  /*7f50*/  BSYNC B0 ;  /* 0x0000000000007941 */ /* 0x000fea0003800000 */
.L_x_4596:
[----:B------:R-:W-:-:S03]  /*7f60*/  UMOV UR7, 0xffffffff ;  /* 0xffffffff00077882 */ /* 0x000fc60000000000 */
[----:B------:R-:W-:Y:S05]  /*7f70*/  BRA.DIV UR7, `(.L_x_4618) ;  /* 0x00000006079c7947 */ /* 0x000fea000b800000 */
[----:B------:R-:W-:-:S13]  /*7f80*/  ELECT P6, URZ, PT ;  /* 0x00000000003f782f */ /* 0x000fda00038c0000 */
.L_x_4638:
[----:B------:R-:W-:Y:S05]  /*7f90*/  @!P6 BRA `(.L_x_4547) ;  /* 0x000000000084e947 */ /* 0x000fea0003800000 */
[----:B------:R-:W-:-:S06]  /*7fa0*/  ULOP3.LUT UR7, UR38, 0x2, URZ, 0xfc, !UPT ;  /* 0x0000000226077892 */ /* 0x000fcc000f8efc3f */
[----:B------:R-:W-:-:S05]  /*7fb0*/  IMAD.U32 R2, RZ, RZ, UR7 ;  /* 0x00000007ff027e24 */ /* 0x000fca000f8e00ff */
[----:B------:R-:W-:-:S13]  /*7fc0*/  ISETP.NE.AND P2, PT, R2, 0x3, PT ;  /* 0x000000030200780c */ /* 0x000fda0003f45270 */
[----:B------:R-:W-:Y:S05]  /*7fd0*/  @!P2 BRA `(.L_x_4619) ;  /* 0x000000000004a947 */ /* 0x000fea0003800000 */
[----:B------:R-:W-:Y:S01]  /*7fe0*/  BPT.TRAP 0x1 ;  /* 0x000000040000795c */ /* 0x000fe20000300000 */
.L_x_4619:
        /* <DEDUP_REMOVED lines=15> */
.L_x_4639:
[----:B------:R-:W2:Y:S02]  /*80e0*/  SYNCS.PHASECHK.TRANS64.TRYWAIT P0, [R3+URZ], R2 ;  /* 0x00000002030075a7 */ /* 0x000ea4000800017f */
[----:B--2---:R-:W-:Y:S05]  /*80f0*/  @!P0 BRA `(.L_x_4621) ;  /* 0x0000000400708947 */ /* 0x004fea0003800000 */
.L_x_4640:
[----:B------:R-:W-:Y:S05]  /*8100*/  @!P2 BRA `(.L_x_4622) ;  /* 0x000000000004a947 */ /* 0x000fea0003800000 */
[----:B------:R-:W-:Y:S01]  /*8110*/  BPT.TRAP 0x1 ;  /* 0x000000040000795c */ /* 0x000fe20000300000 */
.L_x_4622:
[----:B--2---:R-:W-:-:S04]  /*8120*/  VIADD R3, R7, 0x26840 ;  /* 0x0002684007037836 */ /* 0x004fc80000000000 */
[----:B------:R-:W-:-:S04]  /*8130*/  IMAD R0, R0, 0x8, R3 ;  /* 0x0000000800007824 */ /* 0x000fc800078e0203 */
[----:B------:R-:W2:Y:S02]  /*8140*/  SYNCS.PHASECHK.TRANS64.TRYWAIT P0, [R0+URZ], R5 ;  /* 0x00000005000075a7 */ /* 0x000ea4000800017f */
[----:B--2---:R-:W-:Y:S05]  /*8150*/  @!P0 BRA `(.L_x_4623) ;  /* 0x00000004006c8947 */ /* 0x004fea0003800000 */
.L_x_4641:
[----:B------:R-:W-:-:S07]  /*8160*/  IMAD R3, R4, 0x8, R3 ;  /* 0x0000000804037824 */ /* 0x000fce00078e0203 */
.L_x_4624:
[----:B---3--:R3:W4:Y:S02]  /*8170*/  SYNCS.PHASECHK.TRANS64.TRYWAIT P0, [R3+URZ], R2 ;  /* 0x00000002030075a7 */ /* 0x008724000800017f */
[----:B----4-:R-:W-:Y:S05]  /*8180*/  @!P0 NANOSLEEP.SYNCS 0x989680 ;  /* 0x009896800000895d */ /* 0x010fea0003900000 */
[----:B------:R-:W4:Y:S02]  /*8190*/  @!P0 SYNCS.PHASECHK.TRANS64 P0, [R3+URZ], R2 ;  /* 0x00000002030085a7 */ /* 0x000f24000800007f */
[----:B----4-:R-:W-:Y:S05]  /*81a0*/  @!P0 BRA `(.L_x_4624) ;  /* 0xfffffffc00f08947 */ /* 0x010fea000383ffff */
.L_x_4547:
[----:B------:R-:W-:Y:S05]  /*81b0*/  BSYNC B6 ;  /* 0x0000000000067941 */ /* 0x000fea0003800000 */
.L_x_4544:
[----:B------:R-:W-:Y:S05]  /*81c0*/  EXIT ;  /* 0x000000000000794d */ /* 0x000fea0003800000 */
.L_x_4554:
[----:B------:R-:W-:Y:S02]  /*81d0*/  IMAD.MOV.U32 R13, RZ, RZ, R16 ;  /* 0x000000ffff0d7224 */ /* 0x000fe400078e0010 */
[----:B------:R-:W-:Y:S02]  /*81e0*/  IMAD.MOV.U32 R12, RZ, RZ, RZ ;  /* 0x000000ffff0c7224 */ /* 0x000fe400078e00ff */
[----:B------:R-:W-:Y:S02]  /*81f0*/  IMAD.MOV.U32 R11, RZ, RZ, 0x1f ;  /* 0x0000001fff0b7424 */ /* 0x000fe400078e00ff */
[----:B------:R-:W-:-:S07]  /*8200*/  IMAD.MOV.U32 R15, RZ, RZ, -0x1 ;  /* 0xffffffffff0f7424 */ /* 0x000fce00078e00ff */
[----:B------:R-:W-:Y:S05]  /*8210*/  WARPSYNC.COLLECTIVE R15, `(.L_x_4625) ;  /* 0x000000000f087348 */ /* 0x000fea0003c00000 */
[----:B------:R1:W2:Y:S02]  /*8220*/  SHFL.IDX P6, R14, R13, R12, R11 ;  /* 0x0000000c0d0e7389 */ /* 0x0002a400000c000b */
[----:B-12---:R-:W-:Y:S01]  /*8230*/  ENDCOLLECTIVE ;  /* 0x000000000000791b */ /* 0x006fe20003800000 */
.L_x_4625:
[----:B------:R-:W-:Y:S05]  /*8240*/  BRA `(.L_x_4626) ;  /* 0xffffff8c007c7947 */ /* 0x000fea000383ffff */
.L_x_4556:
[----:B--2---:R2:W3:Y:S02]  /*8250*/  SYNCS.PHASECHK.TRANS64.TRYWAIT P0, [R18+URZ+0x26800], R5 ;  /* 0x02680005120075a7 */ /* 0x0044e4000800017f */
[----:B---3--:R-:W-:Y:S05]  /*8260*/  @!P0 NANOSLEEP.SYNCS 0x989680 ;  /* 0x009896800000895d */ /* 0x008fea0003900000 */
[----:B------:R-:W3:Y:S02]  /*8270*/  @!P0 SYNCS.PHASECHK.TRANS64 P0, [R18+URZ+0x26800], R5 ;  /* 0x02680005120085a7 */ /* 0x000ee4000800007f */
[----:B---3--:R-:W-:Y:S05]  /*8280*/  @!P0 BRA `(.L_x_4556) ;  /* 0xfffffffc00f08947 */ /* 0x008fea000383ffff */
[----:B------:R-:W-:Y:S05]  /*8290*/  BRA `(.L_x_4555) ;  /* 0xffffff8c00a47947 */ /* 0x000fea000383ffff */
.L_x_4561:
[----:B--2---:R-:W-:-:S04]  /*82a0*/  IMAD.U32 R7, RZ, RZ, UR6 ;  /* 0x00000006ff077e24 */ /* 0x004fc8000f8e00ff */
[----:B------:R2:W3:Y:S03]  /*82b0*/  SYNCS.PHASECHK.TRANS64.TRYWAIT P0, [R7+URZ+0x26810], R16 ;  /* 0x02681010070075a7 */ /* 0x0004e6000800017f */
[----:B---3--:R-:W-:Y:S05]  /*82c0*/  @!P0 NANOSLEEP.SYNCS 0x989680 ;  /* 0x009896800000895d */ /* 0x008fea0003900000 */
[----:B------:R-:W3:Y:S02]  /*82d0*/  @!P0 SYNCS.PHASECHK.TRANS64 P0, [R7+URZ+0x26810], R16 ;  /* 0x02681010070085a7 */ /* 0x000ee4000800007f */
[----:B---3--:R-:W-:Y:S05]  /*82e0*/  @!P0 BRA `(.L_x_4561) ;  /* 0xfffffffc00ec8947 */ /* 0x008fea000383ffff */
[----:B------:R-:W-:Y:S05]  /*82f0*/  BRA `(.L_x_4560) ;  /* 0xffffff9800047947 */ /* 0x000fea000383ffff */
.L_x_4565:
[----:B------:R-:W-:-:S04]  /*8300*/  IMAD.U32 R121, RZ, RZ, UR6 ;  /* 0x00000006ff797e24 */ /* 0x000fc8000f8e00ff */
[----:B------:R1:W1:Y:S03]  /*8310*/  SYNCS.PHASECHK.TRANS64.TRYWAIT P0, [R121+URZ+0x26830], R16 ;  /* 0x02683010790075a7 */ /* 0x000266000800017f */
[----:B-1----:R-:W-:Y:S05]  /*8320*/  @!P0 NANOSLEEP.SYNCS 0x989680 ;  /* 0x009896800000895d */ /* 0x002fea0003900000 */
[----:B------:R-:W1:Y:S02]  /*8330*/  @!P0 SYNCS.PHASECHK.TRANS64 P0, [R121+URZ+0x26830], R16 ;  /* 0x02683010790085a7 */ /* 0x000e64000800007f */
[----:B-1----:R-:W-:Y:S05]  /*8340*/  @!P0 BRA `(.L_x_4565) ;  /* 0xfffffffc00ec8947 */ /* 0x002fea000383ffff */
[----:B------:R-:W-:Y:S05]  /*8350*/  BRA `(.L_x_4564) ;  /* 0xffffff9c000c7947 */ /* 0x000fea000383ffff */
.L_x_4599:
[----:B-1----:R1:W2:Y:S02]  /*8360*/  SYNCS.PHASECHK.TRANS64.TRYWAIT P0, [R16+URZ+0x26820], R3 ;  /* 0x02682003100075a7 */ /* 0x0022a4000800017f */
[----:B--2---:R-:W-:Y:S05]  /*8370*/  @!P0 NANOSLEEP.SYNCS 0x989680 ;  /* 0x009896800000895d */ /* 0x004fea0003900000 */
[----:B------:R-:W2:Y:S02]  /*8380*/  @!P0 SYNCS.PHASECHK.TRANS64 P0, [R16+URZ+0x26820], R3 ;  /* 0x02682003100085a7 */ /* 0x000ea4000800007f */
[----:B--2---:R-:W-:Y:S05]  /*8390*/  @!P0 BRA `(.L_x_4599) ;  /* 0xfffffffc00f08947 */ /* 0x004fea000383ffff */
[----:B------:R-:W-:Y:S05]  /*83a0*/  BRA `(.L_x_4627) ;  /* 0xffffffdc00207947 */ /* 0x000fea000383ffff */
.L_x_4603:
[----:B-1----:R1:W3:Y:S02]  /*83b0*/  SYNCS.PHASECHK.TRANS64.TRYWAIT P1, [R16+URZ+0x26840], R21 ;  /* 0x02684015100075a7 */ /* 0x0022e4000802017f */
[----:B---3--:R-:W-:Y:S05]  /*83c0*/  @!P1 NANOSLEEP.SYNCS 0x989680 ;  /* 0x009896800000995d */ /* 0x008fea0003900000 */
[----:B------:R-:W3:Y:S02]  /*83d0*/  @!P1 SYNCS.PHASECHK.TRANS64 P1, [R16+URZ+0x26840], R21 ;  /* 0x02684015100095a7 */ /* 0x000ee4000802007f */
[----:B---3--:R-:W-:Y:S05]  /*83e0*/  @!P1 BRA `(.L_x_4603) ;  /* 0xfffffffc00f09947 */ /* 0x008fea000383ffff */
[----:B------:R-:W-:Y:S05]  /*83f0*/  BRA `(.L_x_4628) ;  /* 0xffffffe400507947 */ /* 0x000fea000383ffff */
.L_x_4605:
[----:B--2---:R2:W3:Y:S02]  /*8400*/  SYNCS.PHASECHK.TRANS64.TRYWAIT P1, [R16+URZ+0x26828], R21 ;  /* 0x02682815100075a7 */ /* 0x0044e4000802017f */
[----:B---3--:R-:W-:Y:S05]  /*8410*/  @!P1 NANOSLEEP.SYNCS 0x989680 ;  /* 0x009896800000995d */ /* 0x008fea0003900000 */
[----:B------:R-:W3:Y:S02]  /*8420*/  @!P1 SYNCS.PHASECHK.TRANS64 P1, [R16+URZ+0x26828], R21 ;  /* 0x02682815100095a7 */ /* 0x000ee4000802007f */
[----:B---3--:R-:W-:Y:S05]  /*8430*/  @!P1 BRA `(.L_x_4605) ;  /* 0xfffffffc00f09947 */ /* 0x008fea000383ffff */
[----:B------:R-:W-:Y:S05]  /*8440*/  BRA `(.L_x_4629) ;  /* 0xffffffe800007947 */ /* 0x000fea000383ffff */
.L_x_4607:
[----:B---3--:R3:W4:Y:S02]  /*8450*/  SYNCS.PHASECHK.TRANS64.TRYWAIT P1, [R16+URZ+0x26848], R21 ;  /* 0x02684815100075a7 */ /* 0x008724000802017f */
[----:B----4-:R-:W-:Y:S05]  /*8460*/  @!P1 NANOSLEEP.SYNCS 0x989680 ;  /* 0x009896800000995d */ /* 0x010fea0003900000 */
[----:B------:R-:W4:Y:S02]  /*8470*/  @!P1 SYNCS.PHASECHK.TRANS64 P1, [R16+URZ+0x26848], R21 ;  /* 0x02684815100095a7 */ /* 0x000f24000802007f */
[----:B----4-:R-:W-:Y:S05]  /*8480*/  @!P1 BRA `(.L_x_4607) ;  /* 0xfffffffc00f09947 */ /* 0x010fea000383ffff */
[----:B------:R-:W-:Y:S05]  /*8490*/  BRA `(.L_x_4630) ;  /* 0xffffffe800b07947 */ /* 0x000fea000383ffff */
.L_x_4609:
[----:B------:R-:W-:-:S07]  /*84a0*/  SHF.L.U32 R5, R11, 0x1f, RZ ;  /* 0x0000001f0b057819 */ /* 0x000fce00000006ff */
.L_x_4631:
[----:B------:R1:W1:Y:S02]  /*84b0*/  SYNCS.PHASECHK.TRANS64.TRYWAIT P1, [R16+URZ+0x26820], R5 ;  /* 0x02682005100075a7 */ /* 0x000264000802017f */
[----:B-1----:R-:W-:Y:S05]  /*84c0*/  @!P1 NANOSLEEP.SYNCS 0x989680 ;  /* 0x009896800000995d */ /* 0x002fea0003900000 */
[----:B------:R-:W1:Y:S02]  /*84d0*/  @!P1 SYNCS.PHASECHK.TRANS64 P1, [R16+URZ+0x26820], R5 ;  /* 0x02682005100095a7 */ /* 0x000e64000802007f */
[----:B-1----:R-:W-:Y:S05]  /*84e0*/  @!P1 BRA `(.L_x_4631) ;  /* 0xfffffffc00f09947 */ /* 0x002fea000383ffff */
[----:B------:R-:W-:Y:S05]  /*84f0*/  BRA `(.L_x_4632) ;  /* 0xffffffec00487947 */ /* 0x000fea000383ffff */
.L_x_4612:
[----:B-1----:R1:W3:Y:S02]  /*8500*/  SYNCS.PHASECHK.TRANS64.TRYWAIT P1, [R16+URZ+0x26840], R13 ;  /* 0x0268400d100075a7 */ /* 0x0022e4000802017f */
[----:B---3--:R-:W-:Y:S05]  /*8510*/  @!P1 NANOSLEEP.SYNCS 0x989680 ;  /* 0x009896800000995d */ /* 0x008fea0003900000 */
[----:B------:R-:W3:Y:S02]  /*8520*/  @!P1 SYNCS.PHASECHK.TRANS64 P1, [R16+URZ+0x26840], R13 ;  /* 0x0268400d100095a7 */ /* 0x000ee4000802007f */
[----:B---3--:R-:W-:Y:S05]  /*8530*/  @!P1 BRA `(.L_x_4612) ;  /* 0xfffffffc00f09947 */ /* 0x008fea000383ffff */
[----:B------:R-:W-:Y:S05]  /*8540*/  BRA `(.L_x_4633) ;  /* 0xfffffff000187947 */ /* 0x000fea000383ffff */
.L_x_4614:
[----:B--2---:R2:W3:Y:S02]  /*8550*/  SYNCS.PHASECHK.TRANS64.TRYWAIT P1, [R16+URZ+0x26828], R13 ;  /* 0x0268280d100075a7 */ /* 0x0044e4000802017f */
[----:B---3--:R-:W-:Y:S05]  /*8560*/  @!P1 NANOSLEEP.SYNCS 0x989680 ;  /* 0x009896800000995d */ /* 0x008fea0003900000 */
[----:B------:R-:W3:Y:S02]  /*8570*/  @!P1 SYNCS.PHASECHK.TRANS64 P1, [R16+URZ+0x26828], R13 ;  /* 0x0268280d100095a7 */ /* 0x000ee4000802007f */
[----:B---3--:R-:W-:Y:S05]  /*8580*/  @!P1 BRA `(.L_x_4614) ;  /* 0xfffffffc00f09947 */ /* 0x008fea000383ffff */
[----:B------:R-:W-:Y:S05]  /*8590*/  BRA `(.L_x_4634) ;  /* 0xfffffff000bc7947 */ /* 0x000fea000383ffff */
.L_x_4616:
[----:B---3--:R3:W1:Y:S02]  /*85a0*/  SYNCS.PHASECHK.TRANS64.TRYWAIT P0, [R3+URZ+0x26840], R0 ;  /* 0x02684000030075a7 */ /* 0x008664000800017f */
[----:B-1----:R-:W-:Y:S05]  /*85b0*/  @!P0 NANOSLEEP.SYNCS 0x989680 ;  /* 0x009896800000895d */ /* 0x002fea0003900000 */
[----:B------:R-:W1:Y:S02]  /*85c0*/  @!P0 SYNCS.PHASECHK.TRANS64 P0, [R3+URZ+0x26840], R0 ;  /* 0x02684000030085a7 */ /* 0x000e64000800007f */
[----:B-1----:R-:W-:Y:S05]  /*85d0*/  @!P0 BRA `(.L_x_4616) ;  /* 0xfffffffc00f08947 */ /* 0x002fea000383ffff */
[----:B------:R-:W-:Y:S05]  /*85e0*/  BRA `(.L_x_4635) ;  /* 0xfffffff400807947 */ /* 0x000fea000383ffff */
.L_x_4618:
[----:B------:R-:W-:Y:S01]  /*85f0*/  BSSY B0, `(.L_x_4636) ;  /* 0x0000006000007945 */ /* 0x000fe20003800000 */
[----:B------:R-:W-:-:S07]  /*8600*/  IMAD.MOV.U32 R15, RZ, RZ, -0x1 ;  /* 0xffffffffff0f7424 */ /* 0x000fce00078e00ff */
[----:B------:R-:W-:Y:S05]  /*8610*/  WARPSYNC.COLLECTIVE R15, `(.L_x_4637) ;  /* 0x000000000f0c7348 */ /* 0x000fea0003c00000 */
[----:B------:R-:W-:Y:S02]  /*8620*/  ELECT P6, UR62, PT ;  /* 0x00000000003e782f */ /* 0x000fe400038c0000 */
[----:B------:R-:W-:Y:S01]  /*8630*/  MOV R14, UR62 ;  /* 0x0000003e000e7c02 */ /* 0x000fe20008000f00 */
[----:B------:R-:W-:Y:S10]  /*8640*/  ENDCOLLECTIVE ;  /* 0x000000000000791b */ /* 0x000ff40003800000 */
.L_x_4637:
[----:B------:R-:W-:Y:S05]  /*8650*/  BSYNC B0 ;  /* 0x0000000000007941 */ /* 0x000fea0003800000 */
.L_x_4636:
[----:B------:R-:W-:Y:S05]  /*8660*/  BRA `(.L_x_4638) ;  /* 0xfffffff800487947 */ /* 0x000fea000383ffff */
.L_x_4620:
[----:B-1----:R1:W2:Y:S02]  /*8670*/  SYNCS.PHASECHK.TRANS64.TRYWAIT P0, [R6+URZ], R5 ;  /* 0x00000005060075a7 */ /* 0x0022a4000800017f */
[----:B--2---:R-:W-:Y:S05]  /*8680*/  @!P0 NANOSLEEP.SYNCS 0x989680 ;  /* 0x009896800000895d */ /* 0x004fea0003900000 */
[----:B------:R-:W2:Y:S02]  /*8690*/  @!P0 SYNCS.PHASECHK.TRANS64 P0, [R6+URZ], R5 ;  /* 0x00000005060085a7 */ /* 0x000ea4000800007f */
[----:B--2---:R-:W-:Y:S05]  /*86a0*/  @!P0 BRA `(.L_x_4620) ;  /* 0xfffffffc00f08947 */ /* 0x004fea000383ffff */
[----:B------:R-:W-:Y:S05]  /*86b0*/  BRA `(.L_x_4639) ;  /* 0xfffffff800887947 */ /* 0x000fea000383ffff */
.L_x_4621:
[----:B--2---:R2:W3:Y:S02]  /*86c0*/  SYNCS.PHASECHK.TRANS64.TRYWAIT P0, [R3+URZ], R2 ;  /* 0x00000002030075a7 */ /* 0x0044e4000800017f */
[----:B---3--:R-:W-:Y:S05]  /*86d0*/  @!P0 NANOSLEEP.SYNCS 0x989680 ;  /* 0x009896800000895d */ /* 0x008fea0003900000 */
[----:B------:R-:W3:Y:S02]  /*86e0*/  @!P0 SYNCS.PHASECHK.TRANS64 P0, [R3+URZ], R2 ;  /* 0x00000002030085a7 */ /* 0x000ee4000800007f */
[----:B---3--:R-:W-:Y:S05]  /*86f0*/  @!P0 BRA `(.L_x_4621) ;  /* 0xfffffffc00f08947 */ /* 0x008fea000383ffff */
[----:B------:R-:W-:Y:S05]  /*8700*/  BRA `(.L_x_4640) ;  /* 0xfffffff8007c7947 */ /* 0x000fea000383ffff */
.L_x_4623:
[----:B--2---:R2:W3:Y:S02]  /*8710*/  SYNCS.PHASECHK.TRANS64.TRYWAIT P0, [R0+URZ], R5 ;  /* 0x00000005000075a7 */ /* 0x0044e4000800017f */
[----:B---3--:R-:W-:Y:S05]  /*8720*/  @!P0 NANOSLEEP.SYNCS 0x989680 ;  /* 0x009896800000895d */ /* 0x008fea0003900000 */
[----:B------:R-:W3:Y:S02]  /*8730*/  @!P0 SYNCS.PHASECHK.TRANS64 P0, [R0+URZ], R5 ;  /* 0x00000005000085a7 */ /* 0x000ee4000800007f */
[----:B---3--:R-:W-:Y:S05]  /*8740*/  @!P0 BRA `(.L_x_4623) ;  /* 0xfffffffc00f08947 */ /* 0x008fea000383ffff */
[----:B------:R-:W-:Y:S05]  /*8750*/  BRA `(.L_x_4641) ;  /* 0xfffffff800807947 */ /* 0x000fea000383ffff */
.L_x_4642:
        /* <DEDUP_REMOVED lines=10> */
.L_x_6585:


//--------------------- .text._ZN7cutlass13device_kernelIN5flash11enable_sm90INS1_16FlashAttnBwdSm90INS1_25CollectiveMainloopBwdSm90ILi2ELi2ELi2EN4cute5tupleIJNS5_1CILi1EEES8_S8_EEENS6_IJNS7_ILi64EEENS7_ILi128EEENS7_ILi96EEEEEENS_10bfloat16_tEfNS_4arch4Sm90ELb0ELb1ELb0ELb0ELb1ELb1ELb0ELb0ELi2ELi1ELi2ELi1ELb1EEENS1_24CollectiveEpilogueBwdGQAISD_fSG_Li256ELb0ELb1EEENS1_19SingleTileSchedulerILb0ELb0ELb0ELi128EEEEEEEEEvNT_6ParamsE --------------------------
	.section	.text._ZN7cutlass13device_kernelIN5flash11enable_sm90INS1_16FlashAttnBwdSm90INS1_25CollectiveMainloopBwdSm90ILi2ELi2ELi2EN4cute5tupleIJNS5_1CILi1EEES8_S8_EEENS6_IJNS7_ILi64EEENS7_ILi128EEENS7_ILi96EEEEEENS_10bfloat16_tEfNS_4arch4Sm90ELb0ELb1ELb0ELb0ELb1ELb1ELb0ELb0ELi2ELi1ELi2ELi1ELb1EEENS1_24CollectiveEpilogueBwdGQAISD_fSG_Li256ELb0ELb1EEENS1_19SingleTileSchedulerILb0ELb0ELb0ELi128EEEEEEEEEvNT_6ParamsE,"ax",@progbits
	.align	128
.text._ZN7cutlass13device_kernelIN5flash11enable_sm90INS1_16FlashAttnBwdSm90INS1_25CollectiveMainloopBwdSm90ILi2ELi2ELi2EN4cute5tupleIJNS5_1CILi1EEES8_S8_EEENS6_IJNS7_ILi64EEENS7_ILi128EEENS7_ILi96EEEEEENS_10bfloat16_tEfNS_4arch4Sm90ELb0ELb1ELb0ELb0ELb1ELb1ELb0ELb0ELi2ELi1ELi2ELi1ELb1EEENS1_24CollectiveEpilogueBwdGQAISD_fSG_Li256ELb0ELb1EEENS1_19SingleTileSchedulerILb0ELb0ELb0ELi128EEEEEEEEEvNT_6ParamsE:
        .type           _ZN7cutlass13device_kernelIN5flash11enable_sm90INS1_16FlashAttnBwdSm90INS1_25CollectiveMainloopBwdSm90ILi2ELi2ELi2EN4cute5tupleIJNS5_1CILi1EEES8_S8_EEENS6_IJNS7_ILi64EEENS7_ILi128EEENS7_ILi96EEEEEENS_10bfloat16_tEfNS_4arch4Sm90ELb0ELb1ELb0ELb0ELb1ELb1ELb0ELb0ELi2ELi1ELi2ELi1ELb1EEENS1_24CollectiveEpilogueBwdGQAISD_fSG_Li256ELb0ELb1EEENS1_19SingleTileSchedulerILb0ELb0ELb0ELi128EEEEEEEEEvNT_6ParamsE,@function
        .size           _ZN7cutlass13device_kernelIN5flash11enable_sm90INS1_16FlashAttnBwdSm90INS1_25CollectiveMainloopBwdSm90ILi2ELi2ELi2EN4cute5tupleIJNS5_1CILi1EEES8_S8_EEENS6_IJNS7_ILi64EEENS7_ILi128EEENS7_ILi96EEEEEENS_10bfloat16_tEfNS_4arch4Sm90ELb0ELb1ELb0ELb0ELb1ELb1ELb0ELb0ELi2ELi1ELi2ELi1ELb1EEENS1_24CollectiveEpilogueBwdGQAISD_fSG_Li256ELb0ELb1EEENS1_19SingleTileSchedulerILb0ELb0ELb0ELi128EEEEEEEEEvNT_6ParamsE,(.L_x_6586 - _ZN7cutlass13device_kernelIN5flash11enable_sm90INS1_16FlashAttnBwdSm90INS1_25CollectiveMainloopBwdSm90ILi2ELi2ELi2EN4cute5tupleIJNS5_1CILi1EEES8_S8_EEENS6_IJNS7_ILi64EEENS7_ILi128EEENS7_ILi96EEEEEENS_10bfloat16_tEfNS_4arch4Sm90ELb0ELb1ELb0ELb0ELb1ELb1ELb0ELb0ELi2ELi1ELi2ELi1ELb1EEENS1_24CollectiveEpilogueBwdGQAISD_fSG_Li256ELb0ELb1EEENS1_19SingleTileSchedulerILb0ELb0ELb0ELi128EEEEEEEEEvNT_6ParamsE)
        .other          _ZN7cutlass13device_kernelIN5flash11enable_sm90INS1_16FlashAttnBwdSm90INS1_25CollectiveMainloopBwdSm90ILi2ELi2ELi2EN4cute5tupleIJNS5_1CILi1EEES8_S8_EEENS6_IJNS7_ILi64EEENS7_ILi128EEENS7_ILi96EEEEEENS_10bfloat16_tEfNS_4arch4Sm90ELb0ELb1ELb0ELb0ELb1ELb1ELb0ELb0ELi2ELi1ELi2ELi1ELb1EEENS1_24CollectiveEpilogueBwdGQAISD_fSG_Li256ELb0ELb1EEENS1_19SingleTileSchedulerILb0ELb0ELb0ELi128EEEEEEEEEvNT_6ParamsE,@"STO_CUDA_ENTRY STV_DEFAULT"
_ZN7cutlass13device_kernelIN5flash11enable_sm90INS1_16FlashAttnBwdSm90INS1_25CollectiveMainloopBwdSm90ILi2ELi2ELi2EN4cute5tupleIJNS5_1CILi1EEES8_S8_EEENS6_IJNS7_ILi64EEENS7_ILi128EEENS7_ILi96EEEEEENS_10bfloat16_tEfNS_4arch4Sm90ELb0ELb1ELb0ELb0ELb1ELb1ELb0ELb0ELi2ELi1ELi2ELi1ELb1EEENS1_24CollectiveEpilogueBwdGQAISD_fSG_Li256ELb0ELb1EEENS1_19SingleTileSchedulerILb0ELb0ELb0ELi128EEEEEEEEEvNT_6ParamsE:
        /* <DEDUP_REMOVED lines=24> */
.L_x_4644:
[----:B------:R-:W-:Y:S05]  /*0180*/  BSYNC B0 ;  /* 0x0000000000007941 */ /* 0x000fea0003800000 */
.L_x_4643:
        /* <DEDUP_REMOVED lines=37> */
.L_x_4645:
        /* <DEDUP_REMOVED lines=22> */
.L_x_4646:
[----:B------:R-:W-:Y:S01]  /*0540*/  PLOP3.LUT P0, PT, PT, PT, UP0, 0x80, 0x0 ;  /* 0x000000000000781c */ /* 0x000fe20003f0f008 */
[----:B------:R-:W-:Y:S01]  /*0550*/  NOP ;  /* 0x0000000000007918 */ /* 0x000fe20000000000 */
[----:B------:R-:W-:Y:S01]  /*0560*/  ULDC.64 UR46, c[0x0][0x208] ;  /* 0x00008200002e7ab9 */ /* 0x000fe20000000a00 */
[----:B------:R-:W-:Y:S01]  /*0570*/  BSSY B6, `(.L_x_4647) ;  /* 0x0000904000067945 */ /* 0x000fe20003800000 */
[----:B-12-4-:R-:W-:Y:S09]  /*0580*/  BAR.SYNC.DEFER_BLOCKING 0x0 ;  /* 0x0000000000007b1d */ /* 0x016ff20000010000 */
[----:B------:R-:W-:Y:S05]  /*0590*/  @!P0 BRA `(.L_x_4648) ;  /* 0x0000004c00788947 */ /* 0x000fea0003800000 */
.L_x_4649:
        /* <DEDUP_REMOVED lines=85> */
.L_x_4651:
        /* <DEDUP_REMOVED lines=28> */
.L_x_4654:
        /* <DEDUP_REMOVED lines=15> */
.L_x_4653:
        /* <DEDUP_REMOVED lines=22> */
.L_x_4656:
        /* <DEDUP_REMOVED lines=15> */
.L_x_4655:
[----:B------:R-:W-:Y:S01]  /*0ff0*/  SHF.R.S32.HI R25, RZ, 0x1f, R22 ;  /* 0x0000001fff197819 */ /* 0x000fe20000011416 */
[----:B------:R-:W-:-:S03]  /*1000*/  UMOV UR4, 0xffffffff ;  /* 0xffffffff00047882 */ /* 0x000fc60000000000 */
[----:B------:R-:W-:-:S04]  /*1010*/  LEA.HI R0, R25, R22, RZ, 0x7 ;  /* 0x0000001619007211 */ /* 0x000fc800078f38ff */
[----:B------:R-:W-:Y:S01]  /*1020*/  SHF.R.S32.HI R16, RZ, 0x7, R0 ;  /* 0x00000007ff107819 */ /* 0x000fe20000011400 */
[----:B------:R-:W-:Y:S06]  /*1030*/  BRA.DIV UR4, `(.L_x_4657) ;  /* 0x0000008604647947 */ /* 0x000fec000b800000 */
[----:B------:R1:W2:Y:S02]  /*1040*/  SHFL.IDX PT, R14, R16, RZ, 0x1f ;  /* 0x00001fff100e7589 */ /* 0x0002a400000e0000 */
.L_x_4770:
        /* <DEDUP_REMOVED lines=15> */
.L_x_4658:
        /* <DEDUP_REMOVED lines=19> */
.L_x_4660:
        /* <DEDUP_REMOVED lines=125> */
.L_x_4671:
[----:B------:R-:W-:-:S06]  /*1a40*/  UISETP.NE.AND UP0, UPT, UR16, 0x3, UPT ;  /* 0x000000031000788c */ /* 0x000fcc000bf05270 */
[----:B------:R-:W-:-:S13]  /*1a50*/  PLOP3.LUT P6, PT, PT, PT, UP0, 0x80, 0x0 ;  /* 0x000000000000781c */ /* 0x000fda0003fcf008 */
[----:B-1----:R-:W-:Y:S05]  /*1a60*/  @!P6 BRA `(.L_x_4661) ;  /* 0x000000000004e947 */ /* 0x002fea0003800000 */
[----:B------:R-:W-:Y:S01]  /*1a70*/  BPT.TRAP 0x1 ;  /* 0x000000040000795c */ /* 0x000fe20000300000 */
.L_x_4661:
[----:B------:R-:W-:Y:S01]  /*1a80*/  R2UR UR6, R18 ;  /* 0x00000000120672ca */ /* 0x000fe200000e0000 */
[----:B------:R-:W-:-:S05]  /*1a90*/  IMAD.U32 R16, RZ, RZ, UR4 ;  /* 0x00000004ff107e24 */ /* 0x000fca000f8e00ff */
[----:B------:R-:W-:-:S07]  /*1aa0*/  SHF.L.U32 R16, R16, 0x1f, RZ ;  /* 0x0000001f10107819 */ /* 0x000fce00000006ff */
[----:B------:R-:W-:-:S09]  /*1ab0*/  ULEA UR6, UR5, UR6, 0x3 ;  /* 0x0000000605067291 */ /* 0x000fd2000f8e183f */
[----:B------:R1:W2:Y:S01]  /*1ac0*/  SYNCS.PHASECHK.TRANS64.TRYWAIT P0, [UR6+0x26810], R16 ;  /* 0x02681010ff0075a7 */ /* 0x0002a20008000146 */
[----:B------:R-:W-:Y:S05]  /*1ad0*/  @!P6 BRA `(.L_x_4662) ;  /* 0x000000000004e947 */ /* 0x000fea0003800000 */
[----:B------:R-:W-:Y:S01]  /*1ae0*/  BPT.TRAP 0x1 ;  /* 0x000000040000795c */ /* 0x000fe20000300000 */
.L_x_4662:
[----:B--2---:R-:W-:Y:S05]  /*1af0*/  @P0 BRA `(.L_x_4663) ;  /* 0x0000000000080947 */ /* 0x004fea0003800000 */
[----:B------:R-:W2:Y:S02]  /*1b00*/  SYNCS.PHASECHK.TRANS64.TRYWAIT P0, [UR6+0x26810], R16 ;  /* 0x02681010ff0075a7 */ /* 0x000ea40008000146 */
[----:B--2---:R-:W-:Y:S05]  /*1b10*/  @!P0 BRA `(.L_x_4664) ;  /* 0x0000007800e08947 */ /* 0x004fea0003800000 */
.L_x_4663:
        /* <DEDUP_REMOVED lines=66> */
.L_x_4665:
[----:B------:R1:W1:Y:S01]  /*1f40*/  SYNCS.PHASECHK.TRANS64.TRYWAIT P0, [UR6+0x26830], R16 ;  /* 0x02683010ff0075a7 */ /* 0x0002620008000146 */
[----:B------:R-:W-:Y:S05]  /*1f50*/  @!P6 BRA `(.L_x_4666) ;  /* 0x000000000004e947 */ /* 0x000fea0003800000 */
[----:B------:R-:W-:Y:S01]  /*1f60*/  BPT.TRAP 0x1 ;  /* 0x000000040000795c */ /* 0x000fe20000300000 */
.L_x_4666:
[----:B-1----:R-:W-:Y:S05]  /*1f70*/  @P0 BRA `(.L_x_4667) ;  /* 0x0000000000080947 */ /* 0x002fea0003800000 */
[----:B------:R-:W1:Y:S02]  /*1f80*/  SYNCS.PHASECHK.TRANS64.TRYWAIT P0, [UR6+0x26830], R16 ;  /* 0x02683010ff0075a7 */ /* 0x000e640008000146 */
[----:B-1----:R-:W-:Y:S05]  /*1f90*/  @!P0 BRA `(.L_x_4668) ;  /* 0x0000007400d88947 */ /* 0x002fea0003800000 */
.L_x_4667:
        /* <DEDUP_REMOVED lines=140> */
[----:B------:R-:W-:Y:S01]  /*2860*/  FSEL R155, R170, -INF , !P1 ;  /* 0xff800000aa9b7808 */ /* 0x000fe20004800000 */
[----:B------:R-:W-:Y:S01]  /*2870*/  FFMA.FTZ R211, R14, UR18, -R15 ;  /* 0x000000120ed37c23 */ /* 0x000fe2000801080f */
[----:B------:R-:W-:Y:S01]  /*2880*/  ISETP.GE.AND P5, PT, R156, 0x28, PT ;  /* 0x000000289c00780c */ /* 0x000fe20003fa6270 */
[----:B------:R-:W-:Y:S01]  /*2890*/  FFMA.FTZ R158, R154, UR18, -R9 ;  /* 0x000000129a9e7c23 */ /* 0x000fe20008010809 */
[----:B------:R-:W-:Y:S01]  /*28a0*/  ISETP.GE.AND P3, PT, R156, 0x29, PT ;  /* 0x000000299c00780c */ /* 0x000fe20003f66270 */
[----:B------:R-:W-:Y:S01]  /*28b0*/  FFMA.FTZ R167, R155, UR18, -R8 ;  /* 0x000000129ba77c23 */ /* 0x000fe20008010808 */
[C---:B------:R-:W-:Y:S01]  /*28c0*/  ISETP.GT.OR P5, PT, R214.reuse, 0x28, !P5 ;  /* 0x00000028d600780c */ /* 0x040fe20006fa4670 */
[----:B------:R-:W-:Y:S01]  /*28d0*/  MUFU.EX2 R166, R166 ;  /* 0x000000a600a67308 */ /* 0x000fe20000000800 */
[----:B------:R-:W-:-:S02]  /*28e0*/  ISETP.GT.OR P3, PT, R214, 0x29, !P3 ;  /* 0x00000029d600780c */ /* 0x000fc40005f64670 */
[C---:B------:R-:W-:Y:S02]  /*28f0*/  ISETP.GE.AND P2, PT, R217.reuse, 0x30, PT ;  /* 0x00000030d900780c */ /* 0x040fe40003f46270 */
[----:B------:R-:W-:Y:S02]  /*2900*/  ISETP.GE.AND P4, PT, R217, 0x31, PT ;  /* 0x00000031d900780c */ /* 0x000fe40003f86270 */
[----:B----4-:R-:W-:Y:S01]  /*2910*/  FSEL R157, R174, -INF , !P5 ;  /* 0xff800000ae9d7808 */ /* 0x010fe20006800000 */
[----:B------:R-:W-:Y:S01]  /*2920*/  MUFU.EX2 R211, R211 ;  /* 0x000000d300d37308 */ /* 0x000fe20000000800 */
[----:B------:R-:W-:Y:S02]  /*2930*/  FSEL R170, R175, -INF , !P3 ;  /* 0xff800000afaa7808 */ /* 0x000fe40005800000 */
[----:B------:R-:W-:Y:S01]  /*2940*/  ISETP.GT.OR P2, PT, R216, 0x30, !P2 ;  /* 0x00000030d800780c */ /* 0x000fe20005744670 */
[----:B------:R-:W-:Y:S01]  /*2950*/  FFMA.FTZ R175, R157, UR18, -R6 ;  /* 0x000000129daf7c23 */ /* 0x000fe20008010806 */
[----:B------:R-:W-:-:S02]  /*2960*/  WARPGROUP.DEPBAR.LE gsb0, 0x0 ;  /* 0x00008000000079c5 */ /* 0x000fc40000010000 */
[----:B------:R-:W-:Y:S01]  /*2970*/  WARPGROUP.ARRIVE ;  /* 0x00000000000079c5 */ /* 0x000fe20000000000 */
[----:B------:R-:W-:Y:S01]  /*2980*/  ISETP.GT.OR P4, PT, R216, 0x31, !P4 ;  /* 0x00000031d800780c */ /* 0x000fe20006784670 */
        /* <DEDUP_REMOVED lines=12> */
[C---:B------:R-:W-:Y:S01]  /*2a50*/  ISETP.GE.AND P5, PT, R156.reuse, 0x38, PT ;  /* 0x000000389c00780c */ /* 0x040fe20003fa6270 */
[----:B------:R-:W5:Y:S01]  /*2a60*/  MUFU.EX2 R175, R175 ;  /* 0x000000af00af7308 */ /* 0x000f620000000800 */
[----:B------:R-:W-:-:S02]  /*2a70*/  ISETP.GE.AND P3, PT, R156, 0x39, PT ;  /* 0x000000399c00780c */ /* 0x000fc40003f66270 */
[C---:B------:R-:W-:Y:S02]  /*2a80*/  ISETP.GE.AND P1, PT, R217.reuse, 0x38, PT ;  /* 0x00000038d900780c */ /* 0x040fe40003f26270 */
[----:B------:R-:W-:Y:S02]  /*2a90*/  ISETP.GE.AND P0, PT, R217, 0x39, PT ;  /* 0x00000039d900780c */ /* 0x000fe40003f06270 */
[----:B------:R-:W-:Y:S01]  /*2aa0*/  ISETP.GT.OR P4, PT, R214, 0x31, !P4 ;  /* 0x00000031d600780c */ /* 0x000fe20006784670 */
[----:B------:R-:W-:Y:S01]  /*2ab0*/  MUFU.EX2 R169, R169 ;  /* 0x000000a900a97308 */ /* 0x000fe20000000800 */
[C---:B------:R-:W-:Y:S02]  /*2ac0*/  ISETP.GT.OR P1, PT, R216.reuse, 0x38, !P1 ;  /* 0x00000038d800780c */ /* 0x040fe40004f24670 */
[----:B------:R-:W-:Y:S02]  /*2ad0*/  ISETP.GT.OR P0, PT, R216, 0x39, !P0 ;  /* 0x00000039d800780c */ /* 0x000fe40004704670 */
[----:B------:R-:W-:-:S02]  /*2ae0*/  ISETP.GT.OR P2, PT, R214, 0x30, !P2 ;  /* 0x00000030d600780c */ /* 0x000fc40005744670 */
[C---:B------:R-:W-:Y:S01]  /*2af0*/  ISETP.GT.OR P5, PT, R214.reuse, 0x38, !P5 ;  /* 0x00000038d600780c */ /* 0x040fe20006fa4670 */
[----:B------:R-:W-:Y:S01]  /*2b00*/  MUFU.EX2 R168, R168 ;  /* 0x000000a800a87308 */ /* 0x000fe20000000800 */
[----:B------:R-:W-:Y:S02]  /*2b10*/  ISETP.GT.OR P3, PT, R214, 0x39, !P3 ;  /* 0x00000039d600780c */ /* 0x000fe40005f64670 */
        /* <DEDUP_REMOVED lines=56> */
[----:B-----5:R-:W-:Y:S01]  /*2ea0*/  FADD.FTZ R126, R131, -R155 ;  /* 0x8000009b837e7221 */ /* 0x020fe20000010000 */
[----:B------:R-:W-:Y:S01]  /*2eb0*/  FMUL.FTZ R121, R22, R121 ;  /* 0x0000007916797220 */ /* 0x000fe20000410000 */
[----:B------:R-:W-:Y:S01]  /*2ec0*/  FMUL.FTZ R8, R213, R8 ;  /* 0x00000008d5087220 */ /* 0x000fe20000410000 */
[----:B--2---:R-:W-:Y:S01]  /*2ed0*/  FADD.FTZ R131, R140, -R6 ;  /* 0x800000068c837221 */ /* 0x004fe20000010000 */
[----:B------:R-:W-:Y:S01]  /*2ee0*/  FADD.FTZ R123, R128, -R154 ;  /* 0x8000009a807b7221 */ /* 0x000fe20000010000 */
[----:B------:R-:W-:Y:S01]  /*2ef0*/  FADD.FTZ R6, R142, -R6 ;  /* 0x800000068e067221 */ /* 0x000fe20000010000 */
[----:B------:R-:W-:Y:S01]  /*2f00*/  FADD.FTZ R143, R143, -R7 ;  /* 0x800000078f8f7221 */ /* 0x000fe20000010000 */
[----:B------:R-:W1:Y:S01]  /*2f10*/  MUFU.EX2 R9, R208 ;  /* 0x000000d000097308 */ /* 0x000e620000000800 */
[----:B------:R-:W-:Y:S01]  /*2f20*/  FADD.FTZ R128, R133, -R157 ;  /* 0x8000009d85807221 */ /* 0x000fe20000010000 */
        /* <DEDUP_REMOVED lines=272> */
.L_x_4669:
        /* <DEDUP_REMOVED lines=44> */
.L_x_4670:
        /* <DEDUP_REMOVED lines=62> */
.L_x_4652:
        /* <DEDUP_REMOVED lines=89> */
.L_x_4674:
[----:B------:R-:W2:Y:S04]  /*4c60*/  LDG.E.STRONG.GPU R4, desc[UR46][R2.64] ;  /* 0x0000002e02047981 */ /* 0x000ea8000c1ef900 */
[----:B--2---:R-:W-:Y:S01]  /*4c70*/  CCTL.IVALL ;  /* 0x00000000ff00798f */ /* 0x004fe20002000000 */
[----:B------:R-:W-:Y:S05]  /*4c80*/  YIELD ;  /* 0x0000000000007946 */ /* 0x000fea0003800000 */
[----:B------:R-:W-:-:S13]  /*4c90*/  ISETP.NE.AND P0, PT, R4, UR14, PT ;  /* 0x0000000e04007c0c */ /* 0x000fda000bf05270 */
[----:B------:R-:W-:Y:S05]  /*4ca0*/  @P0 BRA `(.L_x_4674) ;  /* 0xfffffffc00ec0947 */ /* 0x000fea000383ffff */
.L_x_4673:
[----:B------:R-:W-:Y:S05]  /*4cb0*/  BSYNC B0 ;  /* 0x0000000000007941 */ /* 0x000fea0003800000 */
.L_x_4672:
[----:B------:R-:W-:-:S03]  /*4cc0*/  UMOV UR4, 0xffffffff ;  /* 0xffffffff00047882 */ /* 0x000fc60000000000 */
[----:B------:R-:W-:Y:S05]  /*4cd0*/  BRA.DIV UR4, `(.L_x_4675) ;  /* 0x0000004a04a07947 */ /* 0x000fea000b800000 */
[----:B------:R-:W-:Y:S01]  /*4ce0*/  NOP ;  /* 0x0000000000007918 */ /* 0x000fe20000000000 */
.L_x_4773:
        /* <DEDUP_REMOVED lines=15> */
.L_x_4678:
[----:B------:R-:W-:Y:S01]  /*4de0*/  @P0 ELECT P2, URZ, PT ;  /* 0x00000000003f082f */ /* 0x000fe20003840000 */
[----:B------:R2:W-:-:S12]  /*4df0*/  UBLKRED.G.S.ADD.F32.RN [UR4], [UR10], UR6, desc[UR8] ;  /* 0x000008040a0073bb */ /* 0x0005d800080a1406 */
[----:B------:R-:W-:Y:S02]  /*4e00*/  @P2 PLOP3.LUT P0, PT, P2, PT, PT, 0x8, 0x0 ;  /* 0x000000000000281c */ /* 0x000fe4000170e170 */
[----:B------:R-:W-:-:S11]  /*4e10*/  PLOP3.LUT P2, PT, PT, PT, PT, 0x8, 0x0 ;  /* 0x000000000000781c */ /* 0x000fd60003f4e170 */
[----:B--2---:R-:W-:Y:S05]  /*4e20*/  @P0 BRA.U.ANY `(.L_x_4678) ;  /* 0xfffffffd00ec0947 */ /* 0x004fea000393ffff */
[----:B------:R0:W-:Y:S01]  /*4e30*/  UTMACMDFLUSH ;  /* 0x00000000000079b7 */ /* 0x0001e20000000000 */
[----:B------:R-:W-:-:S04]  /*4e40*/  DEPBAR.LE SB0, 0x0 ;  /* 0x000080000000791a */ /* 0x000fc80000000000 */
.L_x_4677:
[----:B------:R-:W-:Y:S05]  /*4e50*/  BSYNC B0 ;  /* 0x0000000000007941 */ /* 0x000fea0003800000 */
.L_x_4676:
        /* <DEDUP_REMOVED lines=14> */
.L_x_4680:
[----:B------:R-:W-:Y:S05]  /*4f40*/  BSYNC B0 ;  /* 0x0000000000007941 */ /* 0x000fea0003800000 */
.L_x_4679:
        /* <DEDUP_REMOVED lines=20> */
.L_x_4683:
[----:B-12---:R-:W2:Y:S04]  /*5090*/  LDG.E.STRONG.GPU R0, desc[UR46][R2.64] ;  /* 0x0000002e02007981 */ /* 0x006ea8000c1ef900 */
[----:B--2---:R-:W-:Y:S01]  /*50a0*/  CCTL.IVALL ;  /* 0x00000000ff00798f */ /* 0x004fe20002000000 */
[----:B------:R-:W-:Y:S05]  /*50b0*/  YIELD ;  /* 0x0000000000007946 */ /* 0x000fea0003800000 */
[----:B------:R-:W-:-:S13]  /*50c0*/  ISETP.NE.AND P0, PT, R0, UR14, PT ;  /* 0x0000000e00007c0c */ /* 0x000fda000bf05270 */
[----:B------:R-:W-:Y:S05]  /*50d0*/  @P0 BRA `(.L_x_4683) ;  /* 0xfffffffc00ec0947 */ /* 0x000fea000383ffff */
.L_x_4682:
[----:B------:R-:W-:Y:S05]  /*50e0*/  BSYNC B0 ;  /* 0x0000000000007941 */ /* 0x000fea0003800000 */
.L_x_4681:
[----:B------:R-:W-:-:S03]  /*50f0*/  UMOV UR4, 0xffffffff ;  /* 0xffffffff00047882 */ /* 0x000fc60000000000 */
[----:B------:R-:W-:Y:S05]  /*5100*/  BRA.DIV UR4, `(.L_x_4684) ;  /* 0x0000004604b07947 */ /* 0x000fea000b800000 */
[----:B------:R-:W-:Y:S01]  /*5110*/  NOP ;  /* 0x0000000000007918 */ /* 0x000fe20000000000 */
.L_x_4776:
        /* <DEDUP_REMOVED lines=16> */
.L_x_4687:
[----:B------:R-:W-:Y:S01]  /*5220*/  @P0 ELECT P2, URZ, PT ;  /* 0x00000000003f082f */ /* 0x000fe20003840000 */
[----:B------:R3:W-:-:S12]  /*5230*/  UBLKRED.G.S.ADD.F32.RN [UR4], [UR10], UR6, desc[UR8] ;  /* 0x000008040a0073bb */ /* 0x0007d800080a1406 */
[----:B------:R-:W-:Y:S02]  /*5240*/  @P2 PLOP3.LUT P0, PT, P2, PT, PT, 0x8, 0x0 ;  /* 0x000000000000281c */ /* 0x000fe4000170e170 */
[----:B------:R-:W-:-:S11]  /*5250*/  PLOP3.LUT P2, PT, PT, PT, PT, 0x8, 0x0 ;  /* 0x000000000000781c */ /* 0x000fd60003f4e170 */
[----:B---3--:R-:W-:Y:S05]  /*5260*/  @P0 BRA.U.ANY `(.L_x_4687) ;  /* 0xfffffffd00ec0947 */ /* 0x008fea000393ffff */
[----:B------:R0:W-:Y:S01]  /*5270*/  UTMACMDFLUSH ;  /* 0x00000000000079b7 */ /* 0x0001e20000000000 */
[----:B------:R-:W-:-:S04]  /*5280*/  DEPBAR.LE SB0, 0x0 ;  /* 0x000080000000791a */ /* 0x000fc80000000000 */
.L_x_4686:
[----:B------:R-:W-:Y:S05]  /*5290*/  BSYNC B0 ;  /* 0x0000000000007941 */ /* 0x000fea0003800000 */
.L_x_4685:
        /* <DEDUP_REMOVED lines=14> */
.L_x_4648:
        /* <DEDUP_REMOVED lines=33> */
.L_x_4689:
[----:B------:R-:W-:-:S05]  /*5590*/  UMOV UR11, UR5 ;  /* 0x00000005000b7c82 */ /* 0x000fca0008000000 */
.L_x_4690:
        /* <DEDUP_REMOVED lines=48> */
.L_x_4695:
[----:B------:R-:W2:Y:S04]  /*58a0*/  LDG.E.STRONG.GPU R0, desc[UR46][R2.64] ;  /* 0x0000002e02007981 */ /* 0x000ea8000c1ef900 */
[----:B--2---:R-:W-:Y:S01]  /*58b0*/  CCTL.IVALL ;  /* 0x00000000ff00798f */ /* 0x004fe20002000000 */
[----:B------:R-:W-:Y:S05]  /*58c0*/  YIELD ;  /* 0x0000000000007946 */ /* 0x000fea0003800000 */
[----:B------:R-:W-:-:S13]  /*58d0*/  ISETP.NE.AND P1, PT, R0, UR23, PT ;  /* 0x0000001700007c0c */ /* 0x000fda000bf25270 */
[----:B------:R-:W-:Y:S05]  /*58e0*/  @P1 BRA `(.L_x_4695) ;  /* 0xfffffffc00ec1947 */ /* 0x000fea000383ffff */
.L_x_4694:
[----:B------:R-:W-:Y:S05]  /*58f0*/  BSYNC B0 ;  /* 0x0000000000007941 */ /* 0x000fea0003800000 */
.L_x_4693:
[----:B------:R-:W-:-:S03]  /*5900*/  UMOV UR4, 0xffffffff ;  /* 0xffffffff00047882 */ /* 0x000fc60000000000 */
[----:B------:R-:W-:Y:S05]  /*5910*/  BRA.DIV UR4, `(.L_x_4696) ;  /* 0x0000003e04c87947 */ /* 0x000fea000b800000 */
[----:B------:R-:W-:Y:S01]  /*5920*/  NOP ;  /* 0x0000000000007918 */ /* 0x000fe20000000000 */
.L_x_4779:
        /* <DEDUP_REMOVED lines=22> */
.L_x_4698:
[----:B------:R-:W-:Y:S05]  /*5a90*/  BSYNC B0 ;  /* 0x0000000000007941 */ /* 0x000fea0003800000 */
.L_x_4697:
        /* <DEDUP_REMOVED lines=20> */
.L_x_4700:
[----:B------:R-:W-:Y:S05]  /*5be0*/  BSYNC B0 ;  /* 0x0000000000007941 */ /* 0x000fea0003800000 */
.L_x_4699:
[----:B------:R-:W-:Y:S06]  /*5bf0*/  BAR.ARV 0xa, 0xa0 ;  /* 0x0282800000007b1d */ /* 0x000fec0000002000 */
[----:B------:R-:W-:Y:S04]  /*5c00*/  BSSY B0, `(.L_x_4701) ;  /* 0x0000003000007945 */ /* 0x000fe80003800000 */
[----:B------:R-:W-:Y:S05]  /*5c10*/  @!P0 BRA `(.L_x_4702) ;  /* 0x0000000000048947 */ /* 0x000fea0003800000 */
[----:B------:R-:W-:-:S04]  /*5c20*/  DEPBAR.LE SB0, 0x0 ;  /* 0x000080000000791a */ /* 0x000fc80000000000 */
.L_x_4702:
[----:B------:R-:W-:Y:S05]  /*5c30*/  BSYNC B0 ;  /* 0x0000000000007941 */ /* 0x000fea0003800000 */
.L_x_4701:
        /* <DEDUP_REMOVED lines=19> */
.L_x_4704:
[----:B------:R-:W-:Y:S05]  /*5d70*/  BSYNC B0 ;  /* 0x0000000000007941 */ /* 0x000fea0003800000 */
.L_x_4703:
[----:B------:R-:W-:Y:S01]  /*5d80*/  UIADD3 UR18, UR6, 0x1, URZ ;  /* 0x0000000106127890 */ /* 0x000fe2000fffe03f */
[----:B------:R-:W-:Y:S11]  /*5d90*/  BRA `(.L_x_4705) ;  /* 0x0000000000047947 */ /* 0x000ff60003800000 */
.L_x_4692:
[----:B------:R-:W-:-:S05]  /*5da0*/  UMOV UR18, UR6 ;  /* 0x0000000600127c82 */ /* 0x000fca0008000000 */
.L_x_4705:
        /* <DEDUP_REMOVED lines=12> */
.L_x_4730:
        /* <DEDUP_REMOVED lines=11> */
.L_x_4708:
[----:B------:R-:W2:Y:S04]  /*5f20*/  LDG.E.STRONG.GPU R0, desc[UR46][R2.64] ;  /* 0x0000002e02007981 */ /* 0x000ea8000c1ef900 */
[----:B--2---:R-:W-:Y:S01]  /*5f30*/  CCTL.IVALL ;  /* 0x00000000ff00798f */ /* 0x004fe20002000000 */
[----:B------:R-:W-:Y:S05]  /*5f40*/  YIELD ;  /* 0x0000000000007946 */ /* 0x000fea0003800000 */
[----:B------:R-:W-:-:S13]  /*5f50*/  ISETP.NE.AND P1, PT, R0, UR23, PT ;  /* 0x0000001700007c0c */ /* 0x000fda000bf25270 */
[----:B------:R-:W-:Y:S05]  /*5f60*/  @P1 BRA `(.L_x_4708) ;  /* 0xfffffffc00ec1947 */ /* 0x000fea000383ffff */
.L_x_4707:
[----:B------:R-:W-:Y:S05]  /*5f70*/  BSYNC B0 ;  /* 0x0000000000007941 */ /* 0x000fea0003800000 */
.L_x_4706:
[----:B------:R-:W-:-:S03]  /*5f80*/  UMOV UR16, 0xffffffff ;  /* 0xffffffff00107882 */ /* 0x000fc60000000000 */
[----:B------:R-:W-:Y:S05]  /*5f90*/  BRA.DIV UR16, `(.L_x_4709) ;  /* 0x0000003a10447947 */ /* 0x000fea000b800000 */
[----:B------:R-:W-:Y:S01]  /*5fa0*/  NOP ;  /* 0x0000000000007918 */ /* 0x000fe20000000000 */
.L_x_4782:
        /* <DEDUP_REMOVED lines=19> */
.L_x_4711:
[----:B------:R-:W-:Y:S05]  /*60e0*/  BSYNC B0 ;  /* 0x0000000000007941 */ /* 0x000fea0003800000 */
.L_x_4710:
        /* <DEDUP_REMOVED lines=15> */
.L_x_4713:
[----:B------:R-:W-:Y:S05]  /*61e0*/  BSYNC B0 ;  /* 0x0000000000007941 */ /* 0x000fea0003800000 */
.L_x_4712:
[----:B------:R-:W-:Y:S06]  /*61f0*/  BAR.ARV 0xa, 0xa0 ;  /* 0x0282800000007b1d */ /* 0x000fec0000002000 */
[----:B------:R-:W-:Y:S04]  /*6200*/  BSSY B0, `(.L_x_4714) ;  /* 0x0000003000007945 */ /* 0x000fe80003800000 */
[----:B------:R-:W-:Y:S05]  /*6210*/  @!P0 BRA `(.L_x_4715) ;  /* 0x0000000000048947 */ /* 0x000fea0003800000 */
[----:B------:R-:W-:-:S04]  /*6220*/  DEPBAR.LE SB0, 0x0 ;  /* 0x000080000000791a */ /* 0x000fc80000000000 */
.L_x_4715:
[----:B------:R-:W-:Y:S05]  /*6230*/  BSYNC B0 ;  /* 0x0000000000007941 */ /* 0x000fea0003800000 */
.L_x_4714:
        /* <DEDUP_REMOVED lines=19> */
.L_x_4717:
[----:B------:R-:W-:Y:S05]  /*6370*/  BSYNC B0 ;  /* 0x0000000000007941 */ /* 0x000fea0003800000 */
.L_x_4716:
        /* <DEDUP_REMOVED lines=9> */
.L_x_4720:
[----:B------:R-:W2:Y:S04]  /*6410*/  LDG.E.STRONG.GPU R0, desc[UR46][R2.64] ;  /* 0x0000002e02007981 */ /* 0x000ea8000c1ef900 */
[----:B--2---:R-:W-:Y:S01]  /*6420*/  CCTL.IVALL ;  /* 0x00000000ff00798f */ /* 0x004fe20002000000 */
[----:B------:R-:W-:Y:S05]  /*6430*/  YIELD ;  /* 0x0000000000007946 */ /* 0x000fea0003800000 */
[----:B------:R-:W-:-:S13]  /*6440*/  ISETP.NE.AND P1, PT, R0, UR23, PT ;  /* 0x0000001700007c0c */ /* 0x000fda000bf25270 */
[----:B------:R-:W-:Y:S05]  /*6450*/  @P1 BRA `(.L_x_4720) ;  /* 0xfffffffc00ec1947 */ /* 0x000fea000383ffff */
.L_x_4719:
[----:B------:R-:W-:Y:S05]  /*6460*/  BSYNC B0 ;  /* 0x0000000000007941 */ /* 0x000fea0003800000 */
.L_x_4718:
[----:B------:R-:W-:-:S03]  /*6470*/  UMOV UR12, 0xffffffff ;  /* 0xffffffff000c7882 */ /* 0x000fc60000000000 */
[----:B------:R-:W-:Y:S05]  /*6480*/  BRA.DIV UR12, `(.L_x_4721) ;  /* 0x000000360c247947 */ /* 0x000fea000b800000 */
[----:B------:R-:W-:Y:S01]  /*6490*/  NOP ;  /* 0x0000000000007918 */ /* 0x000fe20000000000 */
.L_x_4785:
        /* <DEDUP_REMOVED lines=15> */
.L_x_4723:
[----:B------:R-:W-:Y:S05]  /*6590*/  BSYNC B0 ;  /* 0x0000000000007941 */ /* 0x000fea0003800000 */
.L_x_4722:
        /* <DEDUP_REMOVED lines=15> */
.L_x_4725:
[----:B------:R-:W-:Y:S05]  /*6690*/  BSYNC B0 ;  /* 0x0000000000007941 */ /* 0x000fea0003800000 */
.L_x_4724:
[----:B------:R-:W-:Y:S06]  /*66a0*/  BAR.ARV 0xa, 0xa0 ;  /* 0x0282800000007b1d */ /* 0x000fec0000002000 */
[----:B------:R-:W-:Y:S04]  /*66b0*/  BSSY B0, `(.L_x_4726) ;  /* 0x0000003000007945 */ /* 0x000fe80003800000 */
[----:B------:R-:W-:Y:S05]  /*66c0*/  @!P0 BRA `(.L_x_4727) ;  /* 0x0000000000048947 */ /* 0x000fea0003800000 */
[----:B------:R-:W-:-:S04]  /*66d0*/  DEPBAR.LE SB0, 0x0 ;  /* 0x000080000000791a */ /* 0x000fc80000000000 */
.L_x_4727:
[----:B------:R-:W-:Y:S05]  /*66e0*/  BSYNC B0 ;  /* 0x0000000000007941 */ /* 0x000fea0003800000 */
.L_x_4726:
        /* <DEDUP_REMOVED lines=19> */
.L_x_4729:
[----:B------:R-:W-:Y:S05]  /*6820*/  BSYNC B0 ;  /* 0x0000000000007941 */ /* 0x000fea0003800000 */
.L_x_4728:
[----:B------:R-:W-:Y:S02]  /*6830*/  UIADD3 UR6, UR6, 0x2, URZ ;  /* 0x0000000206067890 */ /* 0x000fe4000fffe03f */
[----:B------:R-:W-:Y:S02]  /*6840*/  UIADD3 UR4, UR4, 0x3000, URZ ;  /* 0x0000300004047890 */ /* 0x000fe4000fffe03f */
[----:B------:R-:W-:-:S06]  /*6850*/  UISETP.GE.AND UP0, UPT, UR6, UR11, UPT ;  /* 0x0000000b0600728c */ /* 0x000fcc000bf06270 */
[----:B------:R-:W-:-:S13]  /*6860*/  PLOP3.LUT P1, PT, PT, PT, UP0, 0x80, 0x0 ;  /* 0x000000000000781c */ /* 0x000fda0003f2f008 */
[----:B------:R-:W-:Y:S05]  /*6870*/  @!P1 BRA `(.L_x_4730) ;  /* 0xfffffff4007c9947 */ /* 0x000fea000383ffff */
.L_x_4691:
        /* <DEDUP_REMOVED lines=41> */
.L_x_4733:
[----:B------:R-:W-:Y:S05]  /*6b10*/  BSYNC B0 ;  /* 0x0000000000007941 */ /* 0x000fea0003800000 */
.L_x_4732:
[----:B------:R-:W-:Y:S05]  /*6b20*/  BRA `(.L_x_4734) ;  /* 0x0000000000047947 */ /* 0x000fea0003800000 */
.L_x_4731:
[----:B------:R-:W-:-:S05]  /*6b30*/  UMOV UR4, UR6 ;  /* 0x0000000600047c82 */ /* 0x000fca0008000000 */
.L_x_4734:
        /* <DEDUP_REMOVED lines=11> */
.L_x_4739:
        /* <DEDUP_REMOVED lines=24> */
.L_x_4736:
[----:B------:R-:W-:Y:S05]  /*6d70*/  BSYNC B0 ;  /* 0x0000000000007941 */ /* 0x000fea0003800000 */
.L_x_4735:
        /* <DEDUP_REMOVED lines=24> */
.L_x_4738:
[----:B------:R-:W-:Y:S05]  /*6f00*/  BSYNC B0 ;  /* 0x0000000000007941 */ /* 0x000fea0003800000 */
.L_x_4737:
[----:B------:R-:W-:Y:S02]  /*6f10*/  UIADD3 UR11, UR11, 0x2, URZ ;  /* 0x000000020b0b7890 */ /* 0x000fe4000fffe03f */
[----:B------:R-:W-:Y:S02]  /*6f20*/  ULEA UR8, UR18, UR8, 0x1 ;  /* 0x0000000812087291 */ /* 0x000fe4000f8e083f */
[----:B------:R-:W-:Y:S02]  /*6f30*/  ULEA UR9, UR18, UR9, 0x1 ;  /* 0x0000000912097291 */ /* 0x000fe4000f8e083f */
[----:B------:R-:W-:-:S13]  /*6f40*/  ISETP.NE.AND P0, PT, RZ, UR11, PT ;  /* 0x0000000bff007c0c */ /* 0x000fda000bf05270 */
[----:B------:R-:W-:Y:S05]  /*6f50*/  @!P0 BRA `(.L_x_4650) ;  /* 0x0000002400948947 */ /* 0x000fea0003800000 */
[----:B------:R-:W-:Y:S05]  /*6f60*/  BRA `(.L_x_4739) ;  /* 0xfffffffc00207947 */ /* 0x000fea000383ffff */
.L_x_4688:
        /* <DEDUP_REMOVED lines=33> */
.L_x_4741:
        /* <DEDUP_REMOVED lines=43> */
.L_x_4786:
        /* <DEDUP_REMOVED lines=15> */
.L_x_4744:
        /* <DEDUP_REMOVED lines=127> */
.L_x_4755:
[----:B--234-:R-:W-:-:S04]  /*7d10*/  SHF.L.U32 R21, R11, 0x1f, RZ ;  /* 0x0000001f0b157819 */ /* 0x01cfc800000006ff */
[----:B------:R-:W1:Y:S02]  /*7d20*/  SYNCS.PHASECHK.TRANS64.TRYWAIT P1, [R16+URZ+0x26840], R21 ;  /* 0x02684015100075a7 */ /* 0x000e64000802017f */
[----:B-1----:R-:W-:Y:S05]  /*7d30*/  @!P1 BRA `(.L_x_4747) ;  /* 0x0000001c00289947 */ /* 0x002fea0003800000 */
.L_x_4787:
[----:B------:R-:W-:Y:S05]  /*7d40*/  @P0 BRA `(.L_x_4748) ;  /* 0x0000000000140947 */ /* 0x000fea0003800000 */
[----:B------:R-:W-:Y:S01]  /*7d50*/  ISETP.NE.AND P1, PT, R6, RZ, PT ;  /* 0x000000ff0600720c */ /* 0x000fe20003f25270 */
[----:B------:R-:W-:-:S04]  /*7d60*/  IMAD.MOV.U32 R3, RZ, RZ, 0x3100 ;  /* 0x00003100ff037424 */ /* 0x000fc800078e00ff */
[----:B------:R3:W-:Y:S08]  /*7d70*/  SYNCS.ARRIVE.TRANS64 RZ, [R16+URZ+0x26830], R3 ;  /* 0x0268300310ff79a7 */ /* 0x0007f0000800003f */
[----:B------:R-:W-:Y:S05]  /*7d80*/  @!P1 BRA `(.L_x_4748) ;  /* 0x0000000000049947 */ /* 0x000fea0003800000 */
[----:B------:R-:W-:Y:S01]  /*7d90*/  BPT.TRAP 0x1 ;  /* 0x000000040000795c */ /* 0x000fe20000300000 */
.L_x_4748:
        /* <DEDUP_REMOVED lines=43> */
.L_x_4788:
[----:B------:R-:W-:Y:S05]  /*8050*/  @P0 BRA `(.L_x_4750) ;  /* 0x0000000000140947 */ /* 0x000fea0003800000 */
[----:B------:R-:W-:Y:S01]  /*8060*/  ISETP.NE.AND P1, PT, R6, RZ, PT ;  /* 0x000000ff0600720c */ /* 0x000fe20003f25270 */
[----:B------:R-:W-:-:S04]  /*8070*/  IMAD.MOV.U32 R2, RZ, RZ, 0x3100 ;  /* 0x00003100ff027424 */ /* 0x000fc800078e00ff */
[----:B------:R3:W-:Y:S08]  /*8080*/  SYNCS.ARRIVE.TRANS64 RZ, [R16+URZ+0x26818], R2 ;  /* 0x0268180210ff79a7 */ /* 0x0007f0000800003f */
[----:B------:R-:W-:Y:S05]  /*8090*/  @!P1 BRA `(.L_x_4750) ;  /* 0x0000000000049947 */ /* 0x000fea0003800000 */
[----:B------:R-:W-:Y:S01]  /*80a0*/  BPT.TRAP 0x1 ;  /* 0x000000040000795c */ /* 0x000fe20000300000 */
.L_x_4750:
        /* <DEDUP_REMOVED lines=43> */
.L_x_4789:
[----:B------:R-:W-:Y:S05]  /*8360*/  @P0 BRA `(.L_x_4752) ;  /* 0x0000000000140947 */ /* 0x000fea0003800000 */
[----:B------:R-:W-:Y:S01]  /*8370*/  ISETP.NE.AND P1, PT, R6, RZ, PT ;  /* 0x000000ff0600720c */ /* 0x000fe20003f25270 */
[----:B-123--:R-:W-:-:S04]  /*8380*/  IMAD.MOV.U32 R21, RZ, RZ, 0x3100 ;  /* 0x00003100ff157424 */ /* 0x00efc800078e00ff */
[----:B------:R4:W-:Y:S08]  /*8390*/  SYNCS.ARRIVE.TRANS64 RZ, [R16+URZ+0x26838], R21 ;  /* 0x0268381510ff79a7 */ /* 0x0009f0000800003f */
[----:B------:R-:W-:Y:S05]  /*83a0*/  @!P1 BRA `(.L_x_4752) ;  /* 0x0000000000049947 */ /* 0x000fea0003800000 */
[----:B------:R-:W-:Y:S01]  /*83b0*/  BPT.TRAP 0x1 ;  /* 0x000000040000795c */ /* 0x000fe20000300000 */
.L_x_4752:
        /* <DEDUP_REMOVED lines=38> */
.L_x_4791:
[----:B------:R-:W-:Y:S05]  /*8620*/  @P0 BRA `(.L_x_4754) ;  /* 0x0000000000140947 */ /* 0x000fea0003800000 */
[----:B------:R-:W-:Y:S01]  /*8630*/  ISETP.NE.AND P1, PT, R6, RZ, PT ;  /* 0x000000ff0600720c */ /* 0x000fe20003f25270 */
[----:B------:R-:W-:-:S04]  /*8640*/  IMAD.MOV.U32 R5, RZ, RZ, 0x3100 ;  /* 0x00003100ff057424 */ /* 0x000fc800078e00ff */
[----:B------:R1:W-:Y:S08]  /*8650*/  SYNCS.ARRIVE.TRANS64 RZ, [R16+URZ+0x26810], R5 ;  /* 0x0268100510ff79a7 */ /* 0x0003f0000800003f */
[----:B------:R-:W-:Y:S05]  /*8660*/  @!P1 BRA `(.L_x_4754) ;  /* 0x0000000000049947 */ /* 0x000fea0003800000 */
[----:B------:R-:W-:Y:S01]  /*8670*/  BPT.TRAP 0x1 ;  /* 0x000000040000795c */ /* 0x000fe20000300000 */
.L_x_4754:
        /* <DEDUP_REMOVED lines=44> */
.L_x_4746:
[----:B------:R-:W3:Y:S02]  /*8940*/  LDL.LU R4, [R1+0x4] ;  /* 0x0000040001047983 */ /* 0x000ee40000300800 */
[----:B---3--:R-:W-:Y:S02]  /*8950*/  ISETP.NE.AND P1, PT, R4, RZ, PT ;  /* 0x000000ff0400720c */ /* 0x008fe40003f25270 */
[----:B------:R1:W5:Y:S11]  /*8960*/  LDL R4, [R1] ;  /* 0x0000000001047983 */ /* 0x0003760000100800 */
[----:B-1----:R-:W-:Y:S05]  /*8970*/  @!P1 BRA `(.L_x_4745) ;  /* 0x0000000400809947 */ /* 0x002fea0003800000 */
[----:B------:R-:W-:-:S04]  /*8980*/  SHF.L.U32 R13, R11, 0x1f, RZ ;  /* 0x0000001f0b0d7819 */ /* 0x000fc800000006ff */
[----:B------:R-:W1:Y:S02]  /*8990*/  SYNCS.PHASECHK.TRANS64.TRYWAIT P1, [R16+URZ+0x26840], R13 ;  /* 0x0268400d100075a7 */ /* 0x000e64000802017f */
[----:B-1----:R-:W-:Y:S05]  /*89a0*/  @!P1 BRA `(.L_x_4756) ;  /* 0x0000001000609947 */ /* 0x002fea0003800000 */
.L_x_4792:
[----:B------:R-:W-:Y:S05]  /*89b0*/  @P0 BRA `(.L_x_4757) ;  /* 0x0000000000140947 */ /* 0x000fea0003800000 */
[----:B------:R-:W-:Y:S01]  /*89c0*/  ISETP.NE.AND P1, PT, R6, RZ, PT ;  /* 0x000000ff0600720c */ /* 0x000fe20003f25270 */
[----:B--2---:R-:W-:-:S04]  /*89d0*/  IMAD.MOV.U32 R5, RZ, RZ, 0x3100 ;  /* 0x00003100ff057424 */ /* 0x004fc800078e00ff */
[----:B------:R3:W-:Y:S08]  /*89e0*/  SYNCS.ARRIVE.TRANS64 RZ, [R16+URZ+0x26830], R5 ;  /* 0x0268300510ff79a7 */ /* 0x0007f0000800003f */
[----:B------:R-:W-:Y:S05]  /*89f0*/  @!P1 BRA `(.L_x_4757) ;  /* 0x0000000000049947 */ /* 0x000fea0003800000 */
[----:B------:R-:W-:Y:S01]  /*8a00*/  BPT.TRAP 0x1 ;  /* 0x000000040000795c */ /* 0x000fe20000300000 */
.L_x_4757:
        /* <DEDUP_REMOVED lines=40> */
.L_x_4793:
[----:B------:R-:W-:Y:S05]  /*8c90*/  @P0 BRA `(.L_x_4759) ;  /* 0x0000000000140947 */ /* 0x000fea0003800000 */
[----:B------:R-:W-:Y:S01]  /*8ca0*/  ISETP.NE.AND P0, PT, R6, RZ, PT ;  /* 0x000000ff0600720c */ /* 0x000fe20003f05270 */
[----:B------:R-:W-:-:S04]  /*8cb0*/  IMAD.MOV.U32 R5, RZ, RZ, 0x3100 ;  /* 0x00003100ff057424 */ /* 0x000fc800078e00ff */
[----:B------:R3:W-:Y:S08]  /*8cc0*/  SYNCS.ARRIVE.TRANS64 RZ, [R16+URZ+0x26818], R5 ;  /* 0x0268180510ff79a7 */ /* 0x0007f0000800003f */
[----:B------:R-:W-:Y:S05]  /*8cd0*/  @!P0 BRA `(.L_x_4759) ;  /* 0x0000000000048947 */ /* 0x000fea0003800000 */
[----:B------:R-:W-:Y:S01]  /*8ce0*/  BPT.TRAP 0x1 ;  /* 0x000000040000795c */ /* 0x000fe20000300000 */
.L_x_4759:
        /* <DEDUP_REMOVED lines=41> */
.L_x_4745:
[----:B------:R-:W3:Y:S01]  /*8f80*/  S2R R0, SR_TID.X ;  /* 0x0000000000007919 */ /* 0x000ee20000002100 */
[----:B------:R-:W-:Y:S01]  /*8f90*/  IMAD R3, R19, 0x8, R16 ;  /* 0x0000000813037824 */ /* 0x000fe200078e0210 */
[----:B---3--:R-:W-:Y:S02]  /*8fa0*/  LOP3.LUT R2, R0, 0x7f, RZ, 0xc0, !PT ;  /* 0x0000007f00027812 */ /* 0x008fe400078ec0ff */
[----:B------:R-:W-:Y:S02]  /*8fb0*/  SHF.L.U32 R0, R11, 0x1f, RZ ;  /* 0x0000001f0b007819 */ /* 0x000fe400000006ff */
[----:B------:R-:W-:Y:S02]  /*8fc0*/  ISETP.NE.AND P1, PT, R2, RZ, PT ;  /* 0x000000ff0200720c */ /* 0x000fe40003f25270 */
[----:B------:R-:W3:Y:S02]  /*8fd0*/  SYNCS.PHASECHK.TRANS64.TRYWAIT P0, [R3+URZ+0x26840], R0 ;  /* 0x02684000030075a7 */ /* 0x000ee4000800017f */
[----:B---3--:R-:W-:Y:S09]  /*8fe0*/  @!P0 BRA `(.L_x_4760) ;  /* 0x0000000800f88947 */ /* 0x008ff20003800000 */
.L_x_4794:
[----:B------:R-:W-:Y:S05]  /*8ff0*/  @P1 BRA `(.L_x_4761) ;  /* 0x0000000000181947 */ /* 0x000fea0003800000 */
[----:B------:R-:W1:Y:S01]  /*9000*/  S2R R2, SR_TID.X ;  /* 0x0000000000027919 */ /* 0x000e620000002100 */
[----:B---3--:R-:W-:-:S04]  /*9010*/  IMAD.MOV.U32 R0, RZ, RZ, 0x3100 ;  /* 0x00003100ff007424 */ /* 0x008fc800078e00ff */
[----:B------:R3:W-:Y:S01]  /*9020*/  SYNCS.ARRIVE.TRANS64 RZ, [R3+URZ+0x26830], R0 ;  /* 0x0268300003ff79a7 */ /* 0x0007e2000800003f */
[----:B-1----:R-:W-:-:S13]  /*9030*/  LOP3.LUT P0, RZ, R2, 0x1f, RZ, 0xc0, !PT ;  /* 0x0000001f02ff7812 */ /* 0x002fda000780c0ff */
[----:B---3--:R-:W-:Y:S05]  /*9040*/  @!P0 BRA `(.L_x_4761) ;  /* 0x0000000000048947 */ /* 0x008fea0003800000 */
[----:B------:R-:W-:Y:S01]  /*9050*/  BPT.TRAP 0x1 ;  /* 0x000000040000795c */ /* 0x000fe20000300000 */
.L_x_4761:
        /* <DEDUP_REMOVED lines=47> */
.L_x_4742:
[----:B------:R-:W-:Y:S05]  /*9350*/  BSYNC B0 ;  /* 0x0000000000007941 */ /* 0x000fea0003800000 */
.L_x_4740:
[----:B------:R-:W-:-:S03]  /*9360*/  UMOV UR7, 0xffffffff ;  /* 0xffffffff00077882 */ /* 0x000fc60000000000 */
[----:B------:R-:W-:Y:S05]  /*9370*/  BRA.DIV UR7, `(.L_x_4762) ;  /* 0x0000000a07287947 */ /* 0x000fea000b800000 */
[----:B------:R-:W-:-:S13]  /*9380*/  ELECT P6, URZ, PT ;  /* 0x00000000003f782f */ /* 0x000fda00038c0000 */
.L_x_4797:
[----:B------:R-:W-:Y:S05]  /*9390*/  @!P6 BRA `(.L_x_4650) ;  /* 0x000000000084e947 */ /* 0x000fea0003800000 */
[----:B------:R-:W-:-:S06]  /*93a0*/  ULOP3.LUT UR7, UR38, 0x2, URZ, 0xfc, !UPT ;  /* 0x0000000226077892 */ /* 0x000fcc000f8efc3f */
[----:B------:R-:W-:-:S05]  /*93b0*/  IMAD.U32 R2, RZ, RZ, UR7 ;  /* 0x00000007ff027e24 */ /* 0x000fca000f8e00ff */
[----:B------:R-:W-:-:S13]  /*93c0*/  ISETP.NE.AND P2, PT, R2, 0x3, PT ;  /* 0x000000030200780c */ /* 0x000fda0003f45270 */
[----:B------:R-:W-:Y:S05]  /*93d0*/  @!P2 BRA `(.L_x_4763) ;  /* 0x000000000004a947 */ /* 0x000fea0003800000 */
[----:B------:R-:W-:Y:S01]  /*93e0*/  BPT.TRAP 0x1 ;  /* 0x000000040000795c */ /* 0x000fe20000300000 */
.L_x_4763:
        /* <DEDUP_REMOVED lines=15> */
.L_x_4798:
[----:B------:R-:W2:Y:S02]  /*94e0*/  SYNCS.PHASECHK.TRANS64.TRYWAIT P0, [R3+URZ], R2 ;  /* 0x00000002030075a7 */ /* 0x000ea4000800017f */
[----:B--2---:R-:W-:Y:S05]  /*94f0*/  @!P0 BRA `(.L_x_4765) ;  /* 0x0000000400fc8947 */ /* 0x004fea0003800000 */
.L_x_4799:
[----:B------:R-:W-:Y:S05]  /*9500*/  @!P2 BRA `(.L_x_4766) ;  /* 0x000000000004a947 */ /* 0x000fea0003800000 */
[----:B------:R-:W-:Y:S01]  /*9510*/  BPT.TRAP 0x1 ;  /* 0x000000040000795c */ /* 0x000fe20000300000 */
.L_x_4766:
[----:B--2---:R-:W-:-:S04]  /*9520*/  VIADD R3, R7, 0x26840 ;  /* 0x0002684007037836 */ /* 0x004fc80000000000 */
[----:B------:R-:W-:-:S04]  /*9530*/  IMAD R0, R0, 0x8, R3 ;  /* 0x0000000800007824 */ /* 0x000fc800078e0203 */
[----:B------:R-:W2:Y:S02]  /*9540*/  SYNCS.PHASECHK.TRANS64.TRYWAIT P0, [R0+URZ], R5 ;  /* 0x00000005000075a7 */ /* 0x000ea4000800017f */
[----:B--2---:R-:W-:Y:S05]  /*9550*/  @!P0 BRA `(.L_x_4767) ;  /* 0x0000000400f88947 */ /* 0x004fea0003800000 */
.L_x_4800:
[----:B------:R-:W-:-:S07]  /*9560*/  IMAD R3, R4, 0x8, R3 ;  /* 0x0000000804037824 */ /* 0x000fce00078e0203 */
.L_x_4768:
[----:B---3--:R3:W4:Y:S02]  /*9570*/  SYNCS.PHASECHK.TRANS64.TRYWAIT P0, [R3+URZ], R2 ;  /* 0x00000002030075a7 */ /* 0x008724000800017f */
[----:B----4-:R-:W-:Y:S05]  /*9580*/  @!P0 NANOSLEEP.SYNCS 0x989680 ;  /* 0x009896800000895d */ /* 0x010fea0003900000 */
[----:B------:R-:W4:Y:S02]  /*9590*/  @!P0 SYNCS.PHASECHK.TRANS64 P0, [R3+URZ], R2 ;  /* 0x00000002030085a7 */ /* 0x000f24000800007f */
[----:B----4-:R-:W-:Y:S05]  /*95a0*/  @!P0 BRA `(.L_x_4768) ;  /* 0xfffffffc00f08947 */ /* 0x010fea000383ffff */
.L_x_4650:
[----:B------:R-:W-:Y:S05]  /*95b0*/  BSYNC B6 ;  /* 0x0000000000067941 */ /* 0x000fea0003800000 */
.L_x_4647:
[----:B------:R-:W-:Y:S05]  /*95c0*/  EXIT ;  /* 0x000000000000794d */ /* 0x000fea0003800000 */
.L_x_4657:
[----:B------:R-:W-:Y:S02]  /*95d0*/  IMAD.MOV.U32 R13, RZ, RZ, R16 ;  /* 0x000000ffff0d7224 */ /* 0x000fe400078e0010 */
[----:B------:R-:W-:Y:S02]  /*95e0*/  IMAD.MOV.U32 R12, RZ, RZ, RZ ;  /* 0x000000ffff0c7224 */ /* 0x000fe400078e00ff */
[----:B------:R-:W-:Y:S02]  /*95f0*/  IMAD.MOV.U32 R11, RZ, RZ, 0x1f ;  /* 0x0000001fff0b7424 */ /* 0x000fe400078e00ff */
[----:B------:R-:W-:-:S07]  /*9600*/  IMAD.MOV.U32 R15, RZ, RZ, -0x1 ;  /* 0xffffffffff0f7424 */ /* 0x000fce00078e00ff */
[----:B------:R-:W-:Y:S05]  /*9610*/  WARPSYNC.COLLECTIVE R15, `(.L_x_4769) ;  /* 0x000000000f087348 */ /* 0x000fea0003c00000 */
[----:B------:R1:W2:Y:S02]  /*9620*/  SHFL.IDX P6, R14, R13, R12, R11 ;  /* 0x0000000c0d0e7389 */ /* 0x0002a400000c000b */
[----:B-12---:R-:W-:Y:S01]  /*9630*/  ENDCOLLECTIVE ;  /* 0x000000000000791b */ /* 0x006fe20003800000 */
.L_x_4769:
[----:B------:R-:W-:Y:S05]  /*9640*/  BRA `(.L_x_4770) ;  /* 0xffffff7800807947 */ /* 0x000fea000383ffff */
.L_x_4659:
[----:B--2---:R2:W3:Y:S02]  /*9650*/  SYNCS.PHASECHK.TRANS64.TRYWAIT P0, [R18+URZ+0x26800], R5 ;  /* 0x02680005120075a7 */ /* 0x0044e4000800017f */
[----:B---3--:R-:W-:Y:S05]  /*9660*/  @!P0 NANOSLEEP.SYNCS 0x989680 ;  /* 0x009896800000895d */ /* 0x008fea0003900000 */
[----:B------:R-:W3:Y:S02]  /*9670*/  @!P0 SYNCS.PHASECHK.TRANS64 P0, [R18+URZ+0x26800], R5 ;  /* 0x02680005120085a7 */ /* 0x000ee4000800007f */
[----:B---3--:R-:W-:Y:S05]  /*9680*/  @!P0 BRA `(.L_x_4659) ;  /* 0xfffffffc00f08947 */ /* 0x008fea000383ffff */
[----:B------:R-:W-:Y:S05]  /*9690*/  BRA `(.L_x_4658) ;  /* 0xffffff7800a87947 */ /* 0x000fea000383ffff */
.L_x_4664:
[----:B--2---:R-:W-:-:S04]  /*96a0*/  IMAD.U32 R7, RZ, RZ, UR6 ;  /* 0x00000006ff077e24 */ /* 0x004fc8000f8e00ff */
[----:B------:R2:W3:Y:S03]  /*96b0*/  SYNCS.PHASECHK.TRANS64.TRYWAIT P0, [R7+URZ+0x26810], R16 ;  /* 0x02681010070075a7 */ /* 0x0004e6000800017f */
[----:B---3--:R-:W-:Y:S05]  /*96c0*/  @!P0 NANOSLEEP.SYNCS 0x989680 ;  /* 0x009896800000895d */ /* 0x008fea0003900000 */
[----:B------:R-:W3:Y:S02]  /*96d0*/  @!P0 SYNCS.PHASECHK.TRANS64 P0, [R7+URZ+0x26810], R16 ;  /* 0x02681010070085a7 */ /* 0x000ee4000800007f */
[----:B---3--:R-:W-:Y:S05]  /*96e0*/  @!P0 BRA `(.L_x_4664) ;  /* 0xfffffffc00ec8947 */ /* 0x008fea000383ffff */
[----:B------:R-:W-:Y:S05]  /*96f0*/  BRA `(.L_x_4663) ;  /* 0xffffff8400087947 */ /* 0x000fea000383ffff */
.L_x_4668:
[----:B------:R-:W-:-:S04]  /*9700*/  IMAD.U32 R121, RZ, RZ, UR6 ;  /* 0x00000006ff797e24 */ /* 0x000fc8000f8e00ff */
[----:B------:R1:W1:Y:S03]  /*9710*/  SYNCS.PHASECHK.TRANS64.TRYWAIT P0, [R121+URZ+0x26830], R16 ;  /* 0x02683010790075a7 */ /* 0x000266000800017f */
[----:B-1----:R-:W-:Y:S05]  /*9720*/  @!P0 NANOSLEEP.SYNCS 0x989680 ;  /* 0x009896800000895d */ /* 0x002fea0003900000 */
[----:B------:R-:W1:Y:S02]  /*9730*/  @!P0 SYNCS.PHASECHK.TRANS64 P0, [R121+URZ+0x26830], R16 ;  /* 0x02683010790085a7 */ /* 0x000e64000800007f */
[----:B-1----:R-:W-:Y:S05]  /*9740*/  @!P0 BRA `(.L_x_4668) ;  /* 0xfffffffc00ec8947 */ /* 0x002fea000383ffff */
[----:B------:R-:W-:Y:S05]  /*9750*/  BRA `(.L_x_4667) ;  /* 0xffffff8800107947 */ /* 0x000fea000383ffff */
.L_x_4675:
[----:B------:R-:W-:Y:S01]  /*9760*/  BSSY B0, `(.L_x_4771) ;  /* 0x0000005000007945 */ /* 0x000fe20003800000 */
[----:B------:R-:W-:-:S07]  /*9770*/  IMAD.MOV.U32 R15, RZ, RZ, -0x1 ;  /* 0xffffffffff0f7424 */ /* 0x000fce00078e00ff */
[----:B-1----:R-:W-:Y:S05]  /*9780*/  WARPSYNC.COLLECTIVE R15, `(.L_x_4772) ;  /* 0x000000000f087348 */ /* 0x002fea0003c00000 */
[----:B------:R-:W-:Y:S01]  /*9790*/  NOP ;  /* 0x0000000000007918 */ /* 0x000fe20000000000 */
[----:B-1----:R-:W-:Y:S01]  /*97a0*/  ENDCOLLECTIVE ;  /* 0x000000000000791b */ /* 0x002fe20003800000 */
.L_x_4772:
[----:B------:R-:W-:Y:S05]  /*97b0*/  BSYNC B0 ;  /* 0x0000000000007941 */ /* 0x000fea0003800000 */
.L_x_4771:
[----:B------:R-:W-:Y:S05]  /*97c0*/  BRA `(.L_x_4773) ;  /* 0xffffffb400487947 */ /* 0x000fea000383ffff */
.L_x_4684:
[----:B------:R-:W-:Y:S01]  /*97d0*/  BSSY B0, `(.L_x_4774) ;  /* 0x0000005000007945 */ /* 0x000fe20003800000 */
[----:B------:R-:W-:-:S07]  /*97e0*/  IMAD.MOV.U32 R15, RZ, RZ, -0x1 ;  /* 0xffffffffff0f7424 */ /* 0x000fce00078e00ff */
[----:B-12---:R-:W-:Y:S05]  /*97f0*/  WARPSYNC.COLLECTIVE R15, `(.L_x_4775) ;  /* 0x000000000f087348 */ /* 0x006fea0003c00000 */
[----:B------:R-:W-:Y:S01]  /*9800*/  NOP ;  /* 0x0000000000007918 */ /* 0x000fe20000000000 */
[----:B-12---:R-:W-:Y:S01]  /*9810*/  ENDCOLLECTIVE ;  /* 0x000000000000791b */ /* 0x006fe20003800000 */
.L_x_4775:
[----:B------:R-:W-:Y:S05]  /*9820*/  BSYNC B0 ;  /* 0x0000000000007941 */ /* 0x000fea0003800000 */
.L_x_4774:
[----:B------:R-:W-:Y:S05]  /*9830*/  BRA `(.L_x_4776) ;  /* 0xffffffb800387947 */ /* 0x000fea000383ffff */
.L_x_4696:
[----:B------:R-:W-:Y:S01]  /*9840*/  BSSY B0, `(.L_x_4777) ;  /* 0x0000005000007945 */ /* 0x000fe20003800000 */
[----:B------:R-:W-:-:S07]  /*9850*/  IMAD.MOV.U32 R15, RZ, RZ, -0x1 ;  /* 0xffffffffff0f7424 */ /* 0x000fce00078e00ff */
[----:B------:R-:W-:Y:S05]  /*9860*/  WARPSYNC.COLLECTIVE R15, `(.L_x_4778) ;  /* 0x000000000f087348 */ /* 0x000fea0003c00000 */
[----:B------:R-:W-:Y:S01]  /*9870*/  NOP ;  /* 0x0000000000007918 */ /* 0x000fe20000000000 */
[----:B------:R-:W-:Y:S01]  /*9880*/  ENDCOLLECTIVE ;  /* 0x000000000000791b */ /* 0x000fe20003800000 */
.L_x_4778:
[----:B------:R-:W-:Y:S05]  /*9890*/  BSYNC B0 ;  /* 0x0000000000007941 */ /* 0x000fea0003800000 */
.L_x_4777:
[----:B------:R-:W-:Y:S05]  /*98a0*/  BRA `(.L_x_4779) ;  /* 0xffffffc000207947 */ /* 0x000fea000383ffff */
.L_x_4709:
[----:B------:R-:W-:Y:S01]  /*98b0*/  BSSY B0, `(.L_x_4780) ;  /* 0x0000005000007945 */ /* 0x000fe20003800000 */
[----:B------:R-:W-:-:S07]  /*98c0*/  IMAD.MOV.U32 R15, RZ, RZ, -0x1 ;  /* 0xffffffffff0f7424 */ /* 0x000fce00078e00ff */
[----:B------:R-:W-:Y:S05]  /*98d0*/  WARPSYNC.COLLECTIVE R15, `(.L_x_4781) ;  /* 0x000000000f087348 */ /* 0x000fea0003c00000 */
[----:B------:R-:W-:Y:S01]  /*98e0*/  NOP ;  /* 0x0000000000007918 */ /* 0x000fe20000000000 */
[----:B------:R-:W-:Y:S01]  /*98f0*/  ENDCOLLECTIVE ;  /* 0x000000000000791b */ /* 0x000fe20003800000 */
.L_x_4781:
[----:B------:R-:W-:Y:S05]  /*9900*/  BSYNC B0 ;  /* 0x0000000000007941 */ /* 0x000fea0003800000 */
.L_x_4780:
[----:B------:R-:W-:Y:S05]  /*9910*/  BRA `(.L_x_4782) ;  /* 0xffffffc400a47947 */ /* 0x000fea000383ffff */
.L_x_4721:
[----:B------:R-:W-:Y:S01]  /*9920*/  BSSY B0, `(.L_x_4783) ;  /* 0x0000005000007945 */ /* 0x000fe20003800000 */
[----:B------:R-:W-:-:S07]  /*9930*/  IMAD.MOV.U32 R15, RZ, RZ, -0x1 ;  /* 0xffffffffff0f7424 */ /* 0x000fce00078e00ff */
[----:B------:R-:W-:Y:S05]  /*9940*/  WARPSYNC.COLLECTIVE R15, `(.L_x_4784) ;  /* 0x000000000f087348 */ /* 0x000fea0003c00000 */
[----:B------:R-:W-:Y:S01]  /*9950*/  NOP ;  /* 0x0000000000007918 */ /* 0x000fe20000000000 */
[----:B------:R-:W-:Y:S01]  /*9960*/  ENDCOLLECTIVE ;  /* 0x000000000000791b */ /* 0x000fe20003800000 */
.L_x_4784:
[----:B------:R-:W-:Y:S05]  /*9970*/  BSYNC B0 ;  /* 0x0000000000007941 */ /* 0x000fea0003800000 */
.L_x_4783:
[----:B------:R-:W-:Y:S05]  /*9980*/  BRA `(.L_x_4785) ;  /* 0xffffffc800c47947 */ /* 0x000fea000383ffff */
.L_x_4743:
[----:B-1----:R1:W2:Y:S02]  /*9990*/  SYNCS.PHASECHK.TRANS64.TRYWAIT P0, [R16+URZ+0x26820], R3 ;  /* 0x02682003100075a7 */ /* 0x0022a4000800017f */
[----:B--2---:R-:W-:Y:S05]  /*99a0*/  @!P0 NANOSLEEP.SYNCS 0x989680 ;  /* 0x009896800000895d */ /* 0x004fea0003900000 */
[----:B------:R-:W2:Y:S02]  /*99b0*/  @!P0 SYNCS.PHASECHK.TRANS64 P0, [R16+URZ+0x26820], R3 ;  /* 0x02682003100085a7 */ /* 0x000ea4000800007f */
[----:B--2---:R-:W-:Y:S05]  /*99c0*/  @!P0 BRA `(.L_x_4743) ;  /* 0xfffffffc00f08947 */ /* 0x004fea000383ffff */
[----:B------:R-:W-:Y:S05]  /*99d0*/  BRA `(.L_x_4786) ;  /* 0xffffffd800947947 */ /* 0x000fea000383ffff */
.L_x_4747:
[----:B-1----:R1:W3:Y:S02]  /*99e0*/  SYNCS.PHASECHK.TRANS64.TRYWAIT P1, [R16+URZ+0x26840], R21 ;  /* 0x02684015100075a7 */ /* 0x0022e4000802017f */
[----:B---3--:R-:W-:Y:S05]  /*99f0*/  @!P1 NANOSLEEP.SYNCS 0x989680 ;  /* 0x009896800000995d */ /* 0x008fea0003900000 */
[----:B------:R-:W3:Y:S02]  /*9a00*/  @!P1 SYNCS.PHASECHK.TRANS64 P1, [R16+URZ+0x26840], R21 ;  /* 0x02684015100095a7 */ /* 0x000ee4000802007f */
[----:B---3--:R-:W-:Y:S05]  /*9a10*/  @!P1 BRA `(.L_x_4747) ;  /* 0xfffffffc00f09947 */ /* 0x008fea000383ffff */
[----:B------:R-:W-:Y:S05]  /*9a20*/  BRA `(.L_x_4787) ;  /* 0xffffffe000c47947 */ /* 0x000fea000383ffff */
.L_x_4749:
[----:B--2---:R2:W3:Y:S02]  /*9a30*/  SYNCS.PHASECHK.TRANS64.TRYWAIT P1, [R16+URZ+0x26828], R21 ;  /* 0x02682815100075a7 */ /* 0x0044e4000802017f */
[----:B---3--:R-:W-:Y:S05]  /*9a40*/  @!P1 NANOSLEEP.SYNCS 0x989680 ;  /* 0x009896800000995d */ /* 0x008fea0003900000 */
[----:B------:R-:W3:Y:S02]  /*9a50*/  @!P1 SYNCS.PHASECHK.TRANS64 P1, [R16+URZ+0x26828], R21 ;  /* 0x02682815100095a7 */ /* 0x000ee4000802007f */
[----:B---3--:R-:W-:Y:S05]  /*9a60*/  @!P1 BRA `(.L_x_4749) ;  /* 0xfffffffc00f09947 */ /* 0x008fea000383ffff */
[----:B------:R-:W-:Y:S05]  /*9a70*/  BRA `(.L_x_4788) ;  /* 0xffffffe400747947 */ /* 0x000fea000383ffff */
.L_x_4751:
[----:B---3--:R3:W4:Y:S02]  /*9a80*/  SYNCS.PHASECHK.TRANS64.TRYWAIT P1, [R16+URZ+0x26848], R21 ;  /* 0x02684815100075a7 */ /* 0x008724000802017f */
[----:B----4-:R-:W-:Y:S05]  /*9a90*/  @!P1 NANOSLEEP.SYNCS 0x989680 ;  /* 0x009896800000995d */ /* 0x010fea0003900000 */
[----:B------:R-:W4:Y:S02]  /*9aa0*/  @!P1 SYNCS.PHASECHK.TRANS64 P1, [R16+URZ+0x26848], R21 ;  /* 0x02684815100095a7 */ /* 0x000f24000802007f */
[----:B----4-:R-:W-:Y:S05]  /*9ab0*/  @!P1 BRA `(.L_x_4751) ;  /* 0xfffffffc00f09947 */ /* 0x010fea000383ffff */
[----:B------:R-:W-:Y:S05]  /*9ac0*/  BRA `(.L_x_4789) ;  /* 0xffffffe800247947 */ /* 0x000fea000383ffff */
.L_x_4753:
[----:B------:R-:W-:-:S07]  /*9ad0*/  SHF.L.U32 R5, R11, 0x1f, RZ ;  /* 0x0000001f0b057819 */ /* 0x000fce00000006ff */
.L_x_4790:
[----:B------:R1:W1:Y:S02]  /*9ae0*/  SYNCS.PHASECHK.TRANS64.TRYWAIT P1, [R16+URZ+0x26820], R5 ;  /* 0x02682005100075a7 */ /* 0x000264000802017f */
[----:B-1----:R-:W-:Y:S05]  /*9af0*/  @!P1 NANOSLEEP.SYNCS 0x989680 ;  /* 0x009896800000995d */ /* 0x002fea0003900000 */
[----:B------:R-:W1:Y:S02]  /*9b00*/  @!P1 SYNCS.PHASECHK.TRANS64 P1, [R16+URZ+0x26820], R5 ;  /* 0x02682005100095a7 */ /* 0x000e64000802007f */
[----:B-1----:R-:W-:Y:S05]  /*9b10*/  @!P1 BRA `(.L_x_4790) ;  /* 0xfffffffc00f09947 */ /* 0x002fea000383ffff */
[----:B------:R-:W-:Y:S05]  /*9b20*/  BRA `(.L_x_4791) ;  /* 0xffffffe800bc7947 */ /* 0x000fea000383ffff */
.L_x_4756:
[----:B-1----:R1:W3:Y:S02]  /*9b30*/  SYNCS.PHASECHK.TRANS64.TRYWAIT P1, [R16+URZ+0x26840], R13 ;  /* 0x0268400d100075a7 */ /* 0x0022e4000802017f */
[----:B---3--:R-:W-:Y:S05]  /*9b40*/  @!P1 NANOSLEEP.SYNCS 0x989680 ;  /* 0x009896800000995d */ /* 0x008fea0003900000 */
[----:B------:R-:W3:Y:S02]  /*9b50*/  @!P1 SYNCS.PHASECHK.TRANS64 P1, [R16+URZ+0x26840], R13 ;  /* 0x0268400d100095a7 */ /* 0x000ee4000802007f */
[----:B---3--:R-:W-:Y:S05]  /*9b60*/  @!P1 BRA `(.L_x_4756) ;  /* 0xfffffffc00f09947 */ /* 0x008fea000383ffff */
[----:B------:R-:W-:Y:S05]  /*9b70*/  BRA `(.L_x_4792) ;  /* 0xffffffec008c7947 */ /* 0x000fea000383ffff */
.L_x_4758:
[----:B--2---:R2:W3:Y:S02]  /*9b80*/  SYNCS.PHASECHK.TRANS64.TRYWAIT P1, [R16+URZ+0x26828], R13 ;  /* 0x0268280d100075a7 */ /* 0x0044e4000802017f */
[----:B---3--:R-:W-:Y:S05]  /*9b90*/  @!P1 NANOSLEEP.SYNCS 0x989680 ;  /* 0x009896800000995d */ /* 0x008fea0003900000 */
[----:B------:R-:W3:Y:S02]  /*9ba0*/  @!P1 SYNCS.PHASECHK.TRANS64 P1, [R16+URZ+0x26828], R13 ;  /* 0x0268280d100095a7 */ /* 0x000ee4000802007f */
[----:B---3--:R-:W-:Y:S05]  /*9bb0*/  @!P1 BRA `(.L_x_4758) ;  /* 0xfffffffc00f09947 */ /* 0x008fea000383ffff */
[----:B------:R-:W-:Y:S05]  /*9bc0*/  BRA `(.L_x_4793) ;  /* 0xfffffff000307947 */ /* 0x000fea000383ffff */
.L_x_4760:
[----:B---3--:R3:W1:Y:S02]  /*9bd0*/  SYNCS.PHASECHK.TRANS64.TRYWAIT P0, [R3+URZ+0x26840], R0 ;  /* 0x02684000030075a7 */ /* 0x008664000800017f */
[----:B-1----:R-:W-:Y:S05]  /*9be0*/  @!P0 NANOSLEEP.SYNCS 0x989680 ;  /* 0x009896800000895d */ /* 0x002fea0003900000 */
[----:B------:R-:W1:Y:S02]  /*9bf0*/  @!P0 SYNCS.PHASECHK.TRANS64 P0, [R3+URZ+0x26840], R0 ;  /* 0x02684000030085a7 */ /* 0x000e64000800007f */
[----:B-1----:R-:W-:Y:S05]  /*9c00*/  @!P0 BRA `(.L_x_4760) ;  /* 0xfffffffc00f08947 */ /* 0x002fea000383ffff */
[----:B------:R-:W-:Y:S05]  /*9c10*/  BRA `(.L_x_4794) ;  /* 0xfffffff000f47947 */ /* 0x000fea000383ffff */
.L_x_4762:
[----:B------:R-:W-:Y:S01]  /*9c20*/  BSSY B0, `(.L_x_4795) ;  /* 0x0000006000007945 */ /* 0x000fe20003800000 */
[----:B------:R-:W-:-:S07]  /*9c30*/  IMAD.MOV.U32 R15, RZ, RZ, -0x1 ;  /* 0xffffffffff0f7424 */ /* 0x000fce00078e00ff */
[----:B------:R-:W-:Y:S05]  /*9c40*/  WARPSYNC.COLLECTIVE R15, `(.L_x_4796) ;  /* 0x000000000f0c7348 */ /* 0x000fea0003c00000 */
[----:B------:R-:W-:Y:S02]  /*9c50*/  ELECT P6, UR62, PT ;  /* 0x00000000003e782f */ /* 0x000fe400038c0000 */
[----:B------:R-:W-:Y:S01]  /*9c60*/  MOV R14, UR62 ;  /* 0x0000003e000e7c02 */ /* 0x000fe20008000f00 */
[----:B------:R-:W-:Y:S10]  /*9c70*/  ENDCOLLECTIVE ;  /* 0x000000000000791b */ /* 0x000ff40003800000 */
.L_x_4796:
[----:B------:R-:W-:Y:S05]  /*9c80*/  BSYNC B0 ;  /* 0x0000000000007941 */ /* 0x000fea0003800000 */
.L_x_4795:
[----:B------:R-:W-:Y:S05]  /*9c90*/  BRA `(.L_x_4797) ;  /* 0xfffffff400bc7947 */ /* 0x000fea000383ffff */
.L_x_4764:
[----:B-1----:R1:W2:Y:S02]  /*9ca0*/  SYNCS.PHASECHK.TRANS64.TRYWAIT P0, [R6+URZ], R5 ;  /* 0x00000005060075a7 */ /* 0x0022a4000800017f */
[----:B--2---:R-:W-:Y:S05]  /*9cb0*/  @!P0 NANOSLEEP.SYNCS 0x989680 ;  /* 0x009896800000895d */ /* 0x004fea0003900000 */
[----:B------:R-:W2:Y:S02]  /*9cc0*/  @!P0 SYNCS.PHASECHK.TRANS64 P0, [R6+URZ], R5 ;  /* 0x00000005060085a7 */ /* 0x000ea4000800007f */
[----:B--2---:R-:W-:Y:S05]  /*9cd0*/  @!P0 BRA `(.L_x_4764) ;  /* 0xfffffffc00f08947 */ /* 0x004fea000383ffff */
[----:B------:R-:W-:Y:S05]  /*9ce0*/  BRA `(.L_x_4798) ;  /* 0xfffffff400fc7947 */ /* 0x000fea000383ffff */
.L_x_4765:
[----:B--2---:R2:W3:Y:S02]  /*9cf0*/  SYNCS.PHASECHK.TRANS64.TRYWAIT P0, [R3+URZ], R2 ;  /* 0x00000002030075a7 */ /* 0x0044e4000800017f */
[----:B---3--:R-:W-:Y:S05]  /*9d00*/  @!P0 NANOSLEEP.SYNCS 0x989680 ;  /* 0x009896800000895d */ /* 0x008fea0003900000 */
[----:B------:R-:W3:Y:S02]  /*9d10*/  @!P0 SYNCS.PHASECHK.TRANS64 P0, [R3+URZ], R2 ;  /* 0x00000002030085a7 */ /* 0x000ee4000800007f */
[----:B---3--:R-:W-:Y:S05]  /*9d20*/  @!P0 BRA `(.L_x_4765) ;  /* 0xfffffffc00f08947 */ /* 0x008fea000383ffff */
[----:B------:R-:W-:Y:S05]  /*9d30*/  BRA `(.L_x_4799) ;  /* 0xfffffff400f07947 */ /* 0x000fea000383ffff */
.L_x_4767:
[----:B--2---:R2:W3:Y:S02]  /*9d40*/  SYNCS.PHASECHK.TRANS64.TRYWAIT P0, [R0+URZ], R5 ;  /* 0x00000005000075a7 */ /* 0x0044e4000800017f */
[----:B---3--:R-:W-:Y:S05]  /*9d50*/  @!P0 NANOSLEEP.SYNCS 0x989680 ;  /* 0x009896800000895d */ /* 0x008fea0003900000 */
[----:B------:R-:W3:Y:S02]  /*9d60*/  @!P0 SYNCS.PHASECHK.TRANS64 P0, [R0+URZ], R5 ;  /* 0x00000005000085a7 */ /* 0x000ee4000800007f */
[----:B---3--:R-:W-:Y:S05]  /*9d70*/  @!P0 BRA `(.L_x_4767) ;  /* 0xfffffffc00f08947 */ /* 0x008fea000383ffff */
[----:B------:R-:W-:Y:S05]  /*9d80*/  BRA `(.L_x_4800) ;  /* 0xfffffff400f47947 */ /* 0x000fea000383ffff */
.L_x_4801:
        /* <DEDUP_REMOVED lines=15> */
.L_x_6586:


//--------------------- .text._ZN7cutlass13device_kernelIN5flash11enable_sm90INS1_16FlashAttnBwdSm90INS1_25CollectiveMainloopBwdSm90ILi2ELi2ELi2EN4cute5tupleIJNS5_1CILi1EEES8_S8_EEENS6_IJNS7_ILi64EEENS7_ILi128EEENS7_ILi96EEEEEENS_10bfloat16_tEfNS_4arch4Sm90ELb0ELb1ELb0ELb1ELb0ELb1ELb0ELb0ELi2ELi1ELi2ELi1ELb1EEENS1_21CollectiveEpilogueBwdISD_SE_SG_Li256ELb1ELb0ELi1EEENS1_19SingleTileSchedulerILb1ELb0ELb0ELi128EEEEEEEEEvNT_6ParamsE --------------------------
	.section	.text._ZN7cutlass13device_kernelIN5flash11enable_sm90INS1_16FlashAttnBwdSm90INS1_25CollectiveMainloopBwdSm90ILi2ELi2ELi2EN4cute5tupleIJNS5_1CILi1EEES8_S8_EEENS6_IJNS7_ILi64EEENS7_ILi128EEENS7_ILi96EEEEEENS_10bfloat16_tEfNS_4arch4Sm90ELb0ELb1ELb0ELb1ELb0ELb1ELb0ELb0ELi2ELi1ELi2ELi1ELb1EEENS1_21CollectiveEpilogueBwdISD_SE_SG_Li256ELb1ELb0ELi1EEENS1_19SingleTileSchedulerILb1ELb0ELb0ELi128EEEEEEEEEvNT_6ParamsE,"ax",@progbits
	.align	128
.text._ZN7cutlass13device_kernelIN5flash11enable_sm90INS1_16FlashAttnBwdSm90INS1_25CollectiveMainloopBwdSm90ILi2ELi2ELi2EN4cute5tupleIJNS5_1CILi1EEES8_S8_EEENS6_IJNS7_ILi64EEENS7_ILi128EEENS7_ILi96EEEEEENS_10bfloat16_tEfNS_4arch4Sm90ELb0ELb1ELb0ELb1ELb0ELb1ELb0ELb0ELi2ELi1ELi2ELi1ELb1EEENS1_21CollectiveEpilogueBwdISD_SE_SG_Li256ELb1ELb0ELi1EEENS1_19SingleTileSchedulerILb1ELb0ELb0ELi128EEEEEEEEEvNT_6ParamsE:
        .type           _ZN7cutlass13device_kernelIN5flash11enable_sm90INS1_16FlashAttnBwdSm90INS1_25CollectiveMainloopBwdSm90ILi2ELi2ELi2EN4cute5tupleIJNS5_1CILi1EEES8_S8_EEENS6_IJNS7_ILi64EEENS7_ILi128EEENS7_ILi96EEEEEENS_10bfloat16_tEfNS_4arch4Sm90ELb0ELb1ELb0ELb1ELb0ELb1ELb0ELb0ELi2ELi1ELi2ELi1ELb1EEENS1_21CollectiveEpilogueBwdISD_SE_SG_Li256ELb1ELb0ELi1EEENS1_19SingleTileSchedulerILb1ELb0ELb0ELi128EEEEEEEEEvNT_6ParamsE,@function
        .size           _ZN7cutlass13device_kernelIN5flash11enable_sm90INS1_16FlashAttnBwdSm90INS1_25CollectiveMainloopBwdSm90ILi2ELi2ELi2EN4cute5tupleIJNS5_1CILi1EEES8_S8_EEENS6_IJNS7_ILi64EEENS7_ILi128EEENS7_ILi96EEEEEENS_10bfloat16_tEfNS_4arch4Sm90ELb0ELb1ELb0ELb1ELb0ELb1ELb0ELb0ELi2ELi1ELi2ELi1ELb1EEENS1_21CollectiveEpilogueBwdISD_SE_SG_Li256ELb1ELb0ELi1EEENS1_19SingleTileSchedulerILb1ELb0ELb0ELi128EEEEEEEEEvNT_6ParamsE,(.L_x_6587 - _ZN7cutlass13device_kernelIN5flash11enable_sm90INS1_16FlashAttnBwdSm90INS1_25CollectiveMainloopBwdSm90ILi2ELi2ELi2EN4cute5tupleIJNS5_1CILi1EEES8_S8_EEENS6_IJNS7_ILi64EEENS7_ILi128EEENS7_ILi96EEEEEENS_10bfloat16_tEfNS_4arch4Sm90ELb0ELb1ELb0ELb1ELb0ELb1ELb0ELb0ELi2ELi1ELi2ELi1ELb1EEENS1_21CollectiveEpilogueBwdISD_SE_SG_Li256ELb1ELb0ELi1EEENS1_19SingleTileSchedulerILb1ELb0ELb0ELi128EEEEEEEEEvNT_6ParamsE)
        .other          _ZN7cutlass13device_kernelIN5flash11enable_sm90INS1_16FlashAttnBwdSm90INS1_25CollectiveMainloopBwdSm90ILi2ELi2ELi2EN4cute5tupleIJNS5_1CILi1EEES8_S8_EEENS6_IJNS7_ILi64EEENS7_ILi128EEENS7_ILi96EEEEEENS_10bfloat16_tEfNS_4arch4Sm90ELb0ELb1ELb0ELb1ELb0ELb1ELb0ELb0ELi2ELi1ELi2ELi1ELb1EEENS1_21CollectiveEpilogueBwdISD_SE_SG_Li256ELb1ELb0ELi1EEENS1_19SingleTileSchedulerILb1ELb0ELb0ELi128EEEEEEEEEvNT_6ParamsE,@"STO_CUDA_ENTRY STV_DEFAULT"
_ZN7cutlass13device_kernelIN5flash11enable_sm90INS1_16FlashAttnBwdSm90INS1_25CollectiveMainloopBwdSm90ILi2ELi2ELi2EN4cute5tupleIJNS5_1CILi1EEES8_S8_EEENS6_IJNS7_ILi64EEENS7_ILi128EEENS7_ILi96EEEEEENS_10bfloat16_tEfNS_4arch4Sm90ELb0ELb1ELb0ELb1ELb0ELb1ELb0ELb0ELi2ELi1ELi2ELi1ELb1EEENS1_21CollectiveEpilogueBwdISD_SE_SG_Li256ELb1ELb0ELi1EEENS1_19SingleTileSchedulerILb1ELb0ELb0ELi128EEEEEEEEEvNT_6ParamsE:
        /* <DEDUP_REMOVED lines=24> */
.L_x_4803:
[----:B------:R-:W-:Y:S05]  /*0180*/  BSYNC B0 ;  /* 0x0000000000007941 */ /* 0x000fea0003800000 */
.L_x_4802:
        /* <DEDUP_REMOVED lines=37> */
.L_x_4804:
        /* <DEDUP_REMOVED lines=22> */
.L_x_4805:
[----:B------:R-:W-:Y:S01]  /*0540*/  PLOP3.LUT P0, PT, PT, PT, UP0, 0x80, 0x0 ;  /* 0x000000000000781c */ /* 0x000fe20003f0f008 */
[----:B------:R-:W-:Y:S01]  /*0550*/  NOP ;  /* 0x0000000000007918 */ /* 0x000fe20000000000 */
[----:B------:R-:W-:Y:S01]  /*0560*/  ULDC.64 UR46, c[0x0][0x208] ;  /* 0x00008200002e7ab9 */ /* 0x000fe20000000a00 */
[----:B------:R-:W-:Y:S01]  /*0570*/  BSSY B6, `(.L_x_4806) ;  /* 0x0000a1a000067945 */ /* 0x000fe20003800000 */
[----:B-12-4-:R-:W-:Y:S09]  /*0580*/  BAR.SYNC.DEFER_BLOCKING 0x0 ;  /* 0x0000000000007b1d */ /* 0x016ff20000010000 */
[----:B------:R-:W-:Y:S05]  /*0590*/  @!P0 BRA `(.L_x_4807) ;  /* 0x0000006000488947 */ /* 0x000fea0003800000 */
.L_x_4808:
[----:B------:R-:W-:-:S08]  /*05a0*/  NOP ;  /* 0x0000000000007918 */ /* 0x000fd00000000000 */
[----:B------:R-:W1:Y:S02]  /*05b0*/  USETMAXREG.TRY_ALLOC.CTAPOOL UP0, 0xf0 ;  /* 0x000000f0000079c8 */ /* 0x000e640008000600 */
[----:B-1----:R-:W-:-:S13]  /*05c0*/  PLOP3.LUT P0, PT, PT, PT, UP0, 0x80, 0x0 ;  /* 0x000000000000781c */ /* 0x002fda0003f0f008 */
[----:B------:R-:W-:Y:S05]  /*05d0*/  @!P0 BRA `(.L_x_4808) ;  /* 0xfffffffc00f08947 */ /* 0x000fea000383ffff */
[----:B------:R-:W-:Y:S01]  /*05e0*/  LOP3.LUT R0, R0, 0x3, RZ, 0xc0, !PT ;  /* 0x0000000300007812 */ /* 0x000fe200078ec0ff */
[----:B------:R-:W-:Y:S01]  /*05f0*/  ULDC.64 UR4, c[0x0][0x8d8] ;  /* 0x0002360000047ab9 */ /* 0x000fe20000000a00 */
[----:B------:R-:W1:Y:S04]  /*0600*/  S2UR UR6, SR_CTAID.X ;  /* 0x00000000000679c3 */ /* 0x000e680000002500 */
[----:B------:R-:W2:Y:S04]  /*0610*/  SHFL.IDX PT, R0, R0, RZ, 0x1f ;  /* 0x00001fff00007589 */ /* 0x000ea800000e0000 */
[----:B------:R-:W3:Y:S01]  /*0620*/  S2UR UR36, SR_CTAID.Z ;  /* 0x00000000002479c3 */ /* 0x000ee20000002700 */
[----:B--2---:R-:W-:-:S13]  /*0630*/  ISETP.NE.AND P0, PT, R0, RZ, PT ;  /* 0x000000ff0000720c */ /* 0x004fda0003f05270 */
[----:B------:R-:W-:-:S05]  /*0640*/  @!P0 VIADD R3, R2, 0x9 ;  /* 0x0000000902038836 */ /* 0x000fca0000000000 */
[----:B------:R2:W-:Y:S06]  /*0650*/  @!P0 BAR.ARV R3, 0xa0 ;  /* 0x000280030000851d */ /* 0x0005ec0000002000 */
[----:B------:R-:W-:-:S04]  /*0660*/  ISETP.NE.U32.AND P0, PT, RZ, UR4, PT ;  /* 0x00000004ff007c0c */ /* 0x000fc8000bf05070 */
[----:B------:R-:W-:-:S13]  /*0670*/  ISETP.NE.AND.EX P0, PT, RZ, UR5, PT, P0 ;  /* 0x00000005ff007c0c */ /* 0x000fda000bf05300 */
[----:B-123--:R-:W-:Y:S05]  /*0680*/  @!P0 BRA `(.L_x_4809) ;  /* 0x00000000001c8947 */ /* 0x00efea0003800000 */
[----:B------:R-:W-:Y:S02]  /*0690*/  ULDC.64 UR4, c[0x0][0x8d8] ;  /* 0x0002360000047ab9 */ /* 0x000fe40000000a00 */
[----:B------:R-:W-:-:S06]  /*06a0*/  UIMAD.WIDE UR4, UR36, 0x4, UR4 ;  /* 0x00000004240478a5 */ /* 0x000fcc000f8e0204 */
[----:B------:R-:W-:Y:S02]  /*06b0*/  IMAD.U32 R4, RZ, RZ, UR4 ;  /* 0x00000004ff047e24 */ /* 0x000fe4000f8e00ff */
[----:B------:R-:W-:-:S05]  /*06c0*/  IMAD.U32 R5, RZ, RZ, UR5 ;  /* 0x00000005ff057e24 */ /* 0x000fca000f8e00ff */
[----:B------:R-:W2:Y:S02]  /*06d0*/  LDG.E R4, desc[UR46][R4.64] ;  /* 0x0000002e04047981 */ /* 0x000ea4000c1e1900 */
[----:B--2---:R-:W-:Y:S01]  /*06e0*/  R2UR UR4, R4 ;  /* 0x00000000040472ca */ /* 0x004fe200000e0000 */
[----:B------:R-:W-:-:S14]  /*06f0*/  BRA `(.L_x_4810) ;  /* 0x00000000003c7947 */ /* 0x000fdc0003800000 */
.L_x_4809:
        /* <DEDUP_REMOVED lines=14> */
.L_x_4811:
[----:B------:R-:W-:-:S05]  /*07e0*/  ULDC UR4, c[0x0][0x8bc] ;  /* 0x00022f0000047ab9 */ /* 0x000fca0000000800 */
.L_x_4810:
        /* <DEDUP_REMOVED lines=19> */
.L_x_4813:
        /* <DEDUP_REMOVED lines=14> */
.L_x_4814:
        /* <DEDUP_REMOVED lines=11> */
.L_x_4815:
        /* <DEDUP_REMOVED lines=13> */
.L_x_4816:
        /* <DEDUP_REMOVED lines=66> */
.L_x_4817:
        /* <DEDUP_REMOVED lines=28> */
.L_x_4820:
        /* <DEDUP_REMOVED lines=15> */
.L_x_4819:
        /* <DEDUP_REMOVED lines=22> */
.L_x_4822:
        /* <DEDUP_REMOVED lines=15> */
.L_x_4821:
[----:B------:R-:W-:Y:S01]  /*14a0*/  SHF.R.S32.HI R25, RZ, 0x1f, R22 ;  /* 0x0000001fff197819 */ /* 0x000fe20000011416 */
[----:B------:R-:W-:-:S03]  /*14b0*/  UMOV UR4, 0xffffffff ;  /* 0xffffffff00047882 */ /* 0x000fc60000000000 */
[----:B------:R-:W-:-:S04]  /*14c0*/  LEA.HI R0, R25, R22, RZ, 0x7 ;  /* 0x0000001619007211 */ /* 0x000fc800078f38ff */
[----:B------:R-:W-:Y:S01]  /*14d0*/  SHF.R.S32.HI R16, RZ, 0x7, R0 ;  /* 0x00000007ff107819 */ /* 0x000fe20000011400 */
[----:B------:R-:W-:Y:S06]  /*14e0*/  BRA.DIV UR4, `(.L_x_4823) ;  /* 0x0000009204907947 */ /* 0x000fec000b800000 */
[----:B------:R1:W2:Y:S02]  /*14f0*/  SHFL.IDX PT, R14, R16, RZ, 0x1f ;  /* 0x00001fff100e7589 */ /* 0x0002a400000e0000 */
.L_x_4918:
        /* <DEDUP_REMOVED lines=15> */
.L_x_4824:
        /* <DEDUP_REMOVED lines=19> */
.L_x_4826:
        /* <DEDUP_REMOVED lines=40> */
[----:B------:R-:W-:Y:S02]  /*19a0*/  LEA.HI R22, R25, R22, RZ, 0x3 ;  /* 0x0000001619167211 */ /* 0x000fe400078f18ff */
[----:B------:R-:W-:Y:S02]  /*19b0*/  CS2R R70, SRZ ;  /* 0x0000000000467805 */ /* 0x000fe4000001ff00 */
[----:B------:R-:W-:Y:S01]  /*19c0*/  LEA.HI R5, R5, R4, RZ, 0x3 ;  /* 0x0000000405057211 */ /* 0x000fe200078f18ff */
[----:B------:R-:W4:Y:S01]  /*19d0*/  LDSM.16.M88.4 R192, [R7+0xa000] ;  /* 0x00a0000007c0783b */ /* 0x000f220000000200 */
[----:B------:R-:W-:-:S02]  /*19e0*/  LOP3.LUT R9, R0, 0x30, R9, 0xf8, !PT ;  /* 0x0000003000097812 */ /* 0x000fc400078ef809 */
[----:B------:R-:W-:Y:S02]  /*19f0*/  CS2R R68, SRZ ;  /* 0x0000000000447805 */ /* 0x000fe4000001ff00 */
[----:B------:R-:W-:Y:S02]  /*1a00*/  LOP3.LUT R5, R5, 0xfffffff8, RZ, 0xc0, !PT ;  /* 0xfffffff805057812 */ /* 0x000fe400078ec0ff */
[----:B------:R-:W-:Y:S02]  /*1a10*/  CS2R R66, SRZ ;  /* 0x0000000000427805 */ /* 0x000fe4000001ff00 */
[----:B------:R-:W-:Y:S02]  /*1a20*/  LEA.HI R24, R24, R27, RZ, 0x5 ;  /* 0x0000001b18187211 */ /* 0x000fe400078f28ff */
[----:B------:R-:W-:Y:S02]  /*1a30*/  CS2R R64, SRZ ;  /* 0x0000000000407805 */ /* 0x000fe4000001ff00 */
[----:B------:R-:W-:Y:S01]  /*1a40*/  LOP3.LUT R22, R9, 0x8, R22, 0xf8, !PT ;  /* 0x0000000809167812 */ /* 0x000fe200078ef816 */
[----:B------:R-:W-:Y:S01]  /*1a50*/  IMAD.IADD R5, R4, 0x1, -R5 ;  /* 0x0000000104057824 */ /* 0x000fe200078e0a05 */
[----:B------:R-:W-:Y:S01]  /*1a60*/  SHF.R.U32.HI R11, RZ, 0x3, R0 ;  /* 0x00000003ff0b7819 */ /* 0x000fe20000011600 */
[C---:B------:R-:W-:Y:S01]  /*1a70*/  IMAD R0, R16.reuse, 0x8, R3 ;  /* 0x0000000810007824 */ /* 0x040fe200078e0203 */
[----:B------:R-:W-:Y:S01]  /*1a80*/  SHF.R.S32.HI R24, RZ, 0x5, R24 ;  /* 0x00000005ff187819 */ /* 0x000fe20000011418 */
[----:B------:R-:W-:Y:S01]  /*1a90*/  IMAD R3, R16, 0x300, R27 ;  /* 0x0000030010037824 */ /* 0x000fe200078e021b */
[----:B------:R-:W-:-:S02]  /*1aa0*/  LOP3.LUT R11, R22, R11, RZ, 0x3c, !PT ;  /* 0x0000000b160b7212 */ /* 0x000fc400078e3cff */
[----:B------:R-:W-:Y:S02]  /*1ab0*/  CS2R R62, SRZ ;  /* 0x00000000003e7805 */ /* 0x000fe4000001ff00 */
[----:B------:R-:W-:Y:S01]  /*1ac0*/  LEA.HI R4, R16, R16, RZ, 0x1 ;  /* 0x0000001010047211 */ /* 0x000fe200078f08ff */
[----:B------:R-:W-:Y:S01]  /*1ad0*/  IMAD R24, R24, 0x10, R5 ;  /* 0x0000001018187824 */ /* 0x000fe200078e0205 */
[----:B------:R-:W-:Y:S01]  /*1ae0*/  CS2R R60, SRZ ;  /* 0x00000000003c7805 */ /* 0x000fe2000001ff00 */
[----:B------:R-:W-:Y:S01]  /*1af0*/  IMAD.U32 R5, R0, 0x200, R11 ;  /* 0x0000020000057824 */ /* 0x000fe200078e000b */
[----:B------:R-:W-:Y:S01]  /*1b00*/  LOP3.LUT R9, R4, 0x3fffffe, RZ, 0xc0, !PT ;  /* 0x03fffffe04097812 */ /* 0x000fe200078ec0ff */
[----:B------:R-:W-:Y:S01]  /*1b10*/  IMAD.MOV.U32 R0, RZ, RZ, 0x20 ;  /* 0x00000020ff007424 */ /* 0x000fe200078e00ff */
[----:B------:R-:W-:Y:S01]  /*1b20*/  CS2R R58, SRZ ;  /* 0x00000000003a7805 */ /* 0x000fe2000001ff00 */
[----:B------:R-:W-:Y:S01]  /*1b30*/  IMAD.U32 R4, RZ, RZ, UR42 ;  /* 0x0000002aff047e24 */ /* 0x000fe2000f8e00ff */
[----:B------:R-:W-:Y:S01]  /*1b40*/  CS2R R56, SRZ ;  /* 0x0000000000387805 */ /* 0x000fe2000001ff00 */
[----:B------:R-:W-:Y:S01]  /*1b50*/  IMAD.IADD R9, R16, 0x1, -R9 ;  /* 0x0000000110097824 */ /* 0x000fe200078e0a09 */
[----:B------:R-:W-:Y:S01]  /*1b60*/  SEL R0, R0, 0xffffffe0, !P0 ;  /* 0xffffffe000007807 */ /* 0x000fe20004000000 */
[----:B------:R-:W-:Y:S01]  /*1b70*/  IMAD.SHL.U32 R3, R3, 0x4, RZ ;  /* 0x0000000403037824 */ /* 0x000fe200078e00ff */
        /* <DEDUP_REMOVED lines=46> */
[----:B------:R-:W-:Y:S01]  /*1e60*/  IADD3 R4, -R9, UR41, -R4 ;  /* 0x0000002909047c10 */ /* 0x000fe2000fffe904 */
[----:B------:R-:W-:Y:S01]  /*1e70*/  ULOP3.LUT UR9, UR38, 0x1, URZ, 0xfc, !UPT ;  /* 0x0000000126097892 */ /* 0x000fe2000f8efc3f */
[----:B-----5:R-:W-:Y:S01]  /*1e80*/  IADD3 R0, RZ, -UR42, -R9 ;  /* 0x8000002aff007c10 */ /* 0x020fe2000fffe809 */
[----:B------:R-:W-:Y:S01]  /*1e90*/  UMOV UR4, URZ ;  /* 0x0000003f00047c82 */ /* 0x000fe20008000000 */
[----:B------:R-:W-:Y:S01]  /*1ea0*/  UMOV UR5, URZ ;  /* 0x0000003f00057c82 */ /* 0x000fe20008000000 */
[----:B-1234-:R-:W-:-:S08]  /*1eb0*/  ULDC UR6, c[0x0][0x744] ;  /* 0x0001d10000067ab9 */ /* 0x01efd00000000800 */
.L_x_4837:
[----:B------:R-:W-:-:S06]  /*1ec0*/  UISETP.NE.AND UP0, UPT, UR9, 0x3, UPT ;  /* 0x000000030900788c */ /* 0x000fcc000bf05270 */
[----:B------:R-:W-:-:S13]  /*1ed0*/  PLOP3.LUT P6, PT, PT, PT, UP0, 0x80, 0x0 ;  /* 0x000000000000781c */ /* 0x000fda0003fcf008 */
[----:B-1----:R-:W-:Y:S05]  /*1ee0*/  @!P6 BRA `(.L_x_4827) ;  /* 0x000000000004e947 */ /* 0x002fea0003800000 */
[----:B------:R-:W-:Y:S01]  /*1ef0*/  BPT.TRAP 0x1 ;  /* 0x000000040000795c */ /* 0x000fe20000300000 */
.L_x_4827:
[----:B------:R-:W-:Y:S01]  /*1f00*/  R2UR UR7, R18 ;  /* 0x00000000120772ca */ /* 0x000fe200000e0000 */
[----:B------:R-:W-:-:S05]  /*1f10*/  IMAD.U32 R16, RZ, RZ, UR4 ;  /* 0x00000004ff107e24 */ /* 0x000fca000f8e00ff */
[----:B------:R-:W-:-:S07]  /*1f20*/  SHF.L.U32 R16, R16, 0x1f, RZ ;  /* 0x0000001f10107819 */ /* 0x000fce00000006ff */
[----:B------:R-:W-:-:S09]  /*1f30*/  ULEA UR7, UR5, UR7, 0x3 ;  /* 0x0000000705077291 */ /* 0x000fd2000f8e183f */
[----:B------:R1:W2:Y:S01]  /*1f40*/  SYNCS.PHASECHK.TRANS64.TRYWAIT P0, [UR7+0x26810], R16 ;  /* 0x02681010ff0075a7 */ /* 0x0002a20008000147 */
[----:B------:R-:W-:Y:S05]  /*1f50*/  @!P6 BRA `(.L_x_4828) ;  /* 0x000000000004e947 */ /* 0x000fea0003800000 */
[----:B------:R-:W-:Y:S01]  /*1f60*/  BPT.TRAP 0x1 ;  /* 0x000000040000795c */ /* 0x000fe20000300000 */
.L_x_4828:
[----:B--2---:R-:W-:Y:S05]  /*1f70*/  @P0 BRA `(.L_x_4829) ;  /* 0x0000000000080947 */ /* 0x004fea0003800000 */
[----:B------:R-:W2:Y:S02]  /*1f80*/  SYNCS.PHASECHK.TRANS64.TRYWAIT P0, [UR7+0x26810], R16 ;  /* 0x02681010ff0075a7 */ /* 0x000ea40008000147 */
[----:B--2---:R-:W-:Y:S05]  /*1f90*/  @!P0 BRA `(.L_x_4830) ;  /* 0x0000008800188947 */ /* 0x004fea0003800000 */
.L_x_4829:
        /* <DEDUP_REMOVED lines=66> */
.L_x_4831:
[----:B------:R1:W1:Y:S01]  /*23c0*/  SYNCS.PHASECHK.TRANS64.TRYWAIT P0, [UR7+0x26830], R16 ;  /* 0x02683010ff0075a7 */ /* 0x0002620008000147 */
[----:B------:R-:W-:Y:S05]  /*23d0*/  @!P6 BRA `(.L_x_4832) ;  /* 0x000000000004e947 */ /* 0x000fea0003800000 */
[----:B------:R-:W-:Y:S01]  /*23e0*/  BPT.TRAP 0x1 ;  /* 0x000000040000795c */ /* 0x000fe20000300000 */
.L_x_4832:
[----:B-1----:R-:W-:Y:S05]  /*23f0*/  @P0 BRA `(.L_x_4833) ;  /* 0x0000000000080947 */ /* 0x002fea0003800000 */
[----:B------:R-:W1:Y:S02]  /*2400*/  SYNCS.PHASECHK.TRANS64.TRYWAIT P0, [UR7+0x26830], R16 ;  /* 0x02683010ff0075a7 */ /* 0x000e640008000147 */
[----:B-1----:R-:W-:Y:S05]  /*2410*/  @!P0 BRA `(.L_x_4834) ;  /* 0x0000008400108947 */ /* 0x002fea0003800000 */
.L_x_4833:
[----:B------:R-:W-:Y:S01]  /*2420*/  R2UR UR10, R18 ;  /* 0x00000000120a72ca */ /* 0x000fe200000e0000 */
[----:B------:R-:W-:Y:S01]  /*2430*/  WARPGROUP.ARRIVE ;  /* 0x00000000000079c5 */ /* 0x000fe20000000000 */
[----:B------:R-:W-:Y:S01]  /*2440*/  UMOV UR15, 0x80000020 ;  /* 0x80000020000f7882 */ /* 0x000fe20000000000 */
[----:B------:R-:W1:Y:S01]  /*2450*/  LDC.64 R212, c[0x0][0x748] ;  /* 0x0001d200ffd47b82 */ /* 0x000e620000000a00 */
[----:B------:R-:W-:Y:S01]  /*2460*/  ULEA UR12, UR40, -UR37, 0x6 ;  /* 0x80000025280c7291 */ /* 0x000fe2000f8e303f */
[----:B------:R-:W-:Y:S01]  /*2470*/  ISETP.GT.AND P1, PT, R0, RZ, PT ;  /* 0x000000ff0000720c */ /* 0x000fe20003f24270 */
[----:B------:R-:W-:Y:S01]  /*2480*/  UMOV UR19, 0xc0000010 ;  /* 0xc000001000137882 */ /* 0x000fe20000000000 */
[----:B------:R-:W-:Y:S01]  /*2490*/  ISETP.GT.AND P0, PT, R4, RZ, PT ;  /* 0x000000ff0400720c */ /* 0x000fe20003f04270 */
[----:B------:R-:W-:Y:S01]  /*24a0*/  UMOV UR17, 0x40000040 ;  /* 0x4000004000117882 */ /* 0x000fe20000000000 */
[----:B------:R-:W-:Y:S02]  /*24b0*/  ISETP.GT.AND P2, PT, R0, 0x8, PT ;  /* 0x000000080000780c */ /* 0x000fe40003f44270 */
[----:B------:R-:W-:-:S02]  /*24c0*/  IADD3 R218, R4, UR12, R17 ;  /* 0x0000000c04da7c10 */ /* 0x000fc4000fffe011 */
[----:B------:R-:W-:Y:S01]  /*24d0*/  UIADD3 UR10, UR10, 0x18000, URZ ;  /* 0x000180000a0a7890 */ /* 0x000fe2000fffe03f */
[----:B------:R-:W-:-:S03]  /*24e0*/  ISETP.GT.AND P3, PT, R4, 0x8, PT ;  /* 0x000000080400780c */ /* 0x000fc60003f64270 */
[----:B------:R-:W-:-:S04]  /*24f0*/  USHF.R.U32.HI UR10, URZ, 0x4, UR10 ;  /* 0x000000043f0a7899 */ /* 0x000fc8000801160a */
[----:B------:R-:W-:-:S04]  /*2500*/  ULOP3.LUT UR10, UR10, 0x3fff, URZ, 0xc0, !UPT ;  /* 0x00003fff0a0a7892 */ /* 0x000fc8000f8ec03f */
[----:B------:R-:W-:Y:S01]  /*2510*/  ULOP3.LUT UR11, UR10, 0x10000, URZ, 0xfc, !UPT ;  /* 0x000100000a0b7892 */ /* 0x000fe2000f8efc3f */
[C-C-:B-1----:R-:W-:Y:S01]  /*2520*/  IMAD.IADD R217, R212.reuse, 0x1, -R218.reuse ;  /* 0x00000001d4d97824 */ /* 0x142fe200078e0ada */
[----:B------:R-:W-:Y:S02]  /*2530*/  IADD3 R216, RZ, -R218, -R213 ;  /* 0x800000daffd87210 */ /* 0x000fe40007ffe8d5 */
[----:B------:R-:W-:Y:S01]  /*2540*/  UIMAD UR11, UR5, 0x300, UR11 ;  /* 0x00000300050b78a4 */ /* 0x000fe2000f8e020b */
[----:B------:R-:W-:Y:S01]  /*2550*/  IADD3 R212, R212, 0x8, -R218 ;  /* 0x00000008d4d47810 */ /* 0x000fe20007ffe8da */
[----:B------:R-:W-:Y:S01]  /*2560*/  ULOP3.LUT UR10, UR10, 0x1000000, URZ, 0xfc, !UPT ;  /* 0x010000000a0a7892 */ /* 0x000fe2000f8efc3f */
[----:B------:R-:W-:Y:S01]  /*2570*/  SEL R217, R217, 0x40, !P1 ;  /* 0x00000040d9d97807 */ /* 0x000fe20004800000 */
[----:B------:R-:W-:Y:S01]  /*2580*/  UIADD3 UR12, UR11, 0x202, URZ ;  /* 0x000002020b0c7890 */ /* 0x000fe2000fffe03f */
[----:B------:R-:W-:Y:S01]  /*2590*/  SEL R216, R216, 0x40, P0 ;  /* 0x00000040d8d87807 */ /* 0x000fe20000000000 */
[----:B------:R-:W-:Y:S01]  /*25a0*/  UIMAD UR10, UR5, 0x300, UR10 ;  /* 0x00000300050a78a4 */ /* 0x000fe2000f8e020a */
[C---:B------:R-:W-:Y:S01]  /*25b0*/  ISETP.GE.AND P0, PT, R217.reuse, RZ, PT ;  /* 0x000000ffd900720c */ /* 0x040fe20003f06270 */
[----:B------:R-:W-:Y:S01]  /*25c0*/  UMOV UR14, UR11 ;  /* 0x0000000b000e7c82 */ /* 0x000fe20008000000 */
[----:B------:R-:W-:-:S04]  /*25d0*/  ISETP.GE.AND P1, PT, R217, 0x1, PT ;  /* 0x00000001d900780c */ /* 0x000fc80003f26270 */
[----:B------:R-:W-:Y:S01]  /*25e0*/  HGMMA.64x64x16.F32.BF16 R120, R184, gdesc[UR12], RZ, !UPT, gsb0 ;  /* 0x00e0000cb8787df0 */ /* 0x000fe2000c0018ff */
[----:B------:R-:W-:Y:S01]  /*25f0*/  UIADD3 UR14, UR11, 0x2, URZ ;  /* 0x000000020b0e7890 */ /* 0x000fe2000fffe03f */
[----:B------:R-:W-:Y:S01]  /*2600*/  ISETP.GT.OR P0, PT, R216, RZ, !P0 ;  /* 0x000000ffd800720c */ /* 0x000fe20004704670 */
[----:B------:R-:W-:Y:S01]  /*2610*/  UMOV UR15, 0x80000020 ;  /* 0x80000020000f7882 */ /* 0x000fe20000000000 */
[C---:B------:R-:W-:Y:S02]  /*2620*/  ISETP.GE.AND P4, PT, R217.reuse, 0x38, PT ;  /* 0x00000038d900780c */ /* 0x040fe40003f86270 */
[----:B------:R-:W-:Y:S02]  /*2630*/  FSEL R215, R152, -INF , !P0 ;  /* 0xff80000098d77808 */ /* 0x000fe40004000000 */
[----:B------:R-:W-:Y:S02]  /*2640*/  ISETP.GT.OR P0, PT, R216, 0x1, !P1 ;  /* 0x00000001d800780c */ /* 0x000fe40004f04670 */
[----:B------:R-:W-:Y:S01]  /*2650*/  ISETP.GE.AND P1, PT, R217, 0x8, PT ;  /* 0x00000008d900780c */ /* 0x000fe20003f26270 */
[----:B---3--:R-:W-:Y:S01]  /*2660*/  FFMA.FTZ R152, R215, UR6, -R20 ;  /* 0x00000006d7987c23 */ /* 0x008fe20008010814 */
        /* <DEDUP_REMOVED lines=8> */
[----:B----4-:R-:W-:Y:S01]  /*26f0*/  FFMA.FTZ R22, R215, UR6, -R210 ;  /* 0x00000006d7167c23 */ /* 0x010fe200080108d2 */
[----:B------:R-:W-:-:S02]  /*2700*/  FSEL R16, R157, -INF , !P0 ;  /* 0xff8000009d107808 */ /* 0x000fc40004000000 */
[----:B------:R-:W-:Y:S01]  /*2710*/  ISETP.GT.OR P0, PT, R216, 0x10, !P1 ;  /* 0x00000010d800780c */ /* 0x000fe20004f04670 */
[----:B------:R-:W-:Y:S01]  /*2720*/  MUFU.EX2 R153, R153 ;  /* 0x0000009900997308 */ /* 0x000fe20000000800 */
[C---:B------:R-:W-:Y:S01]  /*2730*/  ISETP.GE.AND P1, PT, R217.reuse, 0x11, PT ;  /* 0x00000011d900780c */ /* 0x040fe20003f26270 */
[----:B------:R-:W-:Y:S01]  /*2740*/  FFMA.FTZ R215, R16, UR6, -R211 ;  /* 0x0000000610d77c23 */ /* 0x000fe200080108d3 */
[----:B------:R-:W-:Y:S02]  /*2750*/  FSEL R157, R160, -INF , !P0 ;  /* 0xff800000a09d7808 */ /* 0x000fe40004000000 */
[C---:B------:R-:W-:Y:S02]  /*2760*/  ISETP.GT.OR P0, PT, R216.reuse, 0x11, !P1 ;  /* 0x00000011d800780c */ /* 0x040fe40004f04670 */
[----:B------:R-:W-:Y:S01]  /*2770*/  ISETP.GE.AND P1, PT, R217, 0x18, PT ;  /* 0x00000018d900780c */ /* 0x000fe20003f26270 */
[----:B------:R-:W-:Y:S01]  /*2780*/  FFMA.FTZ R16, R157, UR6, -R208 ;  /* 0x000000069d107c23 */ /* 0x000fe200080108d0 */
[----:B------:R-:W-:Y:S01]  /*2790*/  FSEL R156, R161, -INF , !P0 ;  /* 0xff800000a19c7808 */ /* 0x000fe20004000000 */
[----:B------:R-:W-:Y:S01]  /*27a0*/  MUFU.EX2 R22, R22 ;  /* 0x0000001600167308 */ /* 0x000fe20000000800 */
[----:B------:R-:W-:-:S02]  /*27b0*/  ISETP.GT.OR P0, PT, R216, 0x18, !P1 ;  /* 0x00000018d800780c */ /* 0x000fc40004f04670 */
[C---:B------:R-:W-:Y:S01]  /*27c0*/  ISETP.GE.AND P1, PT, R217.reuse, 0x19, PT ;  /* 0x00000019d900780c */ /* 0x040fe20003f26270 */
[----:B------:R-:W-:Y:S01]  /*27d0*/  FFMA.FTZ R161, R156, UR6, -R209 ;  /* 0x000000069ca17c23 */ /* 0x000fe200080108d1 */
[----:B------:R-:W-:Y:S02]  /*27e0*/  FSEL R157, R164, -INF , !P0 ;  /* 0xff800000a49d7808 */ /* 0x000fe40004000000 */
[C---:B------:R-:W-:Y:S01]  /*27f0*/  ISETP.GT.OR P0, PT, R216.reuse, 0x19, !P1 ;  /* 0x00000019d800780c */ /* 0x040fe20004f04670 */
[----:B------:R-:W-:Y:S01]  /*2800*/  MUFU.EX2 R16, R16 ;  /* 0x0000001000107308 */ /* 0x000fe20000000800 */
[----:B------:R-:W-:Y:S01]  /*2810*/  ISETP.GE.AND P1, PT, R217, 0x20, PT ;  /* 0x00000020d900780c */ /* 0x000fe20003f26270 */
[----:B------:R-:W-:Y:S01]  /*2820*/  FFMA.FTZ R160, R157, UR6, -R14 ;  /* 0x000000069da07c23 */ /* 0x000fe2000801080e */
[----:B------:R-:W-:Y:S02]  /*2830*/  FSEL R156, R165, -INF , !P0 ;  /* 0xff800000a59c7808 */ /* 0x000fe40004000000 */
[----:B------:R-:W-:-:S02]  /*2840*/  ISETP.GT.OR P0, PT, R216, 0x20, !P1 ;  /* 0x00000020d800780c */ /* 0x000fc40004f04670 */
[C---:B------:R-:W-:Y:S01]  /*2850*/  ISETP.GE.AND P1, PT, R217.reuse, 0x21, PT ;  /* 0x00000021d900780c */ /* 0x040fe20003f26270 */
[----:B------:R-:W-:Y:S01]  /*2860*/  FFMA.FTZ R165, R156, UR6, -R15 ;  /* 0x000000069ca57c23 */ /* 0x000fe2000801080f */
[----:B------:R-:W-:Y:S01]  /*2870*/  FSEL R157, R168, -INF , !P0 ;  /* 0xff800000a89d7808 */ /* 0x000fe20004000000 */
[----:B------:R-:W1:Y:S01]  /*2880*/  MUFU.EX2 R160, R160 ;  /* 0x000000a000a07308 */ /* 0x000e620000000800 */
[C---:B------:R-:W-:Y:S02]  /*2890*/  ISETP.GT.OR P0, PT, R216.reuse, 0x21, !P1 ;  /* 0x00000021d800780c */ /* 0x040fe40004f04670 */
[----:B------:R-:W-:Y:S01]  /*28a0*/  ISETP.GE.AND P1, PT, R217, 0x28, PT ;  /* 0x00000028d900780c */ /* 0x000fe20003f26270 */
        /* <DEDUP_REMOVED lines=8> */
[----:B------:R-:W-:Y:S01]  /*2930*/  ISETP.GE.AND P1, PT, R217, 0x30, PT ;  /* 0x00000030d900780c */ /* 0x000fe20003f26270 */
[----:B------:R-:W-:Y:S01]  /*2940*/  FFMA.FTZ R168, R157, UR6, -R8 ;  /* 0x000000069da87c23 */ /* 0x000fe20008010808 */
[----:B------:R-:W-:Y:S01]  /*2950*/  IADD3 R156, -R218, 0x8, -R213 ;  /* 0x00000008da9c7810 */ /* 0x000fe20007ffe9d5 */
[----:B------:R-:W4:Y:S01]  /*2960*/  MUFU.EX2 R161, R161 ;  /* 0x000000a100a17308 */ /* 0x000f220000000800 */
[----:B------:R-:W-:Y:S02]  /*2970*/  SEL R157, R212, 0x40, !P2 ;  /* 0x00000040d49d7807 */ /* 0x000fe40005000000 */
[----:B------:R-:W-:Y:S01]  /*2980*/  FSEL R172, R173, -INF , !P0 ;  /* 0xff800000adac7808 */ /* 0x000fe20004000000 */
[----:B------:R-:W-:Y:S02]  /*2990*/  WARPGROUP.DEPBAR.LE gsb0, 0x0 ;  /* 0x00008000000079c5 */ /* 0x000fe40000010000 */
[----:B------:R-:W-:Y:S01]  /*29a0*/  WARPGROUP.ARRIVE ;  /* 0x00000000000079c5 */ /* 0x000fe20000000000 */
[----:B------:R-:W-:Y:S01]  /*29b0*/  ISETP.GT.OR P0, PT, R216, 0x30, !P1 ;  /* 0x00000030d800780c */ /* 0x000fe20004f04670 */
[----:B------:R-:W-:Y:S01]  /*29c0*/  FFMA.FTZ R173, R172, UR6, -R9 ;  /* 0x00000006acad7c23 */ /* 0x000fe20008010809 */
[----:B------:R-:W-:Y:S01]  /*29d0*/  SEL R156, R156, 0x40, P3 ;  /* 0x000000409c9c7807 */ /* 0x000fe20001800000 */
[----:B------:R-:W5:Y:S01]  /*29e0*/  MUFU.EX2 R168, R168 ;  /* 0x000000a800a87308 */ /* 0x000f620000000800 */
[----:B------:R-:W-:Y:S01]  /*29f0*/  ISETP.GE.AND P1, PT, R157, RZ, PT ;  /* 0x000000ff9d00720c */ /* 0x000fe20003f26270 */
[----:B------:R-:W-:Y:S01]  /*2a00*/  HGMMA.64x64x16.F32.BF16 R120, R196, gdesc[UR12], R120, gsb0 ;  /* 0x00e0000cc4787df0 */ /* 0x000fe20008001878 */
[----:B------:R-:W-:Y:S01]  /*2a10*/  UIADD3 UR14, UR11, 0x100, URZ ;  /* 0x000001000b0e7890 */ /* 0x000fe2000fffe03f */
[----:B------:R-:W-:Y:S01]  /*2a20*/  FSEL R213, R176, -INF , !P0 ;  /* 0xff800000b0d57808 */ /* 0x000fe20004000000 */
[----:B------:R-:W-:Y:S01]  /*2a30*/  UMOV UR15, 0x80000020 ;  /* 0x80000020000f7882 */ /* 0x000fe20000000000 */
[----:B------:R-:W-:-:S02]  /*2a40*/  ISETP.GT.OR P0, PT, R156, RZ, !P1 ;  /* 0x000000ff9c00720c */ /* 0x000fc40004f04670 */
[----:B------:R-:W-:Y:S01]  /*2a50*/  ISETP.GE.AND P1, PT, R157, 0x1, PT ;  /* 0x000000019d00780c */ /* 0x000fe20003f26270 */
[----:B------:R-:W-:Y:S01]  /*2a60*/  FFMA.FTZ R172, R213, UR6, -R12 ;  /* 0x00000006d5ac7c23 */ /* 0x000fe2000801080c */
[----:B------:R-:W-:Y:S01]  /*2a70*/  FSEL R213, R154, -INF , !P0 ;  /* 0xff8000009ad57808 */ /* 0x000fe20004000000 */
[----:B------:R-:W2:Y:S01]  /*2a80*/  MUFU.EX2 R173, R173 ;  /* 0x000000ad00ad7308 */ /* 0x000ea20000000800 */
[C---:B------:R-:W-:Y:S02]  /*2a90*/  ISETP.GT.OR P0, PT, R156.reuse, 0x1, !P1 ;  /* 0x000000019c00780c */ /* 0x040fe40004f04670 */
[----:B------:R-:W-:Y:S01]  /*2aa0*/  ISETP.GE.AND P1, PT, R157, 0x8, PT ;  /* 0x000000089d00780c */ /* 0x000fe20003f26270 */
[----:B------:R-:W-:Y:S01]  /*2ab0*/  FFMA.FTZ R176, R213, UR6, -R20 ;  /* 0x00000006d5b07c23 */ /* 0x000fe20008010814 */
[----:B------:R-:W-:Y:S02]  /*2ac0*/  FSEL R20, R155, -INF , !P0 ;  /* 0xff8000009b147808 */ /* 0x000fe40004000000 */
[----:B------:R-:W-:Y:S01]  /*2ad0*/  ISETP.GT.OR P0, PT, R156, 0x8, !P1 ;  /* 0x000000089c00780c */ /* 0x000fe20004f04670 */
[----:B------:R-:W-:Y:S01]  /*2ae0*/  MUFU.EX2 R215, R215 ;  /* 0x000000d700d77308 */ /* 0x000fe20000000800 */
[----:B------:R-:W-:Y:S01]  /*2af0*/  ISETP.GE.AND P1, PT, R157, 0x9, PT ;  /* 0x000000099d00780c */ /* 0x000fe20003f26270 */
[----:B------:R-:W-:Y:S01]  /*2b00*/  FFMA.FTZ R213, R20, UR6, -R21 ;  /* 0x0000000614d57c23 */ /* 0x000fe20008010815 */
[----:B------:R-:W-:-:S02]  /*2b10*/  FSEL R21, R158, -INF , !P0 ;  /* 0xff8000009e157808 */ /* 0x000fc40004000000 */
[C---:B------:R-:W-:Y:S02]  /*2b20*/  ISETP.GT.OR P0, PT, R156.reuse, 0x9, !P1 ;  /* 0x000000099c00780c */ /* 0x040fe40004f04670 */
[----:B------:R-:W-:Y:S01]  /*2b30*/  ISETP.GE.AND P3, PT, R157, 0x11, PT ;  /* 0x000000119d00780c */ /* 0x000fe20003f66270 */
[----:B------:R-:W-:Y:S01]  /*2b40*/  FFMA.FTZ R210, R21, UR6, -R210 ;  /* 0x0000000615d27c23 */ /* 0x000fe200080108d2 */
[----:B------:R-:W-:Y:S01]  /*2b50*/  ISETP.GE.AND P2, PT, R157, 0x10, PT ;  /* 0x000000109d00780c */ /* 0x000fe20003f46270 */
[----:B------:R-:W2:Y:S01]  /*2b60*/  MUFU.EX2 R213, R213 ;  /* 0x000000d500d57308 */ /* 0x000ea20000000800 */
[----:B------:R-:W-:Y:S02]  /*2b70*/  FSEL R20, R159, -INF , !P0 ;  /* 0xff8000009f147808 */ /* 0x000fe40004000000 */
[C---:B------:R-:W-:Y:S02]  /*2b80*/  ISETP.GT.OR P0, PT, R156.reuse, 0x11, !P3 ;  /* 0x000000119c00780c */ /* 0x040fe40005f04670 */
[----:B------:R-:W-:Y:S01]  /*2b90*/  ISETP.GT.OR P1, PT, R156, 0x10, !P2 ;  /* 0x000000109c00780c */ /* 0x000fe20005724670 */
[----:B------:R-:W-:Y:S01]  /*2ba0*/  FFMA.FTZ R211, R20, UR6, -R211 ;  /* 0x0000000614d37c23 */ /* 0x000fe200080108d3 */
[----:B------:R-:W-:Y:S01]  /*2bb0*/  ISETP.GE.AND P2, PT, R157, 0x19, PT ;  /* 0x000000199d00780c */ /* 0x000fe20003f46270 */
[----:B------:R-:W2:Y:S01]  /*2bc0*/  MUFU.EX2 R176, R176 ;  /* 0x000000b000b07308 */ /* 0x000ea20000000800 */
[----:B------:R-:W-:-:S02]  /*2bd0*/  FSEL R20, R163, -INF , !P0 ;  /* 0xff800000a3147808 */ /* 0x000fc40004000000 */
[C---:B------:R-:W-:Y:S02]  /*2be0*/  ISETP.GE.AND P3, PT, R157.reuse, 0x20, PT ;  /* 0x000000209d00780c */ /* 0x040fe40003f66270 */
[----:B------:R-:W-:Y:S01]  /*2bf0*/  ISETP.GT.OR P2, PT, R156, 0x19, !P2 ;  /* 0x000000199c00780c */ /* 0x000fe20005744670 */
[----:B------:R-:W-:Y:S01]  /*2c00*/  FFMA.FTZ R209, R20, UR6, -R209 ;  /* 0x0000000614d17c23 */ /* 0x000fe200080108d1 */
[----:B------:R-:W-:Y:S01]  /*2c10*/  ISETP.GE.AND P0, PT, R157, 0x18, PT ;  /* 0x000000189d00780c */ /* 0x000fe20003f06270 */
[----:B------:R-:W-:Y:S01]  /*2c20*/  MUFU.EX2 R163, R211 ;  /* 0x000000d300a37308 */ /* 0x000fe20000000800 */
[----:B------:R-:W-:Y:S02]  /*2c30*/  FSEL R21, R162, -INF , !P1 ;  /* 0xff800000a2157808 */ /* 0x000fe40004800000 */
[C---:B------:R-:W-:Y:S02]  /*2c40*/  ISETP.GT.OR P3, PT, R156.reuse, 0x20, !P3 ;  /* 0x000000209c00780c */ /* 0x040fe40005f64670 */
[----:B------:R-:W-:Y:S01]  /*2c50*/  FSEL R20, R167, -INF , !P2 ;  /* 0xff800000a7147808 */ /* 0x000fe20005000000 */
[----:B------:R-:W-:Y:S01]  /*2c60*/  FFMA.FTZ R162, R21, UR6, -R208 ;  /* 0x0000000615a27c23 */ /* 0x000fe200080108d0 */
[----:B------:R-:W-:Y:S01]  /*2c70*/  ISETP.GT.OR P0, PT, R156, 0x18, !P0 ;  /* 0x000000189c00780c */ /* 0x000fe20004704670 */
[----:B------:R-:W-:Y:S01]  /*2c80*/  MUFU.EX2 R167, R209 ;  /* 0x000000d100a77308 */ /* 0x000fe20000000800 */
[----:B------:R-:W-:Y:S01]  /*2c90*/  ISETP.GE.AND P2, PT, R157, 0x21, PT ;  /* 0x000000219d00780c */ /* 0x000fe20003f46270 */
[----:B------:R-:W-:Y:S01]  /*2ca0*/  FFMA.FTZ R208, R20, UR6, -R15 ;  /* 0x0000000614d07c23 */ /* 0x000fe2000801080f */
[----:B------:R-:W-:-:S02]  /*2cb0*/  FSEL R155, R170, -INF , !P3 ;  /* 0xff800000aa9b7808 */ /* 0x000fc40005800000 */
[----:B------:R-:W-:Y:S02]  /*2cc0*/  ISETP.GE.AND P1, PT, R217, 0x31, PT ;  /* 0x00000031d900780c */ /* 0x000fe40003f26270 */
[----:B------:R-:W-:Y:S01]  /*2cd0*/  FSEL R21, R166, -INF , !P0 ;  /* 0xff800000a6157808 */ /* 0x000fe20004000000 */
[----:B------:R-:W-:Y:S01]  /*2ce0*/  FFMA.FTZ R170, R155, UR6, -R10 ;  /* 0x000000069baa7c23 */ /* 0x000fe2000801080a */
[----:B------:R-:W-:Y:S01]  /*2cf0*/  ISETP.GT.OR P2, PT, R156, 0x21, !P2 ;  /* 0x000000219c00780c */ /* 0x000fe20005744670 */
[----:B------:R-:W2:Y:S01]  /*2d00*/  MUFU.EX2 R210, R210 ;  /* 0x000000d200d27308 */ /* 0x000ea20000000800 */
[----:B------:R-:W-:Y:S01]  /*2d10*/  ISETP.GT.OR P3, PT, R216, 0x31, !P1 ;  /* 0x00000031d800780c */ /* 0x000fe20004f64670 */
[----:B------:R-:W-:Y:S01]  /*2d20*/  FFMA.FTZ R166, R21, UR6, -R14 ;  /* 0x0000000615a67c23 */ /* 0x000fe2000801080e */
[C---:B------:R-:W-:Y:S02]  /*2d30*/  ISETP.GE.AND P1, PT, R157.reuse, 0x28, PT ;  /* 0x000000289d00780c */ /* 0x040fe40003f26270 */
[----:B------:R-:W-:-:S02]  /*2d40*/  ISETP.GE.AND P5, PT, R157, 0x29, PT ;  /* 0x000000299d00780c */ /* 0x000fc40003fa6270 */
[----:B------:R-:W-:Y:S01]  /*2d50*/  FSEL R10, R171, -INF , !P2 ;  /* 0xff800000ab0a7808 */ /* 0x000fe20005000000 */
[----:B------:R-:W2:Y:S01]  /*2d60*/  MUFU.EX2 R162, R162 ;  /* 0x000000a200a27308 */ /* 0x000ea20000000800 */
[C---:B------:R-:W-:Y:S02]  /*2d70*/  ISETP.GT.OR P1, PT, R156.reuse, 0x28, !P1 ;  /* 0x000000289c00780c */ /* 0x040fe40004f24670 */
[----:B------:R-:W-:Y:S01]  /*2d80*/  ISETP.GT.OR P5, PT, R156, 0x29, !P5 ;  /* 0x000000299c00780c */ /* 0x000fe20006fa4670 */
[----:B------:R-:W-:Y:S01]  /*2d90*/  FFMA.FTZ R171, R10, UR6, -R11 ;  /* 0x000000060aab7c23 */ /* 0x000fe2000801080b */
[----:B------:R-:W-:Y:S02]  /*2da0*/  FSEL R159, R174, -INF , !P1 ;  /* 0xff800000ae9f7808 */ /* 0x000fe40004800000 */
[----:B------:R-:W-:Y:S01]  /*2db0*/  FSEL R158, R175, -INF , !P5 ;  /* 0xff800000af9e7808 */ /* 0x000fe20006800000 */
[----:B------:R-:W2:Y:S01]  /*2dc0*/  MUFU.EX2 R166, R166 ;  /* 0x000000a600a67308 */ /* 0x000ea20000000800 */
[----:B------:R-:W-:-:S02]  /*2dd0*/  WARPGROUP.DEPBAR.LE gsb0, 0x0 ;  /* 0x00008000000079c5 */ /* 0x000fc40000010000 */
[----:B------:R-:W-:Y:S01]  /*2de0*/  WARPGROUP.ARRIVE ;  /* 0x00000000000079c5 */ /* 0x000fe20000000000 */
[----:B------:R-:W-:Y:S02]  /*2df0*/  FSEL R212, R177, -INF , !P3 ;  /* 0xff800000b1d47808 */ /* 0x000fe40005800000 */
[----:B------:R-:W-:Y:S01]  /*2e00*/  ISETP.GE.AND P0, PT, R217, 0x39, PT ;  /* 0x00000039d900780c */ /* 0x000fe20003f06270 */
[----:B------:R-:W-:Y:S01]  /*2e10*/  FFMA.FTZ R217, R158, UR6, -R9 ;  /* 0x000000069ed97c23 */ /* 0x000fe20008010809 */
[----:B------:R1:W2:Y:S01]  /*2e20*/  MUFU.EX2 R177, R208 ;  /* 0x000000d000b17308 */ /* 0x0002a20000000800 */
[----:B------:R-:W-:Y:S01]  /*2e30*/  HGMMA.64x64x16.F32.BF16 R120, R188, gdesc[UR12], R120, gsb0 ;  /* 0x00e0000cbc787df0 */ /* 0x000fe20008001878 */
[----:B------:R-:W-:Y:S01]  /*2e40*/  UIADD3 UR14, UR11, 0x102, URZ ;  /* 0x000001020b0e7890 */ /* 0x000fe2000fffe03f */
[C---:B------:R-:W-:Y:S01]  /*2e50*/  ISETP.GE.AND P3, PT, R157.reuse, 0x30, PT ;  /* 0x000000309d00780c */ /* 0x040fe20003f66270 */
[----:B------:R-:W-:Y:S01]  /*2e60*/  UMOV UR15, 0x80000020 ;  /* 0x80000020000f7882 */ /* 0x000fe20000000000 */
[C---:B------:R-:W-:Y:S01]  /*2e70*/  ISETP.GE.AND P2, PT, R157.reuse, 0x31, PT ;  /* 0x000000319d00780c */ /* 0x040fe20003f46270 */
[----:B------:R-:W-:Y:S01]  /*2e80*/  FFMA.FTZ R212, R212, UR6, -R13 ;  /* 0x00000006d4d47c23 */ /* 0x000fe2000801080d */
[----:B------:R-:W-:Y:S01]  /*2e90*/  ISETP.GE.AND P1, PT, R157, 0x38, PT ;  /* 0x000000389d00780c */ /* 0x000fe20003f26270 */
[----:B------:R-:W2:Y:S01]  /*2ea0*/  MUFU.EX2 R164, R164 ;  /* 0x000000a400a47308 */ /* 0x000ea20000000800 */
[----:B-1----:R-:W-:Y:S01]  /*2eb0*/  FFMA.FTZ R208, R159, UR6, -R8 ;  /* 0x000000069fd07c23 */ /* 0x002fe20008010808 */
[----:B------:R-:W-:-:S02]  /*2ec0*/  ISETP.GE.AND P5, PT, R157, 0x39, PT ;  /* 0x000000399d00780c */ /* 0x000fc40003fa6270 */
[C---:B------:R-:W-:Y:S02]  /*2ed0*/  ISETP.GT.OR P3, PT, R156.reuse, 0x30, !P3 ;  /* 0x000000309c00780c */ /* 0x040fe40005f64670 */
[C---:B------:R-:W-:Y:S02]  /*2ee0*/  ISETP.GT.OR P2, PT, R156.reuse, 0x31, !P2 ;  /* 0x000000319c00780c */ /* 0x040fe40005744670 */
[C---:B------:R-:W-:Y:S01]  /*2ef0*/  ISETP.GT.OR P1, PT, R156.reuse, 0x38, !P1 ;  /* 0x000000389c00780c */ /* 0x040fe20004f24670 */
[----:B------:R-:W1:Y:S01]  /*2f00*/  MUFU.EX2 R169, R169 ;  /* 0x000000a900a97308 */ /* 0x000e620000000800 */
[----:B------:R-:W-:Y:S02]  /*2f10*/  ISETP.GT.OR P5, PT, R156, 0x39, !P5 ;  /* 0x000000399c00780c */ /* 0x000fe40006fa4670 */
[C---:B------:R-:W-:Y:S02]  /*2f20*/  ISETP.GT.OR P0, PT, R216.reuse, 0x39, !P0 ;  /* 0x00000039d800780c */ /* 0x040fe40004704670 */
[----:B------:R-:W-:-:S02]  /*2f30*/  ISETP.GT.OR P4, PT, R216, 0x38, !P4 ;  /* 0x00000038d800780c */ /* 0x000fc40006784670 */
[----:B------:R-:W-:Y:S01]  /*2f40*/  FSEL R216, R181, -INF , !P0 ;  /* 0xff800000b5d87808 */ /* 0x000fe20004000000 */
[----:B------:R-:W1:Y:S01]  /*2f50*/  MUFU.EX2 R170, R170 ;  /* 0x000000aa00aa7308 */ /* 0x000e620000000800 */
[----:B------:R-:W-:Y:S02]  /*2f60*/  FSEL R181, R178, -INF , !P3 ;  /* 0xff800000b2b57808 */ /* 0x000fe40005800000 */
[----:B------:R-:W-:Y:S02]  /*2f70*/  FSEL R178, R179, -INF , !P2 ;  /* 0xff800000b3b27808 */ /* 0x000fe40005000000 */
[----:B------:R-:W-:Y:S01]  /*2f80*/  FSEL R211, R182, -INF , !P1 ;  /* 0xff800000b6d37808 */ /* 0x000fe20004800000 */
[----:B------:R-:W-:Y:S01]  /*2f90*/  FFMA.FTZ R218, R181, UR6, -R12 ;  /* 0x00000006b5da7c23 */ /* 0x000fe2000801080c */
[----:B------:R-:W-:Y:S01]  /*2fa0*/  FSEL R209, R180, -INF , !P4 ;  /* 0xff800000b4d17808 */ /* 0x000fe20006000000 */
[----:B------:R-:W-:Y:S01]  /*2fb0*/  FFMA.FTZ R219, R178, UR6, -R13 ;  /* 0x00000006b2db7c23 */ /* 0x000fe2000801080d */
[----:B------:R-:W-:Y:S01]  /*2fc0*/  FSEL R182, R183, -INF , !P5 ;  /* 0xff800000b7b67808 */ /* 0x000fe20006800000 */
[--C-:B------:R-:W-:Y:S01]  /*2fd0*/  FFMA.FTZ R178, R211, UR6, -R6.reuse ;  /* 0x00000006d3b27c23 */ /* 0x100fe20008010806 */
[--C-:B------:R-:W-:Y:S01]  /*2fe0*/  FFMA.FTZ R13, R216, UR6, -R7.reuse ;  /* 0x00000006d80d7c23 */ /* 0x100fe20008010807 */
[----:B------:R-:W-:Y:S01]  /*2ff0*/  FFMA.FTZ R180, R209, UR6, -R6 ;  /* 0x00000006d1b47c23 */ /* 0x000fe20008010806 */
[----:B------:R-:W1:Y:S01]  /*3000*/  MUFU.EX2 R171, R171 ;  /* 0x000000ab00ab7308 */ /* 0x000e620000000800 */
[----:B------:R-:W-:-:S07]  /*3010*/  FFMA.FTZ R12, R182, UR6, -R7 ;  /* 0x00000006b60c7c23 */ /* 0x000fce0008010807 */
[----:B------:R-:W1:Y:S08]  /*3020*/  MUFU.EX2 R208, R208 ;  /* 0x000000d000d07308 */ /* 0x000e700000000800 */
[----:B------:R-:W1:Y:S08]  /*3030*/  MUFU.EX2 R179, R217 ;  /* 0x000000d900b37308 */ /* 0x000e700000000800 */
[----:B------:R-:W1:Y:S08]  /*3040*/  MUFU.EX2 R172, R172 ;  /* 0x000000ac00ac7308 */ /* 0x000e700000000800 */
[----:B------:R-:W-:Y:S08]  /*3050*/  MUFU.EX2 R6, R218 ;  /* 0x000000da00067308 */ /* 0x000ff00000000800 */
[----:B------:R-:W1:Y:S01]  /*3060*/  MUFU.EX2 R7, R212 ;  /* 0x000000d400077308 */ /* 0x000e620000000800 */
[----:B------:R-:W-:-:S02]  /*3070*/  WARPGROUP.DEPBAR.LE gsb0, 0x0 ;  /* 0x00008000000079c5 */ /* 0x000fc40000010000 */
[----:B------:R-:W-:-:S05]  /*3080*/  WARPGROUP.ARRIVE ;  /* 0x00000000000079c5 */ /* 0x000fca0000000000 */
[----:B------:R-:W-:Y:S01]  /*3090*/  MUFU.EX2 R180, R180 ;  /* 0x000000b400b47308 */ /* 0x000fe20000000800 */
[----:B------:R-:W-:Y:S01]  /*30a0*/  HGMMA.64x64x16.F32.BF16 R120, R200, gdesc[UR12], R120, gsb0 ;  /* 0x00e0000cc8787df0 */ /* 0x000fe20008001878 */
[----:B------:R-:W-:Y:S01]  /*30b0*/  UIADD3 UR14, UR11, 0x200, URZ ;  /* 0x000002000b0e7890 */ /* 0x000fe2000fffe03f */
[----:B------:R-:W-:Y:S02]  /*30c0*/  UMOV UR15, 0x80000020 ;  /* 0x80000020000f7882 */ /* 0x000fe40000000000 */
[----:B------:R-:W-:-:S03]  /*30d0*/  UMOV UR11, 0x80000020 ;  /* 0x80000020000b7882 */ /* 0x000fc60000000000 */
[----:B------:R-:W-:Y:S08]  /*30e0*/  MUFU.EX2 R178, R178 ;  /* 0x000000b200b27308 */ /* 0x000ff00000000800 */
[----:B------:R-:W-:Y:S08]  /*30f0*/  MUFU.EX2 R13, R13 ;  /* 0x0000000d000d7308 */ /* 0x000ff00000000800 */
[----:B------:R-:W-:Y:S01]  /*3100*/  MUFU.EX2 R12, R12 ;  /* 0x0000000c000c7308 */ /* 0x000fe20000000800 */
        /* <DEDUP_REMOVED lines=13> */
[----:B------:R-:W3:Y:S04]  /*31e0*/  LDS.64 R20, [R214+0x1e200] ;  /* 0x01e20000d6147984 */ /* 0x000ee80000000a00 */
[----:B------:R-:W4:Y:S04]  /*31f0*/  LDS.64 R14, [R214+0x1e220] ;  /* 0x01e22000d60e7984 */ /* 0x000f280000000a00 */
[----:B------:R-:W5:Y:S04]  /*3200*/  LDS.64 R154, [R214+0x1e240] ;  /* 0x01e24000d69a7984 */ /* 0x000f680000000a00 */
[----:B------:R-:W2:Y:S04]  /*3210*/  LDS.64 R10, [R214+0x1e260] ;  /* 0x01e26000d60a7984 */ /* 0x000ea80000000a00 */
[----:B------:R-:W1:Y:S04]  /*3220*/  LDS.64 R8, [R214+0x1e2a0] ;  /* 0x01e2a000d6087984 */ /* 0x000e680000000a00 */
        /* <DEDUP_REMOVED lines=11> */
[--C-:B-----5:R-:W-:Y:S01]  /*32e0*/  FADD.FTZ R15, R128, -R154.reuse ;  /* 0x8000009a800f7221 */ /* 0x120fe20000010000 */
[--C-:B------:R-:W-:Y:S01]  /*32f0*/  FADD.FTZ R122, R129, -R155.reuse ;  /* 0x8000009b817a7221 */ /* 0x100fe20000010000 */
[----:B------:R-:W-:Y:S01]  /*3300*/  FADD.FTZ R123, R130, -R154 ;  /* 0x8000009a827b7221 */ /* 0x000fe20000010000 */
[----:B------:R-:W-:Y:S01]  /*3310*/  FADD.FTZ R126, R131, -R155 ;  /* 0x8000009b837e7221 */ /* 0x000fe20000010000 */
[--C-:B--2---:R-:W-:Y:S01]  /*3320*/  FADD.FTZ R125, R132, -R10.reuse ;  /* 0x8000000a847d7221 */ /* 0x104fe20000010000 */
[----:B------:R-:W-:Y:S01]  /*3330*/  FADD.FTZ R127, R134, -R10 ;  /* 0x8000000a867f7221 */ /* 0x000fe20000010000 */
[--C-:B------:R-:W-:Y:S01]  /*3340*/  FADD.FTZ R10, R133, -R11.reuse ;  /* 0x8000000b850a7221 */ /* 0x100fe20000010000 */
[----:B------:R-:W-:Y:S01]  /*3350*/  FADD.FTZ R128, R135, -R11 ;  /* 0x8000000b87807221 */ /* 0x000fe20000010000 */
[----:B------:R-:W-:Y:S01]  /*3360*/  FMUL.FTZ R125, R160, R125 ;  /* 0x0000007da07d7220 */ /* 0x000fe20000410000 */
[----:B------:R-:W2:Y:S01]  /*3370*/  MUFU.EX2 R11, R219 ;  /* 0x000000db000b7308 */ /* 0x000ea20000000800 */
[----:B------:R-:W-:Y:S01]  /*3380*/  FMUL.FTZ R10, R165, R10 ;  /* 0x0000000aa50a7220 */ /* 0x000fe20000410000 */
[--C-:B-1----:R-:W-:Y:S01]  /*3390*/  FADD.FTZ R133, R140, -R8.reuse ;  /* 0x800000088c857221 */ /* 0x102fe20000010000 */
[----:B------:R-:W-:Y:S01]  /*33a0*/  FADD.FTZ R135, R142, -R8 ;  /* 0x800000088e877221 */ /* 0x000fe20000010000 */
[--C-:B------:R-:W-:Y:S01]  /*33b0*/  FADD.FTZ R8, R141, -R9.reuse ;  /* 0x800000098d087221 */ /* 0x100fe20000010000 */
[----:B------:R-:W-:Y:S01]  /*33c0*/  FMUL.FTZ R15, R16, R15 ;  /* 0x0000000f100f7220 */ /* 0x000fe20000410000 */
[----:B------:R-:W-:Y:S01]  /*33d0*/  FMUL.FTZ R122, R161, R122 ;  /* 0x0000007aa17a7220 */ /* 0x000fe20000410000 */
[----:B------:R-:W-:Y:S01]  /*33e0*/  FADD.FTZ R134, R143, -R9 ;  /* 0x800000098f867221 */ /* 0x000fe20000010000 */
[----:B------:R-:W-:Y:S01]  /*33f0*/  F2FP.BF16.F32.PACK_AB R154, R10, R125 ;  /* 0x0000007d0a9a723e */ /* 0x000fe200000010ff */
[----:B------:R-:W-:Y:S01]  /*3400*/  FMUL.FTZ R143, R153, R20 ;  /* 0x00000014998f7220 */ /* 0x000fe20000410000 */
[----:B------:R-:W-:Y:S01]  /*3410*/  FMUL.FTZ R133, R168, R133 ;  /* 0x00000085a8857220 */ /* 0x000fe20000410000 */
[----:B------:R-:W-:Y:S01]  /*3420*/  FMUL.FTZ R8, R173, R8 ;  /* 0x00000008ad087220 */ /* 0x000fe20000410000 */
[----:B------:R-:W-:-:S02]  /*3430*/  IMAD.U32 R10, RZ, RZ, UR5 ;  /* 0x00000005ff0a7e24 */ /* 0x000fc4000f8e00ff */
[--C-:B------:R-:W-:Y:S01]  /*3440*/  FADD.FTZ R131, R136, -R156.reuse ;  /* 0x8000009c88837221 */ /* 0x100fe20000010000 */
[----:B------:R-:W-:Y:S01]  /*3450*/  FADD.FTZ R129, R138, -R156 ;  /* 0x8000009c8a817221 */ /* 0x000fe20000010000 */
[--C-:B------:R-:W-:Y:S01]  /*3460*/  FADD.FTZ R132, R137, -R157.reuse ;  /* 0x8000009d89847221 */ /* 0x100fe20000010000 */
[----:B------:R-:W-:Y:S01]  /*3470*/  FADD.FTZ R130, R139, -R157 ;  /* 0x8000009d8b827221 */ /* 0x000fe20000010000 */
[----:B------:R-:W-:Y:S01]  /*3480*/  FADD.FTZ R140, R149, -R175 ;  /* 0x800000af958c7221 */ /* 0x000fe20000010000 */
[----:B------:R-:W-:Y:S01]  /*3490*/  FMUL.FTZ R20, R213, R120 ;  /* 0x00000078d5147220 */ /* 0x000fe20000410000 */
[--C-:B------:R-:W-:Y:S01]  /*34a0*/  FADD.FTZ R137, R144, -R158.reuse ;  /* 0x8000009e90897221 */ /* 0x100fe20000010000 */
[----:B------:R-:W-:Y:S01]  /*34b0*/  FADD.FTZ R9, R146, -R158 ;  /* 0x8000009e92097221 */ /* 0x000fe20000010000 */
[--C-:B------:R-:W-:Y:S01]  /*34c0*/  FADD.FTZ R138, R145, -R159.reuse ;  /* 0x8000009f918a7221 */ /* 0x100fe20000010000 */
[----:B------:R-:W-:Y:S01]  /*34d0*/  FADD.FTZ R136, R147, -R159 ;  /* 0x8000009f93887221 */ /* 0x000fe20000010000 */
[--C-:B------:R-:W-:Y:S01]  /*34e0*/  FADD.FTZ R139, R148, -R174.reuse ;  /* 0x800000ae948b7221 */ /* 0x100fe20000010000 */
[----:B------:R-:W-:Y:S01]  /*34f0*/  FADD.FTZ R141, R150, -R174 ;  /* 0x800000ae968d7221 */ /* 0x000fe20000010000 */
[----:B------:R-:W-:Y:S01]  /*3500*/  FADD.FTZ R175, R151, -R175 ;  /* 0x800000af97af7221 */ /* 0x000fe20000010000 */
[----:B------:R-:W-:Y:S01]  /*3510*/  FMUL.FTZ R156, R152, R181 ;  /* 0x000000b5989c7220 */ /* 0x000fe20000410000 */
[----:B------:R-:W-:Y:S01]  /*3520*/  F2FP.BF16.F32.PACK_AB R120, R153, R152 ;  /* 0x000000989978723e */ /* 0x000fe200000010ff */
        /* <DEDUP_REMOVED lines=35> */
[----:B------:R-:W-:Y:S01]  /*3760*/  F2FP.BF16.F32.PACK_AB R149, R130, R129 ;  /* 0x000000818295723e */ /* 0x000fe200000010ff */
[----:B------:R1:W-:Y:S01]  /*3770*/  STSM.16.MT88.4 [R15+0x1f000], R152 ;  /* 0x01f000980f007844 */ /* 0x0003e20000004200 */
[----:B------:R-:W-:-:S02]  /*3780*/  F2FP.BF16.F32.PACK_AB R151, R134, R135 ;  /* 0x000000878697723e */ /* 0x000fc400000010ff */
[----:B------:R-:W-:Y:S02]  /*3790*/  F2FP.BF16.F32.PACK_AB R144, R138, R137 ;  /* 0x000000898a90723e */ /* 0x000fe400000010ff */
        /* <DEDUP_REMOVED lines=15> */
[----:B------:R-:W-:-:S13]  /*3890*/  R2UR UR11, R19 ;  /* 0x00000000130b72ca */ /* 0x000fda00000e0000 */
[----:B------:R-:W-:-:S04]  /*38a0*/  USHF.R.U32.HI UR11, URZ, 0x4, UR11 ;  /* 0x000000043f0b7899 */ /* 0x000fc8000801160b */
[----:B------:R-:W-:-:S04]  /*38b0*/  ULOP3.LUT UR11, UR11, 0x3fff, URZ, 0xc0, !UPT ;  /* 0x00003fff0b0b7892 */ /* 0x000fc8000f8ec03f */
[----:B------:R-:W-:Y:S01]  /*38c0*/  ULOP3.LUT UR11, UR11, 0x10000, URZ, 0xfc, !UPT ;  /* 0x000100000b0b7892 */ /* 0x000fe2000f8efc3f */
[----:B------:R-:W-:Y:S02]  /*38d0*/  WARPGROUP.DEPBAR.LE gsb0, 0x0 ;  /* 0x00008000000079c5 */ /* 0x000fe40000010000 */
[----:B------:R-:W-:Y:S02]  /*38e0*/  F2FP.BF16.F32.PACK_AB R120, R161, R16 ;  /* 0x00000010a178723e */ /* 0x000fe400000010ff */
[----:B------:R-:W-:Y:S02]  /*38f0*/  F2FP.BF16.F32.PACK_AB R121, R167, R162 ;  /* 0x000000a2a779723e */ /* 0x000fe400000010ff */
[----:B------:R-:W-:Y:S02]  /*3900*/  F2FP.BF16.F32.PACK_AB R122, R165, R160 ;  /* 0x000000a0a57a723e */ /* 0x000fe400000010ff */
[----:B------:R-:W-:Y:S02]  /*3910*/  F2FP.BF16.F32.PACK_AB R123, R177, R166 ;  /* 0x000000a6b17b723e */ /* 0x000fe400000010ff */
[----:B------:R-:W-:-:S02]  /*3920*/  F2FP.BF16.F32.PACK_AB R165, R171, R170 ;  /* 0x000000aaaba5723e */ /* 0x000fc400000010ff */
[----:B------:R-:W-:Y:S01]  /*3930*/  WARPGROUP.ARRIVE ;  /* 0x00000000000079c5 */ /* 0x000fe20000000000 */
[----:B------:R-:W-:Y:S02]  /*3940*/  F2FP.BF16.F32.PACK_AB R166, R173, R168 ;  /* 0x000000a8ada6723e */ /* 0x000fe400000010ff */
[----:B------:R-:W-:Y:S02]  /*3950*/  F2FP.BF16.F32.PACK_AB R167, R179, R208 ;  /* 0x000000d0b3a7723e */ /* 0x000fe400000010ff */
[----:B------:R-:W-:Y:S01]  /*3960*/  F2FP.BF16.F32.PACK_AB R173, R11, R6 ;  /* 0x000000060bad723e */ /* 0x000fe200000010ff */
[----:B------:R-:W-:Y:S01]  /*3970*/  HGMMA.64x96x16.F32.BF16 R72, R120, gdesc[UR12].tnspB, R72, gsb0 ;  /* 0x4160000c78487df0 */ /* 0x000fe20008001848 */
[----:B------:R-:W-:Y:S01]  /*3980*/  UMOV UR14, UR12 ;  /* 0x0000000c000e7c82 */ /* 0x000fe20008000000 */
[----:B------:R-:W-:Y:S01]  /*3990*/  UMOV UR15, 0x80000020 ;  /* 0x80000020000f7882 */ /* 0x000fe20000000000 */
[----:B------:R-:W-:-:S13]  /*39a0*/  R2UR UR12, R8 ;  /* 0x00000000080c72ca */ /* 0x000fda00000e0000 */
[----:B------:R-:W-:-:S04]  /*39b0*/  USHF.R.U32.HI UR12, URZ, 0x4, UR12 ;  /* 0x000000043f0c7899 */ /* 0x000fc8000801160c */
[----:B------:R-:W-:-:S04]  /*39c0*/  ULOP3.LUT UR12, UR12, 0x3fff, URZ, 0xc0, !UPT ;  /* 0x00003fff0c0c7892 */ /* 0x000fc8000f8ec03f */
[----:B------:R-:W-:-:S03]  /*39d0*/  UIADD3 UR13, UR12, 0x400, URZ ;  /* 0x000004000c0d7890 */ /* 0x000fc6000fffe03f */
[----:B------:R-:W-:Y:S01]  /*39e0*/  UMOV UR18, UR12 ;  /* 0x0000000c00127c82 */ /* 0x000fe20008000000 */
[----:B------:R-:W-:Y:S02]  /*39f0*/  WARPGROUP.DEPBAR.LE gsb0, 0x0 ;  /* 0x00008000000079c5 */ /* 0x000fe40000010000 */
[----:B------:R-:W-:-:S06]  /*3a00*/  WARPGROUP.ARRIVE ;  /* 0x00000000000079c5 */ /* 0x000fcc0000000000 */
[----:B------:R-:W-:Y:S01]  /*3a10*/  HGMMA.64x96x16.F32.BF16 R72, R164, gdesc[UR12].tnspB, R72, gsb0 ;  /* 0x4160000ca4487df0 */ /* 0x000fe20008001848 */
[----:B------:R-:W-:Y:S01]  /*3a20*/  UIADD3 UR14, UR10, 0xc0, URZ ;  /* 0x000000c00a0e7890 */ /* 0x000fe2000fffe03f */
[----:B------:R-:W-:Y:S01]  /*3a30*/  UMOV UR15, 0x80000020 ;  /* 0x80000020000f7882 */ /* 0x000fe20000000000 */
[----:B------:R-:W-:Y:S02]  /*3a40*/  ULEA UR10, UR5, UR11, 0xa ;  /* 0x0000000b050a7291 */ /* 0x000fe4000f8e503f */
[----:B------:R-:W-:-:S05]  /*3a50*/  UIADD3 UR11, UR12, 0x200, URZ ;  /* 0x000002000c0b7890 */ /* 0x000fca000fffe03f */
        /* <DEDUP_REMOVED lines=161> */
.L_x_4835:
        /* <DEDUP_REMOVED lines=44> */
.L_x_4836:
        /* <DEDUP_REMOVED lines=62> */
.L_x_4818:
        /* <DEDUP_REMOVED lines=31> */
[----:B-1----:R-:W-:Y:S02]  /*4d00*/  LEA.HI R7, R9, R8, RZ, 0x5 ;  /* 0x0000000809077211 */ /* 0x002fe400078f28ff */
[----:B------:R-:W-:-:S02]  /*4d10*/  LOP3.LUT R3, R0, 0xfffffff0, RZ, 0xc0, !PT ;  /* 0xfffffff000037812 */ /* 0x000fc400078ec0ff */
[----:B------:R-:W-:Y:S02]  /*4d20*/  SHF.R.S32.HI R11, RZ, 0x5, R7 ;  /* 0x00000005ff0b7819 */ /* 0x000fe40000011407 */
[----:B------:R-:W-:Y:S01]  /*4d30*/  SHF.R.U32.HI R0, RZ, 0x1, R0 ;  /* 0x00000001ff007819 */ /* 0x000fe20000011600 */
        /* <DEDUP_REMOVED lines=115> */
.L_x_4839:
        /* <DEDUP_REMOVED lines=60> */
.L_x_4841:
[----:B------:R-:W-:Y:S05]  /*5830*/  BSYNC B0 ;  /* 0x0000000000007941 */ /* 0x000fea0003800000 */
.L_x_4840:
        /* <DEDUP_REMOVED lines=22> */
.L_x_4843:
[----:B------:R-:W-:Y:S05]  /*59a0*/  BSYNC B0 ;  /* 0x0000000000007941 */ /* 0x000fea0003800000 */
.L_x_4842:
        /* <DEDUP_REMOVED lines=26> */
.L_x_4845:
[----:B------:R-:W-:Y:S05]  /*5b50*/  BSYNC B0 ;  /* 0x0000000000007941 */ /* 0x000fea0003800000 */
.L_x_4844:
        /* <DEDUP_REMOVED lines=23> */
.L_x_4838:
        /* <DEDUP_REMOVED lines=41> */
.L_x_4846:
        /* <DEDUP_REMOVED lines=47> */
.L_x_4848:
[----:B------:R-:W-:Y:S05]  /*6250*/  BSYNC B0 ;  /* 0x0000000000007941 */ /* 0x000fea0003800000 */
.L_x_4847:
        /* <DEDUP_REMOVED lines=21> */
.L_x_4850:
[----:B------:R-:W-:Y:S05]  /*63b0*/  BSYNC B0 ;  /* 0x0000000000007941 */ /* 0x000fea0003800000 */
.L_x_4849:
        /* <DEDUP_REMOVED lines=25> */
.L_x_4852:
[----:B------:R-:W-:Y:S05]  /*6550*/  BSYNC B0 ;  /* 0x0000000000007941 */ /* 0x000fea0003800000 */
.L_x_4851:
        /* <DEDUP_REMOVED lines=22> */
.L_x_4807:
        /* <DEDUP_REMOVED lines=21> */
.L_x_4854:
        /* <DEDUP_REMOVED lines=13> */
.L_x_4856:
[----:B------:R-:W-:-:S05]  /*68e0*/  ULDC UR4, c[0x0][0x8bc] ;  /* 0x00022f0000047ab9 */ /* 0x000fca0000000800 */
.L_x_4855:
        /* <DEDUP_REMOVED lines=44> */
.L_x_4857:
        /* <DEDUP_REMOVED lines=13> */
.L_x_4858:
        /* <DEDUP_REMOVED lines=12> */
.L_x_4859:
        /* <DEDUP_REMOVED lines=22> */
.L_x_4860:
        /* <DEDUP_REMOVED lines=40> */
.L_x_4863:
[----:B------:R-:W-:Y:S05]  /*7120*/  BSYNC B0 ;  /* 0x0000000000007941 */ /* 0x000fea0003800000 */
.L_x_4862:
        /* <DEDUP_REMOVED lines=19> */
.L_x_4865:
[----:B------:R-:W-:Y:S05]  /*7260*/  BSYNC B0 ;  /* 0x0000000000007941 */ /* 0x000fea0003800000 */
.L_x_4864:
[----:B------:R-:W-:Y:S06]  /*7270*/  BAR.ARV 0xa, 0xa0 ;  /* 0x0282800000007b1d */ /* 0x000fec0000002000 */
[----:B------:R-:W-:Y:S04]  /*7280*/  BSSY B0, `(.L_x_4866) ;  /* 0x0000003000007945 */ /* 0x000fe80003800000 */
[----:B------:R-:W-:Y:S05]  /*7290*/  @!P0 BRA `(.L_x_4867) ;  /* 0x0000000000048947 */ /* 0x000fea0003800000 */
[----:B------:R-:W-:-:S04]  /*72a0*/  DEPBAR.LE SB0, 0x0 ;  /* 0x000080000000791a */ /* 0x000fc80000000000 */
.L_x_4867:
[----:B------:R-:W-:Y:S05]  /*72b0*/  BSYNC B0 ;  /* 0x0000000000007941 */ /* 0x000fea0003800000 */
.L_x_4866:
[----:B------:R-:W-:Y:S06]  /*72c0*/  BAR.ARV 0xb, 0xa0 ;  /* 0x02c2800000007b1d */ /* 0x000fec0000002000 */
[----:B------:R-:W-:Y:S01]  /*72d0*/  UIADD3 UR15, UR7, 0x1, URZ ;  /* 0x00000001070f7890 */ /* 0x000fe2000fffe03f */
[----:B------:R-:W-:Y:S11]  /*72e0*/  BRA `(.L_x_4868) ;  /* 0x0000000000047947 */ /* 0x000ff60003800000 */
.L_x_4861:
[----:B------:R-:W-:-:S05]  /*72f0*/  UMOV UR15, UR7 ;  /* 0x00000007000f7c82 */ /* 0x000fca0008000000 */
.L_x_4868:
        /* <DEDUP_REMOVED lines=21> */
.L_x_4881:
        /* <DEDUP_REMOVED lines=20> */
.L_x_4870:
[----:B------:R-:W-:Y:S05]  /*7590*/  BSYNC B0 ;  /* 0x0000000000007941 */ /* 0x000fea0003800000 */
.L_x_4869:
        /* <DEDUP_REMOVED lines=13> */
.L_x_4872:
[----:B------:R-:W-:Y:S05]  /*7670*/  BSYNC B0 ;  /* 0x0000000000007941 */ /* 0x000fea0003800000 */
.L_x_4871:
[----:B------:R-:W-:Y:S06]  /*7680*/  BAR.ARV 0xa, 0xa0 ;  /* 0x0282800000007b1d */ /* 0x000fec0000002000 */
[----:B------:R-:W-:Y:S04]  /*7690*/  BSSY B0, `(.L_x_4873) ;  /* 0x0000003000007945 */ /* 0x000fe80003800000 */
[----:B------:R-:W-:Y:S05]  /*76a0*/  @!P0 BRA `(.L_x_4874) ;  /* 0x0000000000048947 */ /* 0x000fea0003800000 */
[----:B------:R-:W-:-:S04]  /*76b0*/  DEPBAR.LE SB0, 0x0 ;  /* 0x000080000000791a */ /* 0x000fc80000000000 */
.L_x_4874:
[----:B------:R-:W-:Y:S05]  /*76c0*/  BSYNC B0 ;  /* 0x0000000000007941 */ /* 0x000fea0003800000 */
.L_x_4873:
        /* <DEDUP_REMOVED lines=13> */
.L_x_4876:
[----:B------:R-:W-:Y:S05]  /*77a0*/  BSYNC B0 ;  /* 0x0000000000007941 */ /* 0x000fea0003800000 */
.L_x_4875:
        /* <DEDUP_REMOVED lines=13> */
.L_x_4878:
[----:B------:R-:W-:Y:S05]  /*7880*/  BSYNC B0 ;  /* 0x0000000000007941 */ /* 0x000fea0003800000 */
.L_x_4877:
[----:B------:R-:W-:Y:S01]  /*7890*/  UIADD3 UR15, UR15, 0x2, URZ ;  /* 0x000000020f0f7890 */ /* 0x000fe2000fffe03f */
[----:B------:R-:W-:Y:S06]  /*78a0*/  BAR.ARV 0xa, 0xa0 ;  /* 0x0282800000007b1d */ /* 0x000fec0000002000 */
[----:B------:R-:W-:Y:S01]  /*78b0*/  BSSY B0, `(.L_x_4879) ;  /* 0x0000004000007945 */ /* 0x000fe20003800000 */
[----:B------:R-:W-:-:S03]  /*78c0*/  ISETP.LE.AND P1, PT, R2, UR15, PT ;  /* 0x0000000f02007c0c */ /* 0x000fc6000bf23270 */
[----:B------:R-:W-:Y:S10]  /*78d0*/  @!P0 BRA `(.L_x_4880) ;  /* 0x0000000000048947 */ /* 0x000ff40003800000 */
[----:B------:R-:W-:-:S04]  /*78e0*/  DEPBAR.LE SB0, 0x0 ;  /* 0x000080000000791a */ /* 0x000fc80000000000 */
.L_x_4880:
[----:B------:R-:W-:Y:S05]  /*78f0*/  BSYNC B0 ;  /* 0x0000000000007941 */ /* 0x000fea0003800000 */
.L_x_4879:
[----:B------:R-:W-:Y:S06]  /*7900*/  BAR.ARV 0xb, 0xa0 ;  /* 0x02c2800000007b1d */ /* 0x000fec0000002000 */
[----:B------:R-:W-:Y:S02]  /*7910*/  UIADD3 UR19, UR19, 0x3000, URZ ;  /* 0x0000300013137890 */ /* 0x000fe4000fffe03f */
[----:B------:R-:W-:Y:S01]  /*7920*/  UIADD3 UR6, UR6, 0x3000, URZ ;  /* 0x0000300006067890 */ /* 0x000fe2000fffe03f */
[----:B------:R-:W-:Y:S11]  /*7930*/  @!P1 BRA `(.L_x_4881) ;  /* 0xfffffff800c49947 */ /* 0x000ff6000383ffff */
[----:B------:R-:W-:Y:S05]  /*7940*/  BRA `(.L_x_4812) ;  /* 0x0000002c00707947 */ /* 0x000fea0003800000 */
.L_x_4853:
        /* <DEDUP_REMOVED lines=14> */
.L_x_4882:
        /* <DEDUP_REMOVED lines=14> */
.L_x_4884:
[----:B------:R-:W-:-:S05]  /*7b10*/  ULDC UR4, c[0x0][0x8bc] ;  /* 0x00022f0000047ab9 */ /* 0x000fca0000000800 */
.L_x_4883:
        /* <DEDUP_REMOVED lines=59> */
.L_x_4886:
        /* <DEDUP_REMOVED lines=13> */
.L_x_4887:
        /* <DEDUP_REMOVED lines=8> */
.L_x_4888:
        /* <DEDUP_REMOVED lines=21> */
.L_x_4889:
        /* <DEDUP_REMOVED lines=50> */
.L_x_4919:
        /* <DEDUP_REMOVED lines=15> */
.L_x_4892:
        /* <DEDUP_REMOVED lines=79> */
[----:B------:R1:W-:Y:S01]  /*8a70*/  STL [R1], R5 ;  /* 0x0000000501007387 */ /* 0x0003e20000100800 */
        /* <DEDUP_REMOVED lines=47> */
.L_x_4903:
[----:B-123--:R-:W-:-:S04]  /*8d70*/  SHF.L.U32 R18, R10, 0x1f, RZ ;  /* 0x0000001f0a127819 */ /* 0x00efc800000006ff */
[----:B------:R-:W2:Y:S02]  /*8d80*/  SYNCS.PHASECHK.TRANS64.TRYWAIT P1, [R15+URZ+0x26840], R18 ;  /* 0x026840120f0075a7 */ /* 0x000ea4000802017f */
[----:B--2---:R-:W-:Y:S05]  /*8d90*/  @!P1 BRA `(.L_x_4895) ;  /* 0x0000001800dc9947 */ /* 0x004fea0003800000 */
.L_x_4920:
        /* <DEDUP_REMOVED lines=8> */
.L_x_4896:
        /* <DEDUP_REMOVED lines=44> */
.L_x_4921:
        /* <DEDUP_REMOVED lines=8> */
.L_x_4898:
        /* <DEDUP_REMOVED lines=44> */
.L_x_4922:
        /* <DEDUP_REMOVED lines=8> */
.L_x_4900:
        /* <DEDUP_REMOVED lines=38> */
.L_x_4924:
        /* <DEDUP_REMOVED lines=8> */
.L_x_4902:
        /* <DEDUP_REMOVED lines=44> */
.L_x_4894:
[----:B------:R-:W4:Y:S02]  /*9a40*/  LDL.LU R4, [R1+0x4] ;  /* 0x0000040001047983 */ /* 0x000f240000300800 */
[----:B----4-:R-:W-:Y:S02]  /*9a50*/  ISETP.NE.AND P1, PT, R4, RZ, PT ;  /* 0x000000ff0400720c */ /* 0x010fe40003f25270 */
[----:B------:R4:W5:Y:S11]  /*9a60*/  LDL R4, [R1] ;  /* 0x0000000001047983 */ /* 0x0009760000100800 */
[----:B----4-:R-:W-:Y:S05]  /*9a70*/  @!P1 BRA `(.L_x_4893) ;  /* 0x0000000400949947 */ /* 0x010fea0003800000 */
[----:B------:R-:W-:-:S04]  /*9a80*/  SHF.L.U32 R12, R10, 0x1f, RZ ;  /* 0x0000001f0a0c7819 */ /* 0x000fc800000006ff */
[----:B------:R-:W4:Y:S02]  /*9a90*/  SYNCS.PHASECHK.TRANS64.TRYWAIT P1, [R15+URZ+0x26840], R12 ;  /* 0x0268400c0f0075a7 */ /* 0x000f24000802017f */
[----:B----4-:R-:W-:Y:S05]  /*9aa0*/  @!P1 BRA `(.L_x_4904) ;  /* 0x0000000c00ec9947 */ /* 0x010fea0003800000 */
.L_x_4925:
        /* <DEDUP_REMOVED lines=8> */
.L_x_4905:
        /* <DEDUP_REMOVED lines=41> */
.L_x_4926:
        /* <DEDUP_REMOVED lines=8> */
.L_x_4907:
        /* <DEDUP_REMOVED lines=41> */
.L_x_4893:
[----:B------:R-:W1:Y:S01]  /*a0d0*/  S2R R0, SR_TID.X ;  /* 0x0000000000007919 */ /* 0x000e620000002100 */
[----:B------:R-:W-:Y:S01]  /*a0e0*/  IMAD R3, R16, 0x8, R15 ;  /* 0x0000000810037824 */ /* 0x000fe200078e020f */
[----:B-1----:R-:W-:Y:S02]  /*a0f0*/  LOP3.LUT R2, R0, 0x7f, RZ, 0xc0, !PT ;  /* 0x0000007f00027812 */ /* 0x002fe400078ec0ff */
[----:B------:R-:W-:Y:S02]  /*a100*/  SHF.L.U32 R0, R10, 0x1f, RZ ;  /* 0x0000001f0a007819 */ /* 0x000fe400000006ff */
[----:B------:R-:W-:Y:S02]  /*a110*/  ISETP.NE.AND P1, PT, R2, RZ, PT ;  /* 0x000000ff0200720c */ /* 0x000fe40003f25270 */
[----:B------:R-:W1:Y:S02]  /*a120*/  SYNCS.PHASECHK.TRANS64.TRYWAIT P0, [R3+URZ+0x26840], R0 ;  /* 0x02684000030075a7 */ /* 0x000e64000800017f */
[----:B-1----:R-:W-:Y:S09]  /*a130*/  @!P0 BRA `(.L_x_4908) ;  /* 0x0000000800708947 */ /* 0x002ff20003800000 */
.L_x_4927:
[----:B------:R-:W-:Y:S05]  /*a140*/  @P1 BRA `(.L_x_4909) ;  /* 0x0000000000181947 */ /* 0x000fea0003800000 */
[----:B------:R-:W1:Y:S01]  /*a150*/  S2R R2, SR_TID.X ;  /* 0x0000000000027919 */ /* 0x000e620000002100 */
[----:B------:R-:W-:-:S04]  /*a160*/  IMAD.MOV.U32 R0, RZ, RZ, 0x3100 ;  /* 0x00003100ff007424 */ /* 0x000fc800078e00ff */
[----:B------:R1:W-:Y:S02]  /*a170*/  SYNCS.ARRIVE.TRANS64 RZ, [R3+URZ+0x26830], R0 ;  /* 0x0268300003ff79a7 */ /* 0x0003e4000800003f */
[----:B-1----:R-:W-:-:S13]  /*a180*/  LOP3.LUT P0, RZ, R2, 0x1f, RZ, 0xc0, !PT ;  /* 0x0000001f02ff7812 */ /* 0x002fda000780c0ff */
[----:B------:R-:W-:Y:S05]  /*a190*/  @!P0 BRA `(.L_x_4909) ;  /* 0x0000000000048947 */ /* 0x000fea0003800000 */
[----:B------:R-:W-:Y:S01]  /*a1a0*/  BPT.TRAP 0x1 ;  /* 0x000000040000795c */ /* 0x000fe20000300000 */
.L_x_4909:
        /* <DEDUP_REMOVED lines=48> */
.L_x_4890:
[----:B------:R-:W-:Y:S05]  /*a4b0*/  BSYNC B0 ;  /* 0x0000000000007941 */ /* 0x000fea0003800000 */
.L_x_4885:
[----:B------:R-:W-:-:S03]  /*a4c0*/  UMOV UR8, 0xffffffff ;  /* 0xffffffff00087882 */ /* 0x000fc60000000000 */
[----:B------:R-:W-:Y:S05]  /*a4d0*/  BRA.DIV UR8, `(.L_x_4910) ;  /* 0x00000006089c7947 */ /* 0x000fea000b800000 */
[----:B------:R-:W-:-:S13]  /*a4e0*/  ELECT P6, URZ, PT ;  /* 0x00000000003f782f */ /* 0x000fda00038c0000 */
.L_x_4930:
[----:B------:R-:W-:Y:S05]  /*a4f0*/  @!P6 BRA `(.L_x_4812) ;  /* 0x000000000084e947 */ /* 0x000fea0003800000 */
[----:B------:R-:W-:-:S06]  /*a500*/  ULOP3.LUT UR8, UR38, 0x2, URZ, 0xfc, !UPT ;  /* 0x0000000226087892 */ /* 0x000fcc000f8efc3f */
[----:B------:R-:W-:-:S05]  /*a510*/  IMAD.U32 R2, RZ, RZ, UR8 ;  /* 0x00000008ff027e24 */ /* 0x000fca000f8e00ff */
[----:B------:R-:W-:-:S13]  /*a520*/  ISETP.NE.AND P2, PT, R2, 0x3, PT ;  /* 0x000000030200780c */ /* 0x000fda0003f45270 */
[----:B------:R-:W-:Y:S05]  /*a530*/  @!P2 BRA `(.L_x_4911) ;  /* 0x000000000004a947 */ /* 0x000fea0003800000 */
[----:B---3--:R-:W-:Y:S01]  /*a540*/  BPT.TRAP 0x1 ;  /* 0x000000040000795c */ /* 0x008fe20000300000 */
.L_x_4911:
        /* <DEDUP_REMOVED lines=15> */
.L_x_4931:
[----:B------:R-:W2:Y:S02]  /*a640*/  SYNCS.PHASECHK.TRANS64.TRYWAIT P0, [R3+URZ], R2 ;  /* 0x00000002030075a7 */ /* 0x000ea4000800017f */
[----:B--2---:R-:W-:Y:S05]  /*a650*/  @!P0 BRA `(.L_x_4913) ;  /* 0x0000000400708947 */ /* 0x004fea0003800000 */
.L_x_4932:
[----:B------:R-:W-:Y:S05]  /*a660*/  @!P2 BRA `(.L_x_4914) ;  /* 0x000000000004a947 */ /* 0x000fea0003800000 */
[----:B---3--:R-:W-:Y:S01]  /*a670*/  BPT.TRAP 0x1 ;  /* 0x000000040000795c */ /* 0x008fe20000300000 */
.L_x_4914:
[----:B--2---:R-:W-:-:S04]  /*a680*/  VIADD R3, R8, 0x26840 ;  /* 0x0002684008037836 */ /* 0x004fc80000000000 */
[----:B------:R-:W-:-:S04]  /*a690*/  IMAD R5, R0, 0x8, R3 ;  /* 0x0000000800057824 */ /* 0x000fc800078e0203 */
[----:B------:R-:W2:Y:S02]  /*a6a0*/  SYNCS.PHASECHK.TRANS64.TRYWAIT P0, [R5+URZ], R4 ;  /* 0x00000004050075a7 */ /* 0x000ea4000800017f */
[----:B--2---:R-:W-:Y:S05]  /*a6b0*/  @!P0 BRA `(.L_x_4915) ;  /* 0x00000004006c8947 */ /* 0x004fea0003800000 */
.L_x_4933:
[----:B------:R-:W-:-:S07]  /*a6c0*/  IMAD R3, R6, 0x8, R3 ;  /* 0x0000000806037824 */ /* 0x000fce00078e0203 */
.L_x_4916:
[----:B----4-:R4:W1:Y:S02]  /*a6d0*/  SYNCS.PHASECHK.TRANS64.TRYWAIT P0, [R3+URZ], R2 ;  /* 0x00000002030075a7 */ /* 0x010864000800017f */
[----:B-1----:R-:W-:Y:S05]  /*a6e0*/  @!P0 NANOSLEEP.SYNCS 0x989680 ;  /* 0x009896800000895d */ /* 0x002fea0003900000 */
[----:B------:R-:W1:Y:S02]  /*a6f0*/  @!P0 SYNCS.PHASECHK.TRANS64 P0, [R3+URZ], R2 ;  /* 0x00000002030085a7 */ /* 0x000e64000800007f */
[----:B-1----:R-:W-:Y:S05]  /*a700*/  @!P0 BRA `(.L_x_4916) ;  /* 0xfffffffc00f08947 */ /* 0x002fea000383ffff */
.L_x_4812:
[----:B---3--:R-:W-:Y:S05]  /*a710*/  BSYNC B6 ;  /* 0x0000000000067941 */ /* 0x008fea0003800000 */
.L_x_4806:
[----:B------:R-:W-:Y:S05]  /*a720*/  EXIT ;  /* 0x000000000000794d */ /* 0x000fea0003800000 */
.L_x_4823:
[----:B------:R-:W-:Y:S02]  /*a730*/  IMAD.MOV.U32 R13, RZ, RZ, R16 ;  /* 0x000000ffff0d7224 */ /* 0x000fe400078e0010 */
[----:B------:R-:W-:Y:S02]  /*a740*/  IMAD.MOV.U32 R12, RZ, RZ, RZ ;  /* 0x000000ffff0c7224 */ /* 0x000fe400078e00ff */
[----:B------:R-:W-:Y:S02]  /*a750*/  IMAD.MOV.U32 R11, RZ, RZ, 0x1f ;  /* 0x0000001fff0b7424 */ /* 0x000fe400078e00ff */
[----:B------:R-:W-:-:S07]  /*a760*/  IMAD.MOV.U32 R15, RZ, RZ, -0x1 ;  /* 0xffffffffff0f7424 */ /* 0x000fce00078e00ff */
[----:B------:R-:W-:Y:S05]  /*a770*/  WARPSYNC.COLLECTIVE R15, `(.L_x_4917) ;  /* 0x000000000f087348 */ /* 0x000fea0003c00000 */
[----:B------:R1:W2:Y:S02]  /*a780*/  SHFL.IDX P6, R14, R13, R12, R11 ;  /* 0x0000000c0d0e7389 */ /* 0x0002a400000c000b */
[----:B-12---:R-:W-:Y:S01]  /*a790*/  ENDCOLLECTIVE ;  /* 0x000000000000791b */ /* 0x006fe20003800000 */
.L_x_4917:
[----:B------:R-:W-:Y:S05]  /*a7a0*/  BRA `(.L_x_4918) ;  /* 0xffffff6c00547947 */ /* 0x000fea000383ffff */
.L_x_4825:
[----:B--2---:R2:W3:Y:S02]  /*a7b0*/  SYNCS.PHASECHK.TRANS64.TRYWAIT P0, [R18+URZ+0x26800], R5 ;  /* 0x02680005120075a7 */ /* 0x0044e4000800017f */
[----:B---3--:R-:W-:Y:S05]  /*a7c0*/  @!P0 NANOSLEEP.SYNCS 0x989680 ;  /* 0x009896800000895d */ /* 0x008fea0003900000 */
[----:B------:R-:W3:Y:S02]  /*a7d0*/  @!P0 SYNCS.PHASECHK.TRANS64 P0, [R18+URZ+0x26800], R5 ;  /* 0x02680005120085a7 */ /* 0x000ee4000800007f */
[----:B---3--:R-:W-:Y:S05]  /*a7e0*/  @!P0 BRA `(.L_x_4825) ;  /* 0xfffffffc00f08947 */ /* 0x008fea000383ffff */
[----:B------:R-:W-:Y:S05]  /*a7f0*/  BRA `(.L_x_4824) ;  /* 0xffffff6c007c7947 */ /* 0x000fea000383ffff */
.L_x_4830:
[----:B--2---:R-:W-:-:S04]  /*a800*/  IMAD.U32 R7, RZ, RZ, UR7 ;  /* 0x00000007ff077e24 */ /* 0x004fc8000f8e00ff */
[----:B------:R2:W3:Y:S03]  /*a810*/  SYNCS.PHASECHK.TRANS64.TRYWAIT P0, [R7+URZ+0x26810], R16 ;  /* 0x02681010070075a7 */ /* 0x0004e6000800017f */
[----:B---3--:R-:W-:Y:S05]  /*a820*/  @!P0 NANOSLEEP.SYNCS 0x989680 ;  /* 0x009896800000895d */ /* 0x008fea0003900000 */
[----:B------:R-:W3:Y:S02]  /*a830*/  @!P0 SYNCS.PHASECHK.TRANS64 P0, [R7+URZ+0x26810], R16 ;  /* 0x02681010070085a7 */ /* 0x000ee4000800007f */
[----:B---3--:R-:W-:Y:S05]  /*a840*/  @!P0 BRA `(.L_x_4830) ;  /* 0xfffffffc00ec8947 */ /* 0x008fea000383ffff */
[----:B------:R-:W-:Y:S05]  /*a850*/  BRA `(.L_x_4829) ;  /* 0xffffff7400d07947 */ /* 0x000fea000383ffff */
.L_x_4834:
[----:B------:R-:W-:-:S04]  /*a860*/  IMAD.U32 R121, RZ, RZ, UR7 ;  /* 0x00000007ff797e24 */ /* 0x000fc8000f8e00ff */
[----:B------:R1:W1:Y:S03]  /*a870*/  SYNCS.PHASECHK.TRANS64.TRYWAIT P0, [R121+URZ+0x26830], R16 ;  /* 0x02683010790075a7 */ /* 0x000266000800017f */
[----:B-1----:R-:W-:Y:S05]  /*a880*/  @!P0 NANOSLEEP.SYNCS 0x989680 ;  /* 0x009896800000895d */ /* 0x002fea0003900000 */
[----:B------:R-:W1:Y:S02]  /*a890*/  @!P0 SYNCS.PHASECHK.TRANS64 P0, [R121+URZ+0x26830], R16 ;  /* 0x02683010790085a7 */ /* 0x000e64000800007f */
[----:B-1----:R-:W-:Y:S05]  /*a8a0*/  @!P0 BRA `(.L_x_4834) ;  /* 0xfffffffc00ec8947 */ /* 0x002fea000383ffff */
[----:B------:R-:W-:Y:S05]  /*a8b0*/  BRA `(.L_x_4833) ;  /* 0xffffff7800d87947 */ /* 0x000fea000383ffff */
.L_x_4891:
[----:B-1----:R1:W2:Y:S02]  /*a8c0*/  SYNCS.PHASECHK.TRANS64.TRYWAIT P0, [R15+URZ+0x26820], R0 ;  /* 0x026820000f0075a7 */ /* 0x0022a4000800017f */
[----:B--2---:R-:W-:Y:S05]  /*a8d0*/  @!P0 NANOSLEEP.SYNCS 0x989680 ;  /* 0x009896800000895d */ /* 0x004fea0003900000 */
[----:B------:R-:W2:Y:S02]  /*a8e0*/  @!P0 SYNCS.PHASECHK.TRANS64 P0, [R15+URZ+0x26820], R0 ;  /* 0x026820000f0085a7 */ /* 0x000ea4000800007f */
[----:B--2---:R-:W-:Y:S05]  /*a8f0*/  @!P0 BRA `(.L_x_4891) ;  /* 0xfffffffc00f08947 */ /* 0x004fea000383ffff */
[----:B------:R-:W-:Y:S05]  /*a900*/  BRA `(.L_x_4919) ;  /* 0xffffffd800e07947 */ /* 0x000fea000383ffff */
.L_x_4895:
[----:B--2---:R2:W3:Y:S02]  /*a910*/  SYNCS.PHASECHK.TRANS64.TRYWAIT P1, [R15+URZ+0x26840], R18 ;  /* 0x026840120f0075a7 */ /* 0x0044e4000802017f */
[----:B---3--:R-:W-:Y:S05]  /*a920*/  @!P1 NANOSLEEP.SYNCS 0x989680 ;  /* 0x009896800000995d */ /* 0x008fea0003900000 */
[----:B------:R-:W3:Y:S02]  /*a930*/  @!P1 SYNCS.PHASECHK.TRANS64 P1, [R15+URZ+0x26840], R18 ;  /* 0x026840120f0095a7 */ /* 0x000ee4000802007f */
[----:B---3--:R-:W-:Y:S05]  /*a940*/  @!P1 BRA `(.L_x_4895) ;  /* 0xfffffffc00f09947 */ /* 0x008fea000383ffff */
[----:B------:R-:W-:Y:S05]  /*a950*/  BRA `(.L_x_4920) ;  /* 0xffffffe400107947 */ /* 0x000fea000383ffff */
.L_x_4897:
[----:B-1----:R1:W3:Y:S02]  /*a960*/  SYNCS.PHASECHK.TRANS64.TRYWAIT P1, [R15+URZ+0x26828], R18 ;  /* 0x026828120f0075a7 */ /* 0x0022e4000802017f */
[----:B---3--:R-:W-:Y:S05]  /*a970*/  @!P1 NANOSLEEP.SYNCS 0x989680 ;  /* 0x009896800000995d */ /* 0x008fea0003900000 */
[----:B------:R-:W3:Y:S02]  /*a980*/  @!P1 SYNCS.PHASECHK.TRANS64 P1, [R15+URZ+0x26828], R18 ;  /* 0x026828120f0095a7 */ /* 0x000ee4000802007f */
[----:B---3--:R-:W-:Y:S05]  /*a990*/  @!P1 BRA `(.L_x_4897) ;  /* 0xfffffffc00f09947 */ /* 0x008fea000383ffff */
[----:B------:R-:W-:Y:S05]  /*a9a0*/  BRA `(.L_x_4921) ;  /* 0xffffffe400cc7947 */ /* 0x000fea000383ffff */
.L_x_4899:
[----:B---3--:R3:W4:Y:S02]  /*a9b0*/  SYNCS.PHASECHK.TRANS64.TRYWAIT P1, [R15+URZ+0x26848], R18 ;  /* 0x026848120f0075a7 */ /* 0x008724000802017f */
[----:B----4-:R-:W-:Y:S05]  /*a9c0*/  @!P1 NANOSLEEP.SYNCS 0x989680 ;  /* 0x009896800000995d */ /* 0x010fea0003900000 */
[----:B------:R-:W4:Y:S02]  /*a9d0*/  @!P1 SYNCS.PHASECHK.TRANS64 P1, [R15+URZ+0x26848], R18 ;  /* 0x026848120f0095a7 */ /* 0x000f24000802007f */
[----:B----4-:R-:W-:Y:S05]  /*a9e0*/  @!P1 BRA `(.L_x_4899) ;  /* 0xfffffffc00f09947 */ /* 0x010fea000383ffff */
[----:B------:R-:W-:Y:S05]  /*a9f0*/  BRA `(.L_x_4922) ;  /* 0xffffffe800887947 */ /* 0x000fea000383ffff */
.L_x_4901:
[----:B------:R-:W-:-:S07]  /*aa00*/  SHF.L.U32 R4, R10, 0x1f, RZ ;  /* 0x0000001f0a047819 */ /* 0x000fce00000006ff */
.L_x_4923:
[----:B----4-:R4:W1:Y:S02]  /*aa10*/  SYNCS.PHASECHK.TRANS64.TRYWAIT P1, [R15+URZ+0x26820], R4 ;  /* 0x026820040f0075a7 */ /* 0x010864000802017f */
[----:B-1----:R-:W-:Y:S05]  /*aa20*/  @!P1 NANOSLEEP.SYNCS 0x989680 ;  /* 0x009896800000995d */ /* 0x002fea0003900000 */
[----:B------:R-:W1:Y:S02]  /*aa30*/  @!P1 SYNCS.PHASECHK.TRANS64 P1, [R15+URZ+0x26820], R4 ;  /* 0x026820040f0095a7 */ /* 0x000e64000802007f */
[----:B-1----:R-:W-:Y:S05]  /*aa40*/  @!P1 BRA `(.L_x_4923) ;  /* 0xfffffffc00f09947 */ /* 0x002fea000383ffff */
[----:B------:R-:W-:Y:S05]  /*aa50*/  BRA `(.L_x_4924) ;  /* 0xffffffec00287947 */ /* 0x000fea000383ffff */
.L_x_4904:
[----:B----4-:R4:W1:Y:S02]  /*aa60*/  SYNCS.PHASECHK.TRANS64.TRYWAIT P1, [R15+URZ+0x26840], R12 ;  /* 0x0268400c0f0075a7 */ /* 0x010864000802017f */
[----:B-1----:R-:W-:Y:S05]  /*aa70*/  @!P1 NANOSLEEP.SYNCS 0x989680 ;  /* 0x009896800000995d */ /* 0x002fea0003900000 */
[----:B------:R-:W1:Y:S02]  /*aa80*/  @!P1 SYNCS.PHASECHK.TRANS64 P1, [R15+URZ+0x26840], R12 ;  /* 0x0268400c0f0095a7 */ /* 0x000e64000802007f */
[----:B-1----:R-:W-:Y:S05]  /*aa90*/  @!P1 BRA `(.L_x_4904) ;  /* 0xfffffffc00f09947 */ /* 0x002fea000383ffff */
[----:B------:R-:W-:Y:S05]  /*aaa0*/  BRA `(.L_x_4925) ;  /* 0xfffffff000007947 */ /* 0x000fea000383ffff */
.L_x_4906:
[----:B-1----:R1:W2:Y:S02]  /*aab0*/  SYNCS.PHASECHK.TRANS64.TRYWAIT P1, [R15+URZ+0x26828], R12 ;  /* 0x0268280c0f0075a7 */ /* 0x0022a4000802017f */
[----:B--2---:R-:W-:Y:S05]  /*aac0*/  @!P1 NANOSLEEP.SYNCS 0x989680 ;  /* 0x009896800000995d */ /* 0x004fea0003900000 */
[----:B------:R-:W2:Y:S02]  /*aad0*/  @!P1 SYNCS.PHASECHK.TRANS64 P1, [R15+URZ+0x26828], R12 ;  /* 0x0268280c0f0095a7 */ /* 0x000ea4000802007f */
[----:B--2---:R-:W-:Y:S05]  /*aae0*/  @!P1 BRA `(.L_x_4906) ;  /* 0xfffffffc00f09947 */ /* 0x004fea000383ffff */
[----:B------:R-:W-:Y:S05]  /*aaf0*/  BRA `(.L_x_4926) ;  /* 0xfffffff000b07947 */ /* 0x000fea000383ffff */
.L_x_4908:
[----:B------:R1:W1:Y:S02]  /*ab00*/  SYNCS.PHASECHK.TRANS64.TRYWAIT P0, [R3+URZ+0x26840], R0 ;  /* 0x02684000030075a7 */ /* 0x000264000800017f */
[----:B-1----:R-:W-:Y:S05]  /*ab10*/  @!P0 NANOSLEEP.SYNCS 0x989680 ;  /* 0x009896800000895d */ /* 0x002fea0003900000 */
[----:B------:R-:W1:Y:S02]  /*ab20*/  @!P0 SYNCS.PHASECHK.TRANS64 P0, [R3+URZ+0x26840], R0 ;  /* 0x02684000030085a7 */ /* 0x000e64000800007f */
[----:B-1----:R-:W-:Y:S05]  /*ab30*/  @!P0 BRA `(.L_x_4908) ;  /* 0xfffffffc00f08947 */ /* 0x002fea000383ffff */
[----:B------:R-:W-:Y:S05]  /*ab40*/  BRA `(.L_x_4927) ;  /* 0xfffffff4007c7947 */ /* 0x000fea000383ffff */
.L_x_4910:
[----:B------:R-:W-:Y:S01]  /*ab50*/  BSSY B0, `(.L_x_4928) ;  /* 0x0000006000007945 */ /* 0x000fe20003800000 */
[----:B------:R-:W-:-:S07]  /*ab60*/  IMAD.MOV.U32 R15, RZ, RZ, -0x1 ;  /* 0xffffffffff0f7424 */ /* 0x000fce00078e00ff */
[----:B---3--:R-:W-:Y:S05]  /*ab70*/  WARPSYNC.COLLECTIVE R15, `(.L_x_4929) ;  /* 0x000000000f0c7348 */ /* 0x008fea0003c00000 */
[----:B------:R-:W-:Y:S02]  /*ab80*/  ELECT P6, UR62, PT ;  /* 0x00000000003e782f */ /* 0x000fe400038c0000 */
[----:B------:R-:W-:Y:S01]  /*ab90*/  MOV R14, UR62 ;  /* 0x0000003e000e7c02 */ /* 0x000fe20008000f00 */
[----:B---3--:R-:W-:Y:S10]  /*aba0*/  ENDCOLLECTIVE ;  /* 0x000000000000791b */ /* 0x008ff40003800000 */
.L_x_4929:
[----:B------:R-:W-:Y:S05]  /*abb0*/  BSYNC B0 ;  /* 0x0000000000007941 */ /* 0x000fea0003800000 */
.L_x_4928:
[----:B------:R-:W-:Y:S05]  /*abc0*/  BRA `(.L_x_4930) ;  /* 0xfffffff800487947 */ /* 0x000fea000383ffff */
.L_x_4912:
[----:B-1----:R1:W2:Y:S02]  /*abd0*/  SYNCS.PHASECHK.TRANS64.TRYWAIT P0, [R7+URZ], R4 ;  /* 0x00000004070075a7 */ /* 0x0022a4000800017f */
[----:B--2---:R-:W-:Y:S05]  /*abe0*/  @!P0 NANOSLEEP.SYNCS 0x989680 ;  /* 0x009896800000895d */ /* 0x004fea0003900000 */
[----:B------:R-:W2:Y:S02]  /*abf0*/  @!P0 SYNCS.PHASECHK.TRANS64 P0, [R7+URZ], R4 ;  /* 0x00000004070085a7 */ /* 0x000ea4000800007f */
[----:B--2---:R-:W-:Y:S05]  /*ac00*/  @!P0 BRA `(.L_x_4912) ;  /* 0xfffffffc00f08947 */ /* 0x004fea000383ffff */
[----:B------:R-:W-:Y:S05]  /*ac10*/  BRA `(.L_x_4931) ;  /* 0xfffffff800887947 */ /* 0x000fea000383ffff */
.L_x_4913:
[----:B--2---:R2:W4:Y:S02]  /*ac20*/  SYNCS.PHASECHK.TRANS64.TRYWAIT P0, [R3+URZ], R2 ;  /* 0x00000002030075a7 */ /* 0x004524000800017f */
[----:B----4-:R-:W-:Y:S05]  /*ac30*/  @!P0 NANOSLEEP.SYNCS 0x989680 ;  /* 0x009896800000895d */ /* 0x010fea0003900000 */
[----:B------:R-:W4:Y:S02]  /*ac40*/  @!P0 SYNCS.PHASECHK.TRANS64 P0, [R3+URZ], R2 ;  /* 0x00000002030085a7 */ /* 0x000f24000800007f */
[----:B----4-:R-:W-:Y:S05]  /*ac50*/  @!P0 BRA `(.L_x_4913) ;  /* 0xfffffffc00f08947 */ /* 0x010fea000383ffff */
[----:B------:R-:W-:Y:S05]  /*ac60*/  BRA `(.L_x_4932) ;  /* 0xfffffff8007c7947 */ /* 0x000fea000383ffff */
.L_x_4915:
[----:B--2---:R2:W4:Y:S02]  /*ac70*/  SYNCS.PHASECHK.TRANS64.TRYWAIT P0, [R5+URZ], R4 ;  /* 0x00000004050075a7 */ /* 0x004524000800017f */
[----:B----4-:R-:W-:Y:S05]  /*ac80*/  @!P0 NANOSLEEP.SYNCS 0x989680 ;  /* 0x009896800000895d */ /* 0x010fea0003900000 */
[----:B------:R-:W4:Y:S02]  /*ac90*/  @!P0 SYNCS.PHASECHK.TRANS64 P0, [R5+URZ], R4 ;  /* 0x00000004050085a7 */ /* 0x000f24000800007f */
[----:B----4-:R-:W-:Y:S05]  /*aca0*/  @!P0 BRA `(.L_x_4915) ;  /* 0xfffffffc00f08947 */ /* 0x010fea000383ffff */
[----:B------:R-:W-:Y:S05]  /*acb0*/  BRA `(.L_x_4933) ;  /* 0xfffffff800807947 */ /* 0x000fea000383ffff */
.L_x_4934:
        /* <DEDUP_REMOVED lines=12> */
.L_x_6587:


//--------------------- .text._ZN7cutlass13device_kernelIN5flash11enable_sm90INS1_16FlashAttnBwdSm90INS1_25CollectiveMainloopBwdSm90ILi2ELi2ELi2EN4cute5tupleIJNS5_1CILi1EEES8_S8_EEENS6_IJNS7_ILi64EEENS7_ILi128EEENS7_ILi96EEEEEENS_10bfloat16_tEfNS_4arch4Sm90ELb0ELb1ELb0ELb1ELb1ELb1ELb0ELb0ELi2ELi1ELi2ELi1ELb1EEENS1_21CollectiveEpilogueBwdISD_SE_SG_Li256ELb1ELb0ELi1EEENS1_19SingleTileSchedulerILb1ELb0ELb0ELi128EEEEEEEEEvNT_6ParamsE --------------------------
	.section	.text._ZN7cutlass13device_kernelIN5flash11enable_sm90INS1_16FlashAttnBwdSm90INS1_25CollectiveMainloopBwdSm90ILi2ELi2ELi2EN4cute5tupleIJNS5_1CILi1EEES8_S8_EEENS6_IJNS7_ILi64EEENS7_ILi128EEENS7_ILi96EEEEEENS_10bfloat16_tEfNS_4arch4Sm90ELb0ELb1ELb0ELb1ELb1ELb1ELb0ELb0ELi2ELi1ELi2ELi1ELb1EEENS1_21CollectiveEpilogueBwdISD_SE_SG_Li256ELb1ELb0ELi1EEENS1_19SingleTileSchedulerILb1ELb0ELb0ELi128EEEEEEEEEvNT_6ParamsE,"ax",@progbits
	.align	128
.text._ZN7cutlass13device_kernelIN5flash11enable_sm90INS1_16FlashAttnBwdSm90INS1_25CollectiveMainloopBwdSm90ILi2ELi2ELi2EN4cute5tupleIJNS5_1CILi1EEES8_S8_EEENS6_IJNS7_ILi64EEENS7_ILi128EEENS7_ILi96EEEEEENS_10bfloat16_tEfNS_4arch4Sm90ELb0ELb1ELb0ELb1ELb1ELb1ELb0ELb0ELi2ELi1ELi2ELi1ELb1EEENS1_21CollectiveEpilogueBwdISD_SE_SG_Li256ELb1ELb0ELi1EEENS1_19SingleTileSchedulerILb1ELb0ELb0ELi128EEEEEEEEEvNT_6ParamsE:
        .type           _ZN7cutlass13device_kernelIN5flash11enable_sm90INS1_16FlashAttnBwdSm90INS1_25CollectiveMainloopBwdSm90ILi2ELi2ELi2EN4cute5tupleIJNS5_1CILi1EEES8_S8_EEENS6_IJNS7_ILi64EEENS7_ILi128EEENS7_ILi96EEEEEENS_10bfloat16_tEfNS_4arch4Sm90ELb0ELb1ELb0ELb1ELb1ELb1ELb0ELb0ELi2ELi1ELi2ELi1ELb1EEENS1_21CollectiveEpilogueBwdISD_SE_SG_Li256ELb1ELb0ELi1EEENS1_19SingleTileSchedulerILb1ELb0ELb0ELi128EEEEEEEEEvNT_6ParamsE,@function
        .size           _ZN7cutlass13device_kernelIN5flash11enable_sm90INS1_16FlashAttnBwdSm90INS1_25CollectiveMainloopBwdSm90ILi2ELi2ELi2EN4cute5tupleIJNS5_1CILi1EEES8_S8_EEENS6_IJNS7_ILi64EEENS7_ILi128EEENS7_ILi96EEEEEENS_10bfloat16_tEfNS_4arch4Sm90ELb0ELb1ELb0ELb1ELb1ELb1ELb0ELb0ELi2ELi1ELi2ELi1ELb1EEENS1_21CollectiveEpilogueBwdISD_SE_SG_Li256ELb1ELb0ELi1EEENS1_19SingleTileSchedulerILb1ELb0ELb0ELi128EEEEEEEEEvNT_6ParamsE,(.L_x_6588 - _ZN7cutlass13device_kernelIN5flash11enable_sm90INS1_16FlashAttnBwdSm90INS1_25CollectiveMainloopBwdSm90ILi2ELi2ELi2EN4cute5tupleIJNS5_1CILi1EEES8_S8_EEENS6_IJNS7_ILi64EEENS7_ILi128EEENS7_ILi96EEEEEENS_10bfloat16_tEfNS_4arch4Sm90ELb0ELb1ELb0ELb1ELb1ELb1ELb0ELb0ELi2ELi1ELi2ELi1ELb1EEENS1_21CollectiveEpilogueBwdISD_SE_SG_Li256ELb1ELb0ELi1EEENS1_19SingleTileSchedulerILb1ELb0ELb0ELi128EEEEEEEEEvNT_6ParamsE)
        .other          _ZN7cutlass13device_kernelIN5flash11enable_sm90INS1_16FlashAttnBwdSm90INS1_25CollectiveMainloopBwdSm90ILi2ELi2ELi2EN4cute5tupleIJNS5_1CILi1EEES8_S8_EEENS6_IJNS7_ILi64EEENS7_ILi128EEENS7_ILi96EEEEEENS_10bfloat16_tEfNS_4arch4Sm90ELb0ELb1ELb0ELb1ELb1ELb1ELb0ELb0ELi2ELi1ELi2ELi1ELb1EEENS1_21CollectiveEpilogueBwdISD_SE_SG_Li256ELb1ELb0ELi1EEENS1_19SingleTileSchedulerILb1ELb0ELb0ELi128EEEEEEEEEvNT_6ParamsE,@"STO_CUDA_ENTRY STV_DEFAULT"
_ZN7cutlass13device_kernelIN5flash11enable_sm90INS1_16FlashAttnBwdSm90INS1_25CollectiveMainloopBwdSm90ILi2ELi2ELi2EN4cute5tupleIJNS5_1CILi1EEES8_S8_EEENS6_IJNS7_ILi64EEENS7_ILi128EEENS7_ILi96EEEEEENS_10bfloat16_tEfNS_4arch4Sm90ELb0ELb1ELb0ELb1ELb1ELb1ELb0ELb0ELi2ELi1ELi2ELi1ELb1EEENS1_21CollectiveEpilogueBwdISD_SE_SG_Li256ELb1ELb0ELi1EEENS1_19SingleTileSchedulerILb1ELb0ELb0ELi128EEEEEEEEEvNT_6ParamsE:
        /* <DEDUP_REMOVED lines=24> */
.L_x_4936:
[----:B------:R-:W-:Y:S05]  /*0180*/  BSYNC B0 ;  /* 0x0000000000007941 */ /* 0x000fea0003800000 */
.L_x_4935:
        /* <DEDUP_REMOVED lines=37> */
.L_x_4937:
        /* <DEDUP_REMOVED lines=22> */
.L_x_4938:
[----:B------:R-:W-:Y:S01]  /*0540*/  PLOP3.LUT P0, PT, PT, PT, UP0, 0x80, 0x0 ;  /* 0x000000000000781c */ /* 0x000fe20003f0f008 */
[----:B------:R-:W-:Y:S01]  /*0550*/  NOP ;  /* 0x0000000000007918 */ /* 0x000fe20000000000 */
[----:B------:R-:W-:Y:S01]  /*0560*/  ULDC.64 UR46, c[0x0][0x208] ;  /* 0x00008200002e7ab9 */ /* 0x000fe20000000a00 */
[----:B------:R-:W-:Y:S01]  /*0570*/  BSSY B6, `(.L_x_4939) ;  /* 0x0000b0e000067945 */ /* 0x000fe20003800000 */
[----:B-12-4-:R-:W-:Y:S09]  /*0580*/  BAR.SYNC.DEFER_BLOCKING 0x0 ;  /* 0x0000000000007b1d */ /* 0x016ff20000010000 */
[----:B------:R-:W-:Y:S05]  /*0590*/  @!P0 BRA `(.L_x_4940) ;  /* 0x0000006000488947 */ /* 0x000fea0003800000 */
.L_x_4941:
        /* <DEDUP_REMOVED lines=22> */
.L_x_4942:
        /* <DEDUP_REMOVED lines=14> */
.L_x_4944:
[----:B------:R-:W-:-:S05]  /*07e0*/  ULDC UR4, c[0x0][0x8bc] ;  /* 0x00022f0000047ab9 */ /* 0x000fca0000000800 */
.L_x_4943:
        /* <DEDUP_REMOVED lines=19> */
.L_x_4946:
        /* <DEDUP_REMOVED lines=14> */
.L_x_4947:
        /* <DEDUP_REMOVED lines=11> */
.L_x_4948:
        /* <DEDUP_REMOVED lines=13> */
.L_x_4949:
        /* <DEDUP_REMOVED lines=66> */
.L_x_4950:
        /* <DEDUP_REMOVED lines=28> */
.L_x_4953:
        /* <DEDUP_REMOVED lines=15> */
.L_x_4952:
        /* <DEDUP_REMOVED lines=22> */
.L_x_4955:
        /* <DEDUP_REMOVED lines=15> */
.L_x_4954:
[----:B------:R-:W-:Y:S01]  /*14a0*/  SHF.R.S32.HI R25, RZ, 0x1f, R22 ;  /* 0x0000001fff197819 */ /* 0x000fe20000011416 */
[----:B------:R-:W-:-:S03]  /*14b0*/  UMOV UR4, 0xffffffff ;  /* 0xffffffff00047882 */ /* 0x000fc60000000000 */
[----:B------:R-:W-:-:S04]  /*14c0*/  LEA.HI R0, R25, R22, RZ, 0x7 ;  /* 0x0000001619007211 */ /* 0x000fc800078f38ff */
[----:B------:R-:W-:Y:S01]  /*14d0*/  SHF.R.S32.HI R16, RZ, 0x7, R0 ;  /* 0x00000007ff107819 */ /* 0x000fe20000011400 */
[----:B------:R-:W-:Y:S06]  /*14e0*/  BRA.DIV UR4, `(.L_x_4956) ;  /* 0x000000a204607947 */ /* 0x000fec000b800000 */
[----:B------:R1:W2:Y:S02]  /*14f0*/  SHFL.IDX PT, R14, R16, RZ, 0x1f ;  /* 0x00001fff100e7589 */ /* 0x0002a400000e0000 */
.L_x_5079:
        /* <DEDUP_REMOVED lines=15> */
.L_x_4957:
        /* <DEDUP_REMOVED lines=19> */
.L_x_4959:
        /* <DEDUP_REMOVED lines=122> */
.L_x_4970:
[----:B------:R-:W-:-:S06]  /*1ec0*/  UISETP.NE.AND UP0, UPT, UR9, 0x3, UPT ;  /* 0x000000030900788c */ /* 0x000fcc000bf05270 */
[----:B------:R-:W-:-:S13]  /*1ed0*/  PLOP3.LUT P6, PT, PT, PT, UP0, 0x80, 0x0 ;  /* 0x000000000000781c */ /* 0x000fda0003fcf008 */
[----:B-1----:R-:W-:Y:S05]  /*1ee0*/  @!P6 BRA `(.L_x_4960) ;  /* 0x000000000004e947 */ /* 0x002fea0003800000 */
[----:B------:R-:W-:Y:S01]  /*1ef0*/  BPT.TRAP 0x1 ;  /* 0x000000040000795c */ /* 0x000fe20000300000 */
.L_x_4960:
[----:B------:R-:W-:Y:S01]  /*1f00*/  R2UR UR7, R18 ;  /* 0x00000000120772ca */ /* 0x000fe200000e0000 */
[----:B------:R-:W-:-:S05]  /*1f10*/  IMAD.U32 R16, RZ, RZ, UR4 ;  /* 0x00000004ff107e24 */ /* 0x000fca000f8e00ff */
[----:B------:R-:W-:-:S07]  /*1f20*/  SHF.L.U32 R16, R16, 0x1f, RZ ;  /* 0x0000001f10107819 */ /* 0x000fce00000006ff */
[----:B------:R-:W-:-:S09]  /*1f30*/  ULEA UR7, UR5, UR7, 0x3 ;  /* 0x0000000705077291 */ /* 0x000fd2000f8e183f */
[----:B------:R1:W2:Y:S01]  /*1f40*/  SYNCS.PHASECHK.TRANS64.TRYWAIT P0, [UR7+0x26810], R16 ;  /* 0x02681010ff0075a7 */ /* 0x0002a20008000147 */
[----:B------:R-:W-:Y:S05]  /*1f50*/  @!P6 BRA `(.L_x_4961) ;  /* 0x000000000004e947 */ /* 0x000fea0003800000 */
[----:B------:R-:W-:Y:S01]  /*1f60*/  BPT.TRAP 0x1 ;  /* 0x000000040000795c */ /* 0x000fe20000300000 */
.L_x_4961:
[----:B--2---:R-:W-:Y:S05]  /*1f70*/  @P0 BRA `(.L_x_4962) ;  /* 0x0000000000080947 */ /* 0x004fea0003800000 */
[----:B------:R-:W2:Y:S02]  /*1f80*/  SYNCS.PHASECHK.TRANS64.TRYWAIT P0, [UR7+0x26810], R16 ;  /* 0x02681010ff0075a7 */ /* 0x000ea40008000147 */
[----:B--2---:R-:W-:Y:S05]  /*1f90*/  @!P0 BRA `(.L_x_4963) ;  /* 0x0000009400e88947 */ /* 0x004fea0003800000 */
.L_x_4962:
        /* <DEDUP_REMOVED lines=66> */
.L_x_4964:
[----:B------:R1:W1:Y:S01]  /*23c0*/  SYNCS.PHASECHK.TRANS64.TRYWAIT P0, [UR7+0x26830], R16 ;  /* 0x02683010ff0075a7 */ /* 0x0002620008000147 */
[----:B------:R-:W-:Y:S05]  /*23d0*/  @!P6 BRA `(.L_x_4965) ;  /* 0x000000000004e947 */ /* 0x000fea0003800000 */
[----:B------:R-:W-:Y:S01]  /*23e0*/  BPT.TRAP 0x1 ;  /* 0x000000040000795c */ /* 0x000fe20000300000 */
.L_x_4965:
[----:B-1----:R-:W-:Y:S05]  /*23f0*/  @P0 BRA `(.L_x_4966) ;  /* 0x0000000000080947 */ /* 0x002fea0003800000 */
[----:B------:R-:W1:Y:S02]  /*2400*/  SYNCS.PHASECHK.TRANS64.TRYWAIT P0, [UR7+0x26830], R16 ;  /* 0x02683010ff0075a7 */ /* 0x000e640008000147 */
[----:B-1----:R-:W-:Y:S05]  /*2410*/  @!P0 BRA `(.L_x_4967) ;  /* 0x0000009000e08947 */ /* 0x002fea0003800000 */
.L_x_4966:
        /* <DEDUP_REMOVED lines=517> */
.L_x_4968:
        /* <DEDUP_REMOVED lines=44> */
.L_x_4969:
        /* <DEDUP_REMOVED lines=62> */
.L_x_4951:
        /* <DEDUP_REMOVED lines=150> */
.L_x_4972:
        /* <DEDUP_REMOVED lines=60> */
.L_x_4974:
[----:B------:R-:W-:Y:S05]  /*5830*/  BSYNC B0 ;  /* 0x0000000000007941 */ /* 0x000fea0003800000 */
.L_x_4973:
        /* <DEDUP_REMOVED lines=22> */
.L_x_4976:
[----:B------:R-:W-:Y:S05]  /*59a0*/  BSYNC B0 ;  /* 0x0000000000007941 */ /* 0x000fea0003800000 */
.L_x_4975:
        /* <DEDUP_REMOVED lines=26> */
.L_x_4978:
[----:B------:R-:W-:Y:S05]  /*5b50*/  BSYNC B0 ;  /* 0x0000000000007941 */ /* 0x000fea0003800000 */
.L_x_4977:
        /* <DEDUP_REMOVED lines=23> */
.L_x_4971:
        /* <DEDUP_REMOVED lines=41> */
.L_x_4979:
        /* <DEDUP_REMOVED lines=47> */
.L_x_4981:
[----:B------:R-:W-:Y:S05]  /*6250*/  BSYNC B0 ;  /* 0x0000000000007941 */ /* 0x000fea0003800000 */
.L_x_4980:
        /* <DEDUP_REMOVED lines=21> */
.L_x_4983:
[----:B------:R-:W-:Y:S05]  /*63b0*/  BSYNC B0 ;  /* 0x0000000000007941 */ /* 0x000fea0003800000 */
.L_x_4982:
        /* <DEDUP_REMOVED lines=25> */
.L_x_4985:
[----:B------:R-:W-:Y:S05]  /*6550*/  BSYNC B0 ;  /* 0x0000000000007941 */ /* 0x000fea0003800000 */
.L_x_4984:
        /* <DEDUP_REMOVED lines=22> */
.L_x_4940:
        /* <DEDUP_REMOVED lines=21> */
.L_x_4987:
        /* <DEDUP_REMOVED lines=13> */
.L_x_4989:
[----:B------:R-:W-:-:S05]  /*68e0*/  ULDC UR4, c[0x0][0x8bc] ;  /* 0x00022f0000047ab9 */ /* 0x000fca0000000800 */
.L_x_4988:
        /* <DEDUP_REMOVED lines=44> */
.L_x_4990:
        /* <DEDUP_REMOVED lines=13> */
.L_x_4991:
        /* <DEDUP_REMOVED lines=12> */
.L_x_4992:
        /* <DEDUP_REMOVED lines=27> */
.L_x_4993:
        /* <DEDUP_REMOVED lines=39> */
.L_x_4998:
[----:B------:R-:W2:Y:S04]  /*7160*/  LDG.E.STRONG.GPU R0, desc[UR46][R2.64] ;  /* 0x0000002e02007981 */ /* 0x000ea8000c1ef900 */
[----:B--2---:R-:W-:Y:S01]  /*7170*/  CCTL.IVALL ;  /* 0x00000000ff00798f */ /* 0x004fe20002000000 */
[----:B------:R-:W-:Y:S05]  /*7180*/  YIELD ;  /* 0x0000000000007946 */ /* 0x000fea0003800000 */
[----:B------:R-:W-:-:S13]  /*7190*/  ISETP.NE.AND P1, PT, R0, UR22, PT ;  /* 0x0000001600007c0c */ /* 0x000fda000bf25270 */
[----:B------:R-:W-:Y:S05]  /*71a0*/  @P1 BRA `(.L_x_4998) ;  /* 0xfffffffc00ec1947 */ /* 0x000fea000383ffff */
.L_x_4997:
[----:B------:R-:W-:Y:S05]  /*71b0*/  BSYNC B0 ;  /* 0x0000000000007941 */ /* 0x000fea0003800000 */
.L_x_4996:
[----:B------:R-:W-:-:S03]  /*71c0*/  UMOV UR17, 0xffffffff ;  /* 0xffffffff00117882 */ /* 0x000fc60000000000 */
[----:B------:R-:W-:Y:S05]  /*71d0*/  BRA.DIV UR17, `(.L_x_4999) ;  /* 0x0000004611887947 */ /* 0x000fea000b800000 */
[----:B------:R-:W-:Y:S01]  /*71e0*/  NOP ;  /* 0x0000000000007918 */ /* 0x000fe20000000000 */
.L_x_5082:
        /* <DEDUP_REMOVED lines=22> */
.L_x_5001:
[----:B------:R-:W-:Y:S05]  /*7350*/  BSYNC B0 ;  /* 0x0000000000007941 */ /* 0x000fea0003800000 */
.L_x_5000:
        /* <DEDUP_REMOVED lines=20> */
.L_x_5003:
[----:B------:R-:W-:Y:S05]  /*74a0*/  BSYNC B0 ;  /* 0x0000000000007941 */ /* 0x000fea0003800000 */
.L_x_5002:
[----:B------:R-:W-:Y:S06]  /*74b0*/  BAR.ARV 0xa, 0xa0 ;  /* 0x0282800000007b1d */ /* 0x000fec0000002000 */
[----:B------:R-:W-:Y:S04]  /*74c0*/  BSSY B0, `(.L_x_5004) ;  /* 0x0000003000007945 */ /* 0x000fe80003800000 */
[----:B------:R-:W-:Y:S05]  /*74d0*/  @!P0 BRA `(.L_x_5005) ;  /* 0x0000000000048947 */ /* 0x000fea0003800000 */
[----:B------:R-:W-:-:S04]  /*74e0*/  DEPBAR.LE SB0, 0x0 ;  /* 0x000080000000791a */ /* 0x000fc80000000000 */
.L_x_5005:
[----:B------:R-:W-:Y:S05]  /*74f0*/  BSYNC B0 ;  /* 0x0000000000007941 */ /* 0x000fea0003800000 */
.L_x_5004:
        /* <DEDUP_REMOVED lines=19> */
.L_x_5007:
[----:B------:R-:W-:Y:S05]  /*7630*/  BSYNC B0 ;  /* 0x0000000000007941 */ /* 0x000fea0003800000 */
.L_x_5006:
[----:B------:R-:W-:Y:S01]  /*7640*/  UIADD3 UR17, UR9, 0x1, URZ ;  /* 0x0000000109117890 */ /* 0x000fe2000fffe03f */
[----:B------:R-:W-:Y:S11]  /*7650*/  BRA `(.L_x_5008) ;  /* 0x0000000000047947 */ /* 0x000ff60003800000 */
.L_x_4995:
[----:B------:R-:W-:-:S05]  /*7660*/  UMOV UR17, UR9 ;  /* 0x0000000900117c82 */ /* 0x000fca0008000000 */
.L_x_5008:
        /* <DEDUP_REMOVED lines=16> */
.L_x_5033:
        /* <DEDUP_REMOVED lines=11> */
.L_x_5011:
[----:B------:R-:W2:Y:S04]  /*7820*/  LDG.E.STRONG.GPU R0, desc[UR46][R2.64] ;  /* 0x0000002e02007981 */ /* 0x000ea8000c1ef900 */
[----:B--2---:R-:W-:Y:S01]  /*7830*/  CCTL.IVALL ;  /* 0x00000000ff00798f */ /* 0x004fe20002000000 */
[----:B------:R-:W-:Y:S05]  /*7840*/  YIELD ;  /* 0x0000000000007946 */ /* 0x000fea0003800000 */
[----:B------:R-:W-:-:S13]  /*7850*/  ISETP.NE.AND P1, PT, R0, UR22, PT ;  /* 0x0000001600007c0c */ /* 0x000fda000bf25270 */
[----:B------:R-:W-:Y:S05]  /*7860*/  @P1 BRA `(.L_x_5011) ;  /* 0xfffffffc00ec1947 */ /* 0x000fea000383ffff */
.L_x_5010:
[----:B------:R-:W-:Y:S05]  /*7870*/  BSYNC B0 ;  /* 0x0000000000007941 */ /* 0x000fea0003800000 */
.L_x_5009:
[----:B------:R-:W-:-:S03]  /*7880*/  UMOV UR16, 0xffffffff ;  /* 0xffffffff00107882 */ /* 0x000fc60000000000 */
[----:B------:R-:W-:Y:S05]  /*7890*/  BRA.DIV UR16, `(.L_x_5012) ;  /* 0x0000003e10f47947 */ /* 0x000fea000b800000 */
[----:B------:R-:W-:Y:S01]  /*78a0*/  NOP ;  /* 0x0000000000007918 */ /* 0x000fe20000000000 */
.L_x_5085:
        /* <DEDUP_REMOVED lines=19> */
.L_x_5014:
[----:B------:R-:W-:Y:S05]  /*79e0*/  BSYNC B0 ;  /* 0x0000000000007941 */ /* 0x000fea0003800000 */
.L_x_5013:
        /* <DEDUP_REMOVED lines=17> */
.L_x_5016:
[----:B------:R-:W-:Y:S05]  /*7b00*/  BSYNC B0 ;  /* 0x0000000000007941 */ /* 0x000fea0003800000 */
.L_x_5015:
[----:B------:R-:W-:Y:S06]  /*7b10*/  BAR.ARV 0xa, 0xa0 ;  /* 0x0282800000007b1d */ /* 0x000fec0000002000 */
[----:B------:R-:W-:Y:S04]  /*7b20*/  BSSY B0, `(.L_x_5017) ;  /* 0x0000003000007945 */ /* 0x000fe80003800000 */
[----:B------:R-:W-:Y:S05]  /*7b30*/  @!P0 BRA `(.L_x_5018) ;  /* 0x0000000000048947 */ /* 0x000fea0003800000 */
[----:B------:R-:W-:-:S04]  /*7b40*/  DEPBAR.LE SB0, 0x0 ;  /* 0x000080000000791a */ /* 0x000fc80000000000 */
.L_x_5018:
[----:B------:R-:W-:Y:S05]  /*7b50*/  BSYNC B0 ;  /* 0x0000000000007941 */ /* 0x000fea0003800000 */
.L_x_5017:
        /* <DEDUP_REMOVED lines=19> */
.L_x_5020:
[----:B------:R-:W-:Y:S05]  /*7c90*/  BSYNC B0 ;  /* 0x0000000000007941 */ /* 0x000fea0003800000 */
.L_x_5019:
        /* <DEDUP_REMOVED lines=9> */
.L_x_5023:
[----:B------:R-:W2:Y:S04]  /*7d30*/  LDG.E.STRONG.GPU R0, desc[UR46][R2.64] ;  /* 0x0000002e02007981 */ /* 0x000ea8000c1ef900 */
[----:B--2---:R-:W-:Y:S01]  /*7d40*/  CCTL.IVALL ;  /* 0x00000000ff00798f */ /* 0x004fe20002000000 */
[----:B------:R-:W-:Y:S05]  /*7d50*/  YIELD ;  /* 0x0000000000007946 */ /* 0x000fea0003800000 */
[----:B------:R-:W-:-:S13]  /*7d60*/  ISETP.NE.AND P1, PT, R0, UR22, PT ;  /* 0x0000001600007c0c */ /* 0x000fda000bf25270 */
[----:B------:R-:W-:Y:S05]  /*7d70*/  @P1 BRA `(.L_x_5023) ;  /* 0xfffffffc00ec1947 */ /* 0x000fea000383ffff */
.L_x_5022:
[----:B------:R-:W-:Y:S05]  /*7d80*/  BSYNC B0 ;  /* 0x0000000000007941 */ /* 0x000fea0003800000 */
.L_x_5021:
[----:B------:R-:W-:-:S03]  /*7d90*/  UMOV UR12, 0xffffffff ;  /* 0xffffffff000c7882 */ /* 0x000fc60000000000 */
[----:B------:R-:W-:Y:S05]  /*7da0*/  BRA.DIV UR12, `(.L_x_5024) ;  /* 0x0000003a0ccc7947 */ /* 0x000fea000b800000 */
[----:B------:R-:W-:Y:S01]  /*7db0*/  NOP ;  /* 0x0000000000007918 */ /* 0x000fe20000000000 */
.L_x_5088:
        /* <DEDUP_REMOVED lines=15> */
.L_x_5026:
[----:B------:R-:W-:Y:S05]  /*7eb0*/  BSYNC B0 ;  /* 0x0000000000007941 */ /* 0x000fea0003800000 */
.L_x_5025:
        /* <DEDUP_REMOVED lines=15> */
.L_x_5028:
[----:B------:R-:W-:Y:S05]  /*7fb0*/  BSYNC B0 ;  /* 0x0000000000007941 */ /* 0x000fea0003800000 */
.L_x_5027:
[----:B------:R-:W-:Y:S06]  /*7fc0*/  BAR.ARV 0xa, 0xa0 ;  /* 0x0282800000007b1d */ /* 0x000fec0000002000 */
[----:B------:R-:W-:Y:S04]  /*7fd0*/  BSSY B0, `(.L_x_5029) ;  /* 0x0000003000007945 */ /* 0x000fe80003800000 */
[----:B------:R-:W-:Y:S05]  /*7fe0*/  @!P0 BRA `(.L_x_5030) ;  /* 0x0000000000048947 */ /* 0x000fea0003800000 */
[----:B------:R-:W-:-:S04]  /*7ff0*/  DEPBAR.LE SB0, 0x0 ;  /* 0x000080000000791a */ /* 0x000fc80000000000 */
.L_x_5030:
[----:B------:R-:W-:Y:S05]  /*8000*/  BSYNC B0 ;  /* 0x0000000000007941 */ /* 0x000fea0003800000 */
.L_x_5029:
        /* <DEDUP_REMOVED lines=19> */
.L_x_5032:
[----:B------:R-:W-:Y:S05]  /*8140*/  BSYNC B0 ;  /* 0x0000000000007941 */ /* 0x000fea0003800000 */
.L_x_5031:
[----:B------:R-:W-:Y:S02]  /*8150*/  UIADD3 UR9, UR9, 0x2, URZ ;  /* 0x0000000209097890 */ /* 0x000fe4000fffe03f */
[----:B------:R-:W-:Y:S02]  /*8160*/  UIADD3 UR4, UR4, 0x3000, URZ ;  /* 0x0000300004047890 */ /* 0x000fe4000fffe03f */
[----:B------:R-:W-:-:S06]  /*8170*/  UISETP.GE.AND UP0, UPT, UR9, UR11, UPT ;  /* 0x0000000b0900728c */ /* 0x000fcc000bf06270 */
[----:B------:R-:W-:-:S13]  /*8180*/  PLOP3.LUT P1, PT, PT, PT, UP0, 0x80, 0x0 ;  /* 0x000000000000781c */ /* 0x000fda0003f2f008 */
[----:B------:R-:W-:Y:S05]  /*8190*/  @!P1 BRA `(.L_x_5033) ;  /* 0xfffffff400749947 */ /* 0x000fea000383ffff */
.L_x_4994:
        /* <DEDUP_REMOVED lines=41> */
.L_x_5036:
[----:B------:R-:W-:Y:S05]  /*8430*/  BSYNC B0 ;  /* 0x0000000000007941 */ /* 0x000fea0003800000 */
.L_x_5035:
[----:B------:R-:W-:Y:S05]  /*8440*/  BRA `(.L_x_5037) ;  /* 0x0000000000047947 */ /* 0x000fea0003800000 */
.L_x_5034:
[----:B------:R-:W-:-:S05]  /*8450*/  UMOV UR4, UR9 ;  /* 0x0000000900047c82 */ /* 0x000fca0008000000 */
.L_x_5037:
        /* <DEDUP_REMOVED lines=11> */
.L_x_5042:
        /* <DEDUP_REMOVED lines=24> */
.L_x_5039:
[----:B------:R-:W-:Y:S05]  /*8690*/  BSYNC B0 ;  /* 0x0000000000007941 */ /* 0x000fea0003800000 */
.L_x_5038:
        /* <DEDUP_REMOVED lines=24> */
.L_x_5041:
[----:B------:R-:W-:Y:S05]  /*8820*/  BSYNC B0 ;  /* 0x0000000000007941 */ /* 0x000fea0003800000 */
.L_x_5040:
[----:B------:R-:W-:Y:S02]  /*8830*/  UIADD3 UR7, UR7, 0x2, URZ ;  /* 0x0000000207077890 */ /* 0x000fe4000fffe03f */
[----:B------:R-:W-:Y:S02]  /*8840*/  ULEA UR5, UR19, UR5, 0x1 ;  /* 0x0000000513057291 */ /* 0x000fe4000f8e083f */
[----:B------:R-:W-:Y:S02]  /*8850*/  ULEA UR6, UR19, UR6, 0x1 ;  /* 0x0000000613067291 */ /* 0x000fe4000f8e083f */
[----:B------:R-:W-:-:S13]  /*8860*/  ISETP.NE.AND P0, PT, RZ, UR7, PT ;  /* 0x00000007ff007c0c */ /* 0x000fda000bf05270 */
[----:B------:R-:W-:Y:S05]  /*8870*/  @!P0 BRA `(.L_x_4945) ;  /* 0x0000002c00748947 */ /* 0x000fea0003800000 */
[----:B------:R-:W-:Y:S05]  /*8880*/  BRA `(.L_x_5042) ;  /* 0xfffffffc00207947 */ /* 0x000fea000383ffff */
.L_x_4986:
        /* <DEDUP_REMOVED lines=14> */
.L_x_5043:
        /* <DEDUP_REMOVED lines=14> */
.L_x_5045:
[----:B------:R-:W-:-:S05]  /*8a50*/  ULDC UR4, c[0x0][0x8bc] ;  /* 0x00022f0000047ab9 */ /* 0x000fca0000000800 */
.L_x_5044:
        /* <DEDUP_REMOVED lines=59> */
.L_x_5047:
        /* <DEDUP_REMOVED lines=13> */
.L_x_5048:
        /* <DEDUP_REMOVED lines=8> */
.L_x_5049:
        /* <DEDUP_REMOVED lines=21> */
.L_x_5050:
        /* <DEDUP_REMOVED lines=50> */
.L_x_5089:
        /* <DEDUP_REMOVED lines=15> */
.L_x_5053:
        /* <DEDUP_REMOVED lines=127> */
.L_x_5064:
[----:B-123--:R-:W-:-:S04]  /*9cb0*/  SHF.L.U32 R18, R10, 0x1f, RZ ;  /* 0x0000001f0a127819 */ /* 0x00efc800000006ff */
[----:B------:R-:W2:Y:S02]  /*9cc0*/  SYNCS.PHASECHK.TRANS64.TRYWAIT P1, [R15+URZ+0x26840], R18 ;  /* 0x026840120f0075a7 */ /* 0x000ea4000802017f */
[----:B--2---:R-:W-:Y:S05]  /*9cd0*/  @!P1 BRA `(.L_x_5056) ;  /* 0x0000001c00309947 */ /* 0x004fea0003800000 */
.L_x_5090:
        /* <DEDUP_REMOVED lines=8> */
.L_x_5057:
        /* <DEDUP_REMOVED lines=44> */
.L_x_5091:
        /* <DEDUP_REMOVED lines=8> */
.L_x_5059:
        /* <DEDUP_REMOVED lines=44> */
.L_x_5092:
        /* <DEDUP_REMOVED lines=8> */
.L_x_5061:
        /* <DEDUP_REMOVED lines=38> */
.L_x_5094:
        /* <DEDUP_REMOVED lines=8> */
.L_x_5063:
        /* <DEDUP_REMOVED lines=44> */
.L_x_5055:
[----:B------:R-:W4:Y:S02]  /*a980*/  LDL.LU R4, [R1+0x4] ;  /* 0x0000040001047983 */ /* 0x000f240000300800 */
[----:B----4-:R-:W-:Y:S02]  /*a990*/  ISETP.NE.AND P1, PT, R4, RZ, PT ;  /* 0x000000ff0400720c */ /* 0x010fe40003f25270 */
[----:B------:R4:W5:Y:S11]  /*a9a0*/  LDL R4, [R1] ;  /* 0x0000000001047983 */ /* 0x0009760000100800 */
[----:B----4-:R-:W-:Y:S05]  /*a9b0*/  @!P1 BRA `(.L_x_5054) ;  /* 0x0000000400949947 */ /* 0x010fea0003800000 */
[----:B------:R-:W-:-:S04]  /*a9c0*/  SHF.L.U32 R12, R10, 0x1f, RZ ;  /* 0x0000001f0a0c7819 */ /* 0x000fc800000006ff */
[----:B------:R-:W4:Y:S02]  /*a9d0*/  SYNCS.PHASECHK.TRANS64.TRYWAIT P1, [R15+URZ+0x26840], R12 ;  /* 0x0268400c0f0075a7 */ /* 0x000f24000802017f */
[----:B----4-:R-:W-:Y:S05]  /*a9e0*/  @!P1 BRA `(.L_x_5065) ;  /* 0x0000001000409947 */ /* 0x010fea0003800000 */
.L_x_5095:
        /* <DEDUP_REMOVED lines=8> */
.L_x_5066:
        /* <DEDUP_REMOVED lines=41> */
.L_x_5096:
        /* <DEDUP_REMOVED lines=8> */
.L_x_5068:
        /* <DEDUP_REMOVED lines=41> */
.L_x_5054:
[----:B------:R-:W1:Y:S01]  /*b010*/  S2R R0, SR_TID.X ;  /* 0x0000000000007919 */ /* 0x000e620000002100 */
[----:B------:R-:W-:Y:S01]  /*b020*/  IMAD R3, R16, 0x8, R15 ;  /* 0x0000000810037824 */ /* 0x000fe200078e020f */
[----:B-1----:R-:W-:Y:S02]  /*b030*/  LOP3.LUT R2, R0, 0x7f, RZ, 0xc0, !PT ;  /* 0x0000007f00027812 */ /* 0x002fe400078ec0ff */
[----:B------:R-:W-:Y:S02]  /*b040*/  SHF.L.U32 R0, R10, 0x1f, RZ ;  /* 0x0000001f0a007819 */ /* 0x000fe400000006ff */
[----:B------:R-:W-:Y:S02]  /*b050*/  ISETP.NE.AND P1, PT, R2, RZ, PT ;  /* 0x000000ff0200720c */ /* 0x000fe40003f25270 */
[----:B------:R-:W1:Y:S02]  /*b060*/  SYNCS.PHASECHK.TRANS64.TRYWAIT P0, [R3+URZ+0x26840], R0 ;  /* 0x02684000030075a7 */ /* 0x000e64000800017f */
[----:B-1----:R-:W-:Y:S09]  /*b070*/  @!P0 BRA `(.L_x_5069) ;  /* 0x0000000800c48947 */ /* 0x002ff20003800000 */
.L_x_5097:
[----:B------:R-:W-:Y:S05]  /*b080*/  @P1 BRA `(.L_x_5070) ;  /* 0x0000000000181947 */ /* 0x000fea0003800000 */
[----:B------:R-:W1:Y:S01]  /*b090*/  S2R R2, SR_TID.X ;  /* 0x0000000000027919 */ /* 0x000e620000002100 */
[----:B------:R-:W-:-:S04]  /*b0a0*/  IMAD.MOV.U32 R0, RZ, RZ, 0x3100 ;  /* 0x00003100ff007424 */ /* 0x000fc800078e00ff */
[----:B------:R1:W-:Y:S02]  /*b0b0*/  SYNCS.ARRIVE.TRANS64 RZ, [R3+URZ+0x26830], R0 ;  /* 0x0268300003ff79a7 */ /* 0x0003e4000800003f */
[----:B-1----:R-:W-:-:S13]  /*b0c0*/  LOP3.LUT P0, RZ, R2, 0x1f, RZ, 0xc0, !PT ;  /* 0x0000001f02ff7812 */ /* 0x002fda000780c0ff */
[----:B------:R-:W-:Y:S05]  /*b0d0*/  @!P0 BRA `(.L_x_5070) ;  /* 0x0000000000048947 */ /* 0x000fea0003800000 */
[----:B------:R-:W-:Y:S01]  /*b0e0*/  BPT.TRAP 0x1 ;  /* 0x000000040000795c */ /* 0x000fe20000300000 */
.L_x_5070:
        /* <DEDUP_REMOVED lines=48> */
.L_x_5051:
[----:B------:R-:W-:Y:S05]  /*b3f0*/  BSYNC B0 ;  /* 0x0000000000007941 */ /* 0x000fea0003800000 */
.L_x_5046:
[----:B------:R-:W-:-:S03]  /*b400*/  UMOV UR8, 0xffffffff ;  /* 0xffffffff00087882 */ /* 0x000fc60000000000 */
[----:B------:R-:W-:Y:S05]  /*b410*/  BRA.DIV UR8, `(.L_x_5071) ;  /* 0x0000000608f07947 */ /* 0x000fea000b800000 */
[----:B------:R-:W-:-:S13]  /*b420*/  ELECT P6, URZ, PT ;  /* 0x00000000003f782f */ /* 0x000fda00038c0000 */
.L_x_5100:
[----:B------:R-:W-:Y:S05]  /*b430*/  @!P6 BRA `(.L_x_4945) ;  /* 0x000000000084e947 */ /* 0x000fea0003800000 */
[----:B------:R-:W-:-:S06]  /*b440*/  ULOP3.LUT UR8, UR38, 0x2, URZ, 0xfc, !UPT ;  /* 0x0000000226087892 */ /* 0x000fcc000f8efc3f */
[----:B------:R-:W-:-:S05]  /*b450*/  IMAD.U32 R2, RZ, RZ, UR8 ;  /* 0x00000008ff027e24 */ /* 0x000fca000f8e00ff */
[----:B------:R-:W-:-:S13]  /*b460*/  ISETP.NE.AND P2, PT, R2, 0x3, PT ;  /* 0x000000030200780c */ /* 0x000fda0003f45270 */
[----:B------:R-:W-:Y:S05]  /*b470*/  @!P2 BRA `(.L_x_5072) ;  /* 0x000000000004a947 */ /* 0x000fea0003800000 */
[----:B---3--:R-:W-:Y:S01]  /*b480*/  BPT.TRAP 0x1 ;  /* 0x000000040000795c */ /* 0x008fe20000300000 */
.L_x_5072:
        /* <DEDUP_REMOVED lines=15> */
.L_x_5101:
[----:B------:R-:W2:Y:S02]  /*b580*/  SYNCS.PHASECHK.TRANS64.TRYWAIT P0, [R3+URZ], R2 ;  /* 0x00000002030075a7 */ /* 0x000ea4000800017f */
[----:B--2---:R-:W-:Y:S05]  /*b590*/  @!P0 BRA `(.L_x_5074) ;  /* 0x0000000400c48947 */ /* 0x004fea0003800000 */
.L_x_5102:
[----:B------:R-:W-:Y:S05]  /*b5a0*/  @!P2 BRA `(.L_x_5075) ;  /* 0x000000000004a947 */ /* 0x000fea0003800000 */
[----:B---3--:R-:W-:Y:S01]  /*b5b0*/  BPT.TRAP 0x1 ;  /* 0x000000040000795c */ /* 0x008fe20000300000 */
.L_x_5075:
[----:B--2---:R-:W-:-:S04]  /*b5c0*/  VIADD R3, R8, 0x26840 ;  /* 0x0002684008037836 */ /* 0x004fc80000000000 */
[----:B------:R-:W-:-:S04]  /*b5d0*/  IMAD R5, R0, 0x8, R3 ;  /* 0x0000000800057824 */ /* 0x000fc800078e0203 */
[----:B------:R-:W2:Y:S02]  /*b5e0*/  SYNCS.PHASECHK.TRANS64.TRYWAIT P0, [R5+URZ], R4 ;  /* 0x00000004050075a7 */ /* 0x000ea4000800017f */
[----:B--2---:R-:W-:Y:S05]  /*b5f0*/  @!P0 BRA `(.L_x_5076) ;  /* 0x0000000400c08947 */ /* 0x004fea0003800000 */
.L_x_5103:
[----:B------:R-:W-:-:S07]  /*b600*/  IMAD R3, R6, 0x8, R3 ;  /* 0x0000000806037824 */ /* 0x000fce00078e0203 */
.L_x_5077:
[----:B----4-:R4:W1:Y:S02]  /*b610*/  SYNCS.PHASECHK.TRANS64.TRYWAIT P0, [R3+URZ], R2 ;  /* 0x00000002030075a7 */ /* 0x010864000800017f */
[----:B-1----:R-:W-:Y:S05]  /*b620*/  @!P0 NANOSLEEP.SYNCS 0x989680 ;  /* 0x009896800000895d */ /* 0x002fea0003900000 */
[----:B------:R-:W1:Y:S02]  /*b630*/  @!P0 SYNCS.PHASECHK.TRANS64 P0, [R3+URZ], R2 ;  /* 0x00000002030085a7 */ /* 0x000e64000800007f */
[----:B-1----:R-:W-:Y:S05]  /*b640*/  @!P0 BRA `(.L_x_5077) ;  /* 0xfffffffc00f08947 */ /* 0x002fea000383ffff */
.L_x_4945:
[----:B---3--:R-:W-:Y:S05]  /*b650*/  BSYNC B6 ;  /* 0x0000000000067941 */ /* 0x008fea0003800000 */
.L_x_4939:
[----:B------:R-:W-:Y:S05]  /*b660*/  EXIT ;  /* 0x000000000000794d */ /* 0x000fea0003800000 */
.L_x_4956:
[----:B------:R-:W-:Y:S02]  /*b670*/  IMAD.MOV.U32 R13, RZ, RZ, R16 ;  /* 0x000000ffff0d7224 */ /* 0x000fe400078e0010 */
[----:B------:R-:W-:Y:S02]  /*b680*/  IMAD.MOV.U32 R12, RZ, RZ, RZ ;  /* 0x000000ffff0c7224 */ /* 0x000fe400078e00ff */
[----:B------:R-:W-:Y:S02]  /*b690*/  IMAD.MOV.U32 R11, RZ, RZ, 0x1f ;  /* 0x0000001fff0b7424 */ /* 0x000fe400078e00ff */
[----:B------:R-:W-:-:S07]  /*b6a0*/  IMAD.MOV.U32 R15, RZ, RZ, -0x1 ;  /* 0xffffffffff0f7424 */ /* 0x000fce00078e00ff */
[----:B------:R-:W-:Y:S05]  /*b6b0*/  WARPSYNC.COLLECTIVE R15, `(.L_x_5078) ;  /* 0x000000000f087348 */ /* 0x000fea0003c00000 */
[----:B------:R1:W2:Y:S02]  /*b6c0*/  SHFL.IDX P6, R14, R13, R12, R11 ;  /* 0x0000000c0d0e7389 */ /* 0x0002a400000c000b */
[----:B-12---:R-:W-:Y:S01]  /*b6d0*/  ENDCOLLECTIVE ;  /* 0x000000000000791b */ /* 0x006fe20003800000 */
.L_x_5078:
[----:B------:R-:W-:Y:S05]  /*b6e0*/  BRA `(.L_x_5079) ;  /* 0xffffff5c00847947 */ /* 0x000fea000383ffff */
.L_x_4958:
[----:B--2---:R2:W3:Y:S02]  /*b6f0*/  SYNCS.PHASECHK.TRANS64.TRYWAIT P0, [R18+URZ+0x26800], R5 ;  /* 0x02680005120075a7 */ /* 0x0044e4000800017f */
[----:B---3--:R-:W-:Y:S05]  /*b700*/  @!P0 NANOSLEEP.SYNCS 0x989680 ;  /* 0x009896800000895d */ /* 0x008fea0003900000 */
[----:B------:R-:W3:Y:S02]  /*b710*/  @!P0 SYNCS.PHASECHK.TRANS64 P0, [R18+URZ+0x26800], R5 ;  /* 0x02680005120085a7 */ /* 0x000ee4000800007f */
[----:B---3--:R-:W-:Y:S05]  /*b720*/  @!P0 BRA `(.L_x_4958) ;  /* 0xfffffffc00f08947 */ /* 0x008fea000383ffff */
[----:B------:R-:W-:Y:S05]  /*b730*/  BRA `(.L_x_4957) ;  /* 0xffffff5c00ac7947 */ /* 0x000fea000383ffff */
.L_x_4963:
[----:B--2---:R-:W-:-:S04]  /*b740*/  IMAD.U32 R7, RZ, RZ, UR7 ;  /* 0x00000007ff077e24 */ /* 0x004fc8000f8e00ff */
[----:B------:R2:W3:Y:S03]  /*b750*/  SYNCS.PHASECHK.TRANS64.TRYWAIT P0, [R7+URZ+0x26810], R16 ;  /* 0x02681010070075a7 */ /* 0x0004e6000800017f */
[----:B---3--:R-:W-:Y:S05]  /*b760*/  @!P0 NANOSLEEP.SYNCS 0x989680 ;  /* 0x009896800000895d */ /* 0x008fea0003900000 */
[----:B------:R-:W3:Y:S02]  /*b770*/  @!P0 SYNCS.PHASECHK.TRANS64 P0, [R7+URZ+0x26810], R16 ;  /* 0x02681010070085a7 */ /* 0x000ee4000800007f */
[----:B---3--:R-:W-:Y:S05]  /*b780*/  @!P0 BRA `(.L_x_4963) ;  /* 0xfffffffc00ec8947 */ /* 0x008fea000383ffff */
[----:B------:R-:W-:Y:S05]  /*b790*/  BRA `(.L_x_4962) ;  /* 0xffffff6800007947 */ /* 0x000fea000383ffff */
.L_x_4967:
[----:B------:R-:W-:-:S04]  /*b7a0*/  IMAD.U32 R121, RZ, RZ, UR7 ;  /* 0x00000007ff797e24 */ /* 0x000fc8000f8e00ff */
[----:B------:R1:W1:Y:S03]  /*b7b0*/  SYNCS.PHASECHK.TRANS64.TRYWAIT P0, [R121+URZ+0x26830], R16 ;  /* 0x02683010790075a7 */ /* 0x000266000800017f */
[----:B-1----:R-:W-:Y:S05]  /*b7c0*/  @!P0 NANOSLEEP.SYNCS 0x989680 ;  /* 0x009896800000895d */ /* 0x002fea0003900000 */
[----:B------:R-:W1:Y:S02]  /*b7d0*/  @!P0 SYNCS.PHASECHK.TRANS64 P0, [R121+URZ+0x26830], R16 ;  /* 0x02683010790085a7 */ /* 0x000e64000800007f */
[----:B-1----:R-:W-:Y:S05]  /*b7e0*/  @!P0 BRA `(.L_x_4967) ;  /* 0xfffffffc00ec8947 */ /* 0x002fea000383ffff */
[----:B------:R-:W-:Y:S05]  /*b7f0*/  BRA `(.L_x_4966) ;  /* 0xffffff6c00087947 */ /* 0x000fea000383ffff */
.L_x_4999:
[----:B------:R-:W-:Y:S01]  /*b800*/  BSSY B0, `(.L_x_5080) ;  /* 0x0000005000007945 */ /* 0x000fe20003800000 */
[----:B------:R-:W-:-:S07]  /*b810*/  IMAD.MOV.U32 R15, RZ, RZ, -0x1 ;  /* 0xffffffffff0f7424 */ /* 0x000fce00078e00ff */
[----:B------:R-:W-:Y:S05]  /*b820*/  WARPSYNC.COLLECTIVE R15, `(.L_x_5081) ;  /* 0x000000000f087348 */ /* 0x000fea0003c00000 */
[----:B------:R-:W-:Y:S01]  /*b830*/  NOP ;  /* 0x0000000000007918 */ /* 0x000fe20000000000 */
[----:B------:R-:W-:Y:S01]  /*b840*/  ENDCOLLECTIVE ;  /* 0x000000000000791b */ /* 0x000fe20003800000 */
.L_x_5081:
[----:B------:R-:W-:Y:S05]  /*b850*/  BSYNC B0 ;  /* 0x0000000000007941 */ /* 0x000fea0003800000 */
.L_x_5080:
[----:B------:R-:W-:Y:S05]  /*b860*/  BRA `(.L_x_5082) ;  /* 0xffffffb800607947 */ /* 0x000fea000383ffff */
.L_x_5012:
[----:B------:R-:W-:Y:S01]  /*b870*/  BSSY B0, `(.L_x_5083) ;  /* 0x0000005000007945 */ /* 0x000fe20003800000 */
[----:B------:R-:W-:-:S07]  /*b880*/  IMAD.MOV.U32 R15, RZ, RZ, -0x1 ;  /* 0xffffffffff0f7424 */ /* 0x000fce00078e00ff */
[----:B------:R-:W-:Y:S05]  /*b890*/  WARPSYNC.COLLECTIVE R15, `(.L_x_5084) ;  /* 0x000000000f087348 */ /* 0x000fea0003c00000 */
[----:B------:R-:W-:Y:S01]  /*b8a0*/  NOP ;  /* 0x0000000000007918 */ /* 0x000fe20000000000 */
[----:B------:R-:W-:Y:S01]  /*b8b0*/  ENDCOLLECTIVE ;  /* 0x000000000000791b */ /* 0x000fe20003800000 */
.L_x_5084:
[----:B------:R-:W-:Y:S05]  /*b8c0*/  BSYNC B0 ;  /* 0x0000000000007941 */ /* 0x000fea0003800000 */
.L_x_5083:
[----:B------:R-:W-:Y:S05]  /*b8d0*/  BRA `(.L_x_5085) ;  /* 0xffffffbc00f47947 */ /* 0x000fea000383ffff */
.L_x_5024:
[----:B------:R-:W-:Y:S01]  /*b8e0*/  BSSY B0, `(.L_x_5086) ;  /* 0x0000005000007945 */ /* 0x000fe20003800000 */
[----:B------:R-:W-:-:S07]  /*b8f0*/  IMAD.MOV.U32 R15, RZ, RZ, -0x1 ;  /* 0xffffffffff0f7424 */ /* 0x000fce00078e00ff */
[----:B------:R-:W-:Y:S05]  /*b900*/  WARPSYNC.COLLECTIVE R15, `(.L_x_5087) ;  /* 0x000000000f087348 */ /* 0x000fea0003c00000 */
[----:B------:R-:W-:Y:S01]  /*b910*/  NOP ;  /* 0x0000000000007918 */ /* 0x000fe20000000000 */
[----:B------:R-:W-:Y:S01]  /*b920*/  ENDCOLLECTIVE ;  /* 0x000000000000791b */ /* 0x000fe20003800000 */
.L_x_5087:
[----:B------:R-:W-:Y:S05]  /*b930*/  BSYNC B0 ;  /* 0x0000000000007941 */ /* 0x000fea0003800000 */
.L_x_5086:
[----:B------:R-:W-:Y:S05]  /*b940*/  BRA `(.L_x_5088) ;  /* 0xffffffc4001c7947 */ /* 0x000fea000383ffff */
.L_x_5052:
[----:B-1----:R1:W2:Y:S02]  /*b950*/  SYNCS.PHASECHK.TRANS64.TRYWAIT P0, [R15+URZ+0x26820], R0 ;  /* 0x026820000f0075a7 */ /* 0x0022a4000800017f */
[----:B--2---:R-:W-:Y:S05]  /*b960*/  @!P0 NANOSLEEP.SYNCS 0x989680 ;  /* 0x009896800000895d */ /* 0x004fea0003900000 */
[----:B------:R-:W2:Y:S02]  /*b970*/  @!P0 SYNCS.PHASECHK.TRANS64 P0, [R15+URZ+0x26820], R0 ;  /* 0x026820000f0085a7 */ /* 0x000ea4000800007f */
[----:B--2---:R-:W-:Y:S05]  /*b980*/  @!P0 BRA `(.L_x_5052) ;  /* 0xfffffffc00f08947 */ /* 0x004fea000383ffff */
[----:B------:R-:W-:Y:S05]  /*b990*/  BRA `(.L_x_5089) ;  /* 0xffffffd8008c7947 */ /* 0x000fea000383ffff */
.L_x_5056:
[----:B--2---:R2:W3:Y:S02]  /*b9a0*/  SYNCS.PHASECHK.TRANS64.TRYWAIT P1, [R15+URZ+0x26840], R18 ;  /* 0x026840120f0075a7 */ /* 0x0044e4000802017f */
[----:B---3--:R-:W-:Y:S05]  /*b9b0*/  @!P1 NANOSLEEP.SYNCS 0x989680 ;  /* 0x009896800000995d */ /* 0x008fea0003900000 */
[----:B------:R-:W3:Y:S02]  /*b9c0*/  @!P1 SYNCS.PHASECHK.TRANS64 P1, [R15+URZ+0x26840], R18 ;  /* 0x026840120f0095a7 */ /* 0x000ee4000802007f */
[----:B---3--:R-:W-:Y:S05]  /*b9d0*/  @!P1 BRA `(.L_x_5056) ;  /* 0xfffffffc00f09947 */ /* 0x008fea000383ffff */
[----:B------:R-:W-:Y:S05]  /*b9e0*/  BRA `(.L_x_5090) ;  /* 0xffffffe000bc7947 */ /* 0x000fea000383ffff */
.L_x_5058:
[----:B-1----:R1:W3:Y:S02]  /*b9f0*/  SYNCS.PHASECHK.TRANS64.TRYWAIT P1, [R15+URZ+0x26828], R18 ;  /* 0x026828120f0075a7 */ /* 0x0022e4000802017f */
[----:B---3--:R-:W-:Y:S05]  /*ba00*/  @!P1 NANOSLEEP.SYNCS 0x989680 ;  /* 0x009896800000995d */ /* 0x008fea0003900000 */
[----:B------:R-:W3:Y:S02]  /*ba10*/  @!P1 SYNCS.PHASECHK.TRANS64 P1, [R15+URZ+0x26828], R18 ;  /* 0x026828120f0095a7 */ /* 0x000ee4000802007f */
[----:B---3--:R-:W-:Y:S05]  /*ba20*/  @!P1 BRA `(.L_x_5058) ;  /* 0xfffffffc00f09947 */ /* 0x008fea000383ffff */
[----:B------:R-:W-:Y:S05]  /*ba30*/  BRA `(.L_x_5091) ;  /* 0xffffffe400787947 */ /* 0x000fea000383ffff */
.L_x_5060:
[----:B---3--:R3:W4:Y:S02]  /*ba40*/  SYNCS.PHASECHK.TRANS64.TRYWAIT P1, [R15+URZ+0x26848], R18 ;  /* 0x026848120f0075a7 */ /* 0x008724000802017f */
[----:B----4-:R-:W-:Y:S05]  /*ba50*/  @!P1 NANOSLEEP.SYNCS 0x989680 ;  /* 0x009896800000995d */ /* 0x010fea0003900000 */
[----:B------:R-:W4:Y:S02]  /*ba60*/  @!P1 SYNCS.PHASECHK.TRANS64 P1, [R15+URZ+0x26848], R18 ;  /* 0x026848120f0095a7 */ /* 0x000f24000802007f */
[----:B----4-:R-:W-:Y:S05]  /*ba70*/  @!P1 BRA `(.L_x_5060) ;  /* 0xfffffffc00f09947 */ /* 0x010fea000383ffff */
[----:B------:R-:W-:Y:S05]  /*ba80*/  BRA `(.L_x_5092) ;  /* 0xffffffe800347947 */ /* 0x000fea000383ffff */
.L_x_5062:
[----:B------:R-:W-:-:S07]  /*ba90*/  SHF.L.U32 R4, R10, 0x1f, RZ ;  /* 0x0000001f0a047819 */ /* 0x000fce00000006ff */
.L_x_5093:
[----:B----4-:R4:W1:Y:S02]  /*baa0*/  SYNCS.PHASECHK.TRANS64.TRYWAIT P1, [R15+URZ+0x26820], R4 ;  /* 0x026820040f0075a7 */ /* 0x010864000802017f */
[----:B-1----:R-:W-:Y:S05]  /*bab0*/  @!P1 NANOSLEEP.SYNCS 0x989680 ;  /* 0x009896800000995d */ /* 0x002fea0003900000 */
[----:B------:R-:W1:Y:S02]  /*bac0*/  @!P1 SYNCS.PHASECHK.TRANS64 P1, [R15+URZ+0x26820], R4 ;  /* 0x026820040f0095a7 */ /* 0x000e64000802007f */
[----:B-1----:R-:W-:Y:S05]  /*bad0*/  @!P1 BRA `(.L_x_5093) ;  /* 0xfffffffc00f09947 */ /* 0x002fea000383ffff */
[----:B------:R-:W-:Y:S05]  /*bae0*/  BRA `(.L_x_5094) ;  /* 0xffffffe800d47947 */ /* 0x000fea000383ffff */
.L_x_5065:
[----:B----4-:R4:W1:Y:S02]  /*baf0*/  SYNCS.PHASECHK.TRANS64.TRYWAIT P1, [R15+URZ+0x26840], R12 ;  /* 0x0268400c0f0075a7 */ /* 0x010864000802017f */
[----:B-1----:R-:W-:Y:S05]  /*bb00*/  @!P1 NANOSLEEP.SYNCS 0x989680 ;  /* 0x009896800000995d */ /* 0x002fea0003900000 */
[----:B------:R-:W1:Y:S02]  /*bb10*/  @!P1 SYNCS.PHASECHK.TRANS64 P1, [R15+URZ+0x26840], R12 ;  /* 0x0268400c0f0095a7 */ /* 0x000e64000802007f */
[----:B-1----:R-:W-:Y:S05]  /*bb20*/  @!P1 BRA `(.L_x_5065) ;  /* 0xfffffffc00f09947 */ /* 0x002fea000383ffff */
[----:B------:R-:W-:Y:S05]  /*bb30*/  BRA `(.L_x_5095) ;  /* 0xffffffec00ac7947 */ /* 0x000fea000383ffff */
.L_x_5067:
[----:B-1----:R1:W2:Y:S02]  /*bb40*/  SYNCS.PHASECHK.TRANS64.TRYWAIT P1, [R15+URZ+0x26828], R12 ;  /* 0x0268280c0f0075a7 */ /* 0x0022a4000802017f */
[----:B--2---:R-:W-:Y:S05]  /*bb50*/  @!P1 NANOSLEEP.SYNCS 0x989680 ;  /* 0x009896800000995d */ /* 0x004fea0003900000 */
[----:B------:R-:W2:Y:S02]  /*bb60*/  @!P1 SYNCS.PHASECHK.TRANS64 P1, [R15+URZ+0x26828], R12 ;  /* 0x0268280c0f0095a7 */ /* 0x000ea4000802007f */
[----:B--2---:R-:W-:Y:S05]  /*bb70*/  @!P1 BRA `(.L_x_5067) ;  /* 0xfffffffc00f09947 */ /* 0x004fea000383ffff */
[----:B------:R-:W-:Y:S05]  /*bb80*/  BRA `(.L_x_5096) ;  /* 0xfffffff0005c7947 */ /* 0x000fea000383ffff */
.L_x_5069:
[----:B------:R1:W1:Y:S02]  /*bb90*/  SYNCS.PHASECHK.TRANS64.TRYWAIT P0, [R3+URZ+0x26840], R0 ;  /* 0x02684000030075a7 */ /* 0x000264000800017f */
[----:B-1----:R-:W-:Y:S05]  /*bba0*/  @!P0 NANOSLEEP.SYNCS 0x989680 ;  /* 0x009896800000895d */ /* 0x002fea0003900000 */
[----:B------:R-:W1:Y:S02]  /*bbb0*/  @!P0 SYNCS.PHASECHK.TRANS64 P0, [R3+URZ+0x26840], R0 ;  /* 0x02684000030085a7 */ /* 0x000e64000800007f */
[----:B-1----:R-:W-:Y:S05]  /*bbc0*/  @!P0 BRA `(.L_x_5069) ;  /* 0xfffffffc00f08947 */ /* 0x002fea000383ffff */
[----:B------:R-:W-:Y:S05]  /*bbd0*/  BRA `(.L_x_5097) ;  /* 0xfffffff400287947 */ /* 0x000fea000383ffff */
.L_x_5071:
[----:B------:R-:W-:Y:S01]  /*bbe0*/  BSSY B0, `(.L_x_5098) ;  /* 0x0000006000007945 */ /* 0x000fe20003800000 */
[----:B------:R-:W-:-:S07]  /*bbf0*/  IMAD.MOV.U32 R15, RZ, RZ, -0x1 ;  /* 0xffffffffff0f7424 */ /* 0x000fce00078e00ff */
[----:B---3--:R-:W-:Y:S05]  /*bc00*/  WARPSYNC.COLLECTIVE R15, `(.L_x_5099) ;  /* 0x000000000f0c7348 */ /* 0x008fea0003c00000 */
[----:B------:R-:W-:Y:S02]  /*bc10*/  ELECT P6, UR62, PT ;  /* 0x00000000003e782f */ /* 0x000fe400038c0000 */
[----:B------:R-:W-:Y:S01]  /*bc20*/  MOV R14, UR62 ;  /* 0x0000003e000e7c02 */ /* 0x000fe20008000f00 */
[----:B---3--:R-:W-:Y:S10]  /*bc30*/  ENDCOLLECTIVE ;  /* 0x000000000000791b */ /* 0x008ff40003800000 */
.L_x_5099:
[----:B------:R-:W-:Y:S05]  /*bc40*/  BSYNC B0 ;  /* 0x0000000000007941 */ /* 0x000fea0003800000 */
.L_x_5098:
[----:B------:R-:W-:Y:S05]  /*bc50*/  BRA `(.L_x_5100) ;  /* 0xfffffff400f47947 */ /* 0x000fea000383ffff */
.L_x_5073:
[----:B-1----:R1:W2:Y:S02]  /*bc60*/  SYNCS.PHASECHK.TRANS64.TRYWAIT P0, [R7+URZ], R4 ;  /* 0x00000004070075a7 */ /* 0x0022a4000800017f */
[----:B--2---:R-:W-:Y:S05]  /*bc70*/  @!P0 NANOSLEEP.SYNCS 0x989680 ;  /* 0x009896800000895d */ /* 0x004fea0003900000 */
[----:B------:R-:W2:Y:S02]  /*bc80*/  @!P0 SYNCS.PHASECHK.TRANS64 P0, [R7+URZ], R4 ;  /* 0x00000004070085a7 */ /* 0x000ea4000800007f */
[----:B--2---:R-:W-:Y:S05]  /*bc90*/  @!P0 BRA `(.L_x_5073) ;  /* 0xfffffffc00f08947 */ /* 0x004fea000383ffff */
[----:B------:R-:W-:Y:S05]  /*bca0*/  BRA `(.L_x_5101) ;  /* 0xfffffff800347947 */ /* 0x000fea000383ffff */
.L_x_5074:
[----:B--2---:R2:W4:Y:S02]  /*bcb0*/  SYNCS.PHASECHK.TRANS64.TRYWAIT P0, [R3+URZ], R2 ;  /* 0x00000002030075a7 */ /* 0x004524000800017f */
[----:B----4-:R-:W-:Y:S05]  /*bcc0*/  @!P0 NANOSLEEP.SYNCS 0x989680 ;  /* 0x009896800000895d */ /* 0x010fea0003900000 */
[----:B------:R-:W4:Y:S02]  /*bcd0*/  @!P0 SYNCS.PHASECHK.TRANS64 P0, [R3+URZ], R2 ;  /* 0x00000002030085a7 */ /* 0x000f24000800007f */
[----:B----4-:R-:W-:Y:S05]  /*bce0*/  @!P0 BRA `(.L_x_5074) ;  /* 0xfffffffc00f08947 */ /* 0x010fea000383ffff */
[----:B------:R-:W-:Y:S05]  /*bcf0*/  BRA `(.L_x_5102) ;  /* 0xfffffff800287947 */ /* 0x000fea000383ffff */
.L_x_5076:
[----:B--2---:R2:W4:Y:S02]  /*bd00*/  SYNCS.PHASECHK.TRANS64.TRYWAIT P0, [R5+URZ], R4 ;  /* 0x00000004050075a7 */ /* 0x004524000800017f */
[----:B----4-:R-:W-:Y:S05]  /*bd10*/  @!P0 NANOSLEEP.SYNCS 0x989680 ;  /* 0x009896800000895d */ /* 0x010fea0003900000 */
[----:B------:R-:W4:Y:S02]  /*bd20*/  @!P0 SYNCS.PHASECHK.TRANS64 P0, [R5+URZ], R4 ;  /* 0x00000004050085a7 */ /* 0x000f24000800007f */
[----:B----4-:R-:W-:Y:S05]  /*bd30*/  @!P0 BRA `(.L_x_5076) ;  /* 0xfffffffc00f08947 */ /* 0x010fea000383ffff */
[----:B------:R-:W-:Y:S05]  /*bd40*/  BRA `(.L_x_5103) ;  /* 0xfffffff8002c7947 */ /* 0x000fea000383ffff */
.L_x_5104:
        /* <DEDUP_REMOVED lines=11> */
.L_x_6588:


//--------------------- .text._ZN7cutlass13device_kernelIN5flash11enable_sm90INS1_16FlashAttnBwdSm90INS1_25CollectiveMainloopBwdSm90ILi2ELi2ELi2EN4cute5tupleIJNS5_1CILi1EEES8_S8_EEENS6_IJNS7_ILi64EEENS7_ILi128EEENS7_ILi96EEEEEENS_10bfloat16_tEfNS_4arch4Sm90ELb0ELb1ELb0ELb1ELb0ELb1ELb0ELb0ELi2ELi1ELi2ELi1ELb1EEENS1_24CollectiveEpilogueBwdGQAISD_fSG_Li256ELb1ELb0EEENS1_19SingleTileSchedulerILb1ELb0ELb0ELi128EEEEEEEEEvNT_6ParamsE --------------------------
	.section	.text._ZN7cutlass13device_kernelIN5flash11enable_sm90INS1_16FlashAttnBwdSm90INS1_25CollectiveMainloopBwdSm90ILi2ELi2ELi2EN4cute5tupleIJNS5_1CILi1EEES8_S8_EEENS6_IJNS7_ILi64EEENS7_ILi128EEENS7_ILi96EEEEEENS_10bfloat16_tEfNS_4arch4Sm90ELb0ELb1ELb0ELb1ELb0ELb1ELb0ELb0ELi2ELi1ELi2ELi1ELb1EEENS1_24CollectiveEpilogueBwdGQAISD_fSG_Li256ELb1ELb0EEENS1_19SingleTileSchedulerILb1ELb0ELb0ELi128EEEEEEEEEvNT_6ParamsE,"ax",@progbits
	.align	128
.text._ZN7cutlass13device_kernelIN5flash11enable_sm90INS1_16FlashAttnBwdSm90INS1_25CollectiveMainloopBwdSm90ILi2ELi2ELi2EN4cute5tupleIJNS5_1CILi1EEES8_S8_EEENS6_IJNS7_ILi64EEENS7_ILi128EEENS7_ILi96EEEEEENS_10bfloat16_tEfNS_4arch4Sm90ELb0ELb1ELb0ELb1ELb0ELb1ELb0ELb0ELi2ELi1ELi2ELi1ELb1EEENS1_24CollectiveEpilogueBwdGQAISD_fSG_Li256ELb1ELb0EEENS1_19SingleTileSchedulerILb1ELb0ELb0ELi128EEEEEEEEEvNT_6ParamsE:
        .type           _ZN7cutlass13device_kernelIN5flash11enable_sm90INS1_16FlashAttnBwdSm90INS1_25CollectiveMainloopBwdSm90ILi2ELi2ELi2EN4cute5tupleIJNS5_1CILi1EEES8_S8_EEENS6_IJNS7_ILi64EEENS7_ILi128EEENS7_ILi96EEEEEENS_10bfloat16_tEfNS_4arch4Sm90ELb0ELb1ELb0ELb1ELb0ELb1ELb0ELb0ELi2ELi1ELi2ELi1ELb1EEENS1_24CollectiveEpilogueBwdGQAISD_fSG_Li256ELb1ELb0EEENS1_19SingleTileSchedulerILb1ELb0ELb0ELi128EEEEEEEEEvNT_6ParamsE,@function
        .size           _ZN7cutlass13device_kernelIN5flash11enable_sm90INS1_16FlashAttnBwdSm90INS1_25CollectiveMainloopBwdSm90ILi2ELi2ELi2EN4cute5tupleIJNS5_1CILi1EEES8_S8_EEENS6_IJNS7_ILi64EEENS7_ILi128EEENS7_ILi96EEEEEENS_10bfloat16_tEfNS_4arch4Sm90ELb0ELb1ELb0ELb1ELb0ELb1ELb0ELb0ELi2ELi1ELi2ELi1ELb1EEENS1_24CollectiveEpilogueBwdGQAISD_fSG_Li256ELb1ELb0EEENS1_19SingleTileSchedulerILb1ELb0ELb0ELi128EEEEEEEEEvNT_6ParamsE,(.L_x_6589 - _ZN7cutlass13device_kernelIN5flash11enable_sm90INS1_16FlashAttnBwdSm90INS1_25CollectiveMainloopBwdSm90ILi2ELi2ELi2EN4cute5tupleIJNS5_1CILi1EEES8_S8_EEENS6_IJNS7_ILi64EEENS7_ILi128EEENS7_ILi96EEEEEENS_10bfloat16_tEfNS_4arch4Sm90ELb0ELb1ELb0ELb1ELb0ELb1ELb0ELb0ELi2ELi1ELi2ELi1ELb1EEENS1_24CollectiveEpilogueBwdGQAISD_fSG_Li256ELb1ELb0EEENS1_19SingleTileSchedulerILb1ELb0ELb0ELi128EEEEEEEEEvNT_6ParamsE)
        .other          _ZN7cutlass13device_kernelIN5flash11enable_sm90INS1_16FlashAttnBwdSm90INS1_25CollectiveMainloopBwdSm90ILi2ELi2ELi2EN4cute5tupleIJNS5_1CILi1EEES8_S8_EEENS6_IJNS7_ILi64EEENS7_ILi128EEENS7_ILi96EEEEEENS_10bfloat16_tEfNS_4arch4Sm90ELb0ELb1ELb0ELb1ELb0ELb1ELb0ELb0ELi2ELi1ELi2ELi1ELb1EEENS1_24CollectiveEpilogueBwdGQAISD_fSG_Li256ELb1ELb0EEENS1_19SingleTileSchedulerILb1ELb0ELb0ELi128EEEEEEEEEvNT_6ParamsE,@"STO_CUDA_ENTRY STV_DEFAULT"
_ZN7cutlass13device_kernelIN5flash11enable_sm90INS1_16FlashAttnBwdSm90INS1_25CollectiveMainloopBwdSm90ILi2ELi2ELi2EN4cute5tupleIJNS5_1CILi1EEES8_S8_EEENS6_IJNS7_ILi64EEENS7_ILi128EEENS7_ILi96EEEEEENS_10bfloat16_tEfNS_4arch4Sm90ELb0ELb1ELb0ELb1ELb0ELb1ELb0ELb0ELi2ELi1ELi2ELi1ELb1EEENS1_24CollectiveEpilogueBwdGQAISD_fSG_Li256ELb1ELb0EEENS1_19SingleTileSchedulerILb1ELb0ELb0ELi128EEEEEEEEEvNT_6ParamsE:
        /* <DEDUP_REMOVED lines=24> */
.L_x_5106:
[----:B------:R-:W-:Y:S05]  /*0180*/  BSYNC B0 ;  /* 0x0000000000007941 */ /* 0x000fea0003800000 */
.L_x_5105:
        /* <DEDUP_REMOVED lines=37> */
.L_x_5107:
        /* <DEDUP_REMOVED lines=22> */
.L_x_5108:
[----:B------:R-:W-:Y:S01]  /*0540*/  PLOP3.LUT P0, PT, PT, PT, UP0, 0x80, 0x0 ;  /* 0x000000000000781c */ /* 0x000fe20003f0f008 */
[----:B------:R-:W-:Y:S01]  /*0550*/  NOP ;  /* 0x0000000000007918 */ /* 0x000fe20000000000 */
[----:B------:R-:W-:Y:S01]  /*0560*/  ULDC.64 UR46, c[0x0][0x208] ;  /* 0x00008200002e7ab9 */ /* 0x000fe20000000a00 */
[----:B------:R-:W-:Y:S01]  /*0570*/  BSSY B6, `(.L_x_5109) ;  /* 0x00008f4000067945 */ /* 0x000fe20003800000 */
[----:B-12-4-:R-:W-:Y:S09]  /*0580*/  BAR.SYNC.DEFER_BLOCKING 0x0 ;  /* 0x0000000000007b1d */ /* 0x016ff20000010000 */
[----:B------:R-:W-:Y:S05]  /*0590*/  @!P0 BRA `(.L_x_5110) ;  /* 0x0000004c00a08947 */ /* 0x000fea0003800000 */
.L_x_5111:
        /* <DEDUP_REMOVED lines=22> */
.L_x_5112:
        /* <DEDUP_REMOVED lines=14> */
.L_x_5114:
[----:B------:R-:W-:-:S05]  /*07e0*/  ULDC UR4, c[0x0][0x8c4] ;  /* 0x0002310000047ab9 */ /* 0x000fca0000000800 */
.L_x_5113:
        /* <DEDUP_REMOVED lines=19> */
.L_x_5116:
        /* <DEDUP_REMOVED lines=14> */
.L_x_5117:
        /* <DEDUP_REMOVED lines=11> */
.L_x_5118:
        /* <DEDUP_REMOVED lines=13> */
.L_x_5119:
        /* <DEDUP_REMOVED lines=66> */
.L_x_5120:
        /* <DEDUP_REMOVED lines=28> */
.L_x_5123:
        /* <DEDUP_REMOVED lines=15> */
.L_x_5122:
        /* <DEDUP_REMOVED lines=22> */
.L_x_5125:
        /* <DEDUP_REMOVED lines=15> */
.L_x_5124:
[----:B------:R-:W-:Y:S01]  /*14a0*/  SHF.R.S32.HI R25, RZ, 0x1f, R22 ;  /* 0x0000001fff197819 */ /* 0x000fe20000011416 */
[----:B------:R-:W-:-:S03]  /*14b0*/  UMOV UR4, 0xffffffff ;  /* 0xffffffff00047882 */ /* 0x000fc60000000000 */
[----:B------:R-:W-:-:S04]  /*14c0*/  LEA.HI R0, R25, R22, RZ, 0x7 ;  /* 0x0000001619007211 */ /* 0x000fc800078f38ff */
[----:B------:R-:W-:Y:S01]  /*14d0*/  SHF.R.S32.HI R16, RZ, 0x7, R0 ;  /* 0x00000007ff107819 */ /* 0x000fe20000011400 */
[----:B------:R-:W-:Y:S06]  /*14e0*/  BRA.DIV UR4, `(.L_x_5126) ;  /* 0x0000007e04f87947 */ /* 0x000fec000b800000 */
[----:B------:R1:W2:Y:S02]  /*14f0*/  SHFL.IDX PT, R14, R16, RZ, 0x1f ;  /* 0x00001fff100e7589 */ /* 0x0002a400000e0000 */
.L_x_5210:
        /* <DEDUP_REMOVED lines=15> */
.L_x_5127:
        /* <DEDUP_REMOVED lines=19> */
.L_x_5129:
        /* <DEDUP_REMOVED lines=122> */
.L_x_5140:
[----:B------:R-:W-:-:S06]  /*1ec0*/  UISETP.NE.AND UP0, UPT, UR9, 0x3, UPT ;  /* 0x000000030900788c */ /* 0x000fcc000bf05270 */
[----:B------:R-:W-:-:S13]  /*1ed0*/  PLOP3.LUT P6, PT, PT, PT, UP0, 0x80, 0x0 ;  /* 0x000000000000781c */ /* 0x000fda0003fcf008 */
[----:B-1----:R-:W-:Y:S05]  /*1ee0*/  @!P6 BRA `(.L_x_5130) ;  /* 0x000000000004e947 */ /* 0x002fea0003800000 */
[----:B------:R-:W-:Y:S01]  /*1ef0*/  BPT.TRAP 0x1 ;  /* 0x000000040000795c */ /* 0x000fe20000300000 */
.L_x_5130:
[----:B------:R-:W-:Y:S01]  /*1f00*/  R2UR UR7, R18 ;  /* 0x00000000120772ca */ /* 0x000fe200000e0000 */
[----:B------:R-:W-:-:S05]  /*1f10*/  IMAD.U32 R16, RZ, RZ, UR4 ;  /* 0x00000004ff107e24 */ /* 0x000fca000f8e00ff */
[----:B------:R-:W-:-:S07]  /*1f20*/  SHF.L.U32 R16, R16, 0x1f, RZ ;  /* 0x0000001f10107819 */ /* 0x000fce00000006ff */
[----:B------:R-:W-:-:S09]  /*1f30*/  ULEA UR7, UR5, UR7, 0x3 ;  /* 0x0000000705077291 */ /* 0x000fd2000f8e183f */
[----:B------:R1:W2:Y:S01]  /*1f40*/  SYNCS.PHASECHK.TRANS64.TRYWAIT P0, [UR7+0x26810], R16 ;  /* 0x02681010ff0075a7 */ /* 0x0002a20008000147 */
[----:B------:R-:W-:Y:S05]  /*1f50*/  @!P6 BRA `(.L_x_5131) ;  /* 0x000000000004e947 */ /* 0x000fea0003800000 */
[----:B------:R-:W-:Y:S01]  /*1f60*/  BPT.TRAP 0x1 ;  /* 0x000000040000795c */ /* 0x000fe20000300000 */
.L_x_5131:
[----:B--2---:R-:W-:Y:S05]  /*1f70*/  @P0 BRA `(.L_x_5132) ;  /* 0x0000000000080947 */ /* 0x004fea0003800000 */
[----:B------:R-:W2:Y:S02]  /*1f80*/  SYNCS.PHASECHK.TRANS64.TRYWAIT P0, [UR7+0x26810], R16 ;  /* 0x02681010ff0075a7 */ /* 0x000ea40008000147 */
[----:B--2---:R-:W-:Y:S05]  /*1f90*/  @!P0 BRA `(.L_x_5133) ;  /* 0x0000007400808947 */ /* 0x004fea0003800000 */
.L_x_5132:
        /* <DEDUP_REMOVED lines=66> */
.L_x_5134:
[----:B------:R1:W1:Y:S01]  /*23c0*/  SYNCS.PHASECHK.TRANS64.TRYWAIT P0, [UR7+0x26830], R16 ;  /* 0x02683010ff0075a7 */ /* 0x0002620008000147 */
[----:B------:R-:W-:Y:S05]  /*23d0*/  @!P6 BRA `(.L_x_5135) ;  /* 0x000000000004e947 */ /* 0x000fea0003800000 */
[----:B------:R-:W-:Y:S01]  /*23e0*/  BPT.TRAP 0x1 ;  /* 0x000000040000795c */ /* 0x000fe20000300000 */
.L_x_5135:
[----:B-1----:R-:W-:Y:S05]  /*23f0*/  @P0 BRA `(.L_x_5136) ;  /* 0x0000000000080947 */ /* 0x002fea0003800000 */
[----:B------:R-:W1:Y:S02]  /*2400*/  SYNCS.PHASECHK.TRANS64.TRYWAIT P0, [UR7+0x26830], R16 ;  /* 0x02683010ff0075a7 */ /* 0x000e640008000147 */
[----:B-1----:R-:W-:Y:S05]  /*2410*/  @!P0 BRA `(.L_x_5137) ;  /* 0x0000007000788947 */ /* 0x002fea0003800000 */
.L_x_5136:
        /* <DEDUP_REMOVED lines=16> */
[----:B-1----:R-:W-:Y:S01]  /*2520*/  IMAD.IADD R217, R212, 0x1, -R218 ;  /* 0x00000001d4d97824 */ /* 0x002fe200078e0ada */
[--C-:B------:R-:W-:Y:S02]  /*2530*/  IADD3 R216, RZ, -R218, -R213.reuse ;  /* 0x800000daffd87210 */ /* 0x100fe40007ffe8d5 */
[----:B------:R-:W-:Y:S01]  /*2540*/  UIMAD UR11, UR5, 0x300, UR11 ;  /* 0x00000300050b78a4 */ /* 0x000fe2000f8e020b */
[----:B------:R-:W-:Y:S01]  /*2550*/  IADD3 R213, -R218, 0x8, -R213 ;  /* 0x00000008dad57810 */ /* 0x000fe20007ffe9d5 */
        /* <DEDUP_REMOVED lines=50> */
[----:B------:R-:W-:Y:S01]  /*2880*/  MUFU.EX2 R16, R16 ;  /* 0x0000001000107308 */ /* 0x000fe20000000800 */
        /* <DEDUP_REMOVED lines=9> */
[----:B------:R-:W-:Y:S02]  /*2920*/  IADD3 R156, R212, 0x8, -R218 ;  /* 0x00000008d49c7810 */ /* 0x000fe40007ffe8da */
[----:B------:R-:W-:Y:S01]  /*2930*/  ISETP.GT.OR P0, PT, R216, 0x29, !P1 ;  /* 0x00000029d800780c */ /* 0x000fe20004f04670 */
[----:B------:R-:W-:Y:S01]  /*2940*/  FFMA.FTZ R168, R157, UR6, -R6 ;  /* 0x000000069da87c23 */ /* 0x000fe20008010806 */
[----:B------:R-:W-:Y:S01]  /*2950*/  ISETP.GE.AND P1, PT, R217, 0x30, PT ;  /* 0x00000030d900780c */ /* 0x000fe20003f26270 */
[----:B------:R-:W-:Y:S01]  /*2960*/  MUFU.EX2 R160, R160 ;  /* 0x000000a000a07308 */ /* 0x000fe20000000800 */
[----:B------:R-:W-:Y:S02]  /*2970*/  SEL R156, R156, 0x40, !P2 ;  /* 0x000000409c9c7807 */ /* 0x000fe40005000000 */
[----:B------:R-:W-:Y:S01]  /*2980*/  FSEL R172, R173, -INF , !P0 ;  /* 0xff800000adac7808 */ /* 0x000fe20004000000 */
[----:B------:R-:W-:Y:S02]  /*2990*/  WARPGROUP.DEPBAR.LE gsb0, 0x0 ;  /* 0x00008000000079c5 */ /* 0x000fe40000010000 */
[----:B------:R-:W-:Y:S01]  /*29a0*/  WARPGROUP.ARRIVE ;  /* 0x00000000000079c5 */ /* 0x000fe20000000000 */
[----:B------:R-:W-:Y:S01]  /*29b0*/  ISETP.GT.OR P0, PT, R216, 0x30, !P1 ;  /* 0x00000030d800780c */ /* 0x000fe20004f04670 */
[----:B------:R-:W-:Y:S01]  /*29c0*/  FFMA.FTZ R173, R172, UR6, -R7 ;  /* 0x00000006acad7c23 */ /* 0x000fe20008010807 */
[----:B------:R-:W-:Y:S01]  /*29d0*/  SEL R212, R213, 0x40, P3 ;  /* 0x00000040d5d47807 */ /* 0x000fe20001800000 */
[----:B------:R-:W-:Y:S01]  /*29e0*/  MUFU.EX2 R168, R168 ;  /* 0x000000a800a87308 */ /* 0x000fe20000000800 */
        /* <DEDUP_REMOVED lines=9> */
[----:B------:R-:W-:Y:S01]  /*2a80*/  MUFU.EX2 R173, R173 ;  /* 0x000000ad00ad7308 */ /* 0x000fe20000000800 */
[----:B------:R-:W-:Y:S02]  /*2a90*/  ISETP.GT.OR P0, PT, R212, 0x1, !P1 ;  /* 0x00000001d400780c */ /* 0x000fe40004f04670 */
[----:B------:R-:W-:Y:S01]  /*2aa0*/  ISETP.GE.AND P1, PT, R156, 0x8, PT ;  /* 0x000000089c00780c */ /* 0x000fe20003f26270 */
[----:B------:R-:W-:Y:S01]  /*2ab0*/  FFMA.FTZ R157, R157, UR6, -R20 ;  /* 0x000000069d9d7c23 */ /* 0x000fe20008010814 */
[----:B------:R-:W-:Y:S02]  /*2ac0*/  FSEL R20, R155, -INF , !P0 ;  /* 0xff8000009b147808 */ /* 0x000fe40004000000 */
[----:B------:R-:W-:Y:S01]  /*2ad0*/  ISETP.GT.OR P0, PT, R212, 0x8, !P1 ;  /* 0x00000008d400780c */ /* 0x000fe20004f04670 */
[----:B------:R1:W-:Y:S01]  /*2ae0*/  MUFU.EX2 R176, R157 ;  /* 0x0000009d00b07308 */ /* 0x0003e20000000800 */
[----:B------:R-:W-:Y:S01]  /*2af0*/  ISETP.GE.AND P1, PT, R156, 0x9, PT ;  /* 0x000000099c00780c */ /* 0x000fe20003f26270 */
[----:B------:R-:W-:Y:S01]  /*2b00*/  FFMA.FTZ R213, R20, UR6, -R21 ;  /* 0x0000000614d57c23 */ /* 0x000fe20008010815 */
[----:B------:R-:W-:-:S02]  /*2b10*/  FSEL R21, R158, -INF , !P0 ;  /* 0xff8000009e157808 */ /* 0x000fc40004000000 */
[----:B------:R-:W-:Y:S02]  /*2b20*/  ISETP.GT.OR P0, PT, R212, 0x9, !P1 ;  /* 0x00000009d400780c */ /* 0x000fe40004f04670 */
[C---:B------:R-:W-:Y:S01]  /*2b30*/  ISETP.GE.AND P3, PT, R156.reuse, 0x11, PT ;  /* 0x000000119c00780c */ /* 0x040fe20003f66270 */
[----:B------:R-:W-:Y:S01]  /*2b40*/  FFMA.FTZ R210, R21, UR6, -R210 ;  /* 0x0000000615d27c23 */ /* 0x000fe200080108d2 */
[----:B------:R-:W-:Y:S01]  /*2b50*/  ISETP.GE.AND P2, PT, R156, 0x10, PT ;  /* 0x000000109c00780c */ /* 0x000fe20003f46270 */
[----:B------:R-:W-:Y:S01]  /*2b60*/  MUFU.EX2 R213, R213 ;  /* 0x000000d500d57308 */ /* 0x000fe20000000800 */
[----:B------:R-:W-:Y:S02]  /*2b70*/  FSEL R20, R159, -INF , !P0 ;  /* 0xff8000009f147808 */ /* 0x000fe40004000000 */
[C---:B------:R-:W-:Y:S02]  /*2b80*/  ISETP.GT.OR P0, PT, R212.reuse, 0x11, !P3 ;  /* 0x00000011d400780c */ /* 0x040fe40005f04670 */
[----:B------:R-:W-:Y:S01]  /*2b90*/  ISETP.GT.OR P1, PT, R212, 0x10, !P2 ;  /* 0x00000010d400780c */ /* 0x000fe20005724670 */
[----:B------:R-:W-:Y:S01]  /*2ba0*/  FFMA.FTZ R211, R20, UR6, -R211 ;  /* 0x0000000614d37c23 */ /* 0x000fe200080108d3 */
[----:B------:R-:W-:Y:S01]  /*2bb0*/  ISETP.GE.AND P2, PT, R156, 0x19, PT ;  /* 0x000000199c00780c */ /* 0x000fe20003f46270 */
[----:B------:R-:W-:Y:S01]  /*2bc0*/  MUFU.EX2 R210, R210 ;  /* 0x000000d200d27308 */ /* 0x000fe20000000800 */
[----:B------:R-:W-:-:S02]  /*2bd0*/  FSEL R20, R163, -INF , !P0 ;  /* 0xff800000a3147808 */ /* 0x000fc40004000000 */
[----:B------:R-:W-:Y:S02]  /*2be0*/  ISETP.GE.AND P3, PT, R156, 0x20, PT ;  /* 0x000000209c00780c */ /* 0x000fe40003f66270 */
[----:B------:R-:W-:Y:S01]  /*2bf0*/  ISETP.GT.OR P2, PT, R212, 0x19, !P2 ;  /* 0x00000019d400780c */ /* 0x000fe20005744670 */
[----:B------:R-:W-:Y:S01]  /*2c00*/  FFMA.FTZ R209, R20, UR6, -R209 ;  /* 0x0000000614d17c23 */ /* 0x000fe200080108d1 */
[----:B------:R-:W-:Y:S01]  /*2c10*/  ISETP.GE.AND P0, PT, R156, 0x18, PT ;  /* 0x000000189c00780c */ /* 0x000fe20003f06270 */
[----:B------:R3:W-:Y:S01]  /*2c20*/  MUFU.EX2 R163, R211 ;  /* 0x000000d300a37308 */ /* 0x0007e20000000800 */
[----:B------:R-:W-:Y:S02]  /*2c30*/  FSEL R21, R162, -INF , !P1 ;  /* 0xff800000a2157808 */ /* 0x000fe40004800000 */
[C---:B------:R-:W-:Y:S02]  /*2c40*/  ISETP.GT.OR P3, PT, R212.reuse, 0x20, !P3 ;  /* 0x00000020d400780c */ /* 0x040fe40005f64670 */
[----:B------:R-:W-:Y:S01]  /*2c50*/  ISETP.GE.AND P1, PT, R217, 0x31, PT ;  /* 0x00000031d900780c */ /* 0x000fe20003f26270 */
[----:B------:R-:W-:Y:S01]  /*2c60*/  FFMA.FTZ R162, R21, UR6, -R208 ;  /* 0x0000000615a27c23 */ /* 0x000fe200080108d0 */
[----:B------:R-:W-:Y:S01]  /*2c70*/  FSEL R20, R167, -INF , !P2 ;  /* 0xff800000a7147808 */ /* 0x000fe20005000000 */
[----:B------:R-:W-:Y:S01]  /*2c80*/  MUFU.EX2 R165, R165 ;  /* 0x000000a500a57308 */ /* 0x000fe20000000800 */
[----:B------:R-:W-:-:S02]  /*2c90*/  ISETP.GT.OR P0, PT, R212, 0x18, !P0 ;  /* 0x00000018d400780c */ /* 0x000fc40004704670 */
[----:B------:R-:W-:Y:S01]  /*2ca0*/  ISETP.GE.AND P2, PT, R156, 0x21, PT ;  /* 0x000000219c00780c */ /* 0x000fe20003f46270 */
[----:B-1----:R-:W-:Y:S01]  /*2cb0*/  FFMA.FTZ R157, R20, UR6, -R15 ;  /* 0x00000006149d7c23 */ /* 0x002fe2000801080f */
[----:B------:R-:W-:Y:S02]  /*2cc0*/  FSEL R155, R170, -INF , !P3 ;  /* 0xff800000aa9b7808 */ /* 0x000fe40005800000 */
[----:B------:R-:W-:Y:S01]  /*2cd0*/  ISETP.GT.OR P3, PT, R216, 0x31, !P1 ;  /* 0x00000031d800780c */ /* 0x000fe20004f64670 */
[----:B------:R1:W-:Y:S01]  /*2ce0*/  MUFU.EX2 R167, R209 ;  /* 0x000000d100a77308 */ /* 0x0003e20000000800 */
[C---:B------:R-:W-:Y:S01]  /*2cf0*/  ISETP.GE.AND P1, PT, R156.reuse, 0x28, PT ;  /* 0x000000289c00780c */ /* 0x040fe20003f26270 */
[----:B------:R-:W-:Y:S01]  /*2d00*/  FFMA.FTZ R170, R155, UR6, -R8 ;  /* 0x000000069baa7c23 */ /* 0x000fe20008010808 */
[----:B------:R-:W-:Y:S02]  /*2d10*/  ISETP.GE.AND P5, PT, R156, 0x29, PT ;  /* 0x000000299c00780c */ /* 0x000fe40003fa6270 */
[----:B------:R-:W-:-:S02]  /*2d20*/  FSEL R21, R166, -INF , !P0 ;  /* 0xff800000a6157808 */ /* 0x000fc40004000000 */
[C---:B------:R-:W-:Y:S01]  /*2d30*/  ISETP.GT.OR P2, PT, R212.reuse, 0x21, !P2 ;  /* 0x00000021d400780c */ /* 0x040fe20005744670 */
[----:B------:R-:W4:Y:S01]  /*2d40*/  MUFU.EX2 R170, R170 ;  /* 0x000000aa00aa7308 */ /* 0x000f220000000800 */
[C---:B------:R-:W-:Y:S01]  /*2d50*/  ISETP.GT.OR P1, PT, R212.reuse, 0x28, !P1 ;  /* 0x00000028d400780c */ /* 0x040fe20004f24670 */
[----:B------:R-:W-:Y:S01]  /*2d60*/  FFMA.FTZ R166, R21, UR6, -R14 ;  /* 0x0000000615a67c23 */ /* 0x000fe2000801080e */
[----:B------:R-:W-:Y:S02]  /*2d70*/  ISETP.GT.OR P5, PT, R212, 0x29, !P5 ;  /* 0x00000029d400780c */ /* 0x000fe40006fa4670 */
[----:B------:R-:W-:Y:S02]  /*2d80*/  FSEL R8, R171, -INF , !P2 ;  /* 0xff800000ab087808 */ /* 0x000fe40005000000 */
[----:B------:R-:W-:Y:S01]  /*2d90*/  FSEL R218, R177, -INF , !P3 ;  /* 0xff800000b1da7808 */ /* 0x000fe20005800000 */
[----:B------:R-:W-:Y:S01]  /*2da0*/  MUFU.EX2 R162, R162 ;  /* 0x000000a200a27308 */ /* 0x000fe20000000800 */
[----:B------:R-:W-:Y:S01]  /*2db0*/  FSEL R159, R174, -INF , !P1 ;  /* 0xff800000ae9f7808 */ /* 0x000fe20004800000 */
[----:B------:R-:W-:Y:S01]  /*2dc0*/  FFMA.FTZ R171, R8, UR6, -R9 ;  /* 0x0000000608ab7c23 */ /* 0x000fe20008010809 */
[----:B------:R-:W-:-:S02]  /*2dd0*/  WARPGROUP.DEPBAR.LE gsb0, 0x0 ;  /* 0x00008000000079c5 */ /* 0x000fc40000010000 */
[----:B------:R-:W-:Y:S01]  /*2de0*/  WARPGROUP.ARRIVE ;  /* 0x00000000000079c5 */ /* 0x000fe20000000000 */
[----:B------:R-:W-:Y:S01]  /*2df0*/  FSEL R158, R175, -INF , !P5 ;  /* 0xff800000af9e7808 */ /* 0x000fe20006800000 */
[----:B------:R-:W-:Y:S01]  /*2e00*/  FFMA.FTZ R208, R159, UR6, -R6 ;  /* 0x000000069fd07c23 */ /* 0x000fe20008010806 */
[----:B------:R-:W-:Y:S01]  /*2e10*/  ISETP.GE.AND P0, PT, R217, 0x39, PT ;  /* 0x00000039d900780c */ /* 0x000fe20003f06270 */
[----:B------:R5:W-:Y:S01]  /*2e20*/  MUFU.EX2 R177, R157 ;  /* 0x0000009d00b17308 */ /* 0x000be20000000800 */
[C---:B------:R-:W-:Y:S01]  /*2e30*/  ISETP.GE.AND P3, PT, R156.reuse, 0x30, PT ;  /* 0x000000309c00780c */ /* 0x040fe20003f66270 */
[----:B------:R-:W-:Y:S01]  /*2e40*/  HGMMA.64x64x16.F32.BF16 R120, R188, gdesc[UR12], R120, gsb0 ;  /* 0x00e0000cbc787df0 */ /* 0x000fe20008001878 */
[----:B------:R-:W-:Y:S01]  /*2e50*/  UIADD3 UR14, UR11, 0x102, URZ ;  /* 0x000001020b0e7890 */ /* 0x000fe2000fffe03f */
[C---:B------:R-:W-:Y:S01]  /*2e60*/  ISETP.GE.AND P2, PT, R156.reuse, 0x31, PT ;  /* 0x000000319c00780c */ /* 0x040fe20003f46270 */
[----:B------:R-:W-:Y:S01]  /*2e70*/  UMOV UR15, 0x80000020 ;  /* 0x80000020000f7882 */ /* 0x000fe20000000000 */
[----:B------:R-:W-:Y:S01]  /*2e80*/  ISETP.GE.AND P1, PT, R156, 0x38, PT ;  /* 0x000000389c00780c */ /* 0x000fe20003f26270 */
[----:B------:R-:W-:Y:S01]  /*2e90*/  FFMA.FTZ R218, R218, UR6, -R13 ;  /* 0x00000006dada7c23 */ /* 0x000fe2000801080d */
[----:B------:R-:W-:Y:S01]  /*2ea0*/  ISETP.GE.AND P5, PT, R156, 0x39, PT ;  /* 0x000000399c00780c */ /* 0x000fe20003fa6270 */
[----:B------:R-:W2:Y:S01]  /*2eb0*/  MUFU.EX2 R171, R171 ;  /* 0x000000ab00ab7308 */ /* 0x000ea20000000800 */
[----:B------:R-:W-:-:S02]  /*2ec0*/  ISETP.GT.OR P4, PT, R216, 0x38, !P4 ;  /* 0x00000038d800780c */ /* 0x000fc40006784670 */
[----:B------:R-:W-:Y:S01]  /*2ed0*/  ISETP.GT.OR P0, PT, R216, 0x39, !P0 ;  /* 0x00000039d800780c */ /* 0x000fe20004704670 */
[----:B------:R-:W-:Y:S01]  /*2ee0*/  FFMA.FTZ R216, R158, UR6, -R7 ;  /* 0x000000069ed87c23 */ /* 0x000fe20008010807 */
[C---:B------:R-:W-:Y:S02]  /*2ef0*/  ISETP.GT.OR P3, PT, R212.reuse, 0x30, !P3 ;  /* 0x00000030d400780c */ /* 0x040fe40005f64670 */
[C---:B------:R-:W-:Y:S01]  /*2f00*/  ISETP.GT.OR P2, PT, R212.reuse, 0x31, !P2 ;  /* 0x00000031d400780c */ /* 0x040fe20005744670 */
[----:B------:R-:W2:Y:S01]  /*2f10*/  MUFU.EX2 R166, R166 ;  /* 0x000000a600a67308 */ /* 0x000ea20000000800 */
[C---:B------:R-:W-:Y:S02]  /*2f20*/  ISETP.GT.OR P1, PT, R212.reuse, 0x38, !P1 ;  /* 0x00000038d400780c */ /* 0x040fe40004f24670 */
[----:B------:R-:W-:Y:S02]  /*2f30*/  ISETP.GT.OR P5, PT, R212, 0x39, !P5 ;  /* 0x00000039d400780c */ /* 0x000fe40006fa4670 */
[----:B------:R-:W-:-:S02]  /*2f40*/  FSEL R212, R181, -INF , !P0 ;  /* 0xff800000b5d47808 */ /* 0x000fc40004000000 */
[----:B------:R-:W-:Y:S01]  /*2f50*/  FSEL R181, R178, -INF , !P3 ;  /* 0xff800000b2b57808 */ /* 0x000fe20005800000 */
[----:B------:R-:W2:Y:S01]  /*2f60*/  MUFU.EX2 R164, R164 ;  /* 0x000000a400a47308 */ /* 0x000ea20000000800 */
[----:B------:R-:W-:Y:S02]  /*2f70*/  FSEL R178, R179, -INF , !P2 ;  /* 0xff800000b3b27808 */ /* 0x000fe40005000000 */
[----:B---3--:R-:W-:Y:S01]  /*2f80*/  FSEL R211, R182, -INF , !P1 ;  /* 0xff800000b6d37808 */ /* 0x008fe20004800000 */
[----:B------:R-:W-:Y:S01]  /*2f90*/  FFMA.FTZ R217, R181, UR6, -R12 ;  /* 0x00000006b5d97c23 */ /* 0x000fe2000801080c */
[----:B-1----:R-:W-:Y:S01]  /*2fa0*/  FSEL R209, R180, -INF , !P4 ;  /* 0xff800000b4d17808 */ /* 0x002fe20006000000 */
[----:B------:R-:W-:Y:S01]  /*2fb0*/  FFMA.FTZ R219, R178, UR6, -R13 ;  /* 0x00000006b2db7c23 */ /* 0x000fe2000801080d */
[----:B------:R-:W-:Y:S01]  /*2fc0*/  FSEL R182, R183, -INF , !P5 ;  /* 0xff800000b7b67808 */ /* 0x000fe20006800000 */
[--C-:B------:R-:W-:Y:S01]  /*2fd0*/  FFMA.FTZ R178, R211, UR6, -R10.reuse ;  /* 0x00000006d3b27c23 */ /* 0x100fe2000801080a */
[--C-:B------:R-:W-:Y:S01]  /*2fe0*/  FFMA.FTZ R13, R212, UR6, -R11.reuse ;  /* 0x00000006d40d7c23 */ /* 0x100fe2000801080b */
[----:B------:R-:W-:Y:S01]  /*2ff0*/  FFMA.FTZ R180, R209, UR6, -R10 ;  /* 0x00000006d1b47c23 */ /* 0x000fe2000801080a */
[----:B------:R-:W1:Y:S01]  /*3000*/  MUFU.EX2 R169, R169 ;  /* 0x000000a900a97308 */ /* 0x000e620000000800 */
[----:B------:R-:W-:-:S07]  /*3010*/  FFMA.FTZ R12, R182, UR6, -R11 ;  /* 0x00000006b60c7c23 */ /* 0x000fce000801080b */
[----:B------:R-:W3:Y:S08]  /*3020*/  MUFU.EX2 R208, R208 ;  /* 0x000000d000d07308 */ /* 0x000ef00000000800 */
[----:B------:R-:W3:Y:S08]  /*3030*/  MUFU.EX2 R179, R216 ;  /* 0x000000d800b37308 */ /* 0x000ef00000000800 */
[----:B------:R-:W3:Y:S08]  /*3040*/  MUFU.EX2 R172, R172 ;  /* 0x000000ac00ac7308 */ /* 0x000ef00000000800 */
[----:B------:R-:W-:Y:S08]  /*3050*/  MUFU.EX2 R10, R217 ;  /* 0x000000d9000a7308 */ /* 0x000ff00000000800 */
[----:B------:R-:W3:Y:S01]  /*3060*/  MUFU.EX2 R11, R218 ;  /* 0x000000da000b7308 */ /* 0x000ee20000000800 */
[----:B------:R-:W-:-:S02]  /*3070*/  WARPGROUP.DEPBAR.LE gsb0, 0x0 ;  /* 0x00008000000079c5 */ /* 0x000fc40000010000 */
[----:B------:R-:W-:-:S05]  /*3080*/  WARPGROUP.ARRIVE ;  /* 0x00000000000079c5 */ /* 0x000fca0000000000 */
[----:B------:R-:W-:Y:S01]  /*3090*/  MUFU.EX2 R180, R180 ;  /* 0x000000b400b47308 */ /* 0x000fe20000000800 */
[----:B------:R-:W-:Y:S01]  /*30a0*/  HGMMA.64x64x16.F32.BF16 R120, R200, gdesc[UR12], R120, gsb0 ;  /* 0x00e0000cc8787df0 */ /* 0x000fe20008001878 */
[----:B------:R-:W-:Y:S01]  /*30b0*/  UIADD3 UR14, UR11, 0x200, URZ ;  /* 0x000002000b0e7890 */ /* 0x000fe2000fffe03f */
[----:B------:R-:W-:-:S05]  /*30c0*/  UMOV UR15, 0x80000020 ;  /* 0x80000020000f7882 */ /* 0x000fca0000000000 */
[----:B------:R-:W-:Y:S01]  /*30d0*/  MUFU.EX2 R178, R178 ;  /* 0x000000b200b27308 */ /* 0x000fe20000000800 */
[----:B------:R-:W-:-:S07]  /*30e0*/  UMOV UR11, 0x80000020 ;  /* 0x80000020000b7882 */ /* 0x000fce0000000000 */
[----:B------:R-:W-:Y:S08]  /*30f0*/  MUFU.EX2 R13, R13 ;  /* 0x0000000d000d7308 */ /* 0x000ff00000000800 */
[----:B------:R-:W-:Y:S01]  /*3100*/  MUFU.EX2 R12, R12 ;  /* 0x0000000c000c7308 */ /* 0x000fe20000000800 */
        /* <DEDUP_REMOVED lines=13> */
[----:B------:R-:W4:Y:S04]  /*31e0*/  LDS.64 R20, [R214+0x1e200] ;  /* 0x01e20000d6147984 */ /* 0x000f280000000a00 */
[----:B------:R-:W2:Y:S04]  /*31f0*/  LDS.64 R14, [R214+0x1e220] ;  /* 0x01e22000d60e7984 */ /* 0x000ea80000000a00 */
[----:B------:R-:W1:Y:S04]  /*3200*/  LDS.64 R154, [R214+0x1e240] ;  /* 0x01e24000d69a7984 */ /* 0x000e680000000a00 */
[----:B-----5:R-:W5:Y:S04]  /*3210*/  LDS.64 R156, [R214+0x1e260] ;  /* 0x01e26000d69c7984 */ /* 0x020f680000000a00 */
[----:B------:R-:W3:Y:S04]  /*3220*/  LDS.64 R8, [R214+0x1e280] ;  /* 0x01e28000d6087984 */ /* 0x000ee80000000a00 */
[----:B------:R-:W3:Y:S04]  /*3230*/  LDS.64 R6, [R214+0x1e2a0] ;  /* 0x01e2a000d6067984 */ /* 0x000ee80000000a00 */
[----:B------:R-:W3:Y:S04]  /*3240*/  LDS.64 R174, [R214+0x1e2e0] ;  /* 0x01e2e000d6ae7984 */ /* 0x000ee80000000a00 */
[----:B------:R-:W3:Y:S01]  /*3250*/  LDS.64 R158, [R214+0x1e2c0] ;  /* 0x01e2c000d69e7984 */ /* 0x000ee20000000a00 */
[--C-:B----4-:R-:W-:Y:S01]  /*3260*/  FADD.FTZ R181, R120, -R20.reuse ;  /* 0x8000001478b57221 */ /* 0x110fe20000010000 */
[----:B------:R-:W-:Y:S01]  /*3270*/  FADD.FTZ R183, R122, -R20 ;  /* 0x800000147ab77221 */ /* 0x000fe20000010000 */
[--C-:B------:R-:W-:Y:S01]  /*3280*/  FADD.FTZ R20, R121, -R21.reuse ;  /* 0x8000001579147221 */ /* 0x100fe20000010000 */
[----:B------:R-:W-:Y:S01]  /*3290*/  FADD.FTZ R120, R123, -R21 ;  /* 0x800000157b787221 */ /* 0x000fe20000010000 */
[--C-:B--2---:R-:W-:Y:S01]  /*32a0*/  FADD.FTZ R21, R124, -R14.reuse ;  /* 0x8000000e7c157221 */ /* 0x104fe20000010000 */
[----:B------:R-:W-:Y:S01]  /*32b0*/  FADD.FTZ R123, R126, -R14 ;  /* 0x8000000e7e7b7221 */ /* 0x000fe20000010000 */
[--C-:B------:R-:W-:Y:S01]  /*32c0*/  FADD.FTZ R14, R125, -R15.reuse ;  /* 0x8000000f7d0e7221 */ /* 0x100fe20000010000 */
[----:B------:R-:W-:Y:S01]  /*32d0*/  FADD.FTZ R124, R127, -R15 ;  /* 0x8000000f7f7c7221 */ /* 0x000fe20000010000 */
[--C-:B-1----:R-:W-:Y:S01]  /*32e0*/  FADD.FTZ R121, R128, -R154.reuse ;  /* 0x8000009a80797221 */ /* 0x102fe20000010000 */
[----:B------:R-:W-:Y:S01]  /*32f0*/  FADD.FTZ R126, R131, -R155 ;  /* 0x8000009b837e7221 */ /* 0x000fe20000010000 */
[----:B------:R-:W1:Y:S01]  /*3300*/  MUFU.EX2 R15, R219 ;  /* 0x000000db000f7308 */ /* 0x000e620000000800 */
[----:B------:R-:W-:Y:S01]  /*3310*/  FADD.FTZ R125, R130, -R154 ;  /* 0x8000009a827d7221 */ /* 0x000fe20000010000 */
[--C-:B-----5:R-:W-:Y:S01]  /*3320*/  FADD.FTZ R128, R133, -R157.reuse ;  /* 0x8000009d85807221 */ /* 0x120fe20000010000 */
[----:B------:R-:W-:Y:S01]  /*3330*/  FADD.FTZ R127, R132, -R156 ;  /* 0x8000009c847f7221 */ /* 0x000fe20000010000 */
[----:B------:R-:W-:Y:S01]  /*3340*/  FADD.FTZ R130, R135, -R157 ;  /* 0x8000009d87827221 */ /* 0x000fe20000010000 */
[----:B------:R-:W-:Y:S01]  /*3350*/  FADD.FTZ R122, R129, -R155 ;  /* 0x8000009b817a7221 */ /* 0x000fe20000010000 */
[--C-:B---3--:R-:W-:Y:S01]  /*3360*/  FADD.FTZ R133, R136, -R8.reuse ;  /* 0x8000000888857221 */ /* 0x108fe20000010000 */
[----:B------:R-:W-:Y:S01]  /*3370*/  FADD.FTZ R131, R138, -R8 ;  /* 0x800000088a837221 */ /* 0x000fe20000010000 */
[--C-:B------:R-:W-:Y:S01]  /*3380*/  FADD.FTZ R8, R139, -R9.reuse ;  /* 0x800000098b087221 */ /* 0x100fe20000010000 */
[----:B------:R-:W-:Y:S01]  /*3390*/  FADD.FTZ R132, R137, -R9 ;  /* 0x8000000989847221 */ /* 0x000fe20000010000 */
[--C-:B------:R-:W-:Y:S01]  /*33a0*/  FADD.FTZ R9, R140, -R6.reuse ;  /* 0x800000068c097221 */ /* 0x100fe20000010000 */
[----:B------:R-:W-:Y:S01]  /*33b0*/  FADD.FTZ R135, R142, -R6 ;  /* 0x800000068e877221 */ /* 0x000fe20000010000 */
[----:B------:R-:W-:Y:S01]  /*33c0*/  FADD.FTZ R6, R141, -R7 ;  /* 0x800000078d067221 */ /* 0x000fe20000010000 */
[----:B------:R-:W-:Y:S01]  /*33d0*/  FMUL.FTZ R131, R170, R131 ;  /* 0x00000083aa837220 */ /* 0x000fe20000410000 */
[----:B------:R-:W-:Y:S01]  /*33e0*/  FMUL.FTZ R8, R171, R8 ;  /* 0x00000008ab087220 */ /* 0x000fe20000410000 */
[----:B------:R-:W-:Y:S01]  /*33f0*/  FADD.FTZ R140, R149, -R175 ;  /* 0x800000af958c7221 */ /* 0x000fe20000010000 */
[----:B------:R-:W-:Y:S01]  /*3400*/  FMUL.FTZ R9, R168, R9 ;  /* 0x00000009a8097220 */ /* 0x000fe20000410000 */
[----:B------:R-:W-:Y:S01]  /*3410*/  FMUL.FTZ R6, R173, R6 ;  /* 0x00000006ad067220 */ /* 0x000fe20000410000 */
[----:B------:R-:W-:Y:S01]  /*3420*/  FADD.FTZ R129, R134, -R156 ;  /* 0x8000009c86817221 */ /* 0x000fe20000010000 */
[----:B------:R-:W-:Y:S01]  /*3430*/  F2FP.BF16.F32.PACK_AB R149, R8, R131 ;  /* 0x000000830895723e */ /* 0x000fe200000010ff */
[----:B------:R-:W-:-:S02]  /*3440*/  IMAD.U32 R8, RZ, RZ, UR5 ;  /* 0x00000005ff087e24 */ /* 0x000fc4000f8e00ff */
[----:B------:R-:W-:Y:S01]  /*3450*/  FADD.FTZ R134, R143, -R7 ;  /* 0x800000078f867221 */ /* 0x000fe20000010000 */
        /* <DEDUP_REMOVED lines=257> */
.L_x_5138:
        /* <DEDUP_REMOVED lines=44> */
.L_x_5139:
        /* <DEDUP_REMOVED lines=62> */
.L_x_5121:
[----:B------:R-:W-:Y:S05]  /*4b10*/  @P0 BRA `(.L_x_5115) ;  /* 0x0000004800640947 */ /* 0x000fea0003800000 */
[----:B------:R-:W-:Y:S01]  /*4b20*/  ULDC.64 UR4, c[0x0][0x878] ;  /* 0x00021e0000047ab9 */ /* 0x000fe20000000a00 */
[----:B------:R-:W2:Y:S01]  /*4b30*/  S2R R4, SR_TID.X ;  /* 0x0000000000047919 */ /* 0x000ea20000002100 */
[----:B------:R-:W-:Y:S01]  /*4b40*/  UISETP.NE.U32.AND UP0, UPT, UR4, URZ, UPT ;  /* 0x0000003f0400728c */ /* 0x000fe2000bf05070 */
[----:B------:R-:W3:Y:S08]  /*4b50*/  S2UR UR10, SR_CTAID.Y ;  /* 0x00000000000a79c3 */ /* 0x000ef00000002600 */
        /* <DEDUP_REMOVED lines=9> */
[----:B-1----:R-:W-:Y:S01]  /*4bf0*/  IMAD.U32 R3, RZ, RZ, UR5 ;  /* 0x00000005ff037e24 */ /* 0x002fe2000f8e00ff */
[----:B------:R-:W1:Y:S01]  /*4c00*/  S2UR UR11, SR_CgaCtaId ;  /* 0x00000000000b79c3 */ /* 0x000e620000008800 */
[----:B------:R-:W-:-:S03]  /*4c10*/  ULDC UR5, c[0x0][0x850] ;  /* 0x0002140000057ab9 */ /* 0x000fc60000000800 */
[----:B------:R2:W4:Y:S01]  /*4c20*/  @P0 LDG.E R2, desc[UR46][R2.64] ;  /* 0x0000002e02020981 */ /* 0x000522000c1e1900 */
[----:B------:R-:W-:Y:S01]  /*4c30*/  UISETP.NE.AND UP1, UPT, UR5, 0x1, UPT ;  /* 0x000000010500788c */ /* 0x000fe2000bf25270 */
[----:B------:R-:W-:Y:S01]  /*4c40*/  BSSY B0, `(.L_x_5141) ;  /* 0x0000059000007945 */ /* 0x000fe20003800000 */
[----:B--2---:R-:W-:-:S09]  /*4c50*/  VIADD R3, R4, 0xffffff80 ;  /* 0xffffff8004037836 */ /* 0x004fd20000000000 */
        /* <DEDUP_REMOVED lines=13> */
[----:B---3--:R-:W-:Y:S01]  /*4d30*/  UIMAD.WIDE.U32 UR4, UR10, UR4, URZ ;  /* 0x000000040a0472a5 */ /* 0x008fe2000f8e003f */
[----:B------:R-:W-:Y:S01]  /*4d40*/  IMAD.SHL.U32 R0, R0, 0x4, RZ ;  /* 0x0000000400007824 */ /* 0x000fe200078e00ff */
[----:B------:R-:W-:-:S02]  /*4d50*/  @UP0 ULEA.HI UR7, UR7, UR6, URZ, 0x7 ;  /* 0x0000000607070291 */ /* 0x000fc4000f8f383f */
[----:B------:R-:W-:Y:S02]  /*4d60*/  @UP1 USHF.R.U32.HI UR10, URZ, UR16, UR5 ;  /* 0x000000103f0a1299 */ /* 0x000fe40008011605 */
[----:B------:R-:W-:Y:S02]  /*4d70*/  @UP0 USHF.R.S32.HI UR7, URZ, 0x7, UR7 ;  /* 0x000000073f070899 */ /* 0x000fe40008011407 */
[----:B-1----:R-:W-:Y:S02]  /*4d80*/  ULEA UR4, UR11, UR9, 0x18 ;  /* 0x000000090b047291 */ /* 0x002fe4000f8ec03f */
        /* <DEDUP_REMOVED lines=61> */
.L_x_5143:
[----:B------:R-:W-:Y:S01]  /*5160*/  @P0 ELECT P1, URZ, PT ;  /* 0x00000000003f082f */ /* 0x000fe20003820000 */
[----:B------:R2:W-:-:S12]  /*5170*/  UBLKRED.G.S.ADD.F32.RN [UR6], [UR4], UR5, desc[UR8] ;  /* 0x00000806040073bb */ /* 0x0005d800080a1405 */
[----:B------:R-:W-:Y:S02]  /*5180*/  @P1 PLOP3.LUT P0, PT, P1, PT, PT, 0x8, 0x0 ;  /* 0x000000000000181c */ /* 0x000fe40000f0e170 */
[----:B------:R-:W-:-:S11]  /*5190*/  PLOP3.LUT P1, PT, PT, PT, PT, 0x8, 0x0 ;  /* 0x000000000000781c */ /* 0x000fd60003f2e170 */
[----:B--2---:R-:W-:Y:S05]  /*51a0*/  @P0 BRA.U.ANY `(.L_x_5143) ;  /* 0xfffffffd00ec0947 */ /* 0x004fea000393ffff */
[----:B------:R0:W-:Y:S01]  /*51b0*/  UTMACMDFLUSH ;  /* 0x00000000000079b7 */ /* 0x0001e20000000000 */
[----:B------:R-:W-:-:S04]  /*51c0*/  DEPBAR.LE SB0, 0x0 ;  /* 0x000080000000791a */ /* 0x000fc80000000000 */
.L_x_5142:
[----:B------:R-:W-:Y:S05]  /*51d0*/  BSYNC B0 ;  /* 0x0000000000007941 */ /* 0x000fea0003800000 */
.L_x_5141:
        /* <DEDUP_REMOVED lines=28> */
.L_x_5144:
        /* <DEDUP_REMOVED lines=8> */
.L_x_5110:
        /* <DEDUP_REMOVED lines=21> */
.L_x_5146:
        /* <DEDUP_REMOVED lines=13> */
.L_x_5148:
[----:B------:R-:W-:-:S05]  /*5640*/  ULDC UR4, c[0x0][0x8c4] ;  /* 0x0002310000047ab9 */ /* 0x000fca0000000800 */
.L_x_5147:
        /* <DEDUP_REMOVED lines=44> */
.L_x_5149:
        /* <DEDUP_REMOVED lines=13> */
.L_x_5150:
        /* <DEDUP_REMOVED lines=12> */
.L_x_5151:
        /* <DEDUP_REMOVED lines=22> */
.L_x_5152:
        /* <DEDUP_REMOVED lines=42> */
.L_x_5155:
[----:B------:R-:W-:Y:S05]  /*5ea0*/  BSYNC B0 ;  /* 0x0000000000007941 */ /* 0x000fea0003800000 */
.L_x_5154:
        /* <DEDUP_REMOVED lines=19> */
.L_x_5157:
[----:B------:R-:W-:Y:S05]  /*5fe0*/  BSYNC B0 ;  /* 0x0000000000007941 */ /* 0x000fea0003800000 */
.L_x_5156:
[----:B------:R-:W-:Y:S06]  /*5ff0*/  BAR.ARV 0xa, 0xa0 ;  /* 0x0282800000007b1d */ /* 0x000fec0000002000 */
[----:B------:R-:W-:Y:S04]  /*6000*/  BSSY B0, `(.L_x_5158) ;  /* 0x0000003000007945 */ /* 0x000fe80003800000 */
[----:B------:R-:W-:Y:S05]  /*6010*/  @!P0 BRA `(.L_x_5159) ;  /* 0x0000000000048947 */ /* 0x000fea0003800000 */
[----:B------:R-:W-:-:S04]  /*6020*/  DEPBAR.LE SB0, 0x0 ;  /* 0x000080000000791a */ /* 0x000fc80000000000 */
.L_x_5159:
[----:B------:R-:W-:Y:S05]  /*6030*/  BSYNC B0 ;  /* 0x0000000000007941 */ /* 0x000fea0003800000 */
.L_x_5158:
[----:B------:R-:W-:Y:S06]  /*6040*/  BAR.ARV 0xb, 0xa0 ;  /* 0x02c2800000007b1d */ /* 0x000fec0000002000 */
[----:B------:R-:W-:Y:S01]  /*6050*/  UIADD3 UR18, UR7, 0x1, URZ ;  /* 0x0000000107127890 */ /* 0x000fe2000fffe03f */
[----:B------:R-:W-:Y:S11]  /*6060*/  BRA `(.L_x_5160) ;  /* 0x0000000000047947 */ /* 0x000ff60003800000 */
.L_x_5153:
[----:B------:R-:W-:-:S05]  /*6070*/  UMOV UR18, UR7 ;  /* 0x0000000700127c82 */ /* 0x000fca0008000000 */
.L_x_5160:
        /* <DEDUP_REMOVED lines=22> */
.L_x_5173:
        /* <DEDUP_REMOVED lines=20> */
.L_x_5162:
[----:B------:R-:W-:Y:S05]  /*6320*/  BSYNC B0 ;  /* 0x0000000000007941 */ /* 0x000fea0003800000 */
.L_x_5161:
        /* <DEDUP_REMOVED lines=13> */
.L_x_5164:
[----:B------:R-:W-:Y:S05]  /*6400*/  BSYNC B0 ;  /* 0x0000000000007941 */ /* 0x000fea0003800000 */
.L_x_5163:
[----:B------:R-:W-:Y:S06]  /*6410*/  BAR.ARV 0xa, 0xa0 ;  /* 0x0282800000007b1d */ /* 0x000fec0000002000 */
[----:B------:R-:W-:Y:S04]  /*6420*/  BSSY B0, `(.L_x_5165) ;  /* 0x0000003000007945 */ /* 0x000fe80003800000 */
[----:B------:R-:W-:Y:S05]  /*6430*/  @!P0 BRA `(.L_x_5166) ;  /* 0x0000000000048947 */ /* 0x000fea0003800000 */
[----:B------:R-:W-:-:S04]  /*6440*/  DEPBAR.LE SB0, 0x0 ;  /* 0x000080000000791a */ /* 0x000fc80000000000 */
.L_x_5166:
[----:B------:R-:W-:Y:S05]  /*6450*/  BSYNC B0 ;  /* 0x0000000000007941 */ /* 0x000fea0003800000 */
.L_x_5165:
        /* <DEDUP_REMOVED lines=13> */
.L_x_5168:
[----:B------:R-:W-:Y:S05]  /*6530*/  BSYNC B0 ;  /* 0x0000000000007941 */ /* 0x000fea0003800000 */
.L_x_5167:
        /* <DEDUP_REMOVED lines=13> */
.L_x_5170:
[----:B------:R-:W-:Y:S05]  /*6610*/  BSYNC B0 ;  /* 0x0000000000007941 */ /* 0x000fea0003800000 */
.L_x_5169:
[----:B------:R-:W-:Y:S01]  /*6620*/  UIADD3 UR18, UR18, 0x2, URZ ;  /* 0x0000000212127890 */ /* 0x000fe2000fffe03f */
[----:B------:R-:W-:Y:S06]  /*6630*/  BAR.ARV 0xa, 0xa0 ;  /* 0x0282800000007b1d */ /* 0x000fec0000002000 */
[----:B------:R-:W-:Y:S01]  /*6640*/  UISETP.GE.AND UP0, UPT, UR18, UR12, UPT ;  /* 0x0000000c1200728c */ /* 0x000fe2000bf06270 */
[----:B------:R-:W-:Y:S04]  /*6650*/  BSSY B0, `(.L_x_5171) ;  /* 0x0000003000007945 */ /* 0x000fe80003800000 */
[----:B------:R-:W-:Y:S06]  /*6660*/  @!P0 BRA `(.L_x_5172) ;  /* 0x0000000000048947 */ /* 0x000fec0003800000 */
[----:B------:R-:W-:-:S04]  /*6670*/  DEPBAR.LE SB0, 0x0 ;  /* 0x000080000000791a */ /* 0x000fc80000000000 */
.L_x_5172:
[----:B------:R-:W-:Y:S05]  /*6680*/  BSYNC B0 ;  /* 0x0000000000007941 */ /* 0x000fea0003800000 */
.L_x_5171:
[----:B------:R-:W-:Y:S06]  /*6690*/  BAR.ARV 0xb, 0xa0 ;  /* 0x02c2800000007b1d */ /* 0x000fec0000002000 */
[----:B------:R-:W-:Y:S01]  /*66a0*/  PLOP3.LUT P1, PT, PT, PT, UP0, 0x80, 0x0 ;  /* 0x000000000000781c */ /* 0x000fe20003f2f008 */
[----:B------:R-:W-:Y:S02]  /*66b0*/  UIADD3 UR26, UR26, 0x3000, URZ ;  /* 0x000030001a1a7890 */ /* 0x000fe4000fffe03f */
[----:B------:R-:W-:-:S10]  /*66c0*/  UIADD3 UR6, UR6, 0x3000, URZ ;  /* 0x0000300006067890 */ /* 0x000fd4000fffe03f */
[----:B------:R-:W-:Y:S05]  /*66d0*/  @!P1 BRA `(.L_x_5173) ;  /* 0xfffffff800c09947 */ /* 0x000fea000383ffff */
[----:B------:R-:W-:Y:S05]  /*66e0*/  BRA `(.L_x_5115) ;  /* 0x0000002c00707947 */ /* 0x000fea0003800000 */
.L_x_5145:
        /* <DEDUP_REMOVED lines=14> */
.L_x_5174:
        /* <DEDUP_REMOVED lines=14> */
.L_x_5176:
[----:B------:R-:W-:-:S05]  /*68b0*/  ULDC UR4, c[0x0][0x8c4] ;  /* 0x0002310000047ab9 */ /* 0x000fca0000000800 */
.L_x_5175:
        /* <DEDUP_REMOVED lines=59> */
.L_x_5178:
        /* <DEDUP_REMOVED lines=13> */
.L_x_5179:
        /* <DEDUP_REMOVED lines=8> */
.L_x_5180:
        /* <DEDUP_REMOVED lines=21> */
.L_x_5181:
        /* <DEDUP_REMOVED lines=50> */
.L_x_5211:
        /* <DEDUP_REMOVED lines=15> */
.L_x_5184:
        /* <DEDUP_REMOVED lines=127> */
.L_x_5195:
[----:B-123--:R-:W-:-:S04]  /*7b10*/  SHF.L.U32 R18, R10, 0x1f, RZ ;  /* 0x0000001f0a127819 */ /* 0x00efc800000006ff */
[----:B------:R-:W2:Y:S02]  /*7b20*/  SYNCS.PHASECHK.TRANS64.TRYWAIT P1, [R15+URZ+0x26840], R18 ;  /* 0x026840120f0075a7 */ /* 0x000ea4000802017f */
[----:B--2---:R-:W-:Y:S05]  /*7b30*/  @!P1 BRA `(.L_x_5187) ;  /* 0x0000001800dc9947 */ /* 0x004fea0003800000 */
.L_x_5212:
        /* <DEDUP_REMOVED lines=8> */
.L_x_5188:
        /* <DEDUP_REMOVED lines=44> */
.L_x_5213:
        /* <DEDUP_REMOVED lines=8> */
.L_x_5190:
        /* <DEDUP_REMOVED lines=44> */
.L_x_5214:
        /* <DEDUP_REMOVED lines=8> */
.L_x_5192:
        /* <DEDUP_REMOVED lines=38> */
.L_x_5216:
        /* <DEDUP_REMOVED lines=8> */
.L_x_5194:
        /* <DEDUP_REMOVED lines=44> */
.L_x_5186:
[----:B------:R-:W4:Y:S02]  /*87e0*/  LDL.LU R4, [R1+0x4] ;  /* 0x0000040001047983 */ /* 0x000f240000300800 */
[----:B----4-:R-:W-:Y:S02]  /*87f0*/  ISETP.NE.AND P1, PT, R4, RZ, PT ;  /* 0x000000ff0400720c */ /* 0x010fe40003f25270 */
[----:B------:R4:W5:Y:S11]  /*8800*/  LDL R4, [R1] ;  /* 0x0000000001047983 */ /* 0x0009760000100800 */
[----:B----4-:R-:W-:Y:S05]  /*8810*/  @!P1 BRA `(.L_x_5185) ;  /* 0x0000000400949947 */ /* 0x010fea0003800000 */
[----:B------:R-:W-:-:S04]  /*8820*/  SHF.L.U32 R12, R10, 0x1f, RZ ;  /* 0x0000001f0a0c7819 */ /* 0x000fc800000006ff */
[----:B------:R-:W4:Y:S02]  /*8830*/  SYNCS.PHASECHK.TRANS64.TRYWAIT P1, [R15+URZ+0x26840], R12 ;  /* 0x0268400c0f0075a7 */ /* 0x000f24000802017f */
[----:B----4-:R-:W-:Y:S05]  /*8840*/  @!P1 BRA `(.L_x_5196) ;  /* 0x0000000c00ec9947 */ /* 0x010fea0003800000 */
.L_x_5217:
        /* <DEDUP_REMOVED lines=8> */
.L_x_5197:
        /* <DEDUP_REMOVED lines=41> */
.L_x_5218:
        /* <DEDUP_REMOVED lines=8> */
.L_x_5199:
        /* <DEDUP_REMOVED lines=41> */
.L_x_5185:
[----:B------:R-:W1:Y:S01]  /*8e70*/  S2R R0, SR_TID.X ;  /* 0x0000000000007919 */ /* 0x000e620000002100 */
[----:B------:R-:W-:Y:S01]  /*8e80*/  IMAD R3, R16, 0x8, R15 ;  /* 0x0000000810037824 */ /* 0x000fe200078e020f */
[----:B-1----:R-:W-:Y:S02]  /*8e90*/  LOP3.LUT R2, R0, 0x7f, RZ, 0xc0, !PT ;  /* 0x0000007f00027812 */ /* 0x002fe400078ec0ff */
[----:B------:R-:W-:Y:S02]  /*8ea0*/  SHF.L.U32 R0, R10, 0x1f, RZ ;  /* 0x0000001f0a007819 */ /* 0x000fe400000006ff */
[----:B------:R-:W-:Y:S02]  /*8eb0*/  ISETP.NE.AND P1, PT, R2, RZ, PT ;  /* 0x000000ff0200720c */ /* 0x000fe40003f25270 */
[----:B------:R-:W1:Y:S02]  /*8ec0*/  SYNCS.PHASECHK.TRANS64.TRYWAIT P0, [R3+URZ+0x26840], R0 ;  /* 0x02684000030075a7 */ /* 0x000e64000800017f */
[----:B-1----:R-:W-:Y:S09]  /*8ed0*/  @!P0 BRA `(.L_x_5200) ;  /* 0x0000000800708947 */ /* 0x002ff20003800000 */
.L_x_5219:
[----:B------:R-:W-:Y:S05]  /*8ee0*/  @P1 BRA `(.L_x_5201) ;  /* 0x0000000000181947 */ /* 0x000fea0003800000 */
[----:B------:R-:W1:Y:S01]  /*8ef0*/  S2R R2, SR_TID.X ;  /* 0x0000000000027919 */ /* 0x000e620000002100 */
[----:B------:R-:W-:-:S04]  /*8f00*/  IMAD.MOV.U32 R0, RZ, RZ, 0x3100 ;  /* 0x00003100ff007424 */ /* 0x000fc800078e00ff */
[----:B------:R1:W-:Y:S02]  /*8f10*/  SYNCS.ARRIVE.TRANS64 RZ, [R3+URZ+0x26830], R0 ;  /* 0x0268300003ff79a7 */ /* 0x0003e4000800003f */
[----:B-1----:R-:W-:-:S13]  /*8f20*/  LOP3.LUT P0, RZ, R2, 0x1f, RZ, 0xc0, !PT ;  /* 0x0000001f02ff7812 */ /* 0x002fda000780c0ff */
[----:B------:R-:W-:Y:S05]  /*8f30*/  @!P0 BRA `(.L_x_5201) ;  /* 0x0000000000048947 */ /* 0x000fea0003800000 */
[----:B------:R-:W-:Y:S01]  /*8f40*/  BPT.TRAP 0x1 ;  /* 0x000000040000795c */ /* 0x000fe20000300000 */
.L_x_5201:
        /* <DEDUP_REMOVED lines=48> */
.L_x_5182:
[----:B------:R-:W-:Y:S05]  /*9250*/  BSYNC B0 ;  /* 0x0000000000007941 */ /* 0x000fea0003800000 */
.L_x_5177:
[----:B------:R-:W-:-:S03]  /*9260*/  UMOV UR8, 0xffffffff ;  /* 0xffffffff00087882 */ /* 0x000fc60000000000 */
[----:B------:R-:W-:Y:S05]  /*9270*/  BRA.DIV UR8, `(.L_x_5202) ;  /* 0x00000006089c7947 */ /* 0x000fea000b800000 */
[----:B------:R-:W-:-:S13]  /*9280*/  ELECT P6, URZ, PT ;  /* 0x00000000003f782f */ /* 0x000fda00038c0000 */
.L_x_5222:
[----:B------:R-:W-:Y:S05]  /*9290*/  @!P6 BRA `(.L_x_5115) ;  /* 0x000000000084e947 */ /* 0x000fea0003800000 */
[----:B------:R-:W-:-:S06]  /*92a0*/  ULOP3.LUT UR8, UR38, 0x2, URZ, 0xfc, !UPT ;  /* 0x0000000226087892 */ /* 0x000fcc000f8efc3f */
[----:B------:R-:W-:-:S05]  /*92b0*/  IMAD.U32 R2, RZ, RZ, UR8 ;  /* 0x00000008ff027e24 */ /* 0x000fca000f8e00ff */
[----:B------:R-:W-:-:S13]  /*92c0*/  ISETP.NE.AND P2, PT, R2, 0x3, PT ;  /* 0x000000030200780c */ /* 0x000fda0003f45270 */
[----:B------:R-:W-:Y:S05]  /*92d0*/  @!P2 BRA `(.L_x_5203) ;  /* 0x000000000004a947 */ /* 0x000fea0003800000 */
[----:B---3--:R-:W-:Y:S01]  /*92e0*/  BPT.TRAP 0x1 ;  /* 0x000000040000795c */ /* 0x008fe20000300000 */
.L_x_5203:
        /* <DEDUP_REMOVED lines=15> */
.L_x_5223:
[----:B------:R-:W2:Y:S02]  /*93e0*/  SYNCS.PHASECHK.TRANS64.TRYWAIT P0, [R3+URZ], R2 ;  /* 0x00000002030075a7 */ /* 0x000ea4000800017f */
[----:B--2---:R-:W-:Y:S05]  /*93f0*/  @!P0 BRA `(.L_x_5205) ;  /* 0x0000000400708947 */ /* 0x004fea0003800000 */
.L_x_5224:
[----:B------:R-:W-:Y:S05]  /*9400*/  @!P2 BRA `(.L_x_5206) ;  /* 0x000000000004a947 */ /* 0x000fea0003800000 */
[----:B---3--:R-:W-:Y:S01]  /*9410*/  BPT.TRAP 0x1 ;  /* 0x000000040000795c */ /* 0x008fe20000300000 */
.L_x_5206:
[----:B--2---:R-:W-:-:S04]  /*9420*/  VIADD R3, R8, 0x26840 ;  /* 0x0002684008037836 */ /* 0x004fc80000000000 */
[----:B------:R-:W-:-:S04]  /*9430*/  IMAD R5, R0, 0x8, R3 ;  /* 0x0000000800057824 */ /* 0x000fc800078e0203 */
[----:B------:R-:W2:Y:S02]  /*9440*/  SYNCS.PHASECHK.TRANS64.TRYWAIT P0, [R5+URZ], R4 ;  /* 0x00000004050075a7 */ /* 0x000ea4000800017f */
[----:B--2---:R-:W-:Y:S05]  /*9450*/  @!P0 BRA `(.L_x_5207) ;  /* 0x00000004006c8947 */ /* 0x004fea0003800000 */
.L_x_5225:
[----:B------:R-:W-:-:S07]  /*9460*/  IMAD R3, R6, 0x8, R3 ;  /* 0x0000000806037824 */ /* 0x000fce00078e0203 */
.L_x_5208:
[----:B----4-:R4:W1:Y:S02]  /*9470*/  SYNCS.PHASECHK.TRANS64.TRYWAIT P0, [R3+URZ], R2 ;  /* 0x00000002030075a7 */ /* 0x010864000800017f */
[----:B-1----:R-:W-:Y:S05]  /*9480*/  @!P0 NANOSLEEP.SYNCS 0x989680 ;  /* 0x009896800000895d */ /* 0x002fea0003900000 */
[----:B------:R-:W1:Y:S02]  /*9490*/  @!P0 SYNCS.PHASECHK.TRANS64 P0, [R3+URZ], R2 ;  /* 0x00000002030085a7 */ /* 0x000e64000800007f */
[----:B-1----:R-:W-:Y:S05]  /*94a0*/  @!P0 BRA `(.L_x_5208) ;  /* 0xfffffffc00f08947 */ /* 0x002fea000383ffff */
.L_x_5115:
[----:B---3--:R-:W-:Y:S05]  /*94b0*/  BSYNC B6 ;  /* 0x0000000000067941 */ /* 0x008fea0003800000 */
.L_x_5109:
[----:B------:R-:W-:Y:S05]  /*94c0*/  EXIT ;  /* 0x000000000000794d */ /* 0x000fea0003800000 */
.L_x_5126:
[----:B------:R-:W-:Y:S02]  /*94d0*/  IMAD.MOV.U32 R13, RZ, RZ, R16 ;  /* 0x000000ffff0d7224 */ /* 0x000fe400078e0010 */
[----:B------:R-:W-:Y:S02]  /*94e0*/  IMAD.MOV.U32 R12, RZ, RZ, RZ ;  /* 0x000000ffff0c7224 */ /* 0x000fe400078e00ff */
[----:B------:R-:W-:Y:S02]  /*94f0*/  IMAD.MOV.U32 R11, RZ, RZ, 0x1f ;  /* 0x0000001fff0b7424 */ /* 0x000fe400078e00ff */
[----:B------:R-:W-:-:S07]  /*9500*/  IMAD.MOV.U32 R15, RZ, RZ, -0x1 ;  /* 0xffffffffff0f7424 */ /* 0x000fce00078e00ff */
[----:B------:R-:W-:Y:S05]  /*9510*/  WARPSYNC.COLLECTIVE R15, `(.L_x_5209) ;  /* 0x000000000f087348 */ /* 0x000fea0003c00000 */
[----:B------:R1:W2:Y:S02]  /*9520*/  SHFL.IDX P6, R14, R13, R12, R11 ;  /* 0x0000000c0d0e7389 */ /* 0x0002a400000c000b */
[----:B-12---:R-:W-:Y:S01]  /*9530*/  ENDCOLLECTIVE ;  /* 0x000000000000791b */ /* 0x006fe20003800000 */
.L_x_5209:
[----:B------:R-:W-:Y:S05]  /*9540*/  BRA `(.L_x_5210) ;  /* 0xffffff7c00ec7947 */ /* 0x000fea000383ffff */
.L_x_5128:
[----:B--2---:R2:W3:Y:S02]  /*9550*/  SYNCS.PHASECHK.TRANS64.TRYWAIT P0, [R18+URZ+0x26800], R5 ;  /* 0x02680005120075a7 */ /* 0x0044e4000800017f */
[----:B---3--:R-:W-:Y:S05]  /*9560*/  @!P0 NANOSLEEP.SYNCS 0x989680 ;  /* 0x009896800000895d */ /* 0x008fea0003900000 */
[----:B------:R-:W3:Y:S02]  /*9570*/  @!P0 SYNCS.PHASECHK.TRANS64 P0, [R18+URZ+0x26800], R5 ;  /* 0x02680005120085a7 */ /* 0x000ee4000800007f */
[----:B---3--:R-:W-:Y:S05]  /*9580*/  @!P0 BRA `(.L_x_5128) ;  /* 0xfffffffc00f08947 */ /* 0x008fea000383ffff */
[----:B------:R-:W-:Y:S05]  /*9590*/  BRA `(.L_x_5127) ;  /* 0xffffff8000147947 */ /* 0x000fea000383ffff */
.L_x_5133:
[----:B--2---:R-:W-:-:S04]  /*95a0*/  IMAD.U32 R7, RZ, RZ, UR7 ;  /* 0x00000007ff077e24 */ /* 0x004fc8000f8e00ff */
[----:B------:R2:W3:Y:S03]  /*95b0*/  SYNCS.PHASECHK.TRANS64.TRYWAIT P0, [R7+URZ+0x26810], R16 ;  /* 0x02681010070075a7 */ /* 0x0004e6000800017f */
[----:B---3--:R-:W-:Y:S05]  /*95c0*/  @!P0 NANOSLEEP.SYNCS 0x989680 ;  /* 0x009896800000895d */ /* 0x008fea0003900000 */
[----:B------:R-:W3:Y:S02]  /*95d0*/  @!P0 SYNCS.PHASECHK.TRANS64 P0, [R7+URZ+0x26810], R16 ;  /* 0x02681010070085a7 */ /* 0x000ee4000800007f */
[----:B---3--:R-:W-:Y:S05]  /*95e0*/  @!P0 BRA `(.L_x_5133) ;  /* 0xfffffffc00ec8947 */ /* 0x008fea000383ffff */
[----:B------:R-:W-:Y:S05]  /*95f0*/  BRA `(.L_x_5132) ;  /* 0xffffff8800687947 */ /* 0x000fea000383ffff */
.L_x_5137:
[----:B------:R-:W-:-:S04]  /*9600*/  IMAD.U32 R121, RZ, RZ, UR7 ;  /* 0x00000007ff797e24 */ /* 0x000fc8000f8e00ff */
[----:B------:R1:W1:Y:S03]  /*9610*/  SYNCS.PHASECHK.TRANS64.TRYWAIT P0, [R121+URZ+0x26830], R16 ;  /* 0x02683010790075a7 */ /* 0x000266000800017f */
[----:B-1----:R-:W-:Y:S05]  /*9620*/  @!P0 NANOSLEEP.SYNCS 0x989680 ;  /* 0x009896800000895d */ /* 0x002fea0003900000 */
[----:B------:R-:W1:Y:S02]  /*9630*/  @!P0 SYNCS.PHASECHK.TRANS64 P0, [R121+URZ+0x26830], R16 ;  /* 0x02683010790085a7 */ /* 0x000e64000800007f */
[----:B-1----:R-:W-:Y:S05]  /*9640*/  @!P0 BRA `(.L_x_5137) ;  /* 0xfffffffc00ec8947 */ /* 0x002fea000383ffff */
[----:B------:R-:W-:Y:S05]  /*9650*/  BRA `(.L_x_5136) ;  /* 0xffffff8c00707947 */ /* 0x000fea000383ffff */
.L_x_5183:
[----:B-1----:R1:W2:Y:S02]  /*9660*/  SYNCS.PHASECHK.TRANS64.TRYWAIT P0, [R15+URZ+0x26820], R0 ;  /* 0x026820000f0075a7 */ /* 0x0022a4000800017f */
[----:B--2---:R-:W-:Y:S05]  /*9670*/  @!P0 NANOSLEEP.SYNCS 0x989680 ;  /* 0x009896800000895d */ /* 0x004fea0003900000 */
[----:B------:R-:W2:Y:S02]  /*9680*/  @!P0 SYNCS.PHASECHK.TRANS64 P0, [R15+URZ+0x26820], R0 ;  /* 0x026820000f0085a7 */ /* 0x000ea4000800007f */
[----:B--2---:R-:W-:Y:S05]  /*9690*/  @!P0 BRA `(.L_x_5183) ;  /* 0xfffffffc00f08947 */ /* 0x004fea000383ffff */
[----:B------:R-:W-:Y:S05]  /*96a0*/  BRA `(.L_x_5211) ;  /* 0xffffffd800e07947 */ /* 0x000fea000383ffff */
.L_x_5187:
[----:B--2---:R2:W3:Y:S02]  /*96b0*/  SYNCS.PHASECHK.TRANS64.TRYWAIT P1, [R15+URZ+0x26840], R18 ;  /* 0x026840120f0075a7 */ /* 0x0044e4000802017f */
[----:B---3--:R-:W-:Y:S05]  /*96c0*/  @!P1 NANOSLEEP.SYNCS 0x989680 ;  /* 0x009896800000995d */ /* 0x008fea0003900000 */
[----:B------:R-:W3:Y:S02]  /*96d0*/  @!P1 SYNCS.PHASECHK.TRANS64 P1, [R15+URZ+0x26840], R18 ;  /* 0x026840120f0095a7 */ /* 0x000ee4000802007f */
[----:B---3--:R-:W-:Y:S05]  /*96e0*/  @!P1 BRA `(.L_x_5187) ;  /* 0xfffffffc00f09947 */ /* 0x008fea000383ffff */
[----:B------:R-:W-:Y:S05]  /*96f0*/  BRA `(.L_x_5212) ;  /* 0xffffffe400107947 */ /* 0x000fea000383ffff */
.L_x_5189:
[----:B-1----:R1:W3:Y:S02]  /*9700*/  SYNCS.PHASECHK.TRANS64.TRYWAIT P1, [R15+URZ+0x26828], R18 ;  /* 0x026828120f0075a7 */ /* 0x0022e4000802017f */
[----:B---3--:R-:W-:Y:S05]  /*9710*/  @!P1 NANOSLEEP.SYNCS 0x989680 ;  /* 0x009896800000995d */ /* 0x008fea0003900000 */
[----:B------:R-:W3:Y:S02]  /*9720*/  @!P1 SYNCS.PHASECHK.TRANS64 P1, [R15+URZ+0x26828], R18 ;  /* 0x026828120f0095a7 */ /* 0x000ee4000802007f */
[----:B---3--:R-:W-:Y:S05]  /*9730*/  @!P1 BRA `(.L_x_5189) ;  /* 0xfffffffc00f09947 */ /* 0x008fea000383ffff */
[----:B------:R-:W-:Y:S05]  /*9740*/  BRA `(.L_x_5213) ;  /* 0xffffffe400cc7947 */ /* 0x000fea000383ffff */
.L_x_5191:
[----:B---3--:R3:W4:Y:S02]  /*9750*/  SYNCS.PHASECHK.TRANS64.TRYWAIT P1, [R15+URZ+0x26848], R18 ;  /* 0x026848120f0075a7 */ /* 0x008724000802017f */
[----:B----4-:R-:W-:Y:S05]  /*9760*/  @!P1 NANOSLEEP.SYNCS 0x989680 ;  /* 0x009896800000995d */ /* 0x010fea0003900000 */
[----:B------:R-:W4:Y:S02]  /*9770*/  @!P1 SYNCS.PHASECHK.TRANS64 P1, [R15+URZ+0x26848], R18 ;  /* 0x026848120f0095a7 */ /* 0x000f24000802007f */
[----:B----4-:R-:W-:Y:S05]  /*9780*/  @!P1 BRA `(.L_x_5191) ;  /* 0xfffffffc00f09947 */ /* 0x010fea000383ffff */
[----:B------:R-:W-:Y:S05]  /*9790*/  BRA `(.L_x_5214) ;  /* 0xffffffe800887947 */ /* 0x000fea000383ffff */
.L_x_5193:
[----:B------:R-:W-:-:S07]  /*97a0*/  SHF.L.U32 R4, R10, 0x1f, RZ ;  /* 0x0000001f0a047819 */ /* 0x000fce00000006ff */
.L_x_5215:
[----:B----4-:R4:W1:Y:S02]  /*97b0*/  SYNCS.PHASECHK.TRANS64.TRYWAIT P1, [R15+URZ+0x26820], R4 ;  /* 0x026820040f0075a7 */ /* 0x010864000802017f */
[----:B-1----:R-:W-:Y:S05]  /*97c0*/  @!P1 NANOSLEEP.SYNCS 0x989680 ;  /* 0x009896800000995d */ /* 0x002fea0003900000 */
[----:B------:R-:W1:Y:S02]  /*97d0*/  @!P1 SYNCS.PHASECHK.TRANS64 P1, [R15+URZ+0x26820], R4 ;  /* 0x026820040f0095a7 */ /* 0x000e64000802007f */
[----:B-1----:R-:W-:Y:S05]  /*97e0*/  @!P1 BRA `(.L_x_5215) ;  /* 0xfffffffc00f09947 */ /* 0x002fea000383ffff */
[----:B------:R-:W-:Y:S05]  /*97f0*/  BRA `(.L_x_5216) ;  /* 0xffffffec00287947 */ /* 0x000fea000383ffff */
.L_x_5196:
[----:B----4-:R4:W1:Y:S02]  /*9800*/  SYNCS.PHASECHK.TRANS64.TRYWAIT P1, [R15+URZ+0x26840], R12 ;  /* 0x0268400c0f0075a7 */ /* 0x010864000802017f */
[----:B-1----:R-:W-:Y:S05]  /*9810*/  @!P1 NANOSLEEP.SYNCS 0x989680 ;  /* 0x009896800000995d */ /* 0x002fea0003900000 */
[----:B------:R-:W1:Y:S02]  /*9820*/  @!P1 SYNCS.PHASECHK.TRANS64 P1, [R15+URZ+0x26840], R12 ;  /* 0x0268400c0f0095a7 */ /* 0x000e64000802007f */
[----:B-1----:R-:W-:Y:S05]  /*9830*/  @!P1 BRA `(.L_x_5196) ;  /* 0xfffffffc00f09947 */ /* 0x002fea000383ffff */
[----:B------:R-:W-:Y:S05]  /*9840*/  BRA `(.L_x_5217) ;  /* 0xfffffff000007947 */ /* 0x000fea000383ffff */
.L_x_5198:
[----:B-1----:R1:W2:Y:S02]  /*9850*/  SYNCS.PHASECHK.TRANS64.TRYWAIT P1, [R15+URZ+0x26828], R12 ;  /* 0x0268280c0f0075a7 */ /* 0x0022a4000802017f */
[----:B--2---:R-:W-:Y:S05]  /*9860*/  @!P1 NANOSLEEP.SYNCS 0x989680 ;  /* 0x009896800000995d */ /* 0x004fea0003900000 */
[----:B------:R-:W2:Y:S02]  /*9870*/  @!P1 SYNCS.PHASECHK.TRANS64 P1, [R15+URZ+0x26828], R12 ;  /* 0x0268280c0f0095a7 */ /* 0x000ea4000802007f */
[----:B--2---:R-:W-:Y:S05]  /*9880*/  @!P1 BRA `(.L_x_5198) ;  /* 0xfffffffc00f09947 */ /* 0x004fea000383ffff */
[----:B------:R-:W-:Y:S05]  /*9890*/  BRA `(.L_x_5218) ;  /* 0xfffffff000b07947 */ /* 0x000fea000383ffff */
.L_x_5200:
[----:B------:R1:W1:Y:S02]  /*98a0*/  SYNCS.PHASECHK.TRANS64.TRYWAIT P0, [R3+URZ+0x26840], R0 ;  /* 0x02684000030075a7 */ /* 0x000264000800017f */
[----:B-1----:R-:W-:Y:S05]  /*98b0*/  @!P0 NANOSLEEP.SYNCS 0x989680 ;  /* 0x009896800000895d */ /* 0x002fea0003900000 */
[----:B------:R-:W1:Y:S02]  /*98c0*/  @!P0 SYNCS.PHASECHK.TRANS64 P0, [R3+URZ+0x26840], R0 ;  /* 0x02684000030085a7 */ /* 0x000e64000800007f */
[----:B-1----:R-:W-:Y:S05]  /*98d0*/  @!P0 BRA `(.L_x_5200) ;  /* 0xfffffffc00f08947 */ /* 0x002fea000383ffff */
[----:B------:R-:W-:Y:S05]  /*98e0*/  BRA `(.L_x_5219) ;  /* 0xfffffff4007c7947 */ /* 0x000fea000383ffff */
.L_x_5202:
[----:B------:R-:W-:Y:S01]  /*98f0*/  BSSY B0, `(.L_x_5220) ;  /* 0x0000006000007945 */ /* 0x000fe20003800000 */
[----:B------:R-:W-:-:S07]  /*9900*/  IMAD.MOV.U32 R15, RZ, RZ, -0x1 ;  /* 0xffffffffff0f7424 */ /* 0x000fce00078e00ff */
[----:B---3--:R-:W-:Y:S05]  /*9910*/  WARPSYNC.COLLECTIVE R15, `(.L_x_5221) ;  /* 0x000000000f0c7348 */ /* 0x008fea0003c00000 */
[----:B------:R-:W-:Y:S02]  /*9920*/  ELECT P6, UR62, PT ;  /* 0x00000000003e782f */ /* 0x000fe400038c0000 */
[----:B------:R-:W-:Y:S01]  /*9930*/  MOV R14, UR62 ;  /* 0x0000003e000e7c02 */ /* 0x000fe20008000f00 */
[----:B---3--:R-:W-:Y:S10]  /*9940*/  ENDCOLLECTIVE ;  /* 0x000000000000791b */ /* 0x008ff40003800000 */
.L_x_5221:
[----:B------:R-:W-:Y:S05]  /*9950*/  BSYNC B0 ;  /* 0x0000000000007941 */ /* 0x000fea0003800000 */
.L_x_5220:
[----:B------:R-:W-:Y:S05]  /*9960*/  BRA `(.L_x_5222) ;  /* 0xfffffff800487947 */ /* 0x000fea000383ffff */
.L_x_5204:
[----:B-1----:R1:W2:Y:S02]  /*9970*/  SYNCS.PHASECHK.TRANS64.TRYWAIT P0, [R7+URZ], R4 ;  /* 0x00000004070075a7 */ /* 0x0022a4000800017f */
[----:B--2---:R-:W-:Y:S05]  /*9980*/  @!P0 NANOSLEEP.SYNCS 0x989680 ;  /* 0x009896800000895d */ /* 0x004fea0003900000 */
[----:B------:R-:W2:Y:S02]  /*9990*/  @!P0 SYNCS.PHASECHK.TRANS64 P0, [R7+URZ], R4 ;  /* 0x00000004070085a7 */ /* 0x000ea4000800007f */
[----:B--2---:R-:W-:Y:S05]  /*99a0*/  @!P0 BRA `(.L_x_5204) ;  /* 0xfffffffc00f08947 */ /* 0x004fea000383ffff */
[----:B------:R-:W-:Y:S05]  /*99b0*/  BRA `(.L_x_5223) ;  /* 0xfffffff800887947 */ /* 0x000fea000383ffff */
.L_x_5205:
[----:B--2---:R2:W4:Y:S02]  /*99c0*/  SYNCS.PHASECHK.TRANS64.TRYWAIT P0, [R3+URZ], R2 ;  /* 0x00000002030075a7 */ /* 0x004524000800017f */
[----:B----4-:R-:W-:Y:S05]  /*99d0*/  @!P0 NANOSLEEP.SYNCS 0x989680 ;  /* 0x009896800000895d */ /* 0x010fea0003900000 */
[----:B------:R-:W4:Y:S02]  /*99e0*/  @!P0 SYNCS.PHASECHK.TRANS64 P0, [R3+URZ], R2 ;  /* 0x00000002030085a7 */ /* 0x000f24000800007f */
[----:B----4-:R-:W-:Y:S05]  /*99f0*/  @!P0 BRA `(.L_x_5205) ;  /* 0xfffffffc00f08947 */ /* 0x010fea000383ffff */
[----:B------:R-:W-:Y:S05]  /*9a00*/  BRA `(.L_x_5224) ;  /* 0xfffffff8007c7947 */ /* 0x000fea000383ffff */
.L_x_5207:
[----:B--2---:R2:W4:Y:S02]  /*9a10*/  SYNCS.PHASECHK.TRANS64.TRYWAIT P0, [R5+URZ], R4 ;  /* 0x00000004050075a7 */ /* 0x004524000800017f */
[----:B----4-:R-:W-:Y:S05]  /*9a20*/  @!P0 NANOSLEEP.SYNCS 0x989680 ;  /* 0x009896800000895d */ /* 0x010fea0003900000 */
[----:B------:R-:W4:Y:S02]  /*9a30*/  @!P0 SYNCS.PHASECHK.TRANS64 P0, [R5+URZ], R4 ;  /* 0x00000004050085a7 */ /* 0x000f24000800007f */
[----:B----4-:R-:W-:Y:S05]  /*9a40*/  @!P0 BRA `(.L_x_5207) ;  /* 0xfffffffc00f08947 */ /* 0x010fea000383ffff */
[----:B------:R-:W-:Y:S05]  /*9a50*/  BRA `(.L_x_5225) ;  /* 0xfffffff800807947 */ /* 0x000fea000383ffff */
.L_x_5226:
        /* <DEDUP_REMOVED lines=10> */
.L_x_6589:


//--------------------- .text._ZN7cutlass13device_kernelIN5flash11enable_sm90INS1_16FlashAttnBwdSm90INS1_25CollectiveMainloopBwdSm90ILi2ELi2ELi2EN4cute5tupleIJNS5_1CILi1EEES8_S8_EEENS6_IJNS7_ILi64EEENS7_ILi128EEENS7_ILi96EEEEEENS_10bfloat16_tEfNS_4arch4Sm90ELb0ELb1ELb0ELb1ELb1ELb1ELb0ELb0ELi2ELi1ELi2ELi1ELb1EEENS1_24CollectiveEpilogueBwdGQAISD_fSG_Li256ELb1ELb1EEENS1_19SingleTileSchedulerILb1ELb0ELb0ELi128EEEEEEEEEvNT_6ParamsE --------------------------
	.section	.text._ZN7cutlass13device_kernelIN5flash11enable_sm90INS1_16FlashAttnBwdSm90INS1_25CollectiveMainloopBwdSm90ILi2ELi2ELi2EN4cute5tupleIJNS5_1CILi1EEES8_S8_EEENS6_IJNS7_ILi64EEENS7_ILi128EEENS7_ILi96EEEEEENS_10bfloat16_tEfNS_4arch4Sm90ELb0ELb1ELb0ELb1ELb1ELb1ELb0ELb0ELi2ELi1ELi2ELi1ELb1EEENS1_24CollectiveEpilogueBwdGQAISD_fSG_Li256ELb1ELb1EEENS1_19SingleTileSchedulerILb1ELb0ELb0ELi128EEEEEEEEEvNT_6ParamsE,"ax",@progbits
	.align	128
.text._ZN7cutlass13device_kernelIN5flash11enable_sm90INS1_16FlashAttnBwdSm90INS1_25CollectiveMainloopBwdSm90ILi2ELi2ELi2EN4cute5tupleIJNS5_1CILi1EEES8_S8_EEENS6_IJNS7_ILi64EEENS7_ILi128EEENS7_ILi96EEEEEENS_10bfloat16_tEfNS_4arch4Sm90ELb0ELb1ELb0ELb1ELb1ELb1ELb0ELb0ELi2ELi1ELi2ELi1ELb1EEENS1_24CollectiveEpilogueBwdGQAISD_fSG_Li256ELb1ELb1EEENS1_19SingleTileSchedulerILb1ELb0ELb0ELi128EEEEEEEEEvNT_6ParamsE:
        .type           _ZN7cutlass13device_kernelIN5flash11enable_sm90INS1_16FlashAttnBwdSm90INS1_25CollectiveMainloopBwdSm90ILi2ELi2ELi2EN4cute5tupleIJNS5_1CILi1EEES8_S8_EEENS6_IJNS7_ILi64EEENS7_ILi128EEENS7_ILi96EEEEEENS_10bfloat16_tEfNS_4arch4Sm90ELb0ELb1ELb0ELb1ELb1ELb1ELb0ELb0ELi2ELi1ELi2ELi1ELb1EEENS1_24CollectiveEpilogueBwdGQAISD_fSG_Li256ELb1ELb1EEENS1_19SingleTileSchedulerILb1ELb0ELb0ELi128EEEEEEEEEvNT_6ParamsE,@function
        .size           _ZN7cutlass13device_kernelIN5flash11enable_sm90INS1_16FlashAttnBwdSm90INS1_25CollectiveMainloopBwdSm90ILi2ELi2ELi2EN4cute5tupleIJNS5_1CILi1EEES8_S8_EEENS6_IJNS7_ILi64EEENS7_ILi128EEENS7_ILi96EEEEEENS_10bfloat16_tEfNS_4arch4Sm90ELb0ELb1ELb0ELb1ELb1ELb1ELb0ELb0ELi2ELi1ELi2ELi1ELb1EEENS1_24CollectiveEpilogueBwdGQAISD_fSG_Li256ELb1ELb1EEENS1_19SingleTileSchedulerILb1ELb0ELb0ELi128EEEEEEEEEvNT_6ParamsE,(.L_x_6590 - _ZN7cutlass13device_kernelIN5flash11enable_sm90INS1_16FlashAttnBwdSm90INS1_25CollectiveMainloopBwdSm90ILi2ELi2ELi2EN4cute5tupleIJNS5_1CILi1EEES8_S8_EEENS6_IJNS7_ILi64EEENS7_ILi128EEENS7_ILi96EEEEEENS_10bfloat16_tEfNS_4arch4Sm90ELb0ELb1ELb0ELb1ELb1ELb1ELb0ELb0ELi2ELi1ELi2ELi1ELb1EEENS1_24CollectiveEpilogueBwdGQAISD_fSG_Li256ELb1ELb1EEENS1_19SingleTileSchedulerILb1ELb0ELb0ELi128EEEEEEEEEvNT_6ParamsE)
        .other          _ZN7cutlass13device_kernelIN5flash11enable_sm90INS1_16FlashAttnBwdSm90INS1_25CollectiveMainloopBwdSm90ILi2ELi2ELi2EN4cute5tupleIJNS5_1CILi1EEES8_S8_EEENS6_IJNS7_ILi64EEENS7_ILi128EEENS7_ILi96EEEEEENS_10bfloat16_tEfNS_4arch4Sm90ELb0ELb1ELb0ELb1ELb1ELb1ELb0ELb0ELi2ELi1ELi2ELi1ELb1EEENS1_24CollectiveEpilogueBwdGQAISD_fSG_Li256ELb1ELb1EEENS1_19SingleTileSchedulerILb1ELb0ELb0ELi128EEEEEEEEEvNT_6ParamsE,@"STO_CUDA_ENTRY STV_DEFAULT"
_ZN7cutlass13device_kernelIN5flash11enable_sm90INS1_16FlashAttnBwdSm90INS1_25CollectiveMainloopBwdSm90ILi2ELi2ELi2EN4cute5tupleIJNS5_1CILi1EEES8_S8_EEENS6_IJNS7_ILi64EEENS7_ILi128EEENS7_ILi96EEEEEENS_10bfloat16_tEfNS_4arch4Sm90ELb0ELb1ELb0ELb1ELb1ELb1ELb0ELb0ELi2ELi1ELi2ELi1ELb1EEENS1_24CollectiveEpilogueBwdGQAISD_fSG_Li256ELb1ELb1EEENS1_19SingleTileSchedulerILb1ELb0ELb0ELi128EEEEEEEEEvNT_6ParamsE:
        /* <DEDUP_REMOVED lines=24> */
.L_x_5228:
[----:B------:R-:W-:Y:S05]  /*0180*/  BSYNC B0 ;  /* 0x0000000000007941 */ /* 0x000fea0003800000 */
.L_x_5227:
        /* <DEDUP_REMOVED lines=37> */
.L_x_5229:
        /* <DEDUP_REMOVED lines=22> */
.L_x_5230:
[----:B------:R-:W-:Y:S01]  /*0540*/  PLOP3.LUT P0, PT, PT, PT, UP0, 0x80, 0x0 ;  /* 0x000000000000781c */ /* 0x000fe20003f0f008 */
[----:B------:R-:W-:Y:S01]  /*0550*/  NOP ;  /* 0x0000000000007918 */ /* 0x000fe20000000000 */
[----:B------:R-:W-:Y:S01]  /*0560*/  ULDC.64 UR46, c[0x0][0x208] ;  /* 0x00008200002e7ab9 */ /* 0x000fe20000000a00 */
[----:B------:R-:W-:Y:S01]  /*0570*/  BSSY B6, `(.L_x_5231) ;  /* 0x0000a33000067945 */ /* 0x000fe20003800000 */
[----:B-12-4-:R-:W-:Y:S09]  /*0580*/  BAR.SYNC.DEFER_BLOCKING 0x0 ;  /* 0x0000000000007b1d */ /* 0x016ff20000010000 */
[----:B------:R-:W-:Y:S05]  /*0590*/  @!P0 BRA `(.L_x_5232) ;  /* 0x0000005000dc8947 */ /* 0x000fea0003800000 */
.L_x_5233:
        /* <DEDUP_REMOVED lines=22> */
.L_x_5234:
        /* <DEDUP_REMOVED lines=14> */
.L_x_5236:
[----:B------:R-:W-:-:S05]  /*07e0*/  ULDC UR4, c[0x0][0x8c4] ;  /* 0x0002310000047ab9 */ /* 0x000fca0000000800 */
.L_x_5235:
        /* <DEDUP_REMOVED lines=19> */
.L_x_5238:
        /* <DEDUP_REMOVED lines=14> */
.L_x_5239:
        /* <DEDUP_REMOVED lines=11> */
.L_x_5240:
        /* <DEDUP_REMOVED lines=13> */
.L_x_5241:
        /* <DEDUP_REMOVED lines=66> */
.L_x_5242:
        /* <DEDUP_REMOVED lines=28> */
.L_x_5245:
        /* <DEDUP_REMOVED lines=15> */
.L_x_5244:
        /* <DEDUP_REMOVED lines=22> */
.L_x_5247:
        /* <DEDUP_REMOVED lines=15> */
.L_x_5246:
[----:B------:R-:W-:Y:S01]  /*14a0*/  SHF.R.S32.HI R25, RZ, 0x1f, R22 ;  /* 0x0000001fff197819 */ /* 0x000fe20000011416 */
[----:B------:R-:W-:-:S03]  /*14b0*/  UMOV UR4, 0xffffffff ;  /* 0xffffffff00047882 */ /* 0x000fc60000000000 */
[----:B------:R-:W-:-:S04]  /*14c0*/  LEA.HI R0, R25, R22, RZ, 0x7 ;  /* 0x0000001619007211 */ /* 0x000fc800078f38ff */
[----:B------:R-:W-:Y:S01]  /*14d0*/  SHF.R.S32.HI R16, RZ, 0x7, R0 ;  /* 0x00000007ff107819 */ /* 0x000fe20000011400 */
[----:B------:R-:W-:Y:S06]  /*14e0*/  BRA.DIV UR4, `(.L_x_5248) ;  /* 0x0000009204f47947 */ /* 0x000fec000b800000 */
[----:B------:R1:W2:Y:S02]  /*14f0*/  SHFL.IDX PT, R14, R16, RZ, 0x1f ;  /* 0x00001fff100e7589 */ /* 0x0002a400000e0000 */
.L_x_5372:
        /* <DEDUP_REMOVED lines=15> */
.L_x_5249:
        /* <DEDUP_REMOVED lines=19> */
.L_x_5251:
        /* <DEDUP_REMOVED lines=122> */
.L_x_5262:
[----:B------:R-:W-:-:S06]  /*1ec0*/  UISETP.NE.AND UP0, UPT, UR9, 0x3, UPT ;  /* 0x000000030900788c */ /* 0x000fcc000bf05270 */
[----:B------:R-:W-:-:S13]  /*1ed0*/  PLOP3.LUT P6, PT, PT, PT, UP0, 0x80, 0x0 ;  /* 0x000000000000781c */ /* 0x000fda0003fcf008 */
[----:B-1----:R-:W-:Y:S05]  /*1ee0*/  @!P6 BRA `(.L_x_5252) ;  /* 0x000000000004e947 */ /* 0x002fea0003800000 */
[----:B------:R-:W-:Y:S01]  /*1ef0*/  BPT.TRAP 0x1 ;  /* 0x000000040000795c */ /* 0x000fe20000300000 */
.L_x_5252:
[----:B------:R-:W-:Y:S01]  /*1f00*/  R2UR UR7, R18 ;  /* 0x00000000120772ca */ /* 0x000fe200000e0000 */
[----:B------:R-:W-:-:S05]  /*1f10*/  IMAD.U32 R16, RZ, RZ, UR4 ;  /* 0x00000004ff107e24 */ /* 0x000fca000f8e00ff */
[----:B------:R-:W-:-:S07]  /*1f20*/  SHF.L.U32 R16, R16, 0x1f, RZ ;  /* 0x0000001f10107819 */ /* 0x000fce00000006ff */
[----:B------:R-:W-:-:S09]  /*1f30*/  ULEA UR7, UR5, UR7, 0x3 ;  /* 0x0000000705077291 */ /* 0x000fd2000f8e183f */
[----:B------:R1:W2:Y:S01]  /*1f40*/  SYNCS.PHASECHK.TRANS64.TRYWAIT P0, [UR7+0x26810], R16 ;  /* 0x02681010ff0075a7 */ /* 0x0002a20008000147 */
[----:B------:R-:W-:Y:S05]  /*1f50*/  @!P6 BRA `(.L_x_5253) ;  /* 0x000000000004e947 */ /* 0x000fea0003800000 */
[----:B------:R-:W-:Y:S01]  /*1f60*/  BPT.TRAP 0x1 ;  /* 0x000000040000795c */ /* 0x000fe20000300000 */
.L_x_5253:
[----:B--2---:R-:W-:Y:S05]  /*1f70*/  @P0 BRA `(.L_x_5254) ;  /* 0x0000000000080947 */ /* 0x004fea0003800000 */
[----:B------:R-:W2:Y:S02]  /*1f80*/  SYNCS.PHASECHK.TRANS64.TRYWAIT P0, [UR7+0x26810], R16 ;  /* 0x02681010ff0075a7 */ /* 0x000ea40008000147 */
[----:B--2---:R-:W-:Y:S05]  /*1f90*/  @!P0 BRA `(.L_x_5255) ;  /* 0x00000088007c8947 */ /* 0x004fea0003800000 */
.L_x_5254:
        /* <DEDUP_REMOVED lines=66> */
.L_x_5256:
[----:B------:R1:W1:Y:S01]  /*23c0*/  SYNCS.PHASECHK.TRANS64.TRYWAIT P0, [UR7+0x26830], R16 ;  /* 0x02683010ff0075a7 */ /* 0x0002620008000147 */
[----:B------:R-:W-:Y:S05]  /*23d0*/  @!P6 BRA `(.L_x_5257) ;  /* 0x000000000004e947 */ /* 0x000fea0003800000 */
[----:B------:R-:W-:Y:S01]  /*23e0*/  BPT.TRAP 0x1 ;  /* 0x000000040000795c */ /* 0x000fe20000300000 */
.L_x_5257:
[----:B-1----:R-:W-:Y:S05]  /*23f0*/  @P0 BRA `(.L_x_5258) ;  /* 0x0000000000080947 */ /* 0x002fea0003800000 */
[----:B------:R-:W1:Y:S02]  /*2400*/  SYNCS.PHASECHK.TRANS64.TRYWAIT P0, [UR7+0x26830], R16 ;  /* 0x02683010ff0075a7 */ /* 0x000e640008000147 */
[----:B-1----:R-:W-:Y:S05]  /*2410*/  @!P0 BRA `(.L_x_5259) ;  /* 0x0000008400748947 */ /* 0x002fea0003800000 */
.L_x_5258:
        /* <DEDUP_REMOVED lines=517> */
.L_x_5260:
        /* <DEDUP_REMOVED lines=44> */
.L_x_5261:
        /* <DEDUP_REMOVED lines=62> */
.L_x_5243:
[----:B------:R-:W-:Y:S05]  /*4b10*/  @P0 BRA `(.L_x_5237) ;  /* 0x0000005c00600947 */ /* 0x000fea0003800000 */
[----:B------:R-:W-:Y:S01]  /*4b20*/  ULDC.64 UR4, c[0x0][0x878] ;  /* 0x00021e0000047ab9 */ /* 0x000fe20000000a00 */
[----:B------:R-:W2:Y:S01]  /*4b30*/  S2R R4, SR_TID.X ;  /* 0x0000000000047919 */ /* 0x000ea20000002100 */
[----:B------:R-:W-:Y:S01]  /*4b40*/  UISETP.NE.U32.AND UP0, UPT, UR4, URZ, UPT ;  /* 0x0000003f0400728c */ /* 0x000fe2000bf05070 */
[----:B------:R-:W3:Y:S01]  /*4b50*/  S2UR UR15, SR_CTAID.X ;  /* 0x00000000000f79c3 */ /* 0x000ee20000002500 */
        /* <DEDUP_REMOVED lines=12> */
[----:B-1----:R-:W-:Y:S01]  /*4c20*/  IMAD.U32 R3, RZ, RZ, UR5 ;  /* 0x00000005ff037e24 */ /* 0x002fe2000f8e00ff */
[----:B------:R-:W-:-:S04]  /*4c30*/  ULDC UR5, c[0x0][0x850] ;  /* 0x0002140000057ab9 */ /* 0x000fc80000000800 */
[----:B------:R1:W4:Y:S01]  /*4c40*/  @P0 LDG.E R2, desc[UR46][R2.64] ;  /* 0x0000002e02020981 */ /* 0x000322000c1e1900 */
[----:B------:R-:W5:Y:S01]  /*4c50*/  S2UR UR4, SR_CTAID.Y ;  /* 0x00000000000479c3 */ /* 0x000f620000002600 */
[----:B------:R-:W-:Y:S01]  /*4c60*/  UISETP.NE.AND UP1, UPT, UR5, 0x1, UPT ;  /* 0x000000010500788c */ /* 0x000fe2000bf25270 */
[----:B------:R-:W-:Y:S01]  /*4c70*/  BSSY B0, `(.L_x_5263) ;  /* 0x000005c000007945 */ /* 0x000fe20003800000 */
[----:B---3--:R-:W-:Y:S01]  /*4c80*/  UIMAD UR13, UR15, UR13, URZ ;  /* 0x0000000d0f0d72a4 */ /* 0x008fe2000f8e023f */
[C---:B--2---:R-:W-:Y:S01]  /*4c90*/  ISETP.NE.AND P1, PT, R4.reuse, 0x80, PT ;  /* 0x000000800400780c */ /* 0x044fe20003f25270 */
[----:B------:R-:W-:Y:S02]  /*4ca0*/  UIMAD UR12, UR36, UR14, URZ ;  /* 0x0000000e240c72a4 */ /* 0x000fe4000f8e023f */
[----:B------:R-:W-:Y:S01]  /*4cb0*/  UIMAD UR13, UR13, UR14, URZ ;  /* 0x0000000e0d0d72a4 */ /* 0x000fe2000f8e023f */
[----:B-1----:R-:W-:Y:S01]  /*4cc0*/  VIADD R3, R4, 0xffffff80 ;  /* 0xffffff8004037836 */ /* 0x002fe20000000000 */
        /* <DEDUP_REMOVED lines=81> */
.L_x_5265:
[----:B------:R-:W2:Y:S04]  /*51e0*/  LDG.E.STRONG.GPU R4, desc[UR46][R2.64] ;  /* 0x0000002e02047981 */ /* 0x000ea8000c1ef900 */
[----:B--2---:R-:W-:Y:S01]  /*51f0*/  CCTL.IVALL ;  /* 0x00000000ff00798f */ /* 0x004fe20002000000 */
[----:B------:R-:W-:Y:S05]  /*5200*/  YIELD ;  /* 0x0000000000007946 */ /* 0x000fea0003800000 */
[----:B------:R-:W-:-:S13]  /*5210*/  ISETP.NE.AND P0, PT, R4, UR17, PT ;  /* 0x0000001104007c0c */ /* 0x000fda000bf05270 */
[----:B------:R-:W-:Y:S05]  /*5220*/  @P0 BRA `(.L_x_5265) ;  /* 0xfffffffc00ec0947 */ /* 0x000fea000383ffff */
.L_x_5264:
[----:B------:R-:W-:Y:S05]  /*5230*/  BSYNC B0 ;  /* 0x0000000000007941 */ /* 0x000fea0003800000 */
.L_x_5263:
[----:B------:R-:W-:-:S03]  /*5240*/  UMOV UR4, 0xffffffff ;  /* 0xffffffff00047882 */ /* 0x000fc60000000000 */
[----:B------:R-:W-:Y:S05]  /*5250*/  BRA.DIV UR4, `(.L_x_5266) ;  /* 0x0000005604fc7947 */ /* 0x000fea000b800000 */
[----:B------:R-:W-:Y:S01]  /*5260*/  NOP ;  /* 0x0000000000007918 */ /* 0x000fe20000000000 */
.L_x_5375:
        /* <DEDUP_REMOVED lines=16> */
.L_x_5269:
[----:B------:R-:W-:Y:S01]  /*5370*/  @P0 ELECT P2, URZ, PT ;  /* 0x00000000003f082f */ /* 0x000fe20003840000 */
[----:B------:R2:W-:-:S12]  /*5380*/  UBLKRED.G.S.ADD.F32.RN [UR4], [UR9], UR6, desc[UR10] ;  /* 0x00000a04090073bb */ /* 0x0005d800080a1406 */
[----:B------:R-:W-:Y:S02]  /*5390*/  @P2 PLOP3.LUT P0, PT, P2, PT, PT, 0x8, 0x0 ;  /* 0x000000000000281c */ /* 0x000fe4000170e170 */
[----:B------:R-:W-:-:S11]  /*53a0*/  PLOP3.LUT P2, PT, PT, PT, PT, 0x8, 0x0 ;  /* 0x000000000000781c */ /* 0x000fd60003f4e170 */
[----:B--2---:R-:W-:Y:S05]  /*53b0*/  @P0 BRA.U.ANY `(.L_x_5269) ;  /* 0xfffffffd00ec0947 */ /* 0x004fea000393ffff */
[----:B------:R0:W-:Y:S01]  /*53c0*/  UTMACMDFLUSH ;  /* 0x00000000000079b7 */ /* 0x0001e20000000000 */
[----:B------:R-:W-:-:S04]  /*53d0*/  DEPBAR.LE SB0, 0x0 ;  /* 0x000080000000791a */ /* 0x000fc80000000000 */
.L_x_5268:
[----:B------:R-:W-:Y:S05]  /*53e0*/  BSYNC B0 ;  /* 0x0000000000007941 */ /* 0x000fea0003800000 */
.L_x_5267:
        /* <DEDUP_REMOVED lines=14> */
.L_x_5271:
[----:B------:R-:W-:Y:S05]  /*54d0*/  BSYNC B0 ;  /* 0x0000000000007941 */ /* 0x000fea0003800000 */
.L_x_5270:
        /* <DEDUP_REMOVED lines=20> */
.L_x_5274:
[----:B-12---:R-:W2:Y:S04]  /*5620*/  LDG.E.STRONG.GPU R0, desc[UR46][R2.64] ;  /* 0x0000002e02007981 */ /* 0x006ea8000c1ef900 */
[----:B--2---:R-:W-:Y:S01]  /*5630*/  CCTL.IVALL ;  /* 0x00000000ff00798f */ /* 0x004fe20002000000 */
[----:B------:R-:W-:Y:S05]  /*5640*/  YIELD ;  /* 0x0000000000007946 */ /* 0x000fea0003800000 */
[----:B------:R-:W-:-:S13]  /*5650*/  ISETP.NE.AND P0, PT, R0, UR17, PT ;  /* 0x0000001100007c0c */ /* 0x000fda000bf05270 */
[----:B------:R-:W-:Y:S05]  /*5660*/  @P0 BRA `(.L_x_5274) ;  /* 0xfffffffc00ec0947 */ /* 0x000fea000383ffff */
.L_x_5273:
[----:B------:R-:W-:Y:S05]  /*5670*/  BSYNC B0 ;  /* 0x0000000000007941 */ /* 0x000fea0003800000 */
.L_x_5272:
[----:B------:R-:W-:-:S03]  /*5680*/  UMOV UR4, 0xffffffff ;  /* 0xffffffff00047882 */ /* 0x000fc60000000000 */
[----:B------:R-:W-:Y:S05]  /*5690*/  BRA.DIV UR4, `(.L_x_5275) ;  /* 0x0000005604087947 */ /* 0x000fea000b800000 */
[----:B------:R-:W-:Y:S01]  /*56a0*/  NOP ;  /* 0x0000000000007918 */ /* 0x000fe20000000000 */
.L_x_5378:
        /* <DEDUP_REMOVED lines=16> */
.L_x_5278:
[----:B------:R-:W-:Y:S01]  /*57b0*/  @P0 ELECT P2, URZ, PT ;  /* 0x00000000003f082f */ /* 0x000fe20003840000 */
[----:B------:R3:W-:-:S12]  /*57c0*/  UBLKRED.G.S.ADD.F32.RN [UR4], [UR9], UR6, desc[UR10] ;  /* 0x00000a04090073bb */ /* 0x0007d800080a1406 */
[----:B------:R-:W-:Y:S02]  /*57d0*/  @P2 PLOP3.LUT P0, PT, P2, PT, PT, 0x8, 0x0 ;  /* 0x000000000000281c */ /* 0x000fe4000170e170 */
[----:B------:R-:W-:-:S11]  /*57e0*/  PLOP3.LUT P2, PT, PT, PT, PT, 0x8, 0x0 ;  /* 0x000000000000781c */ /* 0x000fd60003f4e170 */
[----:B---3--:R-:W-:Y:S05]  /*57f0*/  @P0 BRA.U.ANY `(.L_x_5278) ;  /* 0xfffffffd00ec0947 */ /* 0x008fea000393ffff */
[----:B------:R0:W-:Y:S01]  /*5800*/  UTMACMDFLUSH ;  /* 0x00000000000079b7 */ /* 0x0001e20000000000 */
[----:B------:R-:W-:-:S04]  /*5810*/  DEPBAR.LE SB0, 0x0 ;  /* 0x000080000000791a */ /* 0x000fc80000000000 */
.L_x_5277:
[----:B------:R-:W-:Y:S05]  /*5820*/  BSYNC B0 ;  /* 0x0000000000007941 */ /* 0x000fea0003800000 */
.L_x_5276:
        /* <DEDUP_REMOVED lines=14> */
.L_x_5232:
        /* <DEDUP_REMOVED lines=21> */
.L_x_5280:
        /* <DEDUP_REMOVED lines=13> */
.L_x_5282:
[----:B------:R-:W-:-:S05]  /*5b30*/  ULDC UR4, c[0x0][0x8c4] ;  /* 0x0002310000047ab9 */ /* 0x000fca0000000800 */
.L_x_5281:
        /* <DEDUP_REMOVED lines=44> */
.L_x_5283:
        /* <DEDUP_REMOVED lines=13> */
.L_x_5284:
        /* <DEDUP_REMOVED lines=12> */
.L_x_5285:
        /* <DEDUP_REMOVED lines=27> */
.L_x_5286:
        /* <DEDUP_REMOVED lines=39> */
.L_x_5291:
[----:B------:R-:W2:Y:S04]  /*63b0*/  LDG.E.STRONG.GPU R0, desc[UR46][R2.64] ;  /* 0x0000002e02007981 */ /* 0x000ea8000c1ef900 */
[----:B--2---:R-:W-:Y:S01]  /*63c0*/  CCTL.IVALL ;  /* 0x00000000ff00798f */ /* 0x004fe20002000000 */
[----:B------:R-:W-:Y:S05]  /*63d0*/  YIELD ;  /* 0x0000000000007946 */ /* 0x000fea0003800000 */
[----:B------:R-:W-:-:S13]  /*63e0*/  ISETP.NE.AND P1, PT, R0, UR22, PT ;  /* 0x0000001600007c0c */ /* 0x000fda000bf25270 */
[----:B------:R-:W-:Y:S05]  /*63f0*/  @P1 BRA `(.L_x_5291) ;  /* 0xfffffffc00ec1947 */ /* 0x000fea000383ffff */
.L_x_5290:
[----:B------:R-:W-:Y:S05]  /*6400*/  BSYNC B0 ;  /* 0x0000000000007941 */ /* 0x000fea0003800000 */
.L_x_5289:
[----:B------:R-:W-:-:S03]  /*6410*/  UMOV UR17, 0xffffffff ;  /* 0xffffffff00117882 */ /* 0x000fc60000000000 */
[----:B------:R-:W-:Y:S05]  /*6420*/  BRA.DIV UR17, `(.L_x_5292) ;  /* 0x0000004611c07947 */ /* 0x000fea000b800000 */
[----:B------:R-:W-:Y:S01]  /*6430*/  NOP ;  /* 0x0000000000007918 */ /* 0x000fe20000000000 */
.L_x_5381:
        /* <DEDUP_REMOVED lines=22> */
.L_x_5294:
[----:B------:R-:W-:Y:S05]  /*65a0*/  BSYNC B0 ;  /* 0x0000000000007941 */ /* 0x000fea0003800000 */
.L_x_5293:
        /* <DEDUP_REMOVED lines=20> */
.L_x_5296:
[----:B------:R-:W-:Y:S05]  /*66f0*/  BSYNC B0 ;  /* 0x0000000000007941 */ /* 0x000fea0003800000 */
.L_x_5295:
[----:B------:R-:W-:Y:S06]  /*6700*/  BAR.ARV 0xa, 0xa0 ;  /* 0x0282800000007b1d */ /* 0x000fec0000002000 */
[----:B------:R-:W-:Y:S04]  /*6710*/  BSSY B0, `(.L_x_5297) ;  /* 0x0000003000007945 */ /* 0x000fe80003800000 */
[----:B------:R-:W-:Y:S05]  /*6720*/  @!P0 BRA `(.L_x_5298) ;  /* 0x0000000000048947 */ /* 0x000fea0003800000 */
[----:B------:R-:W-:-:S04]  /*6730*/  DEPBAR.LE SB0, 0x0 ;  /* 0x000080000000791a */ /* 0x000fc80000000000 */
.L_x_5298:
[----:B------:R-:W-:Y:S05]  /*6740*/  BSYNC B0 ;  /* 0x0000000000007941 */ /* 0x000fea0003800000 */
.L_x_5297:
        /* <DEDUP_REMOVED lines=19> */
.L_x_5300:
[----:B------:R-:W-:Y:S05]  /*6880*/  BSYNC B0 ;  /* 0x0000000000007941 */ /* 0x000fea0003800000 */
.L_x_5299:
[----:B------:R-:W-:Y:S01]  /*6890*/  UIADD3 UR17, UR9, 0x1, URZ ;  /* 0x0000000109117890 */ /* 0x000fe2000fffe03f */
[----:B------:R-:W-:Y:S11]  /*68a0*/  BRA `(.L_x_5301) ;  /* 0x0000000000047947 */ /* 0x000ff60003800000 */
.L_x_5288:
[----:B------:R-:W-:-:S05]  /*68b0*/  UMOV UR17, UR9 ;  /* 0x0000000900117c82 */ /* 0x000fca0008000000 */
.L_x_5301:
        /* <DEDUP_REMOVED lines=16> */
.L_x_5326:
        /* <DEDUP_REMOVED lines=11> */
.L_x_5304:
[----:B------:R-:W2:Y:S04]  /*6a70*/  LDG.E.STRONG.GPU R0, desc[UR46][R2.64] ;  /* 0x0000002e02007981 */ /* 0x000ea8000c1ef900 */
[----:B--2---:R-:W-:Y:S01]  /*6a80*/  CCTL.IVALL ;  /* 0x00000000ff00798f */ /* 0x004fe20002000000 */
[----:B------:R-:W-:Y:S05]  /*6a90*/  YIELD ;  /* 0x0000000000007946 */ /* 0x000fea0003800000 */
[----:B------:R-:W-:-:S13]  /*6aa0*/  ISETP.NE.AND P1, PT, R0, UR22, PT ;  /* 0x0000001600007c0c */ /* 0x000fda000bf25270 */
[----:B------:R-:W-:Y:S05]  /*6ab0*/  @P1 BRA `(.L_x_5304) ;  /* 0xfffffffc00ec1947 */ /* 0x000fea000383ffff */
.L_x_5303:
[----:B------:R-:W-:Y:S05]  /*6ac0*/  BSYNC B0 ;  /* 0x0000000000007941 */ /* 0x000fea0003800000 */
.L_x_5302:
[----:B------:R-:W-:-:S03]  /*6ad0*/  UMOV UR16, 0xffffffff ;  /* 0xffffffff00107882 */ /* 0x000fc60000000000 */
[----:B------:R-:W-:Y:S05]  /*6ae0*/  BRA.DIV UR16, `(.L_x_5305) ;  /* 0x00000042102c7947 */ /* 0x000fea000b800000 */
[----:B------:R-:W-:Y:S01]  /*6af0*/  NOP ;  /* 0x0000000000007918 */ /* 0x000fe20000000000 */
.L_x_5384:
        /* <DEDUP_REMOVED lines=19> */
.L_x_5307:
[----:B------:R-:W-:Y:S05]  /*6c30*/  BSYNC B0 ;  /* 0x0000000000007941 */ /* 0x000fea0003800000 */
.L_x_5306:
        /* <DEDUP_REMOVED lines=17> */
.L_x_5309:
[----:B------:R-:W-:Y:S05]  /*6d50*/  BSYNC B0 ;  /* 0x0000000000007941 */ /* 0x000fea0003800000 */
.L_x_5308:
[----:B------:R-:W-:Y:S06]  /*6d60*/  BAR.ARV 0xa, 0xa0 ;  /* 0x0282800000007b1d */ /* 0x000fec0000002000 */
[----:B------:R-:W-:Y:S04]  /*6d70*/  BSSY B0, `(.L_x_5310) ;  /* 0x0000003000007945 */ /* 0x000fe80003800000 */
[----:B------:R-:W-:Y:S05]  /*6d80*/  @!P0 BRA `(.L_x_5311) ;  /* 0x0000000000048947 */ /* 0x000fea0003800000 */
[----:B------:R-:W-:-:S04]  /*6d90*/  DEPBAR.LE SB0, 0x0 ;  /* 0x000080000000791a */ /* 0x000fc80000000000 */
.L_x_5311:
[----:B------:R-:W-:Y:S05]  /*6da0*/  BSYNC B0 ;  /* 0x0000000000007941 */ /* 0x000fea0003800000 */
.L_x_5310:
        /* <DEDUP_REMOVED lines=19> */
.L_x_5313:
[----:B------:R-:W-:Y:S05]  /*6ee0*/  BSYNC B0 ;  /* 0x0000000000007941 */ /* 0x000fea0003800000 */
.L_x_5312:
        /* <DEDUP_REMOVED lines=9> */
.L_x_5316:
[----:B------:R-:W2:Y:S04]  /*6f80*/  LDG.E.STRONG.GPU R0, desc[UR46][R2.64] ;  /* 0x0000002e02007981 */ /* 0x000ea8000c1ef900 */
[----:B--2---:R-:W-:Y:S01]  /*6f90*/  CCTL.IVALL ;  /* 0x00000000ff00798f */ /* 0x004fe20002000000 */
[----:B------:R-:W-:Y:S05]  /*6fa0*/  YIELD ;  /* 0x0000000000007946 */ /* 0x000fea0003800000 */
[----:B------:R-:W-:-:S13]  /*6fb0*/  ISETP.NE.AND P1, PT, R0, UR22, PT ;  /* 0x0000001600007c0c */ /* 0x000fda000bf25270 */
[----:B------:R-:W-:Y:S05]  /*6fc0*/  @P1 BRA `(.L_x_5316) ;  /* 0xfffffffc00ec1947 */ /* 0x000fea000383ffff */
.L_x_5315:
[----:B------:R-:W-:Y:S05]  /*6fd0*/  BSYNC B0 ;  /* 0x0000000000007941 */ /* 0x000fea0003800000 */
.L_x_5314:
[----:B------:R-:W-:-:S03]  /*6fe0*/  UMOV UR12, 0xffffffff ;  /* 0xffffffff000c7882 */ /* 0x000fc60000000000 */
[----:B------:R-:W-:Y:S05]  /*6ff0*/  BRA.DIV UR12, `(.L_x_5317) ;  /* 0x0000003e0c047947 */ /* 0x000fea000b800000 */
[----:B------:R-:W-:Y:S01]  /*7000*/  NOP ;  /* 0x0000000000007918 */ /* 0x000fe20000000000 */
.L_x_5387:
        /* <DEDUP_REMOVED lines=15> */
.L_x_5319:
[----:B------:R-:W-:Y:S05]  /*7100*/  BSYNC B0 ;  /* 0x0000000000007941 */ /* 0x000fea0003800000 */
.L_x_5318:
        /* <DEDUP_REMOVED lines=15> */
.L_x_5321:
[----:B------:R-:W-:Y:S05]  /*7200*/  BSYNC B0 ;  /* 0x0000000000007941 */ /* 0x000fea0003800000 */
.L_x_5320:
[----:B------:R-:W-:Y:S06]  /*7210*/  BAR.ARV 0xa, 0xa0 ;  /* 0x0282800000007b1d */ /* 0x000fec0000002000 */
[----:B------:R-:W-:Y:S04]  /*7220*/  BSSY B0, `(.L_x_5322) ;  /* 0x0000003000007945 */ /* 0x000fe80003800000 */
[----:B------:R-:W-:Y:S05]  /*7230*/  @!P0 BRA `(.L_x_5323) ;  /* 0x0000000000048947 */ /* 0x000fea0003800000 */
[----:B------:R-:W-:-:S04]  /*7240*/  DEPBAR.LE SB0, 0x0 ;  /* 0x000080000000791a */ /* 0x000fc80000000000 */
.L_x_5323:
[----:B------:R-:W-:Y:S05]  /*7250*/  BSYNC B0 ;  /* 0x0000000000007941 */ /* 0x000fea0003800000 */
.L_x_5322:
        /* <DEDUP_REMOVED lines=19> */
.L_x_5325:
[----:B------:R-:W-:Y:S05]  /*7390*/  BSYNC B0 ;  /* 0x0000000000007941 */ /* 0x000fea0003800000 */
.L_x_5324:
[----:B------:R-:W-:Y:S02]  /*73a0*/  UIADD3 UR9, UR9, 0x2, URZ ;  /* 0x0000000209097890 */ /* 0x000fe4000fffe03f */
[----:B------:R-:W-:Y:S02]  /*73b0*/  UIADD3 UR4, UR4, 0x3000, URZ ;  /* 0x0000300004047890 */ /* 0x000fe4000fffe03f */
[----:B------:R-:W-:-:S06]  /*73c0*/  UISETP.GE.AND UP0, UPT, UR9, UR11, UPT ;  /* 0x0000000b0900728c */ /* 0x000fcc000bf06270 */
[----:B------:R-:W-:-:S13]  /*73d0*/  PLOP3.LUT P1, PT, PT, PT, UP0, 0x80, 0x0 ;  /* 0x000000000000781c */ /* 0x000fda0003f2f008 */
[----:B------:R-:W-:Y:S05]  /*73e0*/  @!P1 BRA `(.L_x_5326) ;  /* 0xfffffff400749947 */ /* 0x000fea000383ffff */
.L_x_5287:
        /* <DEDUP_REMOVED lines=41> */
.L_x_5329:
[----:B------:R-:W-:Y:S05]  /*7680*/  BSYNC B0 ;  /* 0x0000000000007941 */ /* 0x000fea0003800000 */
.L_x_5328:
[----:B------:R-:W-:Y:S05]  /*7690*/  BRA `(.L_x_5330) ;  /* 0x0000000000047947 */ /* 0x000fea0003800000 */
.L_x_5327:
[----:B------:R-:W-:-:S05]  /*76a0*/  UMOV UR4, UR9 ;  /* 0x0000000900047c82 */ /* 0x000fca0008000000 */
.L_x_5330:
        /* <DEDUP_REMOVED lines=11> */
.L_x_5335:
        /* <DEDUP_REMOVED lines=24> */
.L_x_5332:
[----:B------:R-:W-:Y:S05]  /*78e0*/  BSYNC B0 ;  /* 0x0000000000007941 */ /* 0x000fea0003800000 */
.L_x_5331:
        /* <DEDUP_REMOVED lines=24> */
.L_x_5334:
[----:B------:R-:W-:Y:S05]  /*7a70*/  BSYNC B0 ;  /* 0x0000000000007941 */ /* 0x000fea0003800000 */
.L_x_5333:
[----:B------:R-:W-:Y:S02]  /*7a80*/  UIADD3 UR7, UR7, 0x2, URZ ;  /* 0x0000000207077890 */ /* 0x000fe4000fffe03f */
[----:B------:R-:W-:Y:S02]  /*7a90*/  ULEA UR5, UR19, UR5, 0x1 ;  /* 0x0000000513057291 */ /* 0x000fe4000f8e083f */
[----:B------:R-:W-:Y:S02]  /*7aa0*/  ULEA UR6, UR19, UR6, 0x1 ;  /* 0x0000000613067291 */ /* 0x000fe4000f8e083f */
[----:B------:R-:W-:-:S13]  /*7ab0*/  ISETP.NE.AND P0, PT, RZ, UR7, PT ;  /* 0x00000007ff007c0c */ /* 0x000fda000bf05270 */
[----:B------:R-:W-:Y:S05]  /*7ac0*/  @!P0 BRA `(.L_x_5237) ;  /* 0x0000002c00748947 */ /* 0x000fea0003800000 */
[----:B------:R-:W-:Y:S05]  /*7ad0*/  BRA `(.L_x_5335) ;  /* 0xfffffffc00207947 */ /* 0x000fea000383ffff */
.L_x_5279:
        /* <DEDUP_REMOVED lines=14> */
.L_x_5336:
        /* <DEDUP_REMOVED lines=14> */
.L_x_5338:
[----:B------:R-:W-:-:S05]  /*7ca0*/  ULDC UR4, c[0x0][0x8c4] ;  /* 0x0002310000047ab9 */ /* 0x000fca0000000800 */
.L_x_5337:
        /* <DEDUP_REMOVED lines=59> */
.L_x_5340:
        /* <DEDUP_REMOVED lines=13> */
.L_x_5341:
        /* <DEDUP_REMOVED lines=8> */
.L_x_5342:
        /* <DEDUP_REMOVED lines=21> */
.L_x_5343:
        /* <DEDUP_REMOVED lines=50> */
.L_x_5388:
        /* <DEDUP_REMOVED lines=15> */
.L_x_5346:
        /* <DEDUP_REMOVED lines=127> */
.L_x_5357:
[----:B-123--:R-:W-:-:S04]  /*8f00*/  SHF.L.U32 R18, R10, 0x1f, RZ ;  /* 0x0000001f0a127819 */ /* 0x00efc800000006ff */
[----:B------:R-:W2:Y:S02]  /*8f10*/  SYNCS.PHASECHK.TRANS64.TRYWAIT P1, [R15+URZ+0x26840], R18 ;  /* 0x026840120f0075a7 */ /* 0x000ea4000802017f */
[----:B--2---:R-:W-:Y:S05]  /*8f20*/  @!P1 BRA `(.L_x_5349) ;  /* 0x0000001c00689947 */ /* 0x004fea0003800000 */
.L_x_5389:
        /* <DEDUP_REMOVED lines=8> */
.L_x_5350:
        /* <DEDUP_REMOVED lines=44> */
.L_x_5390:
        /* <DEDUP_REMOVED lines=8> */
.L_x_5352:
        /* <DEDUP_REMOVED lines=44> */
.L_x_5391:
        /* <DEDUP_REMOVED lines=8> */
.L_x_5354:
        /* <DEDUP_REMOVED lines=38> */
.L_x_5393:
        /* <DEDUP_REMOVED lines=8> */
.L_x_5356:
        /* <DEDUP_REMOVED lines=44> */
.L_x_5348:
[----:B------:R-:W4:Y:S02]  /*9bd0*/  LDL.LU R4, [R1+0x4] ;  /* 0x0000040001047983 */ /* 0x000f240000300800 */
[----:B----4-:R-:W-:Y:S02]  /*9be0*/  ISETP.NE.AND P1, PT, R4, RZ, PT ;  /* 0x000000ff0400720c */ /* 0x010fe40003f25270 */
[----:B------:R4:W5:Y:S11]  /*9bf0*/  LDL R4, [R1] ;  /* 0x0000000001047983 */ /* 0x0009760000100800 */
[----:B----4-:R-:W-:Y:S05]  /*9c00*/  @!P1 BRA `(.L_x_5347) ;  /* 0x0000000400949947 */ /* 0x010fea0003800000 */
[----:B------:R-:W-:-:S04]  /*9c10*/  SHF.L.U32 R12, R10, 0x1f, RZ ;  /* 0x0000001f0a0c7819 */ /* 0x000fc800000006ff */
[----:B------:R-:W4:Y:S02]  /*9c20*/  SYNCS.PHASECHK.TRANS64.TRYWAIT P1, [R15+URZ+0x26840], R12 ;  /* 0x0268400c0f0075a7 */ /* 0x000f24000802017f */
[----:B----4-:R-:W-:Y:S05]  /*9c30*/  @!P1 BRA `(.L_x_5358) ;  /* 0x0000001000789947 */ /* 0x010fea0003800000 */
.L_x_5394:
        /* <DEDUP_REMOVED lines=8> */
.L_x_5359:
        /* <DEDUP_REMOVED lines=41> */
.L_x_5395:
        /* <DEDUP_REMOVED lines=8> */
.L_x_5361:
        /* <DEDUP_REMOVED lines=41> */
.L_x_5347:
[----:B------:R-:W1:Y:S01]  /*a260*/  S2R R0, SR_TID.X ;  /* 0x0000000000007919 */ /* 0x000e620000002100 */
[----:B------:R-:W-:Y:S01]  /*a270*/  IMAD R3, R16, 0x8, R15 ;  /* 0x0000000810037824 */ /* 0x000fe200078e020f */
[----:B-1----:R-:W-:Y:S02]  /*a280*/  LOP3.LUT R2, R0, 0x7f, RZ, 0xc0, !PT ;  /* 0x0000007f00027812 */ /* 0x002fe400078ec0ff */
[----:B------:R-:W-:Y:S02]  /*a290*/  SHF.L.U32 R0, R10, 0x1f, RZ ;  /* 0x0000001f0a007819 */ /* 0x000fe400000006ff */
[----:B------:R-:W-:Y:S02]  /*a2a0*/  ISETP.NE.AND P1, PT, R2, RZ, PT ;  /* 0x000000ff0200720c */ /* 0x000fe40003f25270 */
[----:B------:R-:W1:Y:S02]  /*a2b0*/  SYNCS.PHASECHK.TRANS64.TRYWAIT P0, [R3+URZ+0x26840], R0 ;  /* 0x02684000030075a7 */ /* 0x000e64000800017f */
[----:B-1----:R-:W-:Y:S09]  /*a2c0*/  @!P0 BRA `(.L_x_5362) ;  /* 0x0000000800fc8947 */ /* 0x002ff20003800000 */
.L_x_5396:
[----:B------:R-:W-:Y:S05]  /*a2d0*/  @P1 BRA `(.L_x_5363) ;  /* 0x0000000000181947 */ /* 0x000fea0003800000 */
[----:B------:R-:W1:Y:S01]  /*a2e0*/  S2R R2, SR_TID.X ;  /* 0x0000000000027919 */ /* 0x000e620000002100 */
[----:B------:R-:W-:-:S04]  /*a2f0*/  IMAD.MOV.U32 R0, RZ, RZ, 0x3100 ;  /* 0x00003100ff007424 */ /* 0x000fc800078e00ff */
[----:B------:R1:W-:Y:S02]  /*a300*/  SYNCS.ARRIVE.TRANS64 RZ, [R3+URZ+0x26830], R0 ;  /* 0x0268300003ff79a7 */ /* 0x0003e4000800003f */
[----:B-1----:R-:W-:-:S13]  /*a310*/  LOP3.LUT P0, RZ, R2, 0x1f, RZ, 0xc0, !PT ;  /* 0x0000001f02ff7812 */ /* 0x002fda000780c0ff */
[----:B------:R-:W-:Y:S05]  /*a320*/  @!P0 BRA `(.L_x_5363) ;  /* 0x0000000000048947 */ /* 0x000fea0003800000 */
[----:B------:R-:W-:Y:S01]  /*a330*/  BPT.TRAP 0x1 ;  /* 0x000000040000795c */ /* 0x000fe20000300000 */
.L_x_5363:
        /* <DEDUP_REMOVED lines=48> */
.L_x_5344:
[----:B------:R-:W-:Y:S05]  /*a640*/  BSYNC B0 ;  /* 0x0000000000007941 */ /* 0x000fea0003800000 */
.L_x_5339:
[----:B------:R-:W-:-:S03]  /*a650*/  UMOV UR8, 0xffffffff ;  /* 0xffffffff00087882 */ /* 0x000fc60000000000 */
[----:B------:R-:W-:Y:S05]  /*a660*/  BRA.DIV UR8, `(.L_x_5364) ;  /* 0x0000000a08287947 */ /* 0x000fea000b800000 */
[----:B------:R-:W-:-:S13]  /*a670*/  ELECT P6, URZ, PT ;  /* 0x00000000003f782f */ /* 0x000fda00038c0000 */
.L_x_5399:
[----:B------:R-:W-:Y:S05]  /*a680*/  @!P6 BRA `(.L_x_5237) ;  /* 0x000000000084e947 */ /* 0x000fea0003800000 */
[----:B------:R-:W-:-:S06]  /*a690*/  ULOP3.LUT UR8, UR38, 0x2, URZ, 0xfc, !UPT ;  /* 0x0000000226087892 */ /* 0x000fcc000f8efc3f */
[----:B------:R-:W-:-:S05]  /*a6a0*/  IMAD.U32 R2, RZ, RZ, UR8 ;  /* 0x00000008ff027e24 */ /* 0x000fca000f8e00ff */
[----:B------:R-:W-:-:S13]  /*a6b0*/  ISETP.NE.AND P2, PT, R2, 0x3, PT ;  /* 0x000000030200780c */ /* 0x000fda0003f45270 */
[----:B------:R-:W-:Y:S05]  /*a6c0*/  @!P2 BRA `(.L_x_5365) ;  /* 0x000000000004a947 */ /* 0x000fea0003800000 */
[----:B---3--:R-:W-:Y:S01]  /*a6d0*/  BPT.TRAP 0x1 ;  /* 0x000000040000795c */ /* 0x008fe20000300000 */
.L_x_5365:
        /* <DEDUP_REMOVED lines=15> */
.L_x_5400:
[----:B------:R-:W2:Y:S02]  /*a7d0*/  SYNCS.PHASECHK.TRANS64.TRYWAIT P0, [R3+URZ], R2 ;  /* 0x00000002030075a7 */ /* 0x000ea4000800017f */
[----:B--2---:R-:W-:Y:S05]  /*a7e0*/  @!P0 BRA `(.L_x_5367) ;  /* 0x0000000400fc8947 */ /* 0x004fea0003800000 */
.L_x_5401:
[----:B------:R-:W-:Y:S05]  /*a7f0*/  @!P2 BRA `(.L_x_5368) ;  /* 0x000000000004a947 */ /* 0x000fea0003800000 */
[----:B---3--:R-:W-:Y:S01]  /*a800*/  BPT.TRAP 0x1 ;  /* 0x000000040000795c */ /* 0x008fe20000300000 */
.L_x_5368:
[----:B--2---:R-:W-:-:S04]  /*a810*/  VIADD R3, R8, 0x26840 ;  /* 0x0002684008037836 */ /* 0x004fc80000000000 */
[----:B------:R-:W-:-:S04]  /*a820*/  IMAD R5, R0, 0x8, R3 ;  /* 0x0000000800057824 */ /* 0x000fc800078e0203 */
[----:B------:R-:W2:Y:S02]  /*a830*/  SYNCS.PHASECHK.TRANS64.TRYWAIT P0, [R5+URZ], R4 ;  /* 0x00000004050075a7 */ /* 0x000ea4000800017f */
[----:B--2---:R-:W-:Y:S05]  /*a840*/  @!P0 BRA `(.L_x_5369) ;  /* 0x0000000400f88947 */ /* 0x004fea0003800000 */
.L_x_5402:
[----:B------:R-:W-:-:S07]  /*a850*/  IMAD R3, R6, 0x8, R3 ;  /* 0x0000000806037824 */ /* 0x000fce00078e0203 */
.L_x_5370:
[----:B----4-:R4:W1:Y:S02]  /*a860*/  SYNCS.PHASECHK.TRANS64.TRYWAIT P0, [R3+URZ], R2 ;  /* 0x00000002030075a7 */ /* 0x010864000800017f */
[----:B-1----:R-:W-:Y:S05]  /*a870*/  @!P0 NANOSLEEP.SYNCS 0x989680 ;  /* 0x009896800000895d */ /* 0x002fea0003900000 */
[----:B------:R-:W1:Y:S02]  /*a880*/  @!P0 SYNCS.PHASECHK.TRANS64 P0, [R3+URZ], R2 ;  /* 0x00000002030085a7 */ /* 0x000e64000800007f */
[----:B-1----:R-:W-:Y:S05]  /*a890*/  @!P0 BRA `(.L_x_5370) ;  /* 0xfffffffc00f08947 */ /* 0x002fea000383ffff */
.L_x_5237:
[----:B---3--:R-:W-:Y:S05]  /*a8a0*/  BSYNC B6 ;  /* 0x0000000000067941 */ /* 0x008fea0003800000 */
.L_x_5231:
[----:B------:R-:W-:Y:S05]  /*a8b0*/  EXIT ;  /* 0x000000000000794d */ /* 0x000fea0003800000 */
.L_x_5248:
[----:B------:R-:W-:Y:S02]  /*a8c0*/  IMAD.MOV.U32 R13, RZ, RZ, R16 ;  /* 0x000000ffff0d7224 */ /* 0x000fe400078e0010 */
[----:B------:R-:W-:Y:S02]  /*a8d0*/  IMAD.MOV.U32 R12, RZ, RZ, RZ ;  /* 0x000000ffff0c7224 */ /* 0x000fe400078e00ff */
[----:B------:R-:W-:Y:S02]  /*a8e0*/  IMAD.MOV.U32 R11, RZ, RZ, 0x1f ;  /* 0x0000001fff0b7424 */ /* 0x000fe400078e00ff */
[----:B------:R-:W-:-:S07]  /*a8f0*/  IMAD.MOV.U32 R15, RZ, RZ, -0x1 ;  /* 0xffffffffff0f7424 */ /* 0x000fce00078e00ff */
[----:B------:R-:W-:Y:S05]  /*a900*/  WARPSYNC.COLLECTIVE R15, `(.L_x_5371) ;  /* 0x000000000f087348 */ /* 0x000fea0003c00000 */
[----:B------:R1:W2:Y:S02]  /*a910*/  SHFL.IDX P6, R14, R13, R12, R11 ;  /* 0x0000000c0d0e7389 */ /* 0x0002a400000c000b */
[----:B-12---:R-:W-:Y:S01]  /*a920*/  ENDCOLLECTIVE ;  /* 0x000000000000791b */ /* 0x006fe20003800000 */
.L_x_5371:
[----:B------:R-:W-:Y:S05]  /*a930*/  BRA `(.L_x_5372) ;  /* 0xffffff6800f07947 */ /* 0x000fea000383ffff */
.L_x_5250:
[----:B--2---:R2:W3:Y:S02]  /*a940*/  SYNCS.PHASECHK.TRANS64.TRYWAIT P0, [R18+URZ+0x26800], R5 ;  /* 0x02680005120075a7 */ /* 0x0044e4000800017f */
[----:B---3--:R-:W-:Y:S05]  /*a950*/  @!P0 NANOSLEEP.SYNCS 0x989680 ;  /* 0x009896800000895d */ /* 0x008fea0003900000 */
[----:B------:R-:W3:Y:S02]  /*a960*/  @!P0 SYNCS.PHASECHK.TRANS64 P0, [R18+URZ+0x26800], R5 ;  /* 0x02680005120085a7 */ /* 0x000ee4000800007f */
[----:B---3--:R-:W-:Y:S05]  /*a970*/  @!P0 BRA `(.L_x_5250) ;  /* 0xfffffffc00f08947 */ /* 0x008fea000383ffff */
[----:B------:R-:W-:Y:S05]  /*a980*/  BRA `(.L_x_5249) ;  /* 0xffffff6c00187947 */ /* 0x000fea000383ffff */
.L_x_5255:
[----:B--2---:R-:W-:-:S04]  /*a990*/  IMAD.U32 R7, RZ, RZ, UR7 ;  /* 0x00000007ff077e24 */ /* 0x004fc8000f8e00ff */
[----:B------:R2:W3:Y:S03]  /*a9a0*/  SYNCS.PHASECHK.TRANS64.TRYWAIT P0, [R7+URZ+0x26810], R16 ;  /* 0x02681010070075a7 */ /* 0x0004e6000800017f */
[----:B---3--:R-:W-:Y:S05]  /*a9b0*/  @!P0 NANOSLEEP.SYNCS 0x989680 ;  /* 0x009896800000895d */ /* 0x008fea0003900000 */
[----:B------:R-:W3:Y:S02]  /*a9c0*/  @!P0 SYNCS.PHASECHK.TRANS64 P0, [R7+URZ+0x26810], R16 ;  /* 0x02681010070085a7 */ /* 0x000ee4000800007f */
[----:B---3--:R-:W-:Y:S05]  /*a9d0*/  @!P0 BRA `(.L_x_5255) ;  /* 0xfffffffc00ec8947 */ /* 0x008fea000383ffff */
[----:B------:R-:W-:Y:S05]  /*a9e0*/  BRA `(.L_x_5254) ;  /* 0xffffff74006c7947 */ /* 0x000fea000383ffff */
.L_x_5259:
[----:B------:R-:W-:-:S04]  /*a9f0*/  IMAD.U32 R121, RZ, RZ, UR7 ;  /* 0x00000007ff797e24 */ /* 0x000fc8000f8e00ff */
[----:B------:R1:W1:Y:S03]  /*aa00*/  SYNCS.PHASECHK.TRANS64.TRYWAIT P0, [R121+URZ+0x26830], R16 ;  /* 0x02683010790075a7 */ /* 0x000266000800017f */
[----:B-1----:R-:W-:Y:S05]  /*aa10*/  @!P0 NANOSLEEP.SYNCS 0x989680 ;  /* 0x009896800000895d */ /* 0x002fea0003900000 */
[----:B------:R-:W1:Y:S02]  /*aa20*/  @!P0 SYNCS.PHASECHK.TRANS64 P0, [R121+URZ+0x26830], R16 ;  /* 0x02683010790085a7 */ /* 0x000e64000800007f */
[----:B-1----:R-:W-:Y:S05]  /*aa30*/  @!P0 BRA `(.L_x_5259) ;  /* 0xfffffffc00ec8947 */ /* 0x002fea000383ffff */
[----:B------:R-:W-:Y:S05]  /*aa40*/  BRA `(.L_x_5258) ;  /* 0xffffff7800747947 */ /* 0x000fea000383ffff */
.L_x_5266:
[----:B------:R-:W-:Y:S01]  /*aa50*/  BSSY B0, `(.L_x_5373) ;  /* 0x0000005000007945 */ /* 0x000fe20003800000 */
[----:B------:R-:W-:-:S07]  /*aa60*/  IMAD.MOV.U32 R15, RZ, RZ, -0x1 ;  /* 0xffffffffff0f7424 */ /* 0x000fce00078e00ff */
[----:B-1----:R-:W-:Y:S05]  /*aa70*/  WARPSYNC.COLLECTIVE R15, `(.L_x_5374) ;  /* 0x000000000f087348 */ /* 0x002fea0003c00000 */
[----:B------:R-:W-:Y:S01]  /*aa80*/  NOP ;  /* 0x0000000000007918 */ /* 0x000fe20000000000 */
[----:B-1----:R-:W-:Y:S01]  /*aa90*/  ENDCOLLECTIVE ;  /* 0x000000000000791b */ /* 0x002fe20003800000 */
.L_x_5374:
[----:B------:R-:W-:Y:S05]  /*aaa0*/  BSYNC B0 ;  /* 0x0000000000007941 */ /* 0x000fea0003800000 */
.L_x_5373:
[----:B------:R-:W-:Y:S05]  /*aab0*/  BRA `(.L_x_5375) ;  /* 0xffffffa400ec7947 */ /* 0x000fea000383ffff */
.L_x_5275:
[----:B------:R-:W-:Y:S01]  /*aac0*/  BSSY B0, `(.L_x_5376) ;  /* 0x0000005000007945 */ /* 0x000fe20003800000 */
[----:B------:R-:W-:-:S07]  /*aad0*/  IMAD.MOV.U32 R15, RZ, RZ, -0x1 ;  /* 0xffffffffff0f7424 */ /* 0x000fce00078e00ff */
[----:B-12---:R-:W-:Y:S05]  /*aae0*/  WARPSYNC.COLLECTIVE R15, `(.L_x_5377) ;  /* 0x000000000f087348 */ /* 0x006fea0003c00000 */
[----:B------:R-:W-:Y:S01]  /*aaf0*/  NOP ;  /* 0x0000000000007918 */ /* 0x000fe20000000000 */
[----:B-12---:R-:W-:Y:S01]  /*ab00*/  ENDCOLLECTIVE ;  /* 0x000000000000791b */ /* 0x006fe20003800000 */
.L_x_5377:
[----:B------:R-:W-:Y:S05]  /*ab10*/  BSYNC B0 ;  /* 0x0000000000007941 */ /* 0x000fea0003800000 */
.L_x_5376:
[----:B------:R-:W-:Y:S05]  /*ab20*/  BRA `(.L_x_5378) ;  /* 0xffffffa800e07947 */ /* 0x000fea000383ffff */
.L_x_5292:
[----:B------:R-:W-:Y:S01]  /*ab30*/  BSSY B0, `(.L_x_5379) ;  /* 0x0000005000007945 */ /* 0x000fe20003800000 */
[----:B------:R-:W-:-:S07]  /*ab40*/  IMAD.MOV.U32 R15, RZ, RZ, -0x1 ;  /* 0xffffffffff0f7424 */ /* 0x000fce00078e00ff */
[----:B------:R-:W-:Y:S05]  /*ab50*/  WARPSYNC.COLLECTIVE R15, `(.L_x_5380) ;  /* 0x000000000f087348 */ /* 0x000fea0003c00000 */
[----:B------:R-:W-:Y:S01]  /*ab60*/  NOP ;  /* 0x0000000000007918 */ /* 0x000fe20000000000 */
[----:B------:R-:W-:Y:S01]  /*ab70*/  ENDCOLLECTIVE ;  /* 0x000000000000791b */ /* 0x000fe20003800000 */
.L_x_5380:
[----:B------:R-:W-:Y:S05]  /*ab80*/  BSYNC B0 ;  /* 0x0000000000007941 */ /* 0x000fea0003800000 */
.L_x_5379:
[----:B------:R-:W-:Y:S05]  /*ab90*/  BRA `(.L_x_5381) ;  /* 0xffffffb800287947 */ /* 0x000fea000383ffff */
.L_x_5305:
[----:B------:R-:W-:Y:S01]  /*aba0*/  BSSY B0, `(.L_x_5382) ;  /* 0x0000005000007945 */ /* 0x000fe20003800000 */
[----:B------:R-:W-:-:S07]  /*abb0*/  IMAD.MOV.U32 R15, RZ, RZ, -0x1 ;  /* 0xffffffffff0f7424 */ /* 0x000fce00078e00ff */
[----:B------:R-:W-:Y:S05]  /*abc0*/  WARPSYNC.COLLECTIVE R15, `(.L_x_5383) ;  /* 0x000000000f087348 */ /* 0x000fea0003c00000 */
[----:B------:R-:W-:Y:S01]  /*abd0*/  NOP ;  /* 0x0000000000007918 */ /* 0x000fe20000000000 */
[----:B------:R-:W-:Y:S01]  /*abe0*/  ENDCOLLECTIVE ;  /* 0x000000000000791b */ /* 0x000fe20003800000 */
.L_x_5383:
[----:B------:R-:W-:Y:S05]  /*abf0*/  BSYNC B0 ;  /* 0x0000000000007941 */ /* 0x000fea0003800000 */
.L_x_5382:
[----:B------:R-:W-:Y:S05]  /*ac00*/  BRA `(.L_x_5384) ;  /* 0xffffffbc00bc7947 */ /* 0x000fea000383ffff */
.L_x_5317:
[----:B------:R-:W-:Y:S01]  /*ac10*/  BSSY B0, `(.L_x_5385) ;  /* 0x0000005000007945 */ /* 0x000fe20003800000 */
[----:B------:R-:W-:-:S07]  /*ac20*/  IMAD.MOV.U32 R15, RZ, RZ, -0x1 ;  /* 0xffffffffff0f7424 */ /* 0x000fce00078e00ff */
[----:B------:R-:W-:Y:S05]  /*ac30*/  WARPSYNC.COLLECTIVE R15, `(.L_x_5386) ;  /* 0x000000000f087348 */ /* 0x000fea0003c00000 */
[----:B------:R-:W-:Y:S01]  /*ac40*/  NOP ;  /* 0x0000000000007918 */ /* 0x000fe20000000000 */
[----:B------:R-:W-:Y:S01]  /*ac50*/  ENDCOLLECTIVE ;  /* 0x000000000000791b */ /* 0x000fe20003800000 */
.L_x_5386:
[----:B------:R-:W-:Y:S05]  /*ac60*/  BSYNC B0 ;  /* 0x0000000000007941 */ /* 0x000fea0003800000 */
.L_x_5385:
[----:B------:R-:W-:Y:S05]  /*ac70*/  BRA `(.L_x_5387) ;  /* 0xffffffc000e47947 */ /* 0x000fea000383ffff */
.L_x_5345:
[----:B-1----:R1:W2:Y:S02]  /*ac80*/  SYNCS.PHASECHK.TRANS64.TRYWAIT P0, [R15+URZ+0x26820], R0 ;  /* 0x026820000f0075a7 */ /* 0x0022a4000800017f */
[----:B--2---:R-:W-:Y:S05]  /*ac90*/  @!P0 NANOSLEEP.SYNCS 0x989680 ;  /* 0x009896800000895d */ /* 0x004fea0003900000 */
[----:B------:R-:W2:Y:S02]  /*aca0*/  @!P0 SYNCS.PHASECHK.TRANS64 P0, [R15+URZ+0x26820], R0 ;  /* 0x026820000f0085a7 */ /* 0x000ea4000800007f */
[----:B--2---:R-:W-:Y:S05]  /*acb0*/  @!P0 BRA `(.L_x_5345) ;  /* 0xfffffffc00f08947 */ /* 0x004fea000383ffff */
[----:B------:R-:W-:Y:S05]  /*acc0*/  BRA `(.L_x_5388) ;  /* 0xffffffd800547947 */ /* 0x000fea000383ffff */
.L_x_5349:
[----:B--2---:R2:W3:Y:S02]  /*acd0*/  SYNCS.PHASECHK.TRANS64.TRYWAIT P1, [R15+URZ+0x26840], R18 ;  /* 0x026840120f0075a7 */ /* 0x0044e4000802017f */
[----:B---3--:R-:W-:Y:S05]  /*ace0*/  @!P1 NANOSLEEP.SYNCS 0x989680 ;  /* 0x009896800000995d */ /* 0x008fea0003900000 */
[----:B------:R-:W3:Y:S02]  /*acf0*/  @!P1 SYNCS.PHASECHK.TRANS64 P1, [R15+URZ+0x26840], R18 ;  /* 0x026840120f0095a7 */ /* 0x000ee4000802007f */
[----:B---3--:R-:W-:Y:S05]  /*ad00*/  @!P1 BRA `(.L_x_5349) ;  /* 0xfffffffc00f09947 */ /* 0x008fea000383ffff */
[----:B------:R-:W-:Y:S05]  /*ad10*/  BRA `(.L_x_5389) ;  /* 0xffffffe000847947 */ /* 0x000fea000383ffff */
.L_x_5351:
[----:B-1----:R1:W3:Y:S02]  /*ad20*/  SYNCS.PHASECHK.TRANS64.TRYWAIT P1, [R15+URZ+0x26828], R18 ;  /* 0x026828120f0075a7 */ /* 0x0022e4000802017f */
[----:B---3--:R-:W-:Y:S05]  /*ad30*/  @!P1 NANOSLEEP.SYNCS 0x989680 ;  /* 0x009896800000995d */ /* 0x008fea0003900000 */
[----:B------:R-:W3:Y:S02]  /*ad40*/  @!P1 SYNCS.PHASECHK.TRANS64 P1, [R15+URZ+0x26828], R18 ;  /* 0x026828120f0095a7 */ /* 0x000ee4000802007f */
[----:B---3--:R-:W-:Y:S05]  /*ad50*/  @!P1 BRA `(.L_x_5351) ;  /* 0xfffffffc00f09947 */ /* 0x008fea000383ffff */
[----:B------:R-:W-:Y:S05]  /*ad60*/  BRA `(.L_x_5390) ;  /* 0xffffffe400407947 */ /* 0x000fea000383ffff */
.L_x_5353:
[----:B---3--:R3:W4:Y:S02]  /*ad70*/  SYNCS.PHASECHK.TRANS64.TRYWAIT P1, [R15+URZ+0x26848], R18 ;  /* 0x026848120f0075a7 */ /* 0x008724000802017f */
[----:B----4-:R-:W-:Y:S05]  /*ad80*/  @!P1 NANOSLEEP.SYNCS 0x989680 ;  /* 0x009896800000995d */ /* 0x010fea0003900000 */
[----:B------:R-:W4:Y:S02]  /*ad90*/  @!P1 SYNCS.PHASECHK.TRANS64 P1, [R15+URZ+0x26848], R18 ;  /* 0x026848120f0095a7 */ /* 0x000f24000802007f */
[----:B----4-:R-:W-:Y:S05]  /*ada0*/  @!P1 BRA `(.L_x_5353) ;  /* 0xfffffffc00f09947 */ /* 0x010fea000383ffff */
[----:B------:R-:W-:Y:S05]  /*adb0*/  BRA `(.L_x_5391) ;  /* 0xffffffe400fc7947 */ /* 0x000fea000383ffff */
.L_x_5355:
[----:B------:R-:W-:-:S07]  /*adc0*/  SHF.L.U32 R4, R10, 0x1f, RZ ;  /* 0x0000001f0a047819 */ /* 0x000fce00000006ff */
.L_x_5392:
[----:B----4-:R4:W1:Y:S02]  /*add0*/  SYNCS.PHASECHK.TRANS64.TRYWAIT P1, [R15+URZ+0x26820], R4 ;  /* 0x026820040f0075a7 */ /* 0x010864000802017f */
[----:B-1----:R-:W-:Y:S05]  /*ade0*/  @!P1 NANOSLEEP.SYNCS 0x989680 ;  /* 0x009896800000995d */ /* 0x002fea0003900000 */
[----:B------:R-:W1:Y:S02]  /*adf0*/  @!P1 SYNCS.PHASECHK.TRANS64 P1, [R15+URZ+0x26820], R4 ;  /* 0x026820040f0095a7 */ /* 0x000e64000802007f */
[----:B-1----:R-:W-:Y:S05]  /*ae00*/  @!P1 BRA `(.L_x_5392) ;  /* 0xfffffffc00f09947 */ /* 0x002fea000383ffff */
[----:B------:R-:W-:Y:S05]  /*ae10*/  BRA `(.L_x_5393) ;  /* 0xffffffe8009c7947 */ /* 0x000fea000383ffff */
.L_x_5358:
[----:B----4-:R4:W1:Y:S02]  /*ae20*/  SYNCS.PHASECHK.TRANS64.TRYWAIT P1, [R15+URZ+0x26840], R12 ;  /* 0x0268400c0f0075a7 */ /* 0x010864000802017f */
[----:B-1----:R-:W-:Y:S05]  /*ae30*/  @!P1 NANOSLEEP.SYNCS 0x989680 ;  /* 0x009896800000995d */ /* 0x002fea0003900000 */
[----:B------:R-:W1:Y:S02]  /*ae40*/  @!P1 SYNCS.PHASECHK.TRANS64 P1, [R15+URZ+0x26840], R12 ;  /* 0x0268400c0f0095a7 */ /* 0x000e64000802007f */
[----:B-1----:R-:W-:Y:S05]  /*ae50*/  @!P1 BRA `(.L_x_5358) ;  /* 0xfffffffc00f09947 */ /* 0x002fea000383ffff */
[----:B------:R-:W-:Y:S05]  /*ae60*/  BRA `(.L_x_5394) ;  /* 0xffffffec00747947 */ /* 0x000fea000383ffff */
.L_x_5360:
[----:B-1----:R1:W2:Y:S02]  /*ae70*/  SYNCS.PHASECHK.TRANS64.TRYWAIT P1, [R15+URZ+0x26828], R12 ;  /* 0x0268280c0f0075a7 */ /* 0x0022a4000802017f */
[----:B--2---:R-:W-:Y:S05]  /*ae80*/  @!P1 NANOSLEEP.SYNCS 0x989680 ;  /* 0x009896800000995d */ /* 0x004fea0003900000 */
[----:B------:R-:W2:Y:S02]  /*ae90*/  @!P1 SYNCS.PHASECHK.TRANS64 P1, [R15+URZ+0x26828], R12 ;  /* 0x0268280c0f0095a7 */ /* 0x000ea4000802007f */
[----:B--2---:R-:W-:Y:S05]  /*aea0*/  @!P1 BRA `(.L_x_5360) ;  /* 0xfffffffc00f09947 */ /* 0x004fea000383ffff */
[----:B------:R-:W-:Y:S05]  /*aeb0*/  BRA `(.L_x_5395) ;  /* 0xfffffff000247947 */ /* 0x000fea000383ffff */
.L_x_5362:
[----:B------:R1:W1:Y:S02]  /*aec0*/  SYNCS.PHASECHK.TRANS64.TRYWAIT P0, [R3+URZ+0x26840], R0 ;  /* 0x02684000030075a7 */ /* 0x000264000800017f */
[----:B-1----:R-:W-:Y:S05]  /*aed0*/  @!P0 NANOSLEEP.SYNCS 0x989680 ;  /* 0x009896800000895d */ /* 0x002fea0003900000 */
[----:B------:R-:W1:Y:S02]  /*aee0*/  @!P0 SYNCS.PHASECHK.TRANS64 P0, [R3+URZ+0x26840], R0 ;  /* 0x02684000030085a7 */ /* 0x000e64000800007f */
[----:B-1----:R-:W-:Y:S05]  /*aef0*/  @!P0 BRA `(.L_x_5362) ;  /* 0xfffffffc00f08947 */ /* 0x002fea000383ffff */
[----:B------:R-:W-:Y:S05]  /*af00*/  BRA `(.L_x_5396) ;  /* 0xfffffff000f07947 */ /* 0x000fea000383ffff */
.L_x_5364:
[----:B------:R-:W-:Y:S01]  /*af10*/  BSSY B0, `(.L_x_5397) ;  /* 0x0000006000007945 */ /* 0x000fe20003800000 */
[----:B------:R-:W-:-:S07]  /*af20*/  IMAD.MOV.U32 R15, RZ, RZ, -0x1 ;  /* 0xffffffffff0f7424 */ /* 0x000fce00078e00ff */
[----:B---3--:R-:W-:Y:S05]  /*af30*/  WARPSYNC.COLLECTIVE R15, `(.L_x_5398) ;  /* 0x000000000f0c7348 */ /* 0x008fea0003c00000 */
[----:B------:R-:W-:Y:S02]  /*af40*/  ELECT P6, UR62, PT ;  /* 0x00000000003e782f */ /* 0x000fe400038c0000 */
[----:B------:R-:W-:Y:S01]  /*af50*/  MOV R14, UR62 ;  /* 0x0000003e000e7c02 */ /* 0x000fe20008000f00 */
[----:B---3--:R-:W-:Y:S10]  /*af60*/  ENDCOLLECTIVE ;  /* 0x000000000000791b */ /* 0x008ff40003800000 */
.L_x_5398:
[----:B------:R-:W-:Y:S05]  /*af70*/  BSYNC B0 ;  /* 0x0000000000007941 */ /* 0x000fea0003800000 */
.L_x_5397:
[----:B------:R-:W-:Y:S05]  /*af80*/  BRA `(.L_x_5399) ;  /* 0xfffffff400bc7947 */ /* 0x000fea000383ffff */
.L_x_5366:
[----:B-1----:R1:W2:Y:S02]  /*af90*/  SYNCS.PHASECHK.TRANS64.TRYWAIT P0, [R7+URZ], R4 ;  /* 0x00000004070075a7 */ /* 0x0022a4000800017f */
[----:B--2---:R-:W-:Y:S05]  /*afa0*/  @!P0 NANOSLEEP.SYNCS 0x989680 ;  /* 0x009896800000895d */ /* 0x004fea0003900000 */
[----:B------:R-:W2:Y:S02]  /*afb0*/  @!P0 SYNCS.PHASECHK.TRANS64 P0, [R7+URZ], R4 ;  /* 0x00000004070085a7 */ /* 0x000ea4000800007f */
[----:B--2---:R-:W-:Y:S05]  /*afc0*/  @!P0 BRA `(.L_x_5366) ;  /* 0xfffffffc00f08947 */ /* 0x004fea000383ffff */
[----:B------:R-:W-:Y:S05]  /*afd0*/  BRA `(.L_x_5400) ;  /* 0xfffffff400fc7947 */ /* 0x000fea000383ffff */
.L_x_5367:
[----:B--2---:R2:W4:Y:S02]  /*afe0*/  SYNCS.PHASECHK.TRANS64.TRYWAIT P0, [R3+URZ], R2 ;  /* 0x00000002030075a7 */ /* 0x004524000800017f */
[----:B----4-:R-:W-:Y:S05]  /*aff0*/  @!P0 NANOSLEEP.SYNCS 0x989680 ;  /* 0x009896800000895d */ /* 0x010fea0003900000 */
[----:B------:R-:W4:Y:S02]  /*b000*/  @!P0 SYNCS.PHASECHK.TRANS64 P0, [R3+URZ], R2 ;  /* 0x00000002030085a7 */ /* 0x000f24000800007f */
[----:B----4-:R-:W-:Y:S05]  /*b010*/  @!P0 BRA `(.L_x_5367) ;  /* 0xfffffffc00f08947 */ /* 0x010fea000383ffff */
[----:B------:R-:W-:Y:S05]  /*b020*/  BRA `(.L_x_5401) ;  /* 0xfffffff400f07947 */ /* 0x000fea000383ffff */
.L_x_5369:
[----:B--2---:R2:W4:Y:S02]  /*b030*/  SYNCS.PHASECHK.TRANS64.TRYWAIT P0, [R5+URZ], R4 ;  /* 0x00000004050075a7 */ /* 0x004524000800017f */
[----:B----4-:R-:W-:Y:S05]  /*b040*/  @!P0 NANOSLEEP.SYNCS 0x989680 ;  /* 0x009896800000895d */ /* 0x010fea0003900000 */
[----:B------:R-:W4:Y:S02]  /*b050*/  @!P0 SYNCS.PHASECHK.TRANS64 P0, [R5+URZ], R4 ;  /* 0x00000004050085a7 */ /* 0x000f24000800007f */
[----:B----4-:R-:W-:Y:S05]  /*b060*/  @!P0 BRA `(.L_x_5369) ;  /* 0xfffffffc00f08947 */ /* 0x010fea000383ffff */
[----:B------:R-:W-:Y:S05]  /*b070*/  BRA `(.L_x_5402) ;  /* 0xfffffff400f47947 */ /* 0x000fea000383ffff */
.L_x_5403:
        /* <DEDUP_REMOVED lines=16> */
.L_x_6590:


//--------------------- .text._ZN7cutlass13device_kernelIN5flash11enable_sm90INS1_16FlashAttnBwdSm90INS1_25CollectiveMainloopBwdSm90ILi2ELi2ELi2EN4cute5tupleIJNS5_1CILi1EEES8_S8_EEENS6_IJNS7_ILi64EEENS7_ILi128EEENS7_ILi96EEEEEENS_10bfloat16_tEfNS_4arch4Sm90ELb1ELb0ELb0ELb0ELb0ELb1ELb0ELb0ELi2ELi1ELi2ELi1ELb1EEENS1_21CollectiveEpilogueBwdISD_SE_SG_Li256ELb0ELb0ELi1EEENS1_25SingleTileBwdLPTSchedulerILb0ELi128ELb0EEEEEEEEEvNT_6ParamsE --------------------------
	.section	.text._ZN7cutlass13device_kernelIN5flash11enable_sm90INS1_16FlashAttnBwdSm90INS1_25CollectiveMainloopBwdSm90ILi2ELi2ELi2EN4cute5tupleIJNS5_1CILi1EEES8_S8_EEENS6_IJNS7_ILi64EEENS7_ILi128EEENS7_ILi96EEEEEENS_10bfloat16_tEfNS_4arch4Sm90ELb1ELb0ELb0ELb0ELb0ELb1ELb0ELb0ELi2ELi1ELi2ELi1ELb1EEENS1_21CollectiveEpilogueBwdISD_SE_SG_Li256ELb0ELb0ELi1EEENS1_25SingleTileBwdLPTSchedulerILb0ELi128ELb0EEEEEEEEEvNT_6ParamsE,"ax",@progbits
	.align	128
.text._ZN7cutlass13device_kernelIN5flash11enable_sm90INS1_16FlashAttnBwdSm90INS1_25CollectiveMainloopBwdSm90ILi2ELi2ELi2EN4cute5tupleIJNS5_1CILi1EEES8_S8_EEENS6_IJNS7_ILi64EEENS7_ILi128EEENS7_ILi96EEEEEENS_10bfloat16_tEfNS_4arch4Sm90ELb1ELb0ELb0ELb0ELb0ELb1ELb0ELb0ELi2ELi1ELi2ELi1ELb1EEENS1_21CollectiveEpilogueBwdISD_SE_SG_Li256ELb0ELb0ELi1EEENS1_25SingleTileBwdLPTSchedulerILb0ELi128ELb0EEEEEEEEEvNT_6ParamsE:
        .type           _ZN7cutlass13device_kernelIN5flash11enable_sm90INS1_16FlashAttnBwdSm90INS1_25CollectiveMainloopBwdSm90ILi2ELi2ELi2EN4cute5tupleIJNS5_1CILi1EEES8_S8_EEENS6_IJNS7_ILi64EEENS7_ILi128EEENS7_ILi96EEEEEENS_10bfloat16_tEfNS_4arch4Sm90ELb1ELb0ELb0ELb0ELb0ELb1ELb0ELb0ELi2ELi1ELi2ELi1ELb1EEENS1_21CollectiveEpilogueBwdISD_SE_SG_Li256ELb0ELb0ELi1EEENS1_25SingleTileBwdLPTSchedulerILb0ELi128ELb0EEEEEEEEEvNT_6ParamsE,@function
        .size           _ZN7cutlass13device_kernelIN5flash11enable_sm90INS1_16FlashAttnBwdSm90INS1_25CollectiveMainloopBwdSm90ILi2ELi2ELi2EN4cute5tupleIJNS5_1CILi1EEES8_S8_EEENS6_IJNS7_ILi64EEENS7_ILi128EEENS7_ILi96EEEEEENS_10bfloat16_tEfNS_4arch4Sm90ELb1ELb0ELb0ELb0ELb0ELb1ELb0ELb0ELi2ELi1ELi2ELi1ELb1EEENS1_21CollectiveEpilogueBwdISD_SE_SG_Li256ELb0ELb0ELi1EEENS1_25SingleTileBwdLPTSchedulerILb0ELi128ELb0EEEEEEEEEvNT_6ParamsE,(.L_x_6591 - _ZN7cutlass13device_kernelIN5flash11enable_sm90INS1_16FlashAttnBwdSm90INS1_25CollectiveMainloopBwdSm90ILi2ELi2ELi2EN4cute5tupleIJNS5_1CILi1EEES8_S8_EEENS6_IJNS7_ILi64EEENS7_ILi128EEENS7_ILi96EEEEEENS_10bfloat16_tEfNS_4arch4Sm90ELb1ELb0ELb0ELb0ELb0ELb1ELb0ELb0ELi2ELi1ELi2ELi1ELb1EEENS1_21CollectiveEpilogueBwdISD_SE_SG_Li256ELb0ELb0ELi1EEENS1_25SingleTileBwdLPTSchedulerILb0ELi128ELb0EEEEEEEEEvNT_6ParamsE)
        .other          _ZN7cutlass13device_kernelIN5flash11enable_sm90INS1_16FlashAttnBwdSm90INS1_25CollectiveMainloopBwdSm90ILi2ELi2ELi2EN4cute5tupleIJNS5_1CILi1EEES8_S8_EEENS6_IJNS7_ILi64EEENS7_ILi128EEENS7_ILi96EEEEEENS_10bfloat16_tEfNS_4arch4Sm90ELb1ELb0ELb0ELb0ELb0ELb1ELb0ELb0ELi2ELi1ELi2ELi1ELb1EEENS1_21CollectiveEpilogueBwdISD_SE_SG_Li256ELb0ELb0ELi1EEENS1_25SingleTileBwdLPTSchedulerILb0ELi128ELb0EEEEEEEEEvNT_6ParamsE,@"STO_CUDA_ENTRY STV_DEFAULT"
_ZN7cutlass13device_kernelIN5flash11enable_sm90INS1_16FlashAttnBwdSm90INS1_25CollectiveMainloopBwdSm90ILi2ELi2ELi2EN4cute5tupleIJNS5_1CILi1EEES8_S8_EEENS6_IJNS7_ILi64EEENS7_ILi128EEENS7_ILi96EEEEEENS_10bfloat16_tEfNS_4arch4Sm90ELb1ELb0ELb0ELb0ELb0ELb1ELb0ELb0ELi2ELi1ELi2ELi1ELb1EEENS1_21CollectiveEpilogueBwdISD_SE_SG_Li256ELb0ELb0ELi1EEENS1_25SingleTileBwdLPTSchedulerILb0ELi128ELb0EEEEEEEEEvNT_6ParamsE:
        /* <DEDUP_REMOVED lines=30> */
.L_x_5405:
[----:B------:R-:W-:Y:S05]  /*01e0*/  BSYNC B0 ;  /* 0x0000000000007941 */ /* 0x000fea0003800000 */
.L_x_5404:
        /* <DEDUP_REMOVED lines=37> */
.L_x_5406:
        /* <DEDUP_REMOVED lines=22> */
.L_x_5407:
[----:B------:R-:W-:Y:S01]  /*05a0*/  PLOP3.LUT P0, PT, PT, PT, UP0, 0x80, 0x0 ;  /* 0x000000000000781c */ /* 0x000fe20003f0f008 */
[----:B------:R-:W-:Y:S01]  /*05b0*/  NOP ;  /* 0x0000000000007918 */ /* 0x000fe20000000000 */
[----:B-12-4-:R-:W-:Y:S11]  /*05c0*/  BAR.SYNC.DEFER_BLOCKING 0x0 ;  /* 0x0000000000007b1d */ /* 0x016ff60000010000 */
[----:B------:R-:W-:Y:S05]  /*05d0*/  @!P0 BRA `(.L_x_5408) ;  /* 0x00000054009c8947 */ /* 0x000fea0003800000 */
.L_x_5409:
        /* <DEDUP_REMOVED lines=32> */
.L_x_5410:
[----:B------:R-:W-:Y:S01]  /*07e0*/  ULDC UR7, c[0x0][0xb44] ;  /* 0x0002d10000077ab9 */ /* 0x000fe20000000800 */
[----:B------:R-:W-:Y:S01]  /*07f0*/  UMOV UR37, UR10 ;  /* 0x0000000a00257c82 */ /* 0x000fe20008000000 */
[----:B------:R-:W-:-:S11]  /*0800*/  UISETP.NE.AND UP0, UPT, UR7, 0x1, UPT ;  /* 0x000000010700788c */ /* 0x000fd6000bf05270 */
[----:B------:R-:W-:Y:S02]  /*0810*/  @UP0 ULDC.64 UR8, c[0x0][0xb48] ;  /* 0x0002d20000080ab9 */ /* 0x000fe40000000a00 */
[----:B------:R-:W-:-:S04]  /*0820*/  UIMAD.WIDE.U32 UR4, UR10, UR8, URZ ;  /* 0x000000080a0472a5 */ /* 0x000fc8000f8e003f */
[----:B------:R-:W-:-:S04]  /*0830*/  @UP0 USHF.R.U32.HI UR37, URZ, UR9, UR5 ;  /* 0x000000093f250299 */ /* 0x000fc80008011605 */
[----:B------:R-:W-:-:S12]  /*0840*/  UIMAD UR4, UR37, UR7, URZ ;  /* 0x00000007250472a4 */ /* 0x000fd8000f8e023f */
.L_x_5411:
        /* <DEDUP_REMOVED lines=101> */
.L_x_5414:
        /* <DEDUP_REMOVED lines=15> */
.L_x_5413:
        /* <DEDUP_REMOVED lines=22> */
.L_x_5416:
        /* <DEDUP_REMOVED lines=15> */
.L_x_5415:
[----:B------:R-:W-:Y:S01]  /*11e0*/  SHF.R.S32.HI R23, RZ, 0x1f, R22 ;  /* 0x0000001fff177819 */ /* 0x000fe20000011416 */
[----:B------:R-:W-:-:S03]  /*11f0*/  UMOV UR4, 0xffffffff ;  /* 0xffffffff00047882 */ /* 0x000fc60000000000 */
[----:B------:R-:W-:-:S04]  /*1200*/  LEA.HI R0, R23, R22, RZ, 0x7 ;  /* 0x0000001617007211 */ /* 0x000fc800078f38ff */
[----:B------:R-:W-:Y:S01]  /*1210*/  SHF.R.S32.HI R19, RZ, 0x7, R0 ;  /* 0x00000007ff137819 */ /* 0x000fe20000011400 */
[----:B------:R-:W-:Y:S06]  /*1220*/  BRA.DIV UR4, `(.L_x_5417) ;  /* 0x00000082042c7947 */ /* 0x000fec000b800000 */
[----:B------:R1:W2:Y:S02]  /*1230*/  SHFL.IDX PT, R14, R19, RZ, 0x1f ;  /* 0x00001fff130e7589 */ /* 0x0002a400000e0000 */
.L_x_5504:
        /* <DEDUP_REMOVED lines=15> */
.L_x_5418:
        /* <DEDUP_REMOVED lines=19> */
.L_x_5420:
        /* <DEDUP_REMOVED lines=39> */
[--C-:B------:R-:W-:Y:S01]  /*16d0*/  SHF.R.S32.HI R3, RZ, 0x2, R26.reuse ;  /* 0x00000002ff037819 */ /* 0x100fe2000001141a */
[----:B------:R-:W2:Y:S01]  /*16e0*/  LDSM.16.M88.4 R184, [R5+0x6000] ;  /* 0x0060000005b8783b */ /* 0x000ea20000000200 */
[----:B------:R-:W-:Y:S02]  /*16f0*/  SHF.R.S32.HI R26, RZ, 0x1f, R26 ;  /* 0x0000001fff1a7819 */ /* 0x000fe4000001141a */
[----:B------:R-:W-:Y:S02]  /*1700*/  CS2R R70, SRZ ;  /* 0x0000000000467805 */ /* 0x000fe4000001ff00 */
[----:B------:R-:W-:Y:S01]  /*1710*/  SHF.R.S32.HI R25, RZ, 0x5, R25 ;  /* 0x00000005ff197819 */ /* 0x000fe20000011419 */
[----:B------:R-:W-:Y:S01]  /*1720*/  IMAD.U32 R6, RZ, RZ, UR4 ;  /* 0x00000004ff067e24 */ /* 0x000fe2000f8e00ff */
[----:B------:R-:W-:Y:S01]  /*1730*/  LEA.HI R22, R23, R22, RZ, 0x3 ;  /* 0x0000001617167211 */ /* 0x000fe200078f18ff */
[----:B------:R-:W3:Y:S01]  /*1740*/  LDSM.16.M88.4 R188, [R5+0x8000] ;  /* 0x0080000005bc783b */ /* 0x000ee20000000200 */
[----:B------:R-:W-:Y:S01]  /*1750*/  LOP3.LUT R7, R0, 0x30, R7, 0xf8, !PT ;  /* 0x0000003000077812 */ /* 0x000fe200078ef807 */
[----:B------:R-:W-:Y:S01]  /*1760*/  IMAD R25, R25, -0x10, R6 ;  /* 0xfffffff019197824 */ /* 0x000fe200078e0206 */
[----:B------:R-:W-:Y:S01]  /*1770*/  LEA.HI R26, R26, R3, RZ, 0x3 ;  /* 0x000000031a1a7211 */ /* 0x000fe200078f18ff */
[----:B------:R4:W2:Y:S01]  /*1780*/  LDSM.16.M88.4 R192, [R5+0xa000] ;  /* 0x00a0000005c0783b */ /* 0x0008a20000000200 */
[----:B------:R-:W-:-:S02]  /*1790*/  LOP3.LUT R7, R7, 0x8, R22, 0xf8, !PT ;  /* 0x0000000807077812 */ /* 0x000fc400078ef816 */
[----:B------:R-:W-:Y:S02]  /*17a0*/  CS2R R68, SRZ ;  /* 0x0000000000447805 */ /* 0x000fe4000001ff00 */
[----:B------:R-:W-:Y:S02]  /*17b0*/  SHF.R.U32.HI R0, RZ, 0x3, R0 ;  /* 0x00000003ff007819 */ /* 0x000fe40000011600 */
[----:B------:R-:W-:Y:S02]  /*17c0*/  CS2R R66, SRZ ;  /* 0x0000000000427805 */ /* 0x000fe4000001ff00 */
[----:B------:R-:W-:Y:S02]  /*17d0*/  LOP3.LUT R26, R26, 0xfffffff8, RZ, 0xc0, !PT ;  /* 0xfffffff81a1a7812 */ /* 0x000fe400078ec0ff */
[----:B------:R-:W-:Y:S02]  /*17e0*/  CS2R R64, SRZ ;  /* 0x0000000000407805 */ /* 0x000fe4000001ff00 */
[----:B------:R-:W-:-:S02]  /*17f0*/  LOP3.LUT R0, R7, R0, RZ, 0x3c, !PT ;  /* 0x0000000007007212 */ /* 0x000fc400078e3cff */
[----:B------:R-:W-:Y:S02]  /*1800*/  CS2R R62, SRZ ;  /* 0x00000000003e7805 */ /* 0x000fe4000001ff00 */
[----:B------:R-:W-:Y:S01]  /*1810*/  IADD3 R25, R25, R26, -R3 ;  /* 0x0000001a19197210 */ /* 0x000fe20007ffe803 */
[C---:B------:R-:W-:Y:S01]  /*1820*/  IMAD R3, R19.reuse, 0x8, R4 ;  /* 0x0000000813037824 */ /* 0x040fe200078e0204 */
[----:B------:R-:W-:Y:S02]  /*1830*/  LEA.HI R6, R19, R19, RZ, 0x1 ;  /* 0x0000001313067211 */ /* 0x000fe400078f08ff */
[----:B------:R-:W-:Y:S02]  /*1840*/  CS2R R60, SRZ ;  /* 0x00000000003c7805 */ /* 0x000fe4000001ff00 */
[----:B------:R-:W-:Y:S01]  /*1850*/  CS2R R58, SRZ ;  /* 0x00000000003a7805 */ /* 0x000fe2000001ff00 */
[----:B------:R-:W-:Y:S01]  /*1860*/  IMAD.U32 R3, R3, 0x200, R0 ;  /* 0x0000020003037824 */ /* 0x000fe200078e0000 */
[----:B------:R-:W-:Y:S01]  /*1870*/  LOP3.LUT R6, R6, 0xfffffffe, RZ, 0xc0, !PT ;  /* 0xfffffffe06067812 */ /* 0x000fe200078ec0ff */
[----:B------:R-:W-:Y:S01]  /*1880*/  IMAD.MOV.U32 R0, RZ, RZ, 0x20 ;  /* 0x00000020ff007424 */ /* 0x000fe200078e00ff */
[----:B------:R-:W-:-:S02]  /*1890*/  CS2R R56, SRZ ;  /* 0x0000000000387805 */ /* 0x000fc4000001ff00 */
[----:B------:R-:W-:Y:S02]  /*18a0*/  CS2R R54, SRZ ;  /* 0x0000000000367805 */ /* 0x000fe4000001ff00 */
[----:B------:R-:W-:Y:S01]  /*18b0*/  CS2R R52, SRZ ;  /* 0x0000000000347805 */ /* 0x000fe2000001ff00 */
[C---:B------:R-:W-:Y:S01]  /*18c0*/  IMAD.IADD R4, R19.reuse, 0x1, -R6 ;  /* 0x0000000113047824 */ /* 0x040fe200078e0a06 */
[----:B------:R-:W-:Y:S01]  /*18d0*/  SEL R0, R0, 0xffffffe0, !P0 ;  /* 0xffffffe000007807 */ /* 0x000fe20004000000 */
[----:B-1----:R-:W-:Y:S01]  /*18e0*/  IMAD R19, R19, 0x300, R24 ;  /* 0x0000030013137824 */ /* 0x002fe200078e0218 */
[----:B------:R-:W-:Y:S01]  /*18f0*/  CS2R R50, SRZ ;  /* 0x0000000000327805 */ /* 0x000fe2000001ff00 */
[----:B------:R-:W-:Y:S01]  /*1900*/  IMAD R4, R4, -0x40, R25 ;  /* 0xffffffc004047824 */ /* 0x000fe200078e0219 */
[----:B------:R-:W-:Y:S01]  /*1910*/  CS2R R48, SRZ ;  /* 0x0000000000307805 */ /* 0x000fe2000001ff00 */
[----:B------:R-:W-:Y:S01]  /*1920*/  IMAD.IADD R0, R5, 0x1, R0 ;  /* 0x0000000105007824 */ /* 0x000fe200078e0200 */
[----:B------:R-:W-:Y:S01]  /*1930*/  CS2R R46, SRZ ;  /* 0x00000000002e7805 */ /* 0x000fe2000001ff00 */
[----:B----4-:R-:W-:Y:S01]  /*1940*/  IMAD.SHL.U32 R5, R19, 0x4, RZ ;  /* 0x0000000413057824 */ /* 0x010fe200078e00ff */
[----:B------:R-:W-:-:S02]  /*1950*/  CS2R R44, SRZ ;  /* 0x00000000002c7805 */ /* 0x000fc4000001ff00 */
[----:B------:R-:W-:Y:S01]  /*1960*/  CS2R R42, SRZ ;  /* 0x00000000002a7805 */ /* 0x000fe2000001ff00 */
[----:B------:R-:W1:Y:S01]  /*1970*/  LDSM.16.M88.4 R196, [R0+0x6000] ;  /* 0x0060000000c4783b */ /* 0x000e620000000200 */
[----:B------:R-:W-:Y:S02]  /*1980*/  CS2R R40, SRZ ;  /* 0x0000000000287805 */ /* 0x000fe4000001ff00 */
[----:B------:R-:W-:Y:S02]  /*1990*/  CS2R R38, SRZ ;  /* 0x0000000000267805 */ /* 0x000fe4000001ff00 */
[----:B------:R-:W-:Y:S01]  /*19a0*/  CS2R R36, SRZ ;  /* 0x0000000000247805 */ /* 0x000fe2000001ff00 */
[----:B------:R-:W4:Y:S01]  /*19b0*/  LDSM.16.M88.4 R200, [R0+0x8000] ;  /* 0x0080000000c8783b */ /* 0x000f220000000200 */
[----:B------:R-:W-:Y:S02]  /*19c0*/  CS2R R34, SRZ ;  /* 0x0000000000227805 */ /* 0x000fe4000001ff00 */
[----:B------:R-:W-:-:S02]  /*19d0*/  CS2R R32, SRZ ;  /* 0x0000000000207805 */ /* 0x000fc4000001ff00 */
[----:B------:R-:W-:Y:S01]  /*19e0*/  CS2R R30, SRZ ;  /* 0x00000000001e7805 */ /* 0x000fe2000001ff00 */
[----:B------:R5:W1:Y:S01]  /*19f0*/  LDSM.16.M88.4 R204, [R0+0xa000] ;  /* 0x00a0000000cc783b */ /* 0x000a620000000200 */
        /* <DEDUP_REMOVED lines=27> */
[----:B-----5:R-:W-:Y:S01]  /*1bb0*/  IMAD R0, R5, 0x4, R2 ;  /* 0x0000000405007824 */ /* 0x020fe200078e0202 */
[----:B------:R-:W-:Y:S01]  /*1bc0*/  ULOP3.LUT UR11, UR38, 0x1, URZ, 0xfc, !UPT ;  /* 0x00000001260b7892 */ /* 0x000fe2000f8efc3f */
[----:B------:R-:W-:Y:S01]  /*1bd0*/  UMOV UR9, URZ ;  /* 0x0000003f00097c82 */ /* 0x000fe20008000000 */
[----:B------:R-:W-:Y:S01]  /*1be0*/  UMOV UR4, URZ ;  /* 0x0000003f00047c82 */ /* 0x000fe20008000000 */
[----:B------:R-:W-:Y:S01]  /*1bf0*/  ULDC UR5, c[0x0][0x280] ;  /* 0x0000a00000057ab9 */ /* 0x000fe20000000800 */
[----:B-1234-:R-:W-:-:S08]  /*1c00*/  ULDC UR6, c[0x0][0x744] ;  /* 0x0001d10000067ab9 */ /* 0x01efd00000000800 */
.L_x_5431:
[----:B------:R-:W-:-:S06]  /*1c10*/  UISETP.NE.AND UP0, UPT, UR11, 0x3, UPT ;  /* 0x000000030b00788c */ /* 0x000fcc000bf05270 */
[----:B------:R-:W-:-:S13]  /*1c20*/  PLOP3.LUT P0, PT, PT, PT, UP0, 0x80, 0x0 ;  /* 0x000000000000781c */ /* 0x000fda0003f0f008 */
[----:B-1----:R-:W-:Y:S05]  /*1c30*/  @!P0 BRA `(.L_x_5421) ;  /* 0x0000000000048947 */ /* 0x002fea0003800000 */
[----:B------:R-:W-:Y:S01]  /*1c40*/  BPT.TRAP 0x1 ;  /* 0x000000040000795c */ /* 0x000fe20000300000 */
.L_x_5421:
[----:B------:R-:W-:Y:S01]  /*1c50*/  R2UR UR7, R2 ;  /* 0x00000000020772ca */ /* 0x000fe200000e0000 */
[----:B------:R-:W-:-:S05]  /*1c60*/  IMAD.U32 R6, RZ, RZ, UR9 ;  /* 0x00000009ff067e24 */ /* 0x000fca000f8e00ff */
[----:B------:R-:W-:-:S07]  /*1c70*/  SHF.L.U32 R6, R6, 0x1f, RZ ;  /* 0x0000001f06067819 */ /* 0x000fce00000006ff */
[----:B------:R-:W-:-:S09]  /*1c80*/  ULEA UR7, UR4, UR7, 0x3 ;  /* 0x0000000704077291 */ /* 0x000fd2000f8e183f */
[----:B------:R1:W2:Y:S01]  /*1c90*/  SYNCS.PHASECHK.TRANS64.TRYWAIT P1, [UR7+0x26810], R6 ;  /* 0x02681006ff0075a7 */ /* 0x0002a20008020147 */
[----:B------:R-:W-:Y:S05]  /*1ca0*/  @!P0 BRA `(.L_x_5422) ;  /* 0x0000000000048947 */ /* 0x000fea0003800000 */
[----:B------:R-:W-:Y:S01]  /*1cb0*/  BPT.TRAP 0x1 ;  /* 0x000000040000795c */ /* 0x000fe20000300000 */
.L_x_5422:
[----:B--2---:R-:W-:Y:S05]  /*1cc0*/  @P1 BRA `(.L_x_5423) ;  /* 0x0000000000081947 */ /* 0x004fea0003800000 */
[----:B------:R-:W2:Y:S02]  /*1cd0*/  SYNCS.PHASECHK.TRANS64.TRYWAIT P1, [UR7+0x26810], R6 ;  /* 0x02681006ff0075a7 */ /* 0x000ea40008020147 */
[----:B--2---:R-:W-:Y:S05]  /*1ce0*/  @!P1 BRA `(.L_x_5424) ;  /* 0x0000007400b09947 */ /* 0x004fea0003800000 */
.L_x_5423:
        /* <DEDUP_REMOVED lines=66> */
.L_x_5425:
[----:B------:R1:W1:Y:S01]  /*2110*/  SYNCS.PHASECHK.TRANS64.TRYWAIT P1, [UR7+0x26830], R6 ;  /* 0x02683006ff0075a7 */ /* 0x0002620008020147 */
[----:B------:R-:W-:Y:S05]  /*2120*/  @!P0 BRA `(.L_x_5426) ;  /* 0x0000000000048947 */ /* 0x000fea0003800000 */
[----:B------:R-:W-:Y:S01]  /*2130*/  BPT.TRAP 0x1 ;  /* 0x000000040000795c */ /* 0x000fe20000300000 */
.L_x_5426:
[----:B-1----:R-:W-:Y:S05]  /*2140*/  @P1 BRA `(.L_x_5427) ;  /* 0x0000000000081947 */ /* 0x002fea0003800000 */
[----:B------:R-:W1:Y:S02]  /*2150*/  SYNCS.PHASECHK.TRANS64.TRYWAIT P1, [UR7+0x26830], R6 ;  /* 0x02683006ff0075a7 */ /* 0x000e640008020147 */
[----:B-1----:R-:W-:Y:S05]  /*2160*/  @!P1 BRA `(.L_x_5428) ;  /* 0x0000007000a89947 */ /* 0x002fea0003800000 */
.L_x_5427:
[----:B------:R-:W-:Y:S01]  /*2170*/  R2UR UR10, R2 ;  /* 0x00000000020a72ca */ /* 0x000fe200000e0000 */
[----:B------:R-:W-:Y:S01]  /*2180*/  WARPGROUP.ARRIVE ;  /* 0x00000000000079c5 */ /* 0x000fe20000000000 */
[----:B------:R-:W-:Y:S01]  /*2190*/  UMOV UR15, 0x80000020 ;  /* 0x80000020000f7882 */ /* 0x000fe20000000000 */
[----:B------:R-:W-:Y:S01]  /*21a0*/  UIMAD UR13, UR39, -0x40, UR5 ;  /* 0xffffffc0270d78a4 */ /* 0x000fe2000f8e0205 */
[----:B------:R-:W-:Y:S01]  /*21b0*/  ISETP.GT.AND P1, PT, R4, RZ, PT ;  /* 0x000000ff0400720c */ /* 0x000fe20003f24270 */
[----:B------:R-:W-:Y:S01]  /*21c0*/  UMOV UR19, 0xc0000010 ;  /* 0xc000001000137882 */ /* 0x000fe20000000000 */
[----:B------:R-:W-:-:S03]  /*21d0*/  UMOV UR17, 0x40000040 ;  /* 0x4000004000117882 */ /* 0x000fc60000000000 */
[----:B------:R-:W-:-:S04]  /*21e0*/  IADD3 R19, -R4, UR13, -R18 ;  /* 0x0000000d04137c10 */ /* 0x000fc8000fffe912 */
[----:B------:R-:W-:Y:S01]  /*21f0*/  UIADD3 UR10, UR10, 0x18000, URZ ;  /* 0x000180000a0a7890 */ /* 0x000fe2000fffe03f */
[----:B------:R-:W-:-:S03]  /*2200*/  SEL R221, R19, 0x40, P1 ;  /* 0x0000004013dd7807 */ /* 0x000fc60000800000 */
[----:B------:R-:W-:Y:S01]  /*2210*/  USHF.R.U32.HI UR10, URZ, 0x4, UR10 ;  /* 0x000000043f0a7899 */ /* 0x000fe2000801160a */
[C---:B------:R-:W-:Y:S02]  /*2220*/  ISETP.GT.AND P1, PT, R221.reuse, RZ, PT ;  /* 0x000000ffdd00720c */ /* 0x040fe40003f24270 */
[C---:B------:R-:W-:Y:S01]  /*2230*/  ISETP.GT.AND P2, PT, R221.reuse, 0x38, PT ;  /* 0x00000038dd00780c */ /* 0x040fe20003f44270 */
[----:B------:R-:W-:Y:S01]  /*2240*/  ULOP3.LUT UR10, UR10, 0x3fff, URZ, 0xc0, !UPT ;  /* 0x00003fff0a0a7892 */ /* 0x000fe2000f8ec03f */
[----:B------:R-:W-:Y:S02]  /*2250*/  FSEL R5, R152, -INF , !P1 ;  /* 0xff80000098057808 */ /* 0x000fe40004800000 */
[C---:B------:R-:W-:Y:S01]  /*2260*/  ISETP.GT.AND P1, PT, R221.reuse, 0x1, PT ;  /* 0x00000001dd00780c */ /* 0x040fe20003f24270 */
[----:B------:R-:W-:Y:S01]  /*2270*/  ULOP3.LUT UR12, UR10, 0x10000, URZ, 0xfc, !UPT ;  /* 0x000100000a0c7892 */ /* 0x000fe2000f8efc3f */
[----:B------:R-:W-:Y:S01]  /*2280*/  ISETP.GT.AND P3, PT, R221, 0x39, PT ;  /* 0x00000039dd00780c */ /* 0x000fe20003f64270 */
[----:B---3--:R-:W-:Y:S01]  /*2290*/  FFMA.FTZ R152, R5, UR6, -R216 ;  /* 0x0000000605987c23 */ /* 0x008fe200080108d8 */
[----:B------:R-:W-:Y:S01]  /*22a0*/  FSEL R6, R153, -INF , !P1 ;  /* 0xff80000099067808 */ /* 0x000fe20004800000 */
[----:B------:R-:W-:Y:S01]  /*22b0*/  UIMAD UR12, UR4, 0x300, UR12 ;  /* 0x00000300040c78a4 */ /* 0x000fe2000f8e020c */
[----:B------:R-:W-:Y:S01]  /*22c0*/  ISETP.GT.AND P1, PT, R221, 0x8, PT ;  /* 0x00000008dd00780c */ /* 0x000fe20003f24270 */
[----:B------:R-:W-:-:S02]  /*22d0*/  ULOP3.LUT UR10, UR10, 0x1000000, URZ, 0xfc, !UPT ;  /* 0x010000000a0a7892 */ /* 0x000fc4000f8efc3f */
[----:B------:R-:W-:Y:S01]  /*22e0*/  FFMA.FTZ R153, R6, UR6, -R217 ;  /* 0x0000000606997c23 */ /* 0x000fe200080108d9 */
[----:B------:R-:W-:Y:S01]  /*22f0*/  FSEL R5, R156, -INF , !P1 ;  /* 0xff8000009c057808 */ /* 0x000fe20004800000 */
[----:B------:R-:W-:Y:S01]  /*2300*/  MUFU.EX2 R152, R152 ;  /* 0x0000009800987308 */ /* 0x000fe20000000800 */
[----:B------:R-:W-:Y:S01]  /*2310*/  UMOV UR14, UR12 ;  /* 0x0000000c000e7c82 */ /* 0x000fe20008000000 */
[----:B------:R-:W-:Y:S01]  /*2320*/  ISETP.GT.AND P1, PT, R221, 0x9, PT ;  /* 0x00000009dd00780c */ /* 0x000fe20003f24270 */
[----:B------:R-:W-:Y:S01]  /*2330*/  HGMMA.64x64x16.F32.BF16 R120, R184, gdesc[UR12], RZ, !UPT, gsb0 ;  /* 0x00e0000cb8787df0 */ /* 0x000fe2000c0018ff */
[----:B------:R-:W-:Y:S01]  /*2340*/  UIADD3 UR14, UR12, 0x2, URZ ;  /* 0x000000020c0e7890 */ /* 0x000fe2000fffe03f */
[----:B----4-:R-:W-:Y:S01]  /*2350*/  FFMA.FTZ R5, R5, UR6, -R214 ;  /* 0x0000000605057c23 */ /* 0x010fe200080108d6 */
[----:B------:R-:W-:Y:S01]  /*2360*/  UMOV UR15, 0x80000020 ;  /* 0x80000020000f7882 */ /* 0x000fe20000000000 */
[----:B------:R-:W-:Y:S01]  /*2370*/  FSEL R6, R157, -INF , !P1 ;  /* 0xff8000009d067808 */ /* 0x000fe20004800000 */
[----:B------:R-:W-:Y:S01]  /*2380*/  MUFU.EX2 R153, R153 ;  /* 0x0000009900997308 */ /* 0x000fe20000000800 */
[----:B------:R-:W-:Y:S01]  /*2390*/  ISETP.GT.AND P1, PT, R221, 0x10, PT ;  /* 0x00000010dd00780c */ /* 0x000fe20003f24270 */
[----:B------:R-:W-:Y:S01]  /*23a0*/  UIMAD UR10, UR4, 0x300, UR10 ;  /* 0x00000300040a78a4 */ /* 0x000fe2000f8e020a */
[----:B------:R-:W-:Y:S01]  /*23b0*/  FSEL R157, R180, -INF , !P2 ;  /* 0xff800000b49d7808 */ /* 0x000fe20005000000 */
[----:B------:R-:W-:Y:S01]  /*23c0*/  FFMA.FTZ R6, R6, UR6, -R215 ;  /* 0x0000000606067c23 */ /* 0x000fe200080108d7 */
[----:B------:R-:W-:-:S02]  /*23d0*/  FSEL R7, R160, -INF , !P1 ;  /* 0xff800000a0077808 */ /* 0x000fc40004800000 */
[----:B------:R-:W-:Y:S01]  /*23e0*/  ISETP.GT.AND P1, PT, R221, 0x11, PT ;  /* 0x00000011dd00780c */ /* 0x000fe20003f24270 */
[----:B------:R-:W-:Y:S01]  /*23f0*/  FFMA.FTZ R160, R157, UR6, -R218 ;  /* 0x000000069da07c23 */ /* 0x000fe200080108da */
[----:B------:R-:W1:Y:S01]  /*2400*/  MUFU.EX2 R5, R5 ;  /* 0x0000000500057308 */ /* 0x000e620000000800 */
[----:B------:R-:W-:Y:S01]  /*2410*/  FFMA.FTZ R7, R7, UR6, -R208 ;  /* 0x0000000607077c23 */ /* 0x000fe200080108d0 */
[----:B------:R-:W-:Y:S02]  /*2420*/  FSEL R8, R161, -INF , !P1 ;  /* 0xff800000a1087808 */ /* 0x000fe40004800000 */
[----:B------:R-:W-:-:S03]  /*2430*/  ISETP.GT.AND P1, PT, R221, 0x18, PT ;  /* 0x00000018dd00780c */ /* 0x000fc60003f24270 */
[----:B------:R-:W-:Y:S01]  /*2440*/  FFMA.FTZ R8, R8, UR6, -R209 ;  /* 0x0000000608087c23 */ /* 0x000fe200080108d1 */
[----:B------:R-:W-:Y:S01]  /*2450*/  FSEL R9, R164, -INF , !P1 ;  /* 0xff800000a4097808 */ /* 0x000fe20004800000 */
[----:B------:R-:W3:Y:S01]  /*2460*/  MUFU.EX2 R6, R6 ;  /* 0x0000000600067308 */ /* 0x000ee20000000800 */
[----:B------:R-:W-:-:S03]  /*2470*/  ISETP.GT.AND P1, PT, R221, 0x19, PT ;  /* 0x00000019dd00780c */ /* 0x000fc60003f24270 */
[----:B------:R-:W-:Y:S01]  /*2480*/  FFMA.FTZ R9, R9, UR6, -R20 ;  /* 0x0000000609097c23 */ /* 0x000fe20008010814 */
[----:B------:R-:W-:Y:S02]  /*2490*/  FSEL R10, R165, -INF , !P1 ;  /* 0xff800000a50a7808 */ /* 0x000fe40004800000 */
[C---:B------:R-:W-:Y:S01]  /*24a0*/  ISETP.GT.AND P1, PT, R221.reuse, 0x20, PT ;  /* 0x00000020dd00780c */ /* 0x040fe20003f24270 */
[----:B------:R-:W-:Y:S02]  /*24b0*/  MUFU.EX2 R7, R7 ;  /* 0x0000000700077308 */ /* 0x000fe40000000800 */
[----:B------:R-:W-:Y:S01]  /*24c0*/  FFMA.FTZ R10, R10, UR6, -R21 ;  /* 0x000000060a0a7c23 */ /* 0x000fe20008010815 */
[----:B------:R-:W-:Y:S02]  /*24d0*/  FSEL R11, R168, -INF , !P1 ;  /* 0xff800000a80b7808 */ /* 0x000fe40004800000 */
[----:B------:R-:W-:-:S03]  /*24e0*/  ISETP.GT.AND P1, PT, R221, 0x21, PT ;  /* 0x00000021dd00780c */ /* 0x000fc60003f24270 */
[----:B------:R-:W-:Y:S01]  /*24f0*/  FFMA.FTZ R11, R11, UR6, -R212 ;  /* 0x000000060b0b7c23 */ /* 0x000fe200080108d4 */
[----:B------:R-:W-:Y:S01]  /*2500*/  FSEL R12, R169, -INF , !P1 ;  /* 0xff800000a90c7808 */ /* 0x000fe20004800000 */
[----:B------:R-:W-:Y:S01]  /*2510*/  MUFU.EX2 R9, R9 ;  /* 0x0000000900097308 */ /* 0x000fe20000000800 */
[----:B------:R-:W-:-:S03]  /*2520*/  ISETP.GT.AND P1, PT, R221, 0x28, PT ;  /* 0x00000028dd00780c */ /* 0x000fc60003f24270 */
[----:B------:R-:W-:Y:S01]  /*2530*/  FFMA.FTZ R12, R12, UR6, -R213 ;  /* 0x000000060c0c7c23 */ /* 0x000fe200080108d5 */
[----:B------:R-:W-:Y:S02]  /*2540*/  FSEL R13, R172, -INF , !P1 ;  /* 0xff800000ac0d7808 */ /* 0x000fe40004800000 */
[----:B------:R-:W-:Y:S01]  /*2550*/  ISETP.GT.AND P1, PT, R221, 0x29, PT ;  /* 0x00000029dd00780c */ /* 0x000fe20003f24270 */
        /* <DEDUP_REMOVED lines=9> */
[----:B------:R-:W-:Y:S01]  /*25f0*/  FSEL R156, R177, -INF , !P1 ;  /* 0xff800000b19c7808 */ /* 0x000fe20004800000 */
[----:B------:R-:W-:Y:S01]  /*2600*/  VIADD R177, R19, 0x8 ;  /* 0x0000000813b17836 */ /* 0x000fe20000000000 */
[----:B------:R-:W-:Y:S01]  /*2610*/  ISETP.GT.AND P1, PT, R4, 0x8, PT ;  /* 0x000000080400780c */ /* 0x000fe20003f24270 */
[----:B------:R-:W-:Y:S02]  /*2620*/  MUFU.EX2 R11, R11 ;  /* 0x0000000b000b7308 */ /* 0x000fe40000000800 */
[----:B------:R-:W-:Y:S01]  /*2630*/  FFMA.FTZ R164, R156, UR6, -R211 ;  /* 0x000000069ca47c23 */ /* 0x000fe200080108d3 */
[----:B------:R-:W-:Y:S02]  /*2640*/  SEL R177, R177, 0x40, P1 ;  /* 0x00000040b1b17807 */ /* 0x000fe40000800000 */
[----:B------:R-:W-:Y:S02]  /*2650*/  FSEL R156, R181, -INF , !P3 ;  /* 0xff800000b59c7808 */ /* 0x000fe40005800000 */
[C---:B------:R-:W-:Y:S01]  /*2660*/  ISETP.GT.AND P1, PT, R177.reuse, RZ, PT ;  /* 0x000000ffb100720c */ /* 0x040fe20003f24270 */
[----:B------:R-:W-:Y:S01]  /*2670*/  MUFU.EX2 R19, R164 ;  /* 0x000000a400137308 */ /* 0x000fe20000000800 */
[----:B------:R-:W-:Y:S01]  /*2680*/  ISETP.GT.AND P2, PT, R177, 0x11, PT ;  /* 0x00000011b100780c */ /* 0x000fe20003f44270 */
[----:B------:R-:W-:Y:S01]  /*2690*/  FFMA.FTZ R156, R156, UR6, -R219 ;  /* 0x000000069c9c7c23 */ /* 0x000fe200080108db */
[----:B------:R-:W-:-:S02]  /*26a0*/  WARPGROUP.DEPBAR.LE gsb0, 0x0 ;  /* 0x00008000000079c5 */ /* 0x000fc40000010000 */
[----:B------:R-:W-:Y:S01]  /*26b0*/  WARPGROUP.ARRIVE ;  /* 0x00000000000079c5 */ /* 0x000fe20000000000 */
[----:B------:R-:W-:Y:S02]  /*26c0*/  FSEL R157, R154, -INF , !P1 ;  /* 0xff8000009a9d7808 */ /* 0x000fe40004800000 */
[C---:B------:R-:W-:Y:S01]  /*26d0*/  ISETP.GT.AND P1, PT, R177.reuse, 0x1, PT ;  /* 0x00000001b100780c */ /* 0x040fe20003f24270 */
[----:B------:R-:W-:Y:S01]  /*26e0*/  MUFU.EX2 R161, R156 ;  /* 0x0000009c00a17308 */ /* 0x000fe20000000800 */
[----:B------:R-:W-:Y:S01]  /*26f0*/  ISETP.GT.AND P3, PT, R177, 0x18, PT ;  /* 0x00000018b100780c */ /* 0x000fe20003f64270 */
[----:B------:R-:W-:Y:S01]  /*2700*/  HGMMA.64x64x16.F32.BF16 R120, R196, gdesc[UR12], R120, gsb0 ;  /* 0x00e0000cc4787df0 */ /* 0x000fe20008001878 */
[----:B------:R-:W-:Y:S01]  /*2710*/  UIADD3 UR14, UR12, 0x100, URZ ;  /* 0x000001000c0e7890 */ /* 0x000fe2000fffe03f */
[----:B------:R-:W-:Y:S01]  /*2720*/  FSEL R154, R155, -INF , !P1 ;  /* 0xff8000009b9a7808 */ /* 0x000fe20004800000 */
[----:B------:R-:W-:Y:S01]  /*2730*/  UMOV UR15, 0x80000020 ;  /* 0x80000020000f7882 */ /* 0x000fe20000000000 */
[----:B------:R-:W-:Y:S01]  /*2740*/  ISETP.GT.AND P1, PT, R177, 0x8, PT ;  /* 0x00000008b100780c */ /* 0x000fe20003f24270 */
[----:B------:R-:W-:Y:S01]  /*2750*/  FFMA.FTZ R157, R157, UR6, -R216 ;  /* 0x000000069d9d7c23 */ /* 0x000fe200080108d8 */
[C---:B------:R-:W-:Y:S01]  /*2760*/  ISETP.GT.AND P6, PT, R177.reuse, 0x20, PT ;  /* 0x00000020b100780c */ /* 0x040fe20003fc4270 */
[----:B------:R-:W-:Y:S01]  /*2770*/  FFMA.FTZ R165, R154, UR6, -R217 ;  /* 0x000000069aa57c23 */ /* 0x000fe200080108d9 */
[----:B------:R-:W-:Y:S01]  /*2780*/  FSEL R155, R158, -INF , !P1 ;  /* 0xff8000009e9b7808 */ /* 0x000fe20004800000 */
[----:B------:R4:W-:Y:S01]  /*2790*/  MUFU.EX2 R164, R157 ;  /* 0x0000009d00a47308 */ /* 0x0009e20000000800 */
[----:B------:R-:W-:-:S02]  /*27a0*/  ISETP.GT.AND P1, PT, R177, 0x9, PT ;  /* 0x00000009b100780c */ /* 0x000fc40003f24270 */
[----:B------:R-:W-:Y:S01]  /*27b0*/  ISETP.GT.AND P5, PT, R177, 0x21, PT ;  /* 0x00000021b100780c */ /* 0x000fe20003fa4270 */
[----:B------:R-:W-:Y:S01]  /*27c0*/  FFMA.FTZ R168, R155, UR6, -R214 ;  /* 0x000000069ba87c23 */ /* 0x000fe200080108d6 */
[----:B------:R-:W-:Y:S02]  /*27d0*/  FSEL R154, R159, -INF , !P1 ;  /* 0xff8000009f9a7808 */ /* 0x000fe40004800000 */
[----:B------:R-:W-:Y:S01]  /*27e0*/  ISETP.GT.AND P1, PT, R177, 0x10, PT ;  /* 0x00000010b100780c */ /* 0x000fe20003f24270 */
[----:B------:R-:W-:Y:S01]  /*27f0*/  MUFU.EX2 R165, R165 ;  /* 0x000000a500a57308 */ /* 0x000fe20000000800 */
[----:B----4-:R-:W-:Y:S01]  /*2800*/  FSEL R157, R166, -INF , !P3 ;  /* 0xff800000a69d7808 */ /* 0x010fe20005800000 */
[----:B------:R-:W-:Y:S01]  /*2810*/  FFMA.FTZ R215, R154, UR6, -R215 ;  /* 0x000000069ad77c23 */ /* 0x000fe200080108d7 */
[----:B------:R-:W-:Y:S02]  /*2820*/  FSEL R155, R162, -INF , !P1 ;  /* 0xff800000a29b7808 */ /* 0x000fe40004800000 */
[----:B------:R-:W-:Y:S01]  /*2830*/  FSEL R154, R163, -INF , !P2 ;  /* 0xff800000a39a7808 */ /* 0x000fe20005000000 */
[----:B------:R-:W-:Y:S01]  /*2840*/  FFMA.FTZ R176, R157, UR6, -R20 ;  /* 0x000000069db07c23 */ /* 0x000fe20008010814 */
[----:B------:R-:W-:Y:S01]  /*2850*/  ISETP.GT.AND P2, PT, R177, 0x19, PT ;  /* 0x00000019b100780c */ /* 0x000fe20003f44270 */
[----:B------:R-:W-:Y:S01]  /*2860*/  FFMA.FTZ R169, R155, UR6, -R208 ;  /* 0x000000069ba97c23 */ /* 0x000fe200080108d0 */
[----:B------:R-:W-:Y:S01]  /*2870*/  FSEL R181, R170, -INF , !P6 ;  /* 0xff800000aab57808 */ /* 0x000fe20007000000 */
[----:B------:R-:W-:Y:S01]  /*2880*/  FFMA.FTZ R163, R154, UR6, -R209 ;  /* 0x000000069aa37c23 */ /* 0x000fe200080108d1 */
[----:B------:R-:W-:Y:S01]  /*2890*/  FSEL R20, R167, -INF , !P2 ;  /* 0xff800000a7147808 */ /* 0x000fe20005000000 */
[----:B------:R-:W-:Y:S01]  /*28a0*/  MUFU.EX2 R162, R215 ;  /* 0x000000d700a27308 */ /* 0x000fe20000000800 */
[----:B------:R-:W-:Y:S01]  /*28b0*/  FSEL R180, R171, -INF , !P5 ;  /* 0xff800000abb47808 */ /* 0x000fe20006800000 */
[----:B------:R-:W-:Y:S01]  /*28c0*/  FFMA.FTZ R212, R181, UR6, -R212 ;  /* 0x00000006b5d47c23 */ /* 0x000fe200080108d4 */
[----:B------:R-:W-:-:S02]  /*28d0*/  ISETP.GT.AND P1, PT, R177, 0x28, PT ;  /* 0x00000028b100780c */ /* 0x000fc40003f24270 */
[C---:B------:R-:W-:Y:S01]  /*28e0*/  ISETP.GT.AND P4, PT, R177.reuse, 0x29, PT ;  /* 0x00000029b100780c */ /* 0x040fe20003f84270 */
[----:B------:R-:W-:Y:S01]  /*28f0*/  FFMA.FTZ R180, R180, UR6, -R213 ;  /* 0x00000006b4b47c23 */ /* 0x000fe200080108d5 */
[C---:B------:R-:W-:Y:S01]  /*2900*/  ISETP.GT.AND P3, PT, R177.reuse, 0x30, PT ;  /* 0x00000030b100780c */ /* 0x040fe20003f64270 */
[----:B------:R-:W4:Y:S01]  /*2910*/  MUFU.EX2 R168, R168 ;  /* 0x000000a800a87308 */ /* 0x000f220000000800 */
[C---:B------:R-:W-:Y:S02]  /*2920*/  ISETP.GT.AND P2, PT, R177.reuse, 0x31, PT ;  /* 0x00000031b100780c */ /* 0x040fe40003f44270 */
[C---:B------:R-:W-:Y:S02]  /*2930*/  ISETP.GT.AND P6, PT, R177.reuse, 0x38, PT ;  /* 0x00000038b100780c */ /* 0x040fe40003fc4270 */
[----:B------:R-:W-:Y:S01]  /*2940*/  ISETP.GT.AND P5, PT, R177, 0x39, PT ;  /* 0x00000039b100780c */ /* 0x000fe20003fa4270 */
[----:B------:R-:W-:Y:S01]  /*2950*/  FFMA.FTZ R177, R20, UR6, -R21 ;  /* 0x0000000614b17c23 */ /* 0x000fe20008010815 */
[----:B------:R-:W-:Y:S01]  /*2960*/  FSEL R208, R175, -INF , !P4 ;  /* 0xff800000afd07808 */ /* 0x000fe20006000000 */
[----:B------:R-:W5:Y:S01]  /*2970*/  MUFU.EX2 R15, R15 ;  /* 0x0000000f000f7308 */ /* 0x000f620000000800 */
[----:B------:R-:W-:-:S02]  /*2980*/  FSEL R175, R178, -INF , !P3 ;  /* 0xff800000b2af7808 */ /* 0x000fc40005800000 */
[----:B------:R-:W-:Y:S01]  /*2990*/  FSEL R178, R179, -INF , !P2 ;  /* 0xff800000b3b27808 */ /* 0x000fe20005000000 */
[----:B------:R-:W-:Y:S01]  /*29a0*/  FFMA.FTZ R208, R208, UR6, -R23 ;  /* 0x00000006d0d07c23 */ /* 0x000fe20008010817 */
[----:B------:R-:W-:Y:S01]  /*29b0*/  FSEL R179, R182, -INF , !P6 ;  /* 0xff800000b6b37808 */ /* 0x000fe20007000000 */
[----:B------:R-:W-:Y:S01]  /*29c0*/  FFMA.FTZ R210, R175, UR6, -R210 ;  /* 0x00000006afd27c23 */ /* 0x000fe200080108d2 */
[----:B------:R-:W-:Y:S01]  /*29d0*/  FSEL R181, R174, -INF , !P1 ;  /* 0xff800000aeb57808 */ /* 0x000fe20004800000 */
[----:B------:R-:W-:Y:S01]  /*29e0*/  FFMA.FTZ R211, R178, UR6, -R211 ;  /* 0x00000006b2d37c23 */ /* 0x000fe200080108d3 */
[----:B------:R-:W-:Y:S01]  /*29f0*/  FSEL R182, R183, -INF , !P5 ;  /* 0xff800000b7b67808 */ /* 0x000fe20006800000 */
[----:B------:R-:W-:Y:S01]  /*2a00*/  FFMA.FTZ R218, R179, UR6, -R218 ;  /* 0x00000006b3da7c23 */ /* 0x000fe200080108da */
[----:B------:R-:W-:Y:S01]  /*2a10*/  MUFU.EX2 R169, R169 ;  /* 0x000000a900a97308 */ /* 0x000fe20000000800 */
[----:B------:R-:W-:Y:S02]  /*2a20*/  FFMA.FTZ R22, R181, UR6, -R22 ;  /* 0x00000006b5167c23 */ /* 0x000fe40008010816 */
[----:B------:R-:W-:-:S05]  /*2a30*/  FFMA.FTZ R219, R182, UR6, -R219 ;  /* 0x00000006b6db7c23 */ /* 0x000fca00080108db */
[----:B------:R-:W5:Y:S08]  /*2a40*/  MUFU.EX2 R22, R22 ;  /* 0x0000001600167308 */ /* 0x000f700000000800 */
[----:B------:R-:W-:Y:S01]  /*2a50*/  MUFU.EX2 R163, R163 ;  /* 0x000000a300a37308 */ /* 0x000fe20000000800 */
[----:B------:R-:W-:Y:S02]  /*2a60*/  WARPGROUP.DEPBAR.LE gsb0, 0x0 ;  /* 0x00008000000079c5 */ /* 0x000fe40000010000 */
        /* <DEDUP_REMOVED lines=34> */
[----:B------:R-:W4:Y:S04]  /*2c90*/  LDS.64 R172, [R220+0x1e240] ;  /* 0x01e24000dcac7984 */ /* 0x000f280000000a00 */
[----:B------:R-:W5:Y:S04]  /*2ca0*/  LDS.64 R156, [R220+0x1e260] ;  /* 0x01e26000dc9c7984 */ /* 0x000f680000000a00 */
[----:B------:R-:W5:Y:S04]  /*2cb0*/  LDS.64 R166, [R220+0x1e280] ;  /* 0x01e28000dca67984 */ /* 0x000f680000000a00 */
[----:B------:R-:W5:Y:S04]  /*2cc0*/  LDS.64 R20, [R220+0x1e2a0] ;  /* 0x01e2a000dc147984 */ /* 0x000f680000000a00 */
[----:B------:R-:W5:Y:S04]  /*2cd0*/  LDS.64 R170, [R220+0x1e2c0] ;  /* 0x01e2c000dcaa7984 */ /* 0x000f680000000a00 */
[----:B--2---:R-:W2:Y:S01]  /*2ce0*/  LDS.64 R220, [R220+0x1e2e0] ;  /* 0x01e2e000dcdc7984 */ /* 0x004ea20000000a00 */
[--C-:B-1----:R-:W-:Y:S01]  /*2cf0*/  FADD.FTZ R179, R122, -R158.reuse ;  /* 0x8000009e7ab37221 */ /* 0x102fe20000010000 */
[--C-:B------:R-:W-:Y:S01]  /*2d00*/  FADD.FTZ R122, R123, -R159.reuse ;  /* 0x8000009f7b7a7221 */ /* 0x100fe20000010000 */
[----:B------:R-:W-:Y:S01]  /*2d10*/  FADD.FTZ R175, R120, -R158 ;  /* 0x8000009e78af7221 */ /* 0x000fe20000010000 */
[----:B------:R-:W-:Y:S01]  /*2d20*/  FADD.FTZ R120, R121, -R159 ;  /* 0x8000009f79787221 */ /* 0x000fe20000010000 */
[--C-:B---3--:R-:W-:Y:S01]  /*2d30*/  FADD.FTZ R124, R124, -R154.reuse ;  /* 0x8000009a7c7c7221 */ /* 0x108fe20000010000 */
[--C-:B------:R-:W-:Y:S01]  /*2d40*/  FADD.FTZ R123, R125, -R155.reuse ;  /* 0x8000009b7d7b7221 */ /* 0x100fe20000010000 */
[----:B------:R-:W-:Y:S01]  /*2d50*/  FADD.FTZ R127, R127, -R155 ;  /* 0x8000009b7f7f7221 */ /* 0x000fe20000010000 */
[----:B------:R-:W1:Y:S01]  /*2d60*/  MUFU.EX2 R125, R208 ;  /* 0x000000d0007d7308 */ /* 0x000e620000000800 */
[----:B------:R-:W-:Y:S01]  /*2d70*/  FMUL.FTZ R124, R5, R124 ;  /* 0x0000007c057c7220 */ /* 0x000fe20000410000 */
[----:B------:R-:W-:Y:S01]  /*2d80*/  FMUL.FTZ R123, R6, R123 ;  /* 0x0000007b067b7220 */ /* 0x000fe20000410000 */
[----:B------:R-:W-:Y:S01]  /*2d90*/  FADD.FTZ R121, R126, -R154 ;  /* 0x8000009a7e797221 */ /* 0x000fe20000010000 */
[--C-:B----4-:R-:W-:Y:S01]  /*2da0*/  FADD.FTZ R129, R129, -R173.reuse ;  /* 0x800000ad81817221 */ /* 0x110fe20000010000 */
[----:B------:R-:W-:Y:S01]  /*2db0*/  FADD.FTZ R126, R131, -R173 ;  /* 0x800000ad837e7221 */ /* 0x000fe20000010000 */
[----:B-----5:R-:W-:Y:S01]  /*2dc0*/  FADD.FTZ R131, R134, -R156 ;  /* 0x8000009c86837221 */ /* 0x020fe20000010000 */
[----:B------:R-:W-:Y:S01]  /*2dd0*/  F2FP.BF16.F32.PACK_AB R158, R123, R124 ;  /* 0x0000007c7b9e723e */ /* 0x000fe200000010ff */
[----:B------:R-:W-:Y:S01]  /*2de0*/  FADD.FTZ R134, R135, -R157 ;  /* 0x8000009d87867221 */ /* 0x000fe20000010000 */
[----:B------:R-:W-:Y:S01]  /*2df0*/  FADD.FTZ R173, R137, -R167 ;  /* 0x800000a789ad7221 */ /* 0x000fe20000010000 */
[----:B------:R-:W-:Y:S01]  /*2e00*/  MUFU.EX2 R124, R219 ;  /* 0x000000db007c7308 */ /* 0x000fe20000000800 */
[----:B------:R-:W-:Y:S01]  /*2e10*/  FMUL.FTZ R121, R168, R121 ;  /* 0x00000079a8797220 */ /* 0x000fe20000410000 */
[----:B------:R-:W-:Y:S01]  /*2e20*/  FADD.FTZ R155, R133, -R157 ;  /* 0x8000009d859b7221 */ /* 0x000fe20000010000 */
[--C-:B------:R-:W-:Y:S01]  /*2e30*/  FADD.FTZ R135, R142, -R20.reuse ;  /* 0x800000148e877221 */ /* 0x100fe20000010000 */
[----:B------:R-:W-:Y:S01]  /*2e40*/  FMUL.FTZ R157, R164, R179 ;  /* 0x000000b3a49d7220 */ /* 0x000fe20000410000 */
[----:B------:R-:W-:Y:S01]  /*2e50*/  FMUL.FTZ R122, R165, R122 ;  /* 0x0000007aa57a7220 */ /* 0x000fe20000410000 */
[----:B------:R-:W-:Y:S01]  /*2e60*/  FADD.FTZ R140, R140, -R20 ;  /* 0x800000148c8c7221 */ /* 0x000fe20000010000 */
[----:B------:R-:W-:Y:S01]  /*2e70*/  FADD.FTZ R144, R144, -R170 ;  /* 0x800000aa90907221 */ /* 0x000fe20000010000 */
[----:B------:R-:W-:Y:S01]  /*2e80*/  FADD.FTZ R142, R145, -R171 ;  /* 0x800000ab918e7221 */ /* 0x000fe20000010000 */
[--C-:B------:R-:W-:Y:S01]  /*2e90*/  FADD.FTZ R20, R143, -R21.reuse ;  /* 0x800000158f147221 */ /* 0x100fe20000010000 */
[----:B------:R-:W-:Y:S01]  /*2ea0*/  FADD.FTZ R132, R132, -R156 ;  /* 0x8000009c84847221 */ /* 0x000fe20000010000 */
[----:B--2---:R-:W-:Y:S01]  /*2eb0*/  FADD.FTZ R137, R148, -R220 ;  /* 0x800000dc94897221 */ /* 0x004fe20000010000 */
[----:B------:R-:W-:Y:S01]  /*2ec0*/  FMUL.FTZ R148, R162, R127 ;  /* 0x0000007fa2947220 */ /* 0x000fe20000410000 */
[----:B------:R-:W-:Y:S01]  /*2ed0*/  FMUL.FTZ R144, R15, R144 ;  /* 0x000000900f907220 */ /* 0x000fe20000410000 */
[----:B------:R-:W2:Y:S01]  /*2ee0*/  MUFU.EX2 R127, R218 ;  /* 0x000000da007f7308 */ /* 0x000ea20000000800 */
[----:B------:R-:W-:Y:S01]  /*2ef0*/  FADD.FTZ R141, R141, -R21 ;  /* 0x800000158d8d7221 */ /* 0x000fe20000010000 */
[----:B------:R-:W-:Y:S01]  /*2f00*/  F2FP.BF16.F32.PACK_AB R157, R122, R157 ;  /* 0x0000009d7a9d723e */ /* 0x000fe200000010ff */
[--C-:B------:R-:W-:Y:S01]  /*2f10*/  FADD.FTZ R128, R128, -R172.reuse ;  /* 0x800000ac80807221 */ /* 0x100fe20000010000 */
[----:B------:R-:W-:Y:S01]  /*2f20*/  F2FP.BF16.F32.PACK_AB R159, R148, R121 ;  /* 0x00000079949f723e */ /* 0x000fe200000010ff */
[----:B------:R-:W-:Y:S01]  /*2f30*/  FMUL.FTZ R121, R19, R142 ;  /* 0x0000008e13797220 */ /* 0x000fe20000410000 */
[----:B------:R-:W-:Y:S01]  /*2f40*/  FADD.FTZ R130, R130, -R172 ;  /* 0x800000ac82827221 */ /* 0x000fe20000010000 */
[----:B------:R-:W-:Y:S01]  /*2f50*/  FADD.FTZ R154, R136, -R166 ;  /* 0x800000a6889a7221 */ /* 0x000fe20000010000 */
[----:B------:R-:W-:Y:S01]  /*2f60*/  FADD.FTZ R21, R146, -R170 ;  /* 0x800000aa92157221 */ /* 0x000fe20000010000 */
[----:B------:R-:W-:Y:S01]  /*2f70*/  FMUL.FTZ R135, R22, R135 ;  /* 0x0000008716877220 */ /* 0x000fe20000410000 */
[----:B-1----:R-:W-:Y:S01]  /*2f80*/  FMUL.FTZ R20, R125, R20 ;  /* 0x000000147d147220 */ /* 0x002fe20000410000 */
[----:B------:R-:W-:-:S02]  /*2f90*/  IMAD.U32 R122, RZ, RZ, UR4 ;  /* 0x00000004ff7a7e24 */ /* 0x000fc4000f8e00ff */
[----:B------:R-:W-:Y:S01]  /*2fa0*/  FADD.FTZ R133, R138, -R166 ;  /* 0x800000a68a857221 */ /* 0x000fe20000010000 */
[----:B------:R-:W-:Y:S01]  /*2fb0*/  FADD.FTZ R136, R139, -R167 ;  /* 0x800000a78b887221 */ /* 0x000fe20000010000 */
[----:B------:R-:W-:Y:S01]  /*2fc0*/  FADD.FTZ R146, R149, -R221 ;  /* 0x800000dd95927221 */ /* 0x000fe20000010000 */
[----:B------:R-:W-:Y:S01]  /*2fd0*/  FADD.FTZ R138, R147, -R171 ;  /* 0x800000ab938a7221 */ /* 0x000fe20000010000 */
[----:B------:R-:W-:Y:S01]  /*2fe0*/  FADD.FTZ R220, R150, -R220 ;  /* 0x800000dc96dc7221 */ /* 0x000fe20000010000 */
[----:B------:R-:W-:Y:S01]  /*2ff0*/  FADD.FTZ R221, R151, -R221 ;  /* 0x800000dd97dd7221 */ /* 0x000fe20000010000 */
[C---:B------:R-:W-:Y:S01]  /*3000*/  FMUL.FTZ R139, R153.reuse, R120 ;  /* 0x00000078998b7220 */ /* 0x040fe20000410000 */
[----:B------:R-:W-:Y:S01]  /*3010*/  FMUL.FTZ R156, R152, R175 ;  /* 0x000000af989c7220 */ /* 0x000fe20000410000 */
[----:B------:R-:W-:Y:S01]  /*3020*/  F2FP.BF16.F32.PACK_AB R120, R153, R152 ;  /* 0x000000989978723e */ /* 0x000fe200000010ff */
        /* <DEDUP_REMOVED lines=21> */
[----:B--2---:R-:W-:Y:S01]  /*3180*/  FMUL.FTZ R147, R127, R220 ;  /* 0x000000dc7f937220 */ /* 0x004fe20000410000 */
[----:B------:R-:W-:Y:S01]  /*3190*/  FMUL.FTZ R20, R124, R221 ;  /* 0x000000dd7c147220 */ /* 0x000fe20000410000 */
        /* <DEDUP_REMOVED lines=12> */
[----:B------:R-:W-:Y:S01]  /*3260*/  F2FP.BF16.F32.PACK_AB R146, R146, R137 ;  /* 0x000000899292723e */ /* 0x000fe200000010ff */
[----:B------:R-:W-:Y:S01]  /*3270*/  STSM.16.MT88.4 [R126+0x1f800], R148 ;  /* 0x01f800947e007844 */ /* 0x000fe20000004200 */
[----:B------:R-:W-:Y:S02]  /*3280*/  F2FP.BF16.F32.PACK_AB R147, R20, R147 ;  /* 0x000000931493723e */ /* 0x000fe400000010ff */
[----:B------:R-:W-:Y:S01]  /*3290*/  F2FP.BF16.F32.PACK_AB R122, R6, R5 ;  /* 0x00000005067a723e */ /* 0x000fe200000010ff */
[----:B------:R-:W-:Y:S01]  /*32a0*/  IMAD R5, R17, 0x1000, R2 ;  /* 0x0000100011057824 */ /* 0x000fe200078e0202 */
[----:B------:R-:W-:Y:S01]  /*32b0*/  F2FP.BF16.F32.PACK_AB R121, R165, R164 ;  /* 0x000000a4a579723e */ /* 0x000fe200000010ff */
[----:B------:R1:W-:Y:S01]  /*32c0*/  STSM.16.MT88.4 [R126+0x20000], R144 ;  /* 0x020000907e007844 */ /* 0x0003e20000004200 */
[----:B------:R-:W-:-:S02]  /*32d0*/  F2FP.BF16.F32.PACK_AB R123, R162, R168 ;  /* 0x000000a8a27b723e */ /* 0x000fc400000010ff */
[----:B------:R-:W-:Y:S02]  /*32e0*/  R2UR UR13, R5 ;  /* 0x00000000050d72ca */ /* 0x000fe400000e0000 */
[----:B------:R-:W-:-:S11]  /*32f0*/  WARPGROUP.ARRIVE ;  /* 0x00000000000079c5 */ /* 0x000fd60000000000 */
[----:B------:R-:W-:Y:S01]  /*3300*/  HGMMA.64x96x16.F32.BF16 R72, R120, gdesc[UR12].tnspB, R72, gsb0 ;  /* 0x4160000c78487df0 */ /* 0x000fe20008001848 */
[----:B------:R-:W-:Y:S01]  /*3310*/  UMOV UR14, UR12 ;  /* 0x0000000c000e7c82 */ /* 0x000fe20008000000 */
[----:B------:R-:W-:Y:S01]  /*3320*/  UMOV UR15, 0x80000020 ;  /* 0x80000020000f7882 */ /* 0x000fe20000000000 */
[----:B------:R-:W-:Y:S02]  /*3330*/  UIADD3 UR12, UR10, 0x80, URZ ;  /* 0x000000800a0c7890 */ /* 0x000fe4000fffe03f */
[----:B------:R-:W-:Y:S01]  /*3340*/  USHF.R.U32.HI UR13, URZ, 0x4, UR13 ;  /* 0x000000043f0d7899 */ /* 0x000fe2000801160d */
[----:B------:R-:W-:Y:S02]  /*3350*/  WARPGROUP.DEPBAR.LE gsb0, 0x0 ;  /* 0x00008000000079c5 */ /* 0x000fe40000010000 */
[----:B------:R-:W-:Y:S02]  /*3360*/  F2FP.BF16.F32.PACK_AB R120, R8, R7 ;  /* 0x000000070878723e */ /* 0x000fe400000010ff */
[----:B------:R-:W-:-:S02]  /*3370*/  F2FP.BF16.F32.PACK_AB R122, R10, R9 ;  /* 0x000000090a7a723e */ /* 0x000fc400000010ff */
        /* <DEDUP_REMOVED lines=10> */
[----:B------:R-:W-:Y:S02]  /*3420*/  F2FP.BF16.F32.PACK_AB R120, R12, R11 ;  /* 0x0000000b0c78723e */ /* 0x000fe400000010ff */
[----:B------:R-:W-:Y:S02]  /*3430*/  F2FP.BF16.F32.PACK_AB R122, R14, R13 ;  /* 0x0000000d0e7a723e */ /* 0x000fe400000010ff */
[----:B------:R-:W-:Y:S02]  /*3440*/  F2FP.BF16.F32.PACK_AB R121, R23, R174 ;  /* 0x000000ae1779723e */ /* 0x000fe400000010ff */
[----:B------:R-:W-:-:S04]  /*3450*/  F2FP.BF16.F32.PACK_AB R123, R125, R22 ;  /* 0x000000167d7b723e */ /* 0x000fc800000010ff */
        /* <DEDUP_REMOVED lines=175> */
.L_x_5429:
        /* <DEDUP_REMOVED lines=48> */
.L_x_5430:
        /* <DEDUP_REMOVED lines=62> */
.L_x_5412:
        /* <DEDUP_REMOVED lines=23> */
.L_x_5433:
        /* <DEDUP_REMOVED lines=20> */
.L_x_5434:
        /* <DEDUP_REMOVED lines=18> */
.L_x_5435:
        /* <DEDUP_REMOVED lines=18> */
.L_x_5436:
        /* <DEDUP_REMOVED lines=146> */
.L_x_5438:
[----:B------:R-:W-:Y:S05]  /*5440*/  BSYNC B0 ;  /* 0x0000000000007941 */ /* 0x000fea0003800000 */
.L_x_5437:
[----:B------:R-:W-:-:S04]  /*5450*/  DEPBAR.LE SB0, 0x0 ;  /* 0x000080000000791a */ /* 0x000fc80000000000 */
[----:B------:R-:W-:Y:S05]  /*5460*/  EXIT ;  /* 0x000000000000794d */ /* 0x000fea0003800000 */
.L_x_5432:
        /* <DEDUP_REMOVED lines=60> */
.L_x_5440:
[----:B------:R-:W-:Y:S05]  /*5830*/  BSYNC B0 ;  /* 0x0000000000007941 */ /* 0x000fea0003800000 */
.L_x_5439:
        /* <DEDUP_REMOVED lines=21> */
.L_x_5442:
[----:B------:R-:W-:Y:S05]  /*5990*/  BSYNC B0 ;  /* 0x0000000000007941 */ /* 0x000fea0003800000 */
.L_x_5441:
        /* <DEDUP_REMOVED lines=18> */
.L_x_5444:
[----:B------:R-:W-:Y:S05]  /*5ac0*/  BSYNC B0 ;  /* 0x0000000000007941 */ /* 0x000fea0003800000 */
.L_x_5443:
        /* <DEDUP_REMOVED lines=22> */
.L_x_5446:
[----:B------:R-:W-:Y:S05]  /*5c30*/  BSYNC B0 ;  /* 0x0000000000007941 */ /* 0x000fea0003800000 */
.L_x_5445:
[----:B------:R-:W-:Y:S05]  /*5c40*/  EXIT ;  /* 0x000000000000794d */ /* 0x000fea0003800000 */
.L_x_5408:
        /* <DEDUP_REMOVED lines=30> */
.L_x_5450:
[----:B------:R-:W-:Y:S01]  /*5e30*/  ULDC UR9, c[0x0][0xb44] ;  /* 0x0002d10000097ab9 */ /* 0x000fe20000000800 */
[----:B------:R-:W-:Y:S01]  /*5e40*/  UMOV UR7, UR8 ;  /* 0x0000000800077c82 */ /* 0x000fe20008000000 */
[----:B------:R-:W-:-:S11]  /*5e50*/  UISETP.NE.AND UP0, UPT, UR9, 0x1, UPT ;  /* 0x000000010900788c */ /* 0x000fd6000bf05270 */
[----:B------:R-:W-:Y:S02]  /*5e60*/  @UP0 ULDC.64 UR10, c[0x0][0xb48] ;  /* 0x0002d200000a0ab9 */ /* 0x000fe40000000a00 */
[----:B------:R-:W-:-:S04]  /*5e70*/  UIMAD.WIDE.U32 UR4, UR8, UR10, URZ ;  /* 0x0000000a080472a5 */ /* 0x000fc8000f8e003f */
[----:B------:R-:W-:-:S04]  /*5e80*/  @UP0 USHF.R.U32.HI UR7, URZ, UR11, UR5 ;  /* 0x0000000b3f070299 */ /* 0x000fc80008011605 */
[----:B------:R-:W-:-:S12]  /*5e90*/  UIMAD UR4, UR7, UR9, URZ ;  /* 0x00000009070472a4 */ /* 0x000fd8000f8e023f */
.L_x_5451:
        /* <DEDUP_REMOVED lines=67> */
.L_x_5454:
[----:B------:R-:W-:Y:S05]  /*62d0*/  BSYNC B1 ;  /* 0x0000000000017941 */ /* 0x000fea0003800000 */
.L_x_5453:
        /* <DEDUP_REMOVED lines=19> */
.L_x_5456:
[----:B------:R-:W-:Y:S05]  /*6410*/  BSYNC B1 ;  /* 0x0000000000017941 */ /* 0x000fea0003800000 */
.L_x_5455:
[----:B------:R-:W-:Y:S06]  /*6420*/  BAR.ARV 0xa, 0xa0 ;  /* 0x0282800000007b1d */ /* 0x000fec0000002000 */
[----:B------:R-:W-:Y:S04]  /*6430*/  BSSY B1, `(.L_x_5457) ;  /* 0x0000003000017945 */ /* 0x000fe80003800000 */
[----:B------:R-:W-:Y:S05]  /*6440*/  @!P0 BRA `(.L_x_5458) ;  /* 0x0000000000048947 */ /* 0x000fea0003800000 */
[----:B------:R-:W-:-:S04]  /*6450*/  DEPBAR.LE SB0, 0x0 ;  /* 0x000080000000791a */ /* 0x000fc80000000000 */
.L_x_5458:
[----:B------:R-:W-:Y:S05]  /*6460*/  BSYNC B1 ;  /* 0x0000000000017941 */ /* 0x000fea0003800000 */
.L_x_5457:
[----:B------:R-:W-:Y:S06]  /*6470*/  BAR.ARV 0xb, 0xa0 ;  /* 0x02c2800000007b1d */ /* 0x000fec0000002000 */
[----:B------:R-:W-:Y:S01]  /*6480*/  UIADD3 UR12, UR8, 0x1, URZ ;  /* 0x00000001080c7890 */ /* 0x000fe2000fffe03f */
[----:B------:R-:W-:Y:S11]  /*6490*/  BRA `(.L_x_5459) ;  /* 0x0000000000047947 */ /* 0x000ff60003800000 */
.L_x_5452:
[----:B------:R-:W-:-:S05]  /*64a0*/  UMOV UR12, UR8 ;  /* 0x00000008000c7c82 */ /* 0x000fca0008000000 */
.L_x_5459:
        /* <DEDUP_REMOVED lines=18> */
.L_x_5472:
        /* <DEDUP_REMOVED lines=20> */
.L_x_5461:
[----:B------:R-:W-:Y:S05]  /*6710*/  BSYNC B1 ;  /* 0x0000000000017941 */ /* 0x000fea0003800000 */
.L_x_5460:
        /* <DEDUP_REMOVED lines=13> */
.L_x_5463:
[----:B------:R-:W-:Y:S05]  /*67f0*/  BSYNC B1 ;  /* 0x0000000000017941 */ /* 0x000fea0003800000 */
.L_x_5462:
[----:B------:R-:W-:Y:S06]  /*6800*/  BAR.ARV 0xa, 0xa0 ;  /* 0x0282800000007b1d */ /* 0x000fec0000002000 */
[----:B------:R-:W-:Y:S04]  /*6810*/  BSSY B1, `(.L_x_5464) ;  /* 0x0000003000017945 */ /* 0x000fe80003800000 */
[----:B------:R-:W-:Y:S05]  /*6820*/  @!P0 BRA `(.L_x_5465) ;  /* 0x0000000000048947 */ /* 0x000fea0003800000 */
[----:B------:R-:W-:-:S04]  /*6830*/  DEPBAR.LE SB0, 0x0 ;  /* 0x000080000000791a */ /* 0x000fc80000000000 */
.L_x_5465:
[----:B------:R-:W-:Y:S05]  /*6840*/  BSYNC B1 ;  /* 0x0000000000017941 */ /* 0x000fea0003800000 */
.L_x_5464:
        /* <DEDUP_REMOVED lines=13> */
.L_x_5467:
[----:B------:R-:W-:Y:S05]  /*6920*/  BSYNC B1 ;  /* 0x0000000000017941 */ /* 0x000fea0003800000 */
.L_x_5466:
        /* <DEDUP_REMOVED lines=13> */
.L_x_5469:
[----:B------:R-:W-:Y:S05]  /*6a00*/  BSYNC B1 ;  /* 0x0000000000017941 */ /* 0x000fea0003800000 */
.L_x_5468:
[----:B------:R-:W-:Y:S01]  /*6a10*/  UIADD3 UR12, UR12, 0x2, URZ ;  /* 0x000000020c0c7890 */ /* 0x000fe2000fffe03f */
[----:B------:R-:W-:Y:S06]  /*6a20*/  BAR.ARV 0xa, 0xa0 ;  /* 0x0282800000007b1d */ /* 0x000fec0000002000 */
[----:B------:R-:W-:Y:S01]  /*6a30*/  UISETP.GE.AND UP0, UPT, UR12, UR5, UPT ;  /* 0x000000050c00728c */ /* 0x000fe2000bf06270 */
[----:B------:R-:W-:Y:S04]  /*6a40*/  BSSY B1, `(.L_x_5470) ;  /* 0x0000003000017945 */ /* 0x000fe80003800000 */
[----:B------:R-:W-:Y:S06]  /*6a50*/  @!P0 BRA `(.L_x_5471) ;  /* 0x0000000000048947 */ /* 0x000fec0003800000 */
[----:B------:R-:W-:-:S04]  /*6a60*/  DEPBAR.LE SB0, 0x0 ;  /* 0x000080000000791a */ /* 0x000fc80000000000 */
.L_x_5471:
[----:B------:R-:W-:Y:S05]  /*6a70*/  BSYNC B1 ;  /* 0x0000000000017941 */ /* 0x000fea0003800000 */
.L_x_5470:
[----:B------:R-:W-:Y:S06]  /*6a80*/  BAR.ARV 0xb, 0xa0 ;  /* 0x02c2800000007b1d */ /* 0x000fec0000002000 */
[----:B------:R-:W-:Y:S01]  /*6a90*/  PLOP3.LUT P1, PT, PT, PT, UP0, 0x80, 0x0 ;  /* 0x000000000000781c */ /* 0x000fe20003f2f008 */
[----:B------:R-:W-:Y:S02]  /*6aa0*/  UIADD3 UR20, UR20, 0x3000, URZ ;  /* 0x0000300014147890 */ /* 0x000fe4000fffe03f */
[----:B------:R-:W-:-:S10]  /*6ab0*/  UIADD3 UR4, UR4, 0x3000, URZ ;  /* 0x0000300004047890 */ /* 0x000fd4000fffe03f */
[----:B------:R-:W-:Y:S05]  /*6ac0*/  @!P1 BRA `(.L_x_5472) ;  /* 0xfffffff800c09947 */ /* 0x000fea000383ffff */
[----:B------:R-:W-:Y:S05]  /*6ad0*/  BRA `(.L_x_5449) ;  /* 0x0000002400f87947 */ /* 0x000fea0003800000 */
.L_x_5448:
        /* <DEDUP_REMOVED lines=21> */
.L_x_5473:
[----:B------:R-:W-:Y:S01]  /*6c30*/  ULDC UR8, c[0x0][0xb44] ;  /* 0x0002d10000087ab9 */ /* 0x000fe20000000800 */
[----:B------:R-:W-:Y:S01]  /*6c40*/  UMOV UR11, UR7 ;  /* 0x00000007000b7c82 */ /* 0x000fe20008000000 */
[----:B------:R-:W-:-:S11]  /*6c50*/  UISETP.NE.AND UP0, UPT, UR8, 0x1, UPT ;  /* 0x000000010800788c */ /* 0x000fd6000bf05270 */
[----:B------:R-:W-:Y:S02]  /*6c60*/  @UP0 ULDC.64 UR12, c[0x0][0xb48] ;  /* 0x0002d200000c0ab9 */ /* 0x000fe40000000a00 */
[----:B------:R-:W-:-:S04]  /*6c70*/  UIMAD.WIDE.U32 UR4, UR7, UR12, URZ ;  /* 0x0000000c070472a5 */ /* 0x000fc8000f8e003f */
[----:B------:R-:W-:-:S04]  /*6c80*/  @UP0 USHF.R.U32.HI UR11, URZ, UR13, UR5 ;  /* 0x0000000d3f0b0299 */ /* 0x000fc80008011605 */
[----:B------:R-:W-:-:S12]  /*6c90*/  UIMAD UR4, UR11, UR8, URZ ;  /* 0x000000080b0472a4 */ /* 0x000fd8000f8e023f */
.L_x_5474:
        /* <DEDUP_REMOVED lines=70> */
.L_x_5505:
        /* <DEDUP_REMOVED lines=15> */
.L_x_5478:
        /* <DEDUP_REMOVED lines=127> */
.L_x_5489:
[----:B--234-:R-:W-:-:S04]  /*79e0*/  SHF.L.U32 R21, R11, 0x1f, RZ ;  /* 0x0000001f0b157819 */ /* 0x01cfc800000006ff */
[----:B------:R-:W1:Y:S02]  /*79f0*/  SYNCS.PHASECHK.TRANS64.TRYWAIT P1, [R16+URZ+0x26840], R21 ;  /* 0x02684015100075a7 */ /* 0x000e64000802017f */
[----:B-1----:R-:W-:Y:S05]  /*7a00*/  @!P1 BRA `(.L_x_5481) ;  /* 0x0000001800ac9947 */ /* 0x002fea0003800000 */
.L_x_5506:
[----:B------:R-:W-:Y:S05]  /*7a10*/  @P0 BRA `(.L_x_5482) ;  /* 0x0000000000140947 */ /* 0x000fea0003800000 */
[----:B------:R-:W-:Y:S01]  /*7a20*/  ISETP.NE.AND P1, PT, R6, RZ, PT ;  /* 0x000000ff0600720c */ /* 0x000fe20003f25270 */
[----:B------:R-:W-:-:S04]  /*7a30*/  IMAD.MOV.U32 R3, RZ, RZ, 0x3100 ;  /* 0x00003100ff037424 */ /* 0x000fc800078e00ff */
[----:B------:R3:W-:Y:S08]  /*7a40*/  SYNCS.ARRIVE.TRANS64 RZ, [R16+URZ+0x26830], R3 ;  /* 0x0268300310ff79a7 */ /* 0x0007f0000800003f */
[----:B------:R-:W-:Y:S05]  /*7a50*/  @!P1 BRA `(.L_x_5482) ;  /* 0x0000000000049947 */ /* 0x000fea0003800000 */
[----:B------:R-:W-:Y:S01]  /*7a60*/  BPT.TRAP 0x1 ;  /* 0x000000040000795c */ /* 0x000fe20000300000 */
.L_x_5482:
        /* <DEDUP_REMOVED lines=43> */
.L_x_5507:
[----:B------:R-:W-:Y:S05]  /*7d20*/  @P0 BRA `(.L_x_5484) ;  /* 0x0000000000140947 */ /* 0x000fea0003800000 */
[----:B------:R-:W-:Y:S01]  /*7d30*/  ISETP.NE.AND P1, PT, R6, RZ, PT ;  /* 0x000000ff0600720c */ /* 0x000fe20003f25270 */
[----:B------:R-:W-:-:S04]  /*7d40*/  IMAD.MOV.U32 R2, RZ, RZ, 0x3100 ;  /* 0x00003100ff027424 */ /* 0x000fc800078e00ff */
[----:B------:R3:W-:Y:S08]  /*7d50*/  SYNCS.ARRIVE.TRANS64 RZ, [R16+URZ+0x26818], R2 ;  /* 0x0268180210ff79a7 */ /* 0x0007f0000800003f */
[----:B------:R-:W-:Y:S05]  /*7d60*/  @!P1 BRA `(.L_x_5484) ;  /* 0x0000000000049947 */ /* 0x000fea0003800000 */
[----:B------:R-:W-:Y:S01]  /*7d70*/  BPT.TRAP 0x1 ;  /* 0x000000040000795c */ /* 0x000fe20000300000 */
.L_x_5484:
        /* <DEDUP_REMOVED lines=43> */
.L_x_5508:
[----:B------:R-:W-:Y:S05]  /*8030*/  @P0 BRA `(.L_x_5486) ;  /* 0x0000000000140947 */ /* 0x000fea0003800000 */
[----:B------:R-:W-:Y:S01]  /*8040*/  ISETP.NE.AND P1, PT, R6, RZ, PT ;  /* 0x000000ff0600720c */ /* 0x000fe20003f25270 */
[----:B-123--:R-:W-:-:S04]  /*8050*/  IMAD.MOV.U32 R21, RZ, RZ, 0x3100 ;  /* 0x00003100ff157424 */ /* 0x00efc800078e00ff */
[----:B------:R4:W-:Y:S08]  /*8060*/  SYNCS.ARRIVE.TRANS64 RZ, [R16+URZ+0x26838], R21 ;  /* 0x0268381510ff79a7 */ /* 0x0009f0000800003f */
[----:B------:R-:W-:Y:S05]  /*8070*/  @!P1 BRA `(.L_x_5486) ;  /* 0x0000000000049947 */ /* 0x000fea0003800000 */
[----:B------:R-:W-:Y:S01]  /*8080*/  BPT.TRAP 0x1 ;  /* 0x000000040000795c */ /* 0x000fe20000300000 */
.L_x_5486:
        /* <DEDUP_REMOVED lines=38> */
.L_x_5510:
[----:B------:R-:W-:Y:S05]  /*82f0*/  @P0 BRA `(.L_x_5488) ;  /* 0x0000000000140947 */ /* 0x000fea0003800000 */
[----:B------:R-:W-:Y:S01]  /*8300*/  ISETP.NE.AND P1, PT, R6, RZ, PT ;  /* 0x000000ff0600720c */ /* 0x000fe20003f25270 */
[----:B------:R-:W-:-:S04]  /*8310*/  IMAD.MOV.U32 R5, RZ, RZ, 0x3100 ;  /* 0x00003100ff057424 */ /* 0x000fc800078e00ff */
[----:B------:R1:W-:Y:S08]  /*8320*/  SYNCS.ARRIVE.TRANS64 RZ, [R16+URZ+0x26810], R5 ;  /* 0x0268100510ff79a7 */ /* 0x0003f0000800003f */
[----:B------:R-:W-:Y:S05]  /*8330*/  @!P1 BRA `(.L_x_5488) ;  /* 0x0000000000049947 */ /* 0x000fea0003800000 */
[----:B------:R-:W-:Y:S01]  /*8340*/  BPT.TRAP 0x1 ;  /* 0x000000040000795c */ /* 0x000fe20000300000 */
.L_x_5488:
        /* <DEDUP_REMOVED lines=44> */
.L_x_5480:
        /* <DEDUP_REMOVED lines=8> */
.L_x_5511:
[----:B------:R-:W-:Y:S05]  /*8690*/  @P0 BRA `(.L_x_5491) ;  /* 0x0000000000140947 */ /* 0x000fea0003800000 */
[----:B------:R-:W-:Y:S01]  /*86a0*/  ISETP.NE.AND P1, PT, R6, RZ, PT ;  /* 0x000000ff0600720c */ /* 0x000fe20003f25270 */
[----:B------:R-:W-:-:S04]  /*86b0*/  IMAD.MOV.U32 R5, RZ, RZ, 0x3100 ;  /* 0x00003100ff057424 */ /* 0x000fc800078e00ff */
[----:B------:R2:W-:Y:S08]  /*86c0*/  SYNCS.ARRIVE.TRANS64 RZ, [R16+URZ+0x26830], R5 ;  /* 0x0268300510ff79a7 */ /* 0x0005f0000800003f */
[----:B------:R-:W-:Y:S05]  /*86d0*/  @!P1 BRA `(.L_x_5491) ;  /* 0x0000000000049947 */ /* 0x000fea0003800000 */
[----:B------:R-:W-:Y:S01]  /*86e0*/  BPT.TRAP 0x1 ;  /* 0x000000040000795c */ /* 0x000fe20000300000 */
.L_x_5491:
        /* <DEDUP_REMOVED lines=40> */
.L_x_5512:
[----:B------:R-:W-:Y:S05]  /*8970*/  @P0 BRA `(.L_x_5493) ;  /* 0x0000000000140947 */ /* 0x000fea0003800000 */
[----:B------:R-:W-:Y:S01]  /*8980*/  ISETP.NE.AND P0, PT, R6, RZ, PT ;  /* 0x000000ff0600720c */ /* 0x000fe20003f05270 */
[----:B------:R-:W-:-:S04]  /*8990*/  IMAD.MOV.U32 R5, RZ, RZ, 0x3100 ;  /* 0x00003100ff057424 */ /* 0x000fc800078e00ff */
[----:B------:R1:W-:Y:S08]  /*89a0*/  SYNCS.ARRIVE.TRANS64 RZ, [R16+URZ+0x26818], R5 ;  /* 0x0268180510ff79a7 */ /* 0x0003f0000800003f */
[----:B------:R-:W-:Y:S05]  /*89b0*/  @!P0 BRA `(.L_x_5493) ;  /* 0x0000000000048947 */ /* 0x000fea0003800000 */
[----:B------:R-:W-:Y:S01]  /*89c0*/  BPT.TRAP 0x1 ;  /* 0x000000040000795c */ /* 0x000fe20000300000 */
.L_x_5493:
        /* <DEDUP_REMOVED lines=44> */
.L_x_5479:
[----:B------:R-:W1:Y:S01]  /*8c90*/  S2R R0, SR_TID.X ;  /* 0x0000000000007919 */ /* 0x000e620000002100 */
[----:B------:R-:W-:Y:S01]  /*8ca0*/  IMAD R3, R19, 0x8, R16 ;  /* 0x0000000813037824 */ /* 0x000fe200078e0210 */
[----:B-1----:R-:W-:Y:S02]  /*8cb0*/  LOP3.LUT R2, R0, 0x7f, RZ, 0xc0, !PT ;  /* 0x0000007f00027812 */ /* 0x002fe400078ec0ff */
[----:B------:R-:W-:Y:S02]  /*8cc0*/  SHF.L.U32 R0, R11, 0x1f, RZ ;  /* 0x0000001f0b007819 */ /* 0x000fe400000006ff */
[----:B------:R-:W-:Y:S02]  /*8cd0*/  ISETP.NE.AND P1, PT, R2, RZ, PT ;  /* 0x000000ff0200720c */ /* 0x000fe40003f25270 */
[----:B------:R-:W1:Y:S02]  /*8ce0*/  SYNCS.PHASECHK.TRANS64.TRYWAIT P0, [R3+URZ+0x26840], R0 ;  /* 0x02684000030075a7 */ /* 0x000e64000800017f */
[----:B-1----:R-:W-:Y:S09]  /*8cf0*/  @!P0 BRA `(.L_x_5494) ;  /* 0x00000008006c8947 */ /* 0x002ff20003800000 */
.L_x_5513:
[----:B------:R-:W-:Y:S05]  /*8d00*/  @P1 BRA `(.L_x_5495) ;  /* 0x0000000000181947 */ /* 0x000fea0003800000 */
[----:B------:R-:W1:Y:S01]  /*8d10*/  S2R R2, SR_TID.X ;  /* 0x0000000000027919 */ /* 0x000e620000002100 */
[----:B------:R-:W-:-:S04]  /*8d20*/  IMAD.MOV.U32 R0, RZ, RZ, 0x3100 ;  /* 0x00003100ff007424 */ /* 0x000fc800078e00ff */
[----:B------:R1:W-:Y:S02]  /*8d30*/  SYNCS.ARRIVE.TRANS64 RZ, [R3+URZ+0x26830], R0 ;  /* 0x0268300003ff79a7 */ /* 0x0003e4000800003f */
[----:B-1----:R-:W-:-:S13]  /*8d40*/  LOP3.LUT P0, RZ, R2, 0x1f, RZ, 0xc0, !PT ;  /* 0x0000001f02ff7812 */ /* 0x002fda000780c0ff */
[----:B------:R-:W-:Y:S05]  /*8d50*/  @!P0 BRA `(.L_x_5495) ;  /* 0x0000000000048947 */ /* 0x000fea0003800000 */
[----:B------:R-:W-:Y:S01]  /*8d60*/  BPT.TRAP 0x1 ;  /* 0x000000040000795c */ /* 0x000fe20000300000 */
.L_x_5495:
        /* <DEDUP_REMOVED lines=47> */
.L_x_5476:
[----:B------:R-:W-:Y:S05]  /*9060*/  BSYNC B1 ;  /* 0x0000000000017941 */ /* 0x000fea0003800000 */
.L_x_5475:
[----:B------:R-:W-:-:S03]  /*9070*/  UMOV UR7, 0xffffffff ;  /* 0xffffffff00077882 */ /* 0x000fc60000000000 */
[----:B------:R-:W-:Y:S05]  /*9080*/  BRA.DIV UR7, `(.L_x_5496) ;  /* 0x00000006079c7947 */ /* 0x000fea000b800000 */
[----:B------:R-:W-:-:S13]  /*9090*/  ELECT P6, URZ, PT ;  /* 0x00000000003f782f */ /* 0x000fda00038c0000 */
.L_x_5516:
[----:B------:R-:W-:Y:S05]  /*90a0*/  @!P6 BRA `(.L_x_5449) ;  /* 0x000000000084e947 */ /* 0x000fea0003800000 */
[----:B------:R-:W-:-:S06]  /*90b0*/  ULOP3.LUT UR7, UR38, 0x2, URZ, 0xfc, !UPT ;  /* 0x0000000226077892 */ /* 0x000fcc000f8efc3f */
[----:B------:R-:W-:-:S05]  /*90c0*/  IMAD.U32 R2, RZ, RZ, UR7 ;  /* 0x00000007ff027e24 */ /* 0x000fca000f8e00ff */
[----:B------:R-:W-:-:S13]  /*90d0*/  ISETP.NE.AND P2, PT, R2, 0x3, PT ;  /* 0x000000030200780c */ /* 0x000fda0003f45270 */
[----:B------:R-:W-:Y:S05]  /*90e0*/  @!P2 BRA `(.L_x_5497) ;  /* 0x000000000004a947 */ /* 0x000fea0003800000 */
[----:B------:R-:W-:Y:S01]  /*90f0*/  BPT.TRAP 0x1 ;  /* 0x000000040000795c */ /* 0x000fe20000300000 */
.L_x_5497:
        /* <DEDUP_REMOVED lines=15> */
.L_x_5517:
[----:B------:R-:W2:Y:S02]  /*91f0*/  SYNCS.PHASECHK.TRANS64.TRYWAIT P0, [R3+URZ], R2 ;  /* 0x00000002030075a7 */ /* 0x000ea4000800017f */
[----:B--2---:R-:W-:Y:S05]  /*9200*/  @!P0 BRA `(.L_x_5499) ;  /* 0x0000000400708947 */ /* 0x004fea0003800000 */
.L_x_5518:
[----:B------:R-:W-:Y:S05]  /*9210*/  @!P2 BRA `(.L_x_5500) ;  /* 0x000000000004a947 */ /* 0x000fea0003800000 */
[----:B------:R-:W-:Y:S01]  /*9220*/  BPT.TRAP 0x1 ;  /* 0x000000040000795c */ /* 0x000fe20000300000 */
.L_x_5500:
[----:B--2---:R-:W-:-:S04]  /*9230*/  VIADD R3, R7, 0x26840 ;  /* 0x0002684007037836 */ /* 0x004fc80000000000 */
[----:B------:R-:W-:-:S04]  /*9240*/  IMAD R0, R0, 0x8, R3 ;  /* 0x0000000800007824 */ /* 0x000fc800078e0203 */
[----:B------:R-:W2:Y:S02]  /*9250*/  SYNCS.PHASECHK.TRANS64.TRYWAIT P0, [R0+URZ], R5 ;  /* 0x00000005000075a7 */ /* 0x000ea4000800017f */
[----:B--2---:R-:W-:Y:S05]  /*9260*/  @!P0 BRA `(.L_x_5501) ;  /* 0x00000004006c8947 */ /* 0x004fea0003800000 */
.L_x_5519:
[----:B------:R-:W-:-:S07]  /*9270*/  IMAD R3, R4, 0x8, R3 ;  /* 0x0000000804037824 */ /* 0x000fce00078e0203 */
.L_x_5502:
[----:B---3--:R3:W4:Y:S02]  /*9280*/  SYNCS.PHASECHK.TRANS64.TRYWAIT P0, [R3+URZ], R2 ;  /* 0x00000002030075a7 */ /* 0x008724000800017f */
[----:B----4-:R-:W-:Y:S05]  /*9290*/  @!P0 NANOSLEEP.SYNCS 0x989680 ;  /* 0x009896800000895d */ /* 0x010fea0003900000 */
[----:B------:R-:W4:Y:S02]  /*92a0*/  @!P0 SYNCS.PHASECHK.TRANS64 P0, [R3+URZ], R2 ;  /* 0x00000002030085a7 */ /* 0x000f24000800007f */
[----:B----4-:R-:W-:Y:S05]  /*92b0*/  @!P0 BRA `(.L_x_5502) ;  /* 0xfffffffc00f08947 */ /* 0x010fea000383ffff */
.L_x_5449:
[----:B------:R-:W-:Y:S05]  /*92c0*/  BSYNC B0 ;  /* 0x0000000000007941 */ /* 0x000fea0003800000 */
.L_x_5447:
[----:B------:R-:W-:Y:S05]  /*92d0*/  EXIT ;  /* 0x000000000000794d */ /* 0x000fea0003800000 */
.L_x_5417:
[----:B------:R-:W-:Y:S02]  /*92e0*/  IMAD.MOV.U32 R13, RZ, RZ, R19 ;  /* 0x000000ffff0d7224 */ /* 0x000fe400078e0013 */
[----:B------:R-:W-:Y:S02]  /*92f0*/  IMAD.MOV.U32 R12, RZ, RZ, RZ ;  /* 0x000000ffff0c7224 */ /* 0x000fe400078e00ff */
[----:B------:R-:W-:Y:S02]  /*9300*/  IMAD.MOV.U32 R11, RZ, RZ, 0x1f ;  /* 0x0000001fff0b7424 */ /* 0x000fe400078e00ff */
[----:B------:R-:W-:-:S07]  /*9310*/  IMAD.MOV.U32 R15, RZ, RZ, -0x1 ;  /* 0xffffffffff0f7424 */ /* 0x000fce00078e00ff */
[----:B------:R-:W-:Y:S05]  /*9320*/  WARPSYNC.COLLECTIVE R15, `(.L_x_5503) ;  /* 0x000000000f087348 */ /* 0x000fea0003c00000 */
[----:B------:R1:W2:Y:S02]  /*9330*/  SHFL.IDX P6, R14, R13, R12, R11 ;  /* 0x0000000c0d0e7389 */ /* 0x0002a400000c000b */
[----:B-12---:R-:W-:Y:S01]  /*9340*/  ENDCOLLECTIVE ;  /* 0x000000000000791b */ /* 0x006fe20003800000 */
.L_x_5503:
[----:B------:R-:W-:Y:S05]  /*9350*/  BRA `(.L_x_5504) ;  /* 0xffffff7c00b87947 */ /* 0x000fea000383ffff */
.L_x_5419:
[----:B--2---:R2:W3:Y:S02]  /*9360*/  SYNCS.PHASECHK.TRANS64.TRYWAIT P0, [R2+URZ+0x26800], R5 ;  /* 0x02680005020075a7 */ /* 0x0044e4000800017f */
[----:B---3--:R-:W-:Y:S05]  /*9370*/  @!P0 NANOSLEEP.SYNCS 0x989680 ;  /* 0x009896800000895d */ /* 0x008fea0003900000 */
[----:B------:R-:W3:Y:S02]  /*9380*/  @!P0 SYNCS.PHASECHK.TRANS64 P0, [R2+URZ+0x26800], R5 ;  /* 0x02680005020085a7 */ /* 0x000ee4000800007f */
[----:B---3--:R-:W-:Y:S05]  /*9390*/  @!P0 BRA `(.L_x_5419) ;  /* 0xfffffffc00f08947 */ /* 0x008fea000383ffff */
[----:B------:R-:W-:Y:S05]  /*93a0*/  BRA `(.L_x_5418) ;  /* 0xffffff7c00e07947 */ /* 0x000fea000383ffff */
.L_x_5424:
[----:B--2---:R-:W-:-:S04]  /*93b0*/  IMAD.U32 R5, RZ, RZ, UR7 ;  /* 0x00000007ff057e24 */ /* 0x004fc8000f8e00ff */
[----:B------:R2:W3:Y:S03]  /*93c0*/  SYNCS.PHASECHK.TRANS64.TRYWAIT P1, [R5+URZ+0x26810], R6 ;  /* 0x02681006050075a7 */ /* 0x0004e6000802017f */
[----:B---3--:R-:W-:Y:S05]  /*93d0*/  @!P1 NANOSLEEP.SYNCS 0x989680 ;  /* 0x009896800000995d */ /* 0x008fea0003900000 */
[----:B------:R-:W3:Y:S02]  /*93e0*/  @!P1 SYNCS.PHASECHK.TRANS64 P1, [R5+URZ+0x26810], R6 ;  /* 0x02681006050095a7 */ /* 0x000ee4000802007f */
[----:B---3--:R-:W-:Y:S05]  /*93f0*/  @!P1 BRA `(.L_x_5424) ;  /* 0xfffffffc00ec9947 */ /* 0x008fea000383ffff */
[----:B------:R-:W-:Y:S05]  /*9400*/  BRA `(.L_x_5423) ;  /* 0xffffff8800387947 */ /* 0x000fea000383ffff */
.L_x_5428:
[----:B------:R-:W-:-:S04]  /*9410*/  IMAD.U32 R5, RZ, RZ, UR7 ;  /* 0x00000007ff057e24 */ /* 0x000fc8000f8e00ff */
[----:B------:R1:W1:Y:S03]  /*9420*/  SYNCS.PHASECHK.TRANS64.TRYWAIT P1, [R5+URZ+0x26830], R6 ;  /* 0x02683006050075a7 */ /* 0x000266000802017f */
[----:B-1----:R-:W-:Y:S05]  /*9430*/  @!P1 NANOSLEEP.SYNCS 0x989680 ;  /* 0x009896800000995d */ /* 0x002fea0003900000 */
[----:B------:R-:W1:Y:S02]  /*9440*/  @!P1 SYNCS.PHASECHK.TRANS64 P1, [R5+URZ+0x26830], R6 ;  /* 0x02683006050095a7 */ /* 0x000e64000802007f */
[----:B-1----:R-:W-:Y:S05]  /*9450*/  @!P1 BRA `(.L_x_5428) ;  /* 0xfffffffc00ec9947 */ /* 0x002fea000383ffff */
[----:B------:R-:W-:Y:S05]  /*9460*/  BRA `(.L_x_5427) ;  /* 0xffffff8c00407947 */ /* 0x000fea000383ffff */
.L_x_5477:
[----:B-1----:R1:W2:Y:S02]  /*9470*/  SYNCS.PHASECHK.TRANS64.TRYWAIT P0, [R16+URZ+0x26820], R3 ;  /* 0x02682003100075a7 */ /* 0x0022a4000800017f */
[----:B--2---:R-:W-:Y:S05]  /*9480*/  @!P0 NANOSLEEP.SYNCS 0x989680 ;  /* 0x009896800000895d */ /* 0x004fea0003900000 */
[----:B------:R-:W2:Y:S02]  /*9490*/  @!P0 SYNCS.PHASECHK.TRANS64 P0, [R16+URZ+0x26820], R3 ;  /* 0x02682003100085a7 */ /* 0x000ea4000800007f */
[----:B--2---:R-:W-:Y:S05]  /*94a0*/  @!P0 BRA `(.L_x_5477) ;  /* 0xfffffffc00f08947 */ /* 0x004fea000383ffff */
[----:B------:R-:W-:Y:S05]  /*94b0*/  BRA `(.L_x_5505) ;  /* 0xffffffdc00107947 */ /* 0x000fea000383ffff */
.L_x_5481:
[----:B-1----:R1:W3:Y:S02]  /*94c0*/  SYNCS.PHASECHK.TRANS64.TRYWAIT P1, [R16+URZ+0x26840], R21 ;  /* 0x02684015100075a7 */ /* 0x0022e4000802017f */
[----:B---3--:R-:W-:Y:S05]  /*94d0*/  @!P1 NANOSLEEP.SYNCS 0x989680 ;  /* 0x009896800000995d */ /* 0x008fea0003900000 */
[----:B------:R-:W3:Y:S02]  /*94e0*/  @!P1 SYNCS.PHASECHK.TRANS64 P1, [R16+URZ+0x26840], R21 ;  /* 0x02684015100095a7 */ /* 0x000ee4000802007f */
[----:B---3--:R-:W-:Y:S05]  /*94f0*/  @!P1 BRA `(.L_x_5481) ;  /* 0xfffffffc00f09947 */ /* 0x008fea000383ffff */
[----:B------:R-:W-:Y:S05]  /*9500*/  BRA `(.L_x_5506) ;  /* 0xffffffe400407947 */ /* 0x000fea000383ffff */
.L_x_5483:
[----:B--2---:R2:W3:Y:S02]  /*9510*/  SYNCS.PHASECHK.TRANS64.TRYWAIT P1, [R16+URZ+0x26828], R21 ;  /* 0x02682815100075a7 */ /* 0x0044e4000802017f */
[----:B---3--:R-:W-:Y:S05]  /*9520*/  @!P1 NANOSLEEP.SYNCS 0x989680 ;  /* 0x009896800000995d */ /* 0x008fea0003900000 */
[----:B------:R-:W3:Y:S02]  /*9530*/  @!P1 SYNCS.PHASECHK.TRANS64 P1, [R16+URZ+0x26828], R21 ;  /* 0x02682815100095a7 */ /* 0x000ee4000802007f */
[----:B---3--:R-:W-:Y:S05]  /*9540*/  @!P1 BRA `(.L_x_5483) ;  /* 0xfffffffc00f09947 */ /* 0x008fea000383ffff */
[----:B------:R-:W-:Y:S05]  /*9550*/  BRA `(.L_x_5507) ;  /* 0xffffffe400f07947 */ /* 0x000fea000383ffff */
.L_x_5485:
[----:B---3--:R3:W4:Y:S02]  /*9560*/  SYNCS.PHASECHK.TRANS64.TRYWAIT P1, [R16+URZ+0x26848], R21 ;  /* 0x02684815100075a7 */ /* 0x008724000802017f */
[----:B----4-:R-:W-:Y:S05]  /*9570*/  @!P1 NANOSLEEP.SYNCS 0x989680 ;  /* 0x009896800000995d */ /* 0x010fea0003900000 */
[----:B------:R-:W4:Y:S02]  /*9580*/  @!P1 SYNCS.PHASECHK.TRANS64 P1, [R16+URZ+0x26848], R21 ;  /* 0x02684815100095a7 */ /* 0x000f24000802007f */
[----:B----4-:R-:W-:Y:S05]  /*9590*/  @!P1 BRA `(.L_x_5485) ;  /* 0xfffffffc00f09947 */ /* 0x010fea000383ffff */
[----:B------:R-:W-:Y:S05]  /*95a0*/  BRA `(.L_x_5508) ;  /* 0xffffffe800a07947 */ /* 0x000fea000383ffff */
.L_x_5487:
[----:B------:R-:W-:-:S07]  /*95b0*/  SHF.L.U32 R5, R11, 0x1f, RZ ;  /* 0x0000001f0b057819 */ /* 0x000fce00000006ff */
.L_x_5509:
[----:B------:R1:W1:Y:S02]  /*95c0*/  SYNCS.PHASECHK.TRANS64.TRYWAIT P1, [R16+URZ+0x26820], R5 ;  /* 0x02682005100075a7 */ /* 0x000264000802017f */
[----:B-1----:R-:W-:Y:S05]  /*95d0*/  @!P1 NANOSLEEP.SYNCS 0x989680 ;  /* 0x009896800000995d */ /* 0x002fea0003900000 */
[----:B------:R-:W1:Y:S02]  /*95e0*/  @!P1 SYNCS.PHASECHK.TRANS64 P1, [R16+URZ+0x26820], R5 ;  /* 0x02682005100095a7 */ /* 0x000e64000802007f */
[----:B-1----:R-:W-:Y:S05]  /*95f0*/  @!P1 BRA `(.L_x_5509) ;  /* 0xfffffffc00f09947 */ /* 0x002fea000383ffff */
[----:B------:R-:W-:Y:S05]  /*9600*/  BRA `(.L_x_5510) ;  /* 0xffffffec00387947 */ /* 0x000fea000383ffff */
.L_x_5490:
[----:B-1----:R1:W2:Y:S02]  /*9610*/  SYNCS.PHASECHK.TRANS64.TRYWAIT P1, [R16+URZ+0x26840], R13 ;  /* 0x0268400d100075a7 */ /* 0x0022a4000802017f */
[----:B--2---:R-:W-:Y:S05]  /*9620*/  @!P1 NANOSLEEP.SYNCS 0x989680 ;  /* 0x009896800000995d */ /* 0x004fea0003900000 */
[----:B------:R-:W2:Y:S02]  /*9630*/  @!P1 SYNCS.PHASECHK.TRANS64 P1, [R16+URZ+0x26840], R13 ;  /* 0x0268400d100095a7 */ /* 0x000ea4000802007f */
[----:B--2---:R-:W-:Y:S05]  /*9640*/  @!P1 BRA `(.L_x_5490) ;  /* 0xfffffffc00f09947 */ /* 0x004fea000383ffff */
[----:B------:R-:W-:Y:S05]  /*9650*/  BRA `(.L_x_5511) ;  /* 0xfffffff0000c7947 */ /* 0x000fea000383ffff */
.L_x_5492:
[----:B--2---:R2:W1:Y:S02]  /*9660*/  SYNCS.PHASECHK.TRANS64.TRYWAIT P1, [R16+URZ+0x26828], R13 ;  /* 0x0268280d100075a7 */ /* 0x004464000802017f */
[----:B-1----:R-:W-:Y:S05]  /*9670*/  @!P1 NANOSLEEP.SYNCS 0x989680 ;  /* 0x009896800000995d */ /* 0x002fea0003900000 */
[----:B------:R-:W1:Y:S02]  /*9680*/  @!P1 SYNCS.PHASECHK.TRANS64 P1, [R16+URZ+0x26828], R13 ;  /* 0x0268280d100095a7 */ /* 0x000e64000802007f */
[----:B-1----:R-:W-:Y:S05]  /*9690*/  @!P1 BRA `(.L_x_5492) ;  /* 0xfffffffc00f09947 */ /* 0x002fea000383ffff */
[----:B------:R-:W-:Y:S05]  /*96a0*/  BRA `(.L_x_5512) ;  /* 0xfffffff000b07947 */ /* 0x000fea000383ffff */
.L_x_5494:
[----:B------:R1:W1:Y:S02]  /*96b0*/  SYNCS.PHASECHK.TRANS64.TRYWAIT P0, [R3+URZ+0x26840], R0 ;  /* 0x02684000030075a7 */ /* 0x000264000800017f */
[----:B-1----:R-:W-:Y:S05]  /*96c0*/  @!P0 NANOSLEEP.SYNCS 0x989680 ;  /* 0x009896800000895d */ /* 0x002fea0003900000 */
[----:B------:R-:W1:Y:S02]  /*96d0*/  @!P0 SYNCS.PHASECHK.TRANS64 P0, [R3+URZ+0x26840], R0 ;  /* 0x02684000030085a7 */ /* 0x000e64000800007f */
[----:B-1----:R-:W-:Y:S05]  /*96e0*/  @!P0 BRA `(.L_x_5494) ;  /* 0xfffffffc00f08947 */ /* 0x002fea000383ffff */
[----:B------:R-:W-:Y:S05]  /*96f0*/  BRA `(.L_x_5513) ;  /* 0xfffffff400807947 */ /* 0x000fea000383ffff */
.L_x_5496:
[----:B------:R-:W-:Y:S01]  /*9700*/  BSSY B1, `(.L_x_5514) ;  /* 0x0000006000017945 */ /* 0x000fe20003800000 */
[----:B------:R-:W-:-:S07]  /*9710*/  IMAD.MOV.U32 R15, RZ, RZ, -0x1 ;  /* 0xffffffffff0f7424 */ /* 0x000fce00078e00ff */
[----:B------:R-:W-:Y:S05]  /*9720*/  WARPSYNC.COLLECTIVE R15, `(.L_x_5515) ;  /* 0x000000000f0c7348 */ /* 0x000fea0003c00000 */
[----:B------:R-:W-:Y:S02]  /*9730*/  ELECT P6, UR62, PT ;  /* 0x00000000003e782f */ /* 0x000fe400038c0000 */
[----:B------:R-:W-:Y:S01]  /*9740*/  MOV R14, UR62 ;  /* 0x0000003e000e7c02 */ /* 0x000fe20008000f00 */
[----:B------:R-:W-:Y:S10]  /*9750*/  ENDCOLLECTIVE ;  /* 0x000000000000791b */ /* 0x000ff40003800000 */
.L_x_5515:
[----:B------:R-:W-:Y:S05]  /*9760*/  BSYNC B1 ;  /* 0x0000000000017941 */ /* 0x000fea0003800000 */
.L_x_5514:
[----:B------:R-:W-:Y:S05]  /*9770*/  BRA `(.L_x_5516) ;  /* 0xfffffff800487947 */ /* 0x000fea000383ffff */
.L_x_5498:
[----:B-1----:R1:W2:Y:S02]  /*9780*/  SYNCS.PHASECHK.TRANS64.TRYWAIT P0, [R6+URZ], R5 ;  /* 0x00000005060075a7 */ /* 0x0022a4000800017f */
[----:B--2---:R-:W-:Y:S05]  /*9790*/  @!P0 NANOSLEEP.SYNCS 0x989680 ;  /* 0x009896800000895d */ /* 0x004fea0003900000 */
[----:B------:R-:W2:Y:S02]  /*97a0*/  @!P0 SYNCS.PHASECHK.TRANS64 P0, [R6+URZ], R5 ;  /* 0x00000005060085a7 */ /* 0x000ea4000800007f */
[----:B--2---:R-:W-:Y:S05]  /*97b0*/  @!P0 BRA `(.L_x_5498) ;  /* 0xfffffffc00f08947 */ /* 0x004fea000383ffff */
[----:B------:R-:W-:Y:S05]  /*97c0*/  BRA `(.L_x_5517) ;  /* 0xfffffff800887947 */ /* 0x000fea000383ffff */
.L_x_5499:
[----:B--2---:R2:W3:Y:S02]  /*97d0*/  SYNCS.PHASECHK.TRANS64.TRYWAIT P0, [R3+URZ], R2 ;  /* 0x00000002030075a7 */ /* 0x0044e4000800017f */
[----:B---3--:R-:W-:Y:S05]  /*97e0*/  @!P0 NANOSLEEP.SYNCS 0x989680 ;  /* 0x009896800000895d */ /* 0x008fea0003900000 */
[----:B------:R-:W3:Y:S02]  /*97f0*/  @!P0 SYNCS.PHASECHK.TRANS64 P0, [R3+URZ], R2 ;  /* 0x00000002030085a7 */ /* 0x000ee4000800007f */
[----:B---3--:R-:W-:Y:S05]  /*9800*/  @!P0 BRA `(.L_x_5499) ;  /* 0xfffffffc00f08947 */ /* 0x008fea000383ffff */
[----:B------:R-:W-:Y:S05]  /*9810*/  BRA `(.L_x_5518) ;  /* 0xfffffff8007c7947 */ /* 0x000fea000383ffff */
.L_x_5501:
[----:B--2---:R2:W3:Y:S02]  /*9820*/  SYNCS.PHASECHK.TRANS64.TRYWAIT P0, [R0+URZ], R5 ;  /* 0x00000005000075a7 */ /* 0x0044e4000800017f */
[----:B---3--:R-:W-:Y:S05]  /*9830*/  @!P0 NANOSLEEP.SYNCS 0x989680 ;  /* 0x009896800000895d */ /* 0x008fea0003900000 */
[----:B------:R-:W3:Y:S02]  /*9840*/  @!P0 SYNCS.PHASECHK.TRANS64 P0, [R0+URZ], R5 ;  /* 0x00000005000085a7 */ /* 0x000ee4000800007f */
[----:B---3--:R-:W-:Y:S05]  /*9850*/  @!P0 BRA `(.L_x_5501) ;  /* 0xfffffffc00f08947 */ /* 0x008fea000383ffff */
[----:B------:R-:W-:Y:S05]  /*9860*/  BRA `(.L_x_5519) ;  /* 0xfffffff800807947 */ /* 0x000fea000383ffff */
.L_x_5520:
        /* <DEDUP_REMOVED lines=9> */
.L_x_6591:


//--------------------- .text._ZN7cutlass13device_kernelIN5flash11enable_sm90INS1_16FlashAttnBwdSm90INS1_25CollectiveMainloopBwdSm90ILi2ELi2ELi2EN4cute5tupleIJNS5_1CILi1EEES8_S8_EEENS6_IJNS7_ILi64EEENS7_ILi128EEENS7_ILi96EEEEEENS_10bfloat16_tEfNS_4arch4Sm90ELb1ELb0ELb0ELb0ELb1ELb1ELb0ELb0ELi2ELi1ELi2ELi1ELb1EEENS1_21CollectiveEpilogueBwdISD_SE_SG_Li256ELb0ELb0ELi1EEENS1_25SingleTileBwdLPTSchedulerILb0ELi128ELb1EEEEEEEEEvNT_6ParamsE --------------------------
	.section	.text._ZN7cutlass13device_kernelIN5flash11enable_sm90INS1_16FlashAttnBwdSm90INS1_25CollectiveMainloopBwdSm90ILi2ELi2ELi2EN4cute5tupleIJNS5_1CILi1EEES8_S8_EEENS6_IJNS7_ILi64EEENS7_ILi128EEENS7_ILi96EEEEEENS_10bfloat16_tEfNS_4arch4Sm90ELb1ELb0ELb0ELb0ELb1ELb1ELb0ELb0ELi2ELi1ELi2ELi1ELb1EEENS1_21CollectiveEpilogueBwdISD_SE_SG_Li256ELb0ELb0ELi1EEENS1_25SingleTileBwdLPTSchedulerILb0ELi128ELb1EEEEEEEEEvNT_6ParamsE,"ax",@progbits
	.align	128
.text._ZN7cutlass13device_kernelIN5flash11enable_sm90INS1_16FlashAttnBwdSm90INS1_25CollectiveMainloopBwdSm90ILi2ELi2ELi2EN4cute5tupleIJNS5_1CILi1EEES8_S8_EEENS6_IJNS7_ILi64EEENS7_ILi128EEENS7_ILi96EEEEEENS_10bfloat16_tEfNS_4arch4Sm90ELb1ELb0ELb0ELb0ELb1ELb1ELb0ELb0ELi2ELi1ELi2ELi1ELb1EEENS1_21CollectiveEpilogueBwdISD_SE_SG_Li256ELb0ELb0ELi1EEENS1_25SingleTileBwdLPTSchedulerILb0ELi128ELb1EEEEEEEEEvNT_6ParamsE:
        .type           _ZN7cutlass13device_kernelIN5flash11enable_sm90INS1_16FlashAttnBwdSm90INS1_25CollectiveMainloopBwdSm90ILi2ELi2ELi2EN4cute5tupleIJNS5_1CILi1EEES8_S8_EEENS6_IJNS7_ILi64EEENS7_ILi128EEENS7_ILi96EEEEEENS_10bfloat16_tEfNS_4arch4Sm90ELb1ELb0ELb0ELb0ELb1ELb1ELb0ELb0ELi2ELi1ELi2ELi1ELb1EEENS1_21CollectiveEpilogueBwdISD_SE_SG_Li256ELb0ELb0ELi1EEENS1_25SingleTileBwdLPTSchedulerILb0ELi128ELb1EEEEEEEEEvNT_6ParamsE,@function
        .size           _ZN7cutlass13device_kernelIN5flash11enable_sm90INS1_16FlashAttnBwdSm90INS1_25CollectiveMainloopBwdSm90ILi2ELi2ELi2EN4cute5tupleIJNS5_1CILi1EEES8_S8_EEENS6_IJNS7_ILi64EEENS7_ILi128EEENS7_ILi96EEEEEENS_10bfloat16_tEfNS_4arch4Sm90ELb1ELb0ELb0ELb0ELb1ELb1ELb0ELb0ELi2ELi1ELi2ELi1ELb1EEENS1_21CollectiveEpilogueBwdISD_SE_SG_Li256ELb0ELb0ELi1EEENS1_25SingleTileBwdLPTSchedulerILb0ELi128ELb1EEEEEEEEEvNT_6ParamsE,(.L_x_6592 - _ZN7cutlass13device_kernelIN5flash11enable_sm90INS1_16FlashAttnBwdSm90INS1_25CollectiveMainloopBwdSm90ILi2ELi2ELi2EN4cute5tupleIJNS5_1CILi1EEES8_S8_EEENS6_IJNS7_ILi64EEENS7_ILi128EEENS7_ILi96EEEEEENS_10bfloat16_tEfNS_4arch4Sm90ELb1ELb0ELb0ELb0ELb1ELb1ELb0ELb0ELi2ELi1ELi2ELi1ELb1EEENS1_21CollectiveEpilogueBwdISD_SE_SG_Li256ELb0ELb0ELi1EEENS1_25SingleTileBwdLPTSchedulerILb0ELi128ELb1EEEEEEEEEvNT_6ParamsE)
        .other          _ZN7cutlass13device_kernelIN5flash11enable_sm90INS1_16FlashAttnBwdSm90INS1_25CollectiveMainloopBwdSm90ILi2ELi2ELi2EN4cute5tupleIJNS5_1CILi1EEES8_S8_EEENS6_IJNS7_ILi64EEENS7_ILi128EEENS7_ILi96EEEEEENS_10bfloat16_tEfNS_4arch4Sm90ELb1ELb0ELb0ELb0ELb1ELb1ELb0ELb0ELi2ELi1ELi2ELi1ELb1EEENS1_21CollectiveEpilogueBwdISD_SE_SG_Li256ELb0ELb0ELi1EEENS1_25SingleTileBwdLPTSchedulerILb0ELi128ELb1EEEEEEEEEvNT_6ParamsE,@"STO_CUDA_ENTRY STV_DEFAULT"
_ZN7cutlass13device_kernelIN5flash11enable_sm90INS1_16FlashAttnBwdSm90INS1_25CollectiveMainloopBwdSm90ILi2ELi2ELi2EN4cute5tupleIJNS5_1CILi1EEES8_S8_EEENS6_IJNS7_ILi64EEENS7_ILi128EEENS7_ILi96EEEEEENS_10bfloat16_tEfNS_4arch4Sm90ELb1ELb0ELb0ELb0ELb1ELb1ELb0ELb0ELi2ELi1ELi2ELi1ELb1EEENS1_21CollectiveEpilogueBwdISD_SE_SG_Li256ELb0ELb0ELi1EEENS1_25SingleTileBwdLPTSchedulerILb0ELi128ELb1EEEEEEEEEvNT_6ParamsE:
        /* <DEDUP_REMOVED lines=30> */
.L_x_5522:
[----:B------:R-:W-:Y:S05]  /*01e0*/  BSYNC B0 ;  /* 0x0000000000007941 */ /* 0x000fea0003800000 */
.L_x_5521:
        /* <DEDUP_REMOVED lines=37> */
.L_x_5523:
        /* <DEDUP_REMOVED lines=22> */
.L_x_5524:
[----:B------:R-:W-:Y:S01]  /*05a0*/  PLOP3.LUT P0, PT, PT, PT, UP0, 0x80, 0x0 ;  /* 0x000000000000781c */ /* 0x000fe20003f0f008 */
[----:B------:R-:W-:Y:S01]  /*05b0*/  NOP ;  /* 0x0000000000007918 */ /* 0x000fe20000000000 */
[----:B------:R-:W-:Y:S01]  /*05c0*/  ULDC.64 UR46, c[0x0][0x208] ;  /* 0x00008200002e7ab9 */ /* 0x000fe20000000a00 */
[----:B-12-4-:R-:W-:Y:S10]  /*05d0*/  BAR.SYNC.DEFER_BLOCKING 0x0 ;  /* 0x0000000000007b1d */ /* 0x016ff40000010000 */
[----:B------:R-:W-:Y:S05]  /*05e0*/  @!P0 BRA `(.L_x_5525) ;  /* 0x0000005400a08947 */ /* 0x000fea0003800000 */
.L_x_5526:
        /* <DEDUP_REMOVED lines=32> */
.L_x_5527:
[----:B------:R-:W-:Y:S01]  /*07f0*/  ULDC UR7, c[0x0][0xb44] ;  /* 0x0002d10000077ab9 */ /* 0x000fe20000000800 */
[----:B------:R-:W-:Y:S01]  /*0800*/  UMOV UR37, UR10 ;  /* 0x0000000a00257c82 */ /* 0x000fe20008000000 */
[----:B------:R-:W-:-:S11]  /*0810*/  UISETP.NE.AND UP0, UPT, UR7, 0x1, UPT ;  /* 0x000000010700788c */ /* 0x000fd6000bf05270 */
[----:B------:R-:W-:Y:S02]  /*0820*/  @UP0 ULDC.64 UR8, c[0x0][0xb48] ;  /* 0x0002d20000080ab9 */ /* 0x000fe40000000a00 */
[----:B------:R-:W-:-:S04]  /*0830*/  UIMAD.WIDE.U32 UR4, UR10, UR8, URZ ;  /* 0x000000080a0472a5 */ /* 0x000fc8000f8e003f */
[----:B------:R-:W-:-:S04]  /*0840*/  @UP0 USHF.R.U32.HI UR37, URZ, UR9, UR5 ;  /* 0x000000093f250299 */ /* 0x000fc80008011605 */
[----:B------:R-:W-:-:S12]  /*0850*/  UIMAD UR4, UR37, UR7, URZ ;  /* 0x00000007250472a4 */ /* 0x000fd8000f8e023f */
.L_x_5528:
        /* <DEDUP_REMOVED lines=104> */
.L_x_5531:
        /* <DEDUP_REMOVED lines=15> */
.L_x_5530:
        /* <DEDUP_REMOVED lines=22> */
.L_x_5533:
        /* <DEDUP_REMOVED lines=15> */
.L_x_5532:
[----:B------:R-:W-:Y:S01]  /*1220*/  SHF.R.S32.HI R23, RZ, 0x1f, R22 ;  /* 0x0000001fff177819 */ /* 0x000fe20000011416 */
[----:B------:R-:W-:-:S03]  /*1230*/  UMOV UR4, 0xffffffff ;  /* 0xffffffff00047882 */ /* 0x000fc60000000000 */
[----:B------:R-:W-:-:S04]  /*1240*/  LEA.HI R0, R23, R22, RZ, 0x7 ;  /* 0x0000001617007211 */ /* 0x000fc800078f38ff */
[----:B------:R-:W-:Y:S01]  /*1250*/  SHF.R.S32.HI R19, RZ, 0x7, R0 ;  /* 0x00000007ff137819 */ /* 0x000fe20000011400 */
[----:B------:R-:W-:Y:S06]  /*1260*/  BRA.DIV UR4, `(.L_x_5534) ;  /* 0x0000008a04a47947 */ /* 0x000fec000b800000 */
[----:B------:R1:W2:Y:S02]  /*1270*/  SHFL.IDX PT, R14, R19, RZ, 0x1f ;  /* 0x00001fff130e7589 */ /* 0x0002a400000e0000 */
.L_x_5639:
        /* <DEDUP_REMOVED lines=15> */
.L_x_5535:
        /* <DEDUP_REMOVED lines=19> */
.L_x_5537:
        /* <DEDUP_REMOVED lines=123> */
.L_x_5548:
[----:B------:R-:W-:-:S06]  /*1c50*/  UISETP.NE.AND UP0, UPT, UR10, 0x3, UPT ;  /* 0x000000030a00788c */ /* 0x000fcc000bf05270 */
[----:B------:R-:W-:-:S13]  /*1c60*/  PLOP3.LUT P0, PT, PT, PT, UP0, 0x80, 0x0 ;  /* 0x000000000000781c */ /* 0x000fda0003f0f008 */
[----:B-1----:R-:W-:Y:S05]  /*1c70*/  @!P0 BRA `(.L_x_5538) ;  /* 0x0000000000048947 */ /* 0x002fea0003800000 */
[----:B------:R-:W-:Y:S01]  /*1c80*/  BPT.TRAP 0x1 ;  /* 0x000000040000795c */ /* 0x000fe20000300000 */
.L_x_5538:
[----:B------:R-:W-:Y:S01]  /*1c90*/  R2UR UR8, R2 ;  /* 0x00000000020872ca */ /* 0x000fe200000e0000 */
[----:B------:R-:W-:-:S05]  /*1ca0*/  IMAD.U32 R6, RZ, RZ, UR4 ;  /* 0x00000004ff067e24 */ /* 0x000fca000f8e00ff */
[----:B------:R-:W-:-:S07]  /*1cb0*/  SHF.L.U32 R6, R6, 0x1f, RZ ;  /* 0x0000001f06067819 */ /* 0x000fce00000006ff */
[----:B------:R-:W-:-:S09]  /*1cc0*/  ULEA UR8, UR5, UR8, 0x3 ;  /* 0x0000000805087291 */ /* 0x000fd2000f8e183f */
[----:B------:R1:W2:Y:S01]  /*1cd0*/  SYNCS.PHASECHK.TRANS64.TRYWAIT P1, [UR8+0x26810], R6 ;  /* 0x02681006ff0075a7 */ /* 0x0002a20008020148 */
[----:B------:R-:W-:Y:S05]  /*1ce0*/  @!P0 BRA `(.L_x_5539) ;  /* 0x0000000000048947 */ /* 0x000fea0003800000 */
[----:B------:R-:W-:Y:S01]  /*1cf0*/  BPT.TRAP 0x1 ;  /* 0x000000040000795c */ /* 0x000fe20000300000 */
.L_x_5539:
[----:B--2---:R-:W-:Y:S05]  /*1d00*/  @P1 BRA `(.L_x_5540) ;  /* 0x0000000000081947 */ /* 0x004fea0003800000 */
[----:B------:R-:W2:Y:S02]  /*1d10*/  SYNCS.PHASECHK.TRANS64.TRYWAIT P1, [UR8+0x26810], R6 ;  /* 0x02681006ff0075a7 */ /* 0x000ea40008020148 */
[----:B--2---:R-:W-:Y:S05]  /*1d20*/  @!P1 BRA `(.L_x_5541) ;  /* 0x0000008000289947 */ /* 0x004fea0003800000 */
.L_x_5540:
        /* <DEDUP_REMOVED lines=66> */
.L_x_5542:
[----:B------:R1:W1:Y:S01]  /*2150*/  SYNCS.PHASECHK.TRANS64.TRYWAIT P1, [UR8+0x26830], R6 ;  /* 0x02683006ff0075a7 */ /* 0x0002620008020148 */
[----:B------:R-:W-:Y:S05]  /*2160*/  @!P0 BRA `(.L_x_5543) ;  /* 0x0000000000048947 */ /* 0x000fea0003800000 */
[----:B------:R-:W-:Y:S01]  /*2170*/  BPT.TRAP 0x1 ;  /* 0x000000040000795c */ /* 0x000fe20000300000 */
.L_x_5543:
[----:B-1----:R-:W-:Y:S05]  /*2180*/  @P1 BRA `(.L_x_5544) ;  /* 0x0000000000081947 */ /* 0x002fea0003800000 */
[----:B------:R-:W1:Y:S02]  /*2190*/  SYNCS.PHASECHK.TRANS64.TRYWAIT P1, [UR8+0x26830], R6 ;  /* 0x02683006ff0075a7 */ /* 0x000e640008020148 */
[----:B-1----:R-:W-:Y:S05]  /*21a0*/  @!P1 BRA `(.L_x_5545) ;  /* 0x0000007c00209947 */ /* 0x002fea0003800000 */
.L_x_5544:
[----:B------:R-:W-:Y:S01]  /*21b0*/  R2UR UR11, R2 ;  /* 0x00000000020b72ca */ /* 0x000fe200000e0000 */
[----:B------:R-:W-:Y:S01]  /*21c0*/  WARPGROUP.ARRIVE ;  /* 0x00000000000079c5 */ /* 0x000fe20000000000 */
[----:B------:R-:W-:Y:S01]  /*21d0*/  UMOV UR15, 0x80000020 ;  /* 0x80000020000f7882 */ /* 0x000fe20000000000 */
[----:B------:R-:W-:Y:S01]  /*21e0*/  UIMAD UR13, UR39, -0x40, UR6 ;  /* 0xffffffc0270d78a4 */ /* 0x000fe2000f8e0206 */
[----:B------:R-:W-:-:S05]  /*21f0*/  ISETP.GT.AND P1, PT, R4, RZ, PT ;  /* 0x000000ff0400720c */ /* 0x000fca0003f24270 */
        /* <DEDUP_REMOVED lines=165> */
[----:B------:R-:W-:-:S07]  /*2c50*/  ULEA UR16, UR5, UR12, 0xa ;  /* 0x0000000c05107291 */ /* 0x000fce000f8e503f */
[----:B------:R-:W-:Y:S01]  /*2c60*/  UMOV UR12, UR16 ;  /* 0x00000010000c7c82 */ /* 0x000fe20008000000 */
        /* <DEDUP_REMOVED lines=112> */
[----:B------:R-:W-:Y:S01]  /*3370*/  UIADD3 UR14, UR11, 0x40, URZ ;  /* 0x000000400b0e7890 */ /* 0x000fe2000fffe03f */
[----:B------:R-:W-:Y:S01]  /*3380*/  UMOV UR15, 0x80000020 ;  /* 0x80000020000f7882 */ /* 0x000fe20000000000 */
[----:B------:R-:W-:Y:S01]  /*3390*/  USHF.R.U32.HI UR13, URZ, 0x4, UR13 ;  /* 0x000000043f0d7899 */ /* 0x000fe2000801160d */
        /* <DEDUP_REMOVED lines=18> */
[----:B------:R-:W-:-:S03]  /*34c0*/  ULOP3.LUT UR11, UR13, 0x3fff, URZ, 0xc0, !UPT ;  /* 0x00003fff0d0b7892 */ /* 0x000fc6000f8ec03f */
[----:B------:R-:W-:Y:S01]  /*34d0*/  UMOV UR13, 0x40000040 ;  /* 0x40000040000d7882 */ /* 0x000fe20000000000 */
[----:B------:R-:W-:Y:S02]  /*34e0*/  UIADD3 UR17, UR11, 0x200, URZ ;  /* 0x000002000b117890 */ /* 0x000fe4000fffe03f */
[----:B------:R-:W-:Y:S01]  /*34f0*/  UIADD3 UR18, UR11, 0x400, URZ ;  /* 0x000004000b127890 */ /* 0x000fe2000fffe03f */
        /* <DEDUP_REMOVED lines=165> */
.L_x_5546:
        /* <DEDUP_REMOVED lines=46> */
.L_x_5547:
        /* <DEDUP_REMOVED lines=62> */
.L_x_5529:
        /* <DEDUP_REMOVED lines=23> */
.L_x_5550:
        /* <DEDUP_REMOVED lines=20> */
.L_x_5551:
        /* <DEDUP_REMOVED lines=18> */
.L_x_5552:
        /* <DEDUP_REMOVED lines=18> */
.L_x_5553:
        /* <DEDUP_REMOVED lines=149> */
.L_x_5555:
[----:B------:R-:W-:Y:S05]  /*5450*/  BSYNC B0 ;  /* 0x0000000000007941 */ /* 0x000fea0003800000 */
.L_x_5554:
[----:B------:R-:W-:-:S04]  /*5460*/  DEPBAR.LE SB0, 0x0 ;  /* 0x000080000000791a */ /* 0x000fc80000000000 */
[----:B------:R-:W-:Y:S05]  /*5470*/  EXIT ;  /* 0x000000000000794d */ /* 0x000fea0003800000 */
.L_x_5549:
        /* <DEDUP_REMOVED lines=61> */
.L_x_5557:
[----:B------:R-:W-:Y:S05]  /*5850*/  BSYNC B0 ;  /* 0x0000000000007941 */ /* 0x000fea0003800000 */
.L_x_5556:
        /* <DEDUP_REMOVED lines=21> */
.L_x_5559:
[----:B------:R-:W-:Y:S05]  /*59b0*/  BSYNC B0 ;  /* 0x0000000000007941 */ /* 0x000fea0003800000 */
.L_x_5558:
        /* <DEDUP_REMOVED lines=18> */
.L_x_5561:
[----:B------:R-:W-:Y:S05]  /*5ae0*/  BSYNC B0 ;  /* 0x0000000000007941 */ /* 0x000fea0003800000 */
.L_x_5560:
        /* <DEDUP_REMOVED lines=22> */
.L_x_5563:
[----:B------:R-:W-:Y:S05]  /*5c50*/  BSYNC B0 ;  /* 0x0000000000007941 */ /* 0x000fea0003800000 */
.L_x_5562:
[----:B------:R-:W-:Y:S05]  /*5c60*/  EXIT ;  /* 0x000000000000794d */ /* 0x000fea0003800000 */
.L_x_5525:
        /* <DEDUP_REMOVED lines=30> */
.L_x_5567:
[----:B------:R-:W-:Y:S01]  /*5e50*/  ULDC UR9, c[0x0][0xb44] ;  /* 0x0002d10000097ab9 */ /* 0x000fe20000000800 */
[----:B------:R-:W-:Y:S01]  /*5e60*/  UMOV UR7, UR8 ;  /* 0x0000000800077c82 */ /* 0x000fe20008000000 */
[----:B------:R-:W-:-:S11]  /*5e70*/  UISETP.NE.AND UP0, UPT, UR9, 0x1, UPT ;  /* 0x000000010900788c */ /* 0x000fd6000bf05270 */
[----:B------:R-:W-:Y:S02]  /*5e80*/  @UP0 ULDC.64 UR10, c[0x0][0xb48] ;  /* 0x0002d200000a0ab9 */ /* 0x000fe40000000a00 */
[----:B------:R-:W-:-:S04]  /*5e90*/  UIMAD.WIDE.U32 UR4, UR8, UR10, URZ ;  /* 0x0000000a080472a5 */ /* 0x000fc8000f8e003f */
[----:B------:R-:W-:-:S04]  /*5ea0*/  @UP0 USHF.R.U32.HI UR7, URZ, UR11, UR5 ;  /* 0x0000000b3f070299 */ /* 0x000fc80008011605 */
[----:B------:R-:W-:-:S12]  /*5eb0*/  UIMAD UR4, UR7, UR9, URZ ;  /* 0x00000009070472a4 */ /* 0x000fd8000f8e023f */
.L_x_5568:
        /* <DEDUP_REMOVED lines=84> */
.L_x_5572:
[----:B------:R-:W2:Y:S04]  /*6400*/  LDG.E.STRONG.GPU R4, desc[UR46][R2.64] ;  /* 0x0000002e02047981 */ /* 0x000ea8000c1ef900 */
[----:B--2---:R-:W-:Y:S01]  /*6410*/  CCTL.IVALL ;  /* 0x00000000ff00798f */ /* 0x004fe20002000000 */
[----:B------:R-:W-:Y:S05]  /*6420*/  YIELD ;  /* 0x0000000000007946 */ /* 0x000fea0003800000 */
[----:B------:R-:W-:-:S13]  /*6430*/  ISETP.NE.AND P1, PT, R4, R5, PT ;  /* 0x000000050400720c */ /* 0x000fda0003f25270 */
[----:B------:R-:W-:Y:S05]  /*6440*/  @P1 BRA `(.L_x_5572) ;  /* 0xfffffffc00ec1947 */ /* 0x000fea000383ffff */
.L_x_5571:
[----:B------:R-:W-:Y:S05]  /*6450*/  BSYNC B1 ;  /* 0x0000000000017941 */ /* 0x000fea0003800000 */
.L_x_5570:
[----:B------:R-:W-:-:S03]  /*6460*/  UMOV UR4, 0xffffffff ;  /* 0xffffffff00047882 */ /* 0x000fc60000000000 */
[----:B------:R-:W-:Y:S05]  /*6470*/  BRA.DIV UR4, `(.L_x_5573) ;  /* 0x0000003a04847947 */ /* 0x000fea000b800000 */
[----:B------:R-:W-:Y:S01]  /*6480*/  NOP ;  /* 0x0000000000007918 */ /* 0x000fe20000000000 */
.L_x_5642:
        /* <DEDUP_REMOVED lines=22> */
.L_x_5575:
[----:B------:R-:W-:Y:S05]  /*65f0*/  BSYNC B1 ;  /* 0x0000000000017941 */ /* 0x000fea0003800000 */
.L_x_5574:
        /* <DEDUP_REMOVED lines=20> */
.L_x_5577:
[----:B------:R-:W-:Y:S05]  /*6740*/  BSYNC B1 ;  /* 0x0000000000017941 */ /* 0x000fea0003800000 */
.L_x_5576:
[----:B------:R-:W-:Y:S06]  /*6750*/  BAR.ARV 0xa, 0xa0 ;  /* 0x0282800000007b1d */ /* 0x000fec0000002000 */
[----:B------:R-:W-:Y:S04]  /*6760*/  BSSY B1, `(.L_x_5578) ;  /* 0x0000003000017945 */ /* 0x000fe80003800000 */
[----:B------:R-:W-:Y:S05]  /*6770*/  @!P0 BRA `(.L_x_5579) ;  /* 0x0000000000048947 */ /* 0x000fea0003800000 */
[----:B------:R-:W-:-:S04]  /*6780*/  DEPBAR.LE SB0, 0x0 ;  /* 0x000080000000791a */ /* 0x000fc80000000000 */
.L_x_5579:
[----:B------:R-:W-:Y:S05]  /*6790*/  BSYNC B1 ;  /* 0x0000000000017941 */ /* 0x000fea0003800000 */
.L_x_5578:
        /* <DEDUP_REMOVED lines=19> */
.L_x_5581:
[----:B------:R-:W-:Y:S05]  /*68d0*/  BSYNC B1 ;  /* 0x0000000000017941 */ /* 0x000fea0003800000 */
.L_x_5580:
[----:B------:R-:W-:Y:S01]  /*68e0*/  UIADD3 UR17, UR8, 0x1, URZ ;  /* 0x0000000108117890 */ /* 0x000fe2000fffe03f */
[----:B------:R-:W-:Y:S11]  /*68f0*/  BRA `(.L_x_5582) ;  /* 0x0000000000047947 */ /* 0x000ff60003800000 */
.L_x_5569:
[----:B------:R-:W-:-:S05]  /*6900*/  UMOV UR17, UR8 ;  /* 0x0000000800117c82 */ /* 0x000fca0008000000 */
.L_x_5582:
        /* <DEDUP_REMOVED lines=12> */
.L_x_5607:
        /* <DEDUP_REMOVED lines=18> */
.L_x_5585:
[----:B------:R-:W2:Y:S04]  /*6af0*/  LDG.E.STRONG.GPU R4, desc[UR46][R2.64] ;  /* 0x0000002e02047981 */ /* 0x000ea8000c1ef900 */
[----:B--2---:R-:W-:Y:S01]  /*6b00*/  CCTL.IVALL ;  /* 0x00000000ff00798f */ /* 0x004fe20002000000 */
[----:B------:R-:W-:Y:S05]  /*6b10*/  YIELD ;  /* 0x0000000000007946 */ /* 0x000fea0003800000 */
[----:B------:R-:W-:-:S13]  /*6b20*/  ISETP.NE.AND P1, PT, R4, R5, PT ;  /* 0x000000050400720c */ /* 0x000fda0003f25270 */
[----:B------:R-:W-:Y:S05]  /*6b30*/  @P1 BRA `(.L_x_5585) ;  /* 0xfffffffc00ec1947 */ /* 0x000fea000383ffff */
.L_x_5584:
[----:B------:R-:W-:Y:S05]  /*6b40*/  BSYNC B1 ;  /* 0x0000000000017941 */ /* 0x000fea0003800000 */
.L_x_5583:
[----:B------:R-:W-:-:S03]  /*6b50*/  UMOV UR18, 0xffffffff ;  /* 0xffffffff00127882 */ /* 0x000fc60000000000 */
[----:B------:R-:W-:Y:S05]  /*6b60*/  BRA.DIV UR18, `(.L_x_5586) ;  /* 0x0000003212e47947 */ /* 0x000fea000b800000 */
[----:B------:R-:W-:Y:S01]  /*6b70*/  NOP ;  /* 0x0000000000007918 */ /* 0x000fe20000000000 */
.L_x_5645:
        /* <DEDUP_REMOVED lines=19> */
.L_x_5588:
[----:B------:R-:W-:Y:S05]  /*6cb0*/  BSYNC B1 ;  /* 0x0000000000017941 */ /* 0x000fea0003800000 */
.L_x_5587:
        /* <DEDUP_REMOVED lines=15> */
.L_x_5590:
[----:B------:R-:W-:Y:S05]  /*6db0*/  BSYNC B1 ;  /* 0x0000000000017941 */ /* 0x000fea0003800000 */
.L_x_5589:
[----:B------:R-:W-:Y:S06]  /*6dc0*/  BAR.ARV 0xa, 0xa0 ;  /* 0x0282800000007b1d */ /* 0x000fec0000002000 */
[----:B------:R-:W-:Y:S04]  /*6dd0*/  BSSY B1, `(.L_x_5591) ;  /* 0x0000003000017945 */ /* 0x000fe80003800000 */
[----:B------:R-:W-:Y:S05]  /*6de0*/  @!P0 BRA `(.L_x_5592) ;  /* 0x0000000000048947 */ /* 0x000fea0003800000 */
[----:B------:R-:W-:-:S04]  /*6df0*/  DEPBAR.LE SB0, 0x0 ;  /* 0x000080000000791a */ /* 0x000fc80000000000 */
.L_x_5592:
[----:B------:R-:W-:Y:S05]  /*6e00*/  BSYNC B1 ;  /* 0x0000000000017941 */ /* 0x000fea0003800000 */
.L_x_5591:
        /* <DEDUP_REMOVED lines=19> */
.L_x_5594:
[----:B------:R-:W-:Y:S05]  /*6f40*/  BSYNC B1 ;  /* 0x0000000000017941 */ /* 0x000fea0003800000 */
.L_x_5593:
        /* <DEDUP_REMOVED lines=16> */
.L_x_5597:
[----:B------:R-:W2:Y:S04]  /*7050*/  LDG.E.STRONG.GPU R4, desc[UR46][R2.64] ;  /* 0x0000002e02047981 */ /* 0x000ea8000c1ef900 */
[----:B--2---:R-:W-:Y:S01]  /*7060*/  CCTL.IVALL ;  /* 0x00000000ff00798f */ /* 0x004fe20002000000 */
[----:B------:R-:W-:Y:S05]  /*7070*/  YIELD ;  /* 0x0000000000007946 */ /* 0x000fea0003800000 */
[----:B------:R-:W-:-:S13]  /*7080*/  ISETP.NE.AND P1, PT, R4, R5, PT ;  /* 0x000000050400720c */ /* 0x000fda0003f25270 */
[----:B------:R-:W-:Y:S05]  /*7090*/  @P1 BRA `(.L_x_5597) ;  /* 0xfffffffc00ec1947 */ /* 0x000fea000383ffff */
.L_x_5596:
[----:B------:R-:W-:Y:S05]  /*70a0*/  BSYNC B1 ;  /* 0x0000000000017941 */ /* 0x000fea0003800000 */
.L_x_5595:
[----:B------:R-:W-:-:S03]  /*70b0*/  UMOV UR10, 0xffffffff ;  /* 0xffffffff000a7882 */ /* 0x000fc60000000000 */
[----:B------:R-:W-:Y:S05]  /*70c0*/  BRA.DIV UR10, `(.L_x_5598) ;  /* 0x0000002e0aa87947 */ /* 0x000fea000b800000 */
[----:B------:R-:W-:Y:S01]  /*70d0*/  NOP ;  /* 0x0000000000007918 */ /* 0x000fe20000000000 */
.L_x_5648:
        /* <DEDUP_REMOVED lines=15> */
.L_x_5600:
[----:B------:R-:W-:Y:S05]  /*71d0*/  BSYNC B1 ;  /* 0x0000000000017941 */ /* 0x000fea0003800000 */
.L_x_5599:
        /* <DEDUP_REMOVED lines=15> */
.L_x_5602:
[----:B------:R-:W-:Y:S05]  /*72d0*/  BSYNC B1 ;  /* 0x0000000000017941 */ /* 0x000fea0003800000 */
.L_x_5601:
[----:B------:R-:W-:Y:S06]  /*72e0*/  BAR.ARV 0xa, 0xa0 ;  /* 0x0282800000007b1d */ /* 0x000fec0000002000 */
[----:B------:R-:W-:Y:S04]  /*72f0*/  BSSY B1, `(.L_x_5603) ;  /* 0x0000003000017945 */ /* 0x000fe80003800000 */
[----:B------:R-:W-:Y:S05]  /*7300*/  @!P0 BRA `(.L_x_5604) ;  /* 0x0000000000048947 */ /* 0x000fea0003800000 */
[----:B------:R-:W-:-:S04]  /*7310*/  DEPBAR.LE SB0, 0x0 ;  /* 0x000080000000791a */ /* 0x000fc80000000000 */
.L_x_5604:
[----:B------:R-:W-:Y:S05]  /*7320*/  BSYNC B1 ;  /* 0x0000000000017941 */ /* 0x000fea0003800000 */
.L_x_5603:
        /* <DEDUP_REMOVED lines=19> */
.L_x_5606:
[----:B------:R-:W-:Y:S05]  /*7460*/  BSYNC B1 ;  /* 0x0000000000017941 */ /* 0x000fea0003800000 */
.L_x_5605:
[----:B------:R-:W-:Y:S02]  /*7470*/  UIADD3 UR17, UR17, 0x2, URZ ;  /* 0x0000000211117890 */ /* 0x000fe4000fffe03f */
[----:B------:R-:W-:Y:S02]  /*7480*/  UIADD3 UR4, UR4, 0x3000, URZ ;  /* 0x0000300004047890 */ /* 0x000fe4000fffe03f */
[----:B------:R-:W-:-:S06]  /*7490*/  UISETP.GE.AND UP0, UPT, UR17, UR5, UPT ;  /* 0x000000051100728c */ /* 0x000fcc000bf06270 */
[----:B------:R-:W-:-:S13]  /*74a0*/  PLOP3.LUT P1, PT, PT, PT, UP0, 0x80, 0x0 ;  /* 0x000000000000781c */ /* 0x000fda0003f2f008 */
[----:B------:R-:W-:Y:S05]  /*74b0*/  @!P1 BRA `(.L_x_5607) ;  /* 0xfffffff400449947 */ /* 0x000fea000383ffff */
[----:B------:R-:W-:Y:S05]  /*74c0*/  BRA `(.L_x_5566) ;  /* 0x0000002800047947 */ /* 0x000fea0003800000 */
.L_x_5565:
        /* <DEDUP_REMOVED lines=21> */
.L_x_5608:
[----:B------:R-:W-:Y:S01]  /*7620*/  ULDC UR9, c[0x0][0xb44] ;  /* 0x0002d10000097ab9 */ /* 0x000fe20000000800 */
[----:B------:R-:W-:Y:S01]  /*7630*/  UMOV UR7, UR8 ;  /* 0x0000000800077c82 */ /* 0x000fe20008000000 */
[----:B------:R-:W-:-:S11]  /*7640*/  UISETP.NE.AND UP0, UPT, UR9, 0x1, UPT ;  /* 0x000000010900788c */ /* 0x000fd6000bf05270 */
[----:B------:R-:W-:Y:S02]  /*7650*/  @UP0 ULDC.64 UR10, c[0x0][0xb48] ;  /* 0x0002d200000a0ab9 */ /* 0x000fe40000000a00 */
[----:B------:R-:W-:-:S04]  /*7660*/  UIMAD.WIDE.U32 UR4, UR8, UR10, URZ ;  /* 0x0000000a080472a5 */ /* 0x000fc8000f8e003f */
[----:B------:R-:W-:-:S04]  /*7670*/  @UP0 USHF.R.U32.HI UR7, URZ, UR11, UR5 ;  /* 0x0000000b3f070299 */ /* 0x000fc80008011605 */
[----:B------:R-:W-:-:S12]  /*7680*/  UIMAD UR4, UR7, UR9, URZ ;  /* 0x00000009070472a4 */ /* 0x000fd8000f8e023f */
.L_x_5609:
        /* <DEDUP_REMOVED lines=73> */
.L_x_5649:
        /* <DEDUP_REMOVED lines=15> */
.L_x_5613:
        /* <DEDUP_REMOVED lines=127> */
.L_x_5624:
[----:B--234-:R-:W-:-:S04]  /*8400*/  SHF.L.U32 R21, R11, 0x1f, RZ ;  /* 0x0000001f0b157819 */ /* 0x01cfc800000006ff */
[----:B------:R-:W1:Y:S02]  /*8410*/  SYNCS.PHASECHK.TRANS64.TRYWAIT P1, [R16+URZ+0x26840], R21 ;  /* 0x02684015100075a7 */ /* 0x000e64000802017f */
[----:B-1----:R-:W-:Y:S05]  /*8420*/  @!P1 BRA `(.L_x_5616) ;  /* 0x0000001c00009947 */ /* 0x002fea0003800000 */
.L_x_5650:
[----:B------:R-:W-:Y:S05]  /*8430*/  @P0 BRA `(.L_x_5617) ;  /* 0x0000000000140947 */ /* 0x000fea0003800000 */
[----:B------:R-:W-:Y:S01]  /*8440*/  ISETP.NE.AND P1, PT, R6, RZ, PT ;  /* 0x000000ff0600720c */ /* 0x000fe20003f25270 */
[----:B------:R-:W-:-:S04]  /*8450*/  IMAD.MOV.U32 R3, RZ, RZ, 0x3100 ;  /* 0x00003100ff037424 */ /* 0x000fc800078e00ff */
[----:B------:R3:W-:Y:S08]  /*8460*/  SYNCS.ARRIVE.TRANS64 RZ, [R16+URZ+0x26830], R3 ;  /* 0x0268300310ff79a7 */ /* 0x0007f0000800003f */
[----:B------:R-:W-:Y:S05]  /*8470*/  @!P1 BRA `(.L_x_5617) ;  /* 0x0000000000049947 */ /* 0x000fea0003800000 */
[----:B------:R-:W-:Y:S01]  /*8480*/  BPT.TRAP 0x1 ;  /* 0x000000040000795c */ /* 0x000fe20000300000 */
.L_x_5617:
        /* <DEDUP_REMOVED lines=43> */
.L_x_5651:
[----:B------:R-:W-:Y:S05]  /*8740*/  @P0 BRA `(.L_x_5619) ;  /* 0x0000000000140947 */ /* 0x000fea0003800000 */
[----:B------:R-:W-:Y:S01]  /*8750*/  ISETP.NE.AND P1, PT, R6, RZ, PT ;  /* 0x000000ff0600720c */ /* 0x000fe20003f25270 */
[----:B------:R-:W-:-:S04]  /*8760*/  IMAD.MOV.U32 R2, RZ, RZ, 0x3100 ;  /* 0x00003100ff027424 */ /* 0x000fc800078e00ff */
[----:B------:R3:W-:Y:S08]  /*8770*/  SYNCS.ARRIVE.TRANS64 RZ, [R16+URZ+0x26818], R2 ;  /* 0x0268180210ff79a7 */ /* 0x0007f0000800003f */
[----:B------:R-:W-:Y:S05]  /*8780*/  @!P1 BRA `(.L_x_5619) ;  /* 0x0000000000049947 */ /* 0x000fea0003800000 */
[----:B------:R-:W-:Y:S01]  /*8790*/  BPT.TRAP 0x1 ;  /* 0x000000040000795c */ /* 0x000fe20000300000 */
.L_x_5619:
        /* <DEDUP_REMOVED lines=43> */
.L_x_5652:
[----:B------:R-:W-:Y:S05]  /*8a50*/  @P0 BRA `(.L_x_5621) ;  /* 0x0000000000140947 */ /* 0x000fea0003800000 */
[----:B------:R-:W-:Y:S01]  /*8a60*/  ISETP.NE.AND P1, PT, R6, RZ, PT ;  /* 0x000000ff0600720c */ /* 0x000fe20003f25270 */
[----:B-123--:R-:W-:-:S04]  /*8a70*/  IMAD.MOV.U32 R21, RZ, RZ, 0x3100 ;  /* 0x00003100ff157424 */ /* 0x00efc800078e00ff */
[----:B------:R4:W-:Y:S08]  /*8a80*/  SYNCS.ARRIVE.TRANS64 RZ, [R16+URZ+0x26838], R21 ;  /* 0x0268381510ff79a7 */ /* 0x0009f0000800003f */
[----:B------:R-:W-:Y:S05]  /*8a90*/  @!P1 BRA `(.L_x_5621) ;  /* 0x0000000000049947 */ /* 0x000fea0003800000 */
[----:B------:R-:W-:Y:S01]  /*8aa0*/  BPT.TRAP 0x1 ;  /* 0x000000040000795c */ /* 0x000fe20000300000 */
.L_x_5621:
        /* <DEDUP_REMOVED lines=38> */
.L_x_5654:
[----:B------:R-:W-:Y:S05]  /*8d10*/  @P0 BRA `(.L_x_5623) ;  /* 0x0000000000140947 */ /* 0x000fea0003800000 */
[----:B------:R-:W-:Y:S01]  /*8d20*/  ISETP.NE.AND P1, PT, R6, RZ, PT ;  /* 0x000000ff0600720c */ /* 0x000fe20003f25270 */
[----:B------:R-:W-:-:S04]  /*8d30*/  IMAD.MOV.U32 R5, RZ, RZ, 0x3100 ;  /* 0x00003100ff057424 */ /* 0x000fc800078e00ff */
[----:B------:R1:W-:Y:S08]  /*8d40*/  SYNCS.ARRIVE.TRANS64 RZ, [R16+URZ+0x26810], R5 ;  /* 0x0268100510ff79a7 */ /* 0x0003f0000800003f */
[----:B------:R-:W-:Y:S05]  /*8d50*/  @!P1 BRA `(.L_x_5623) ;  /* 0x0000000000049947 */ /* 0x000fea0003800000 */
[----:B------:R-:W-:Y:S01]  /*8d60*/  BPT.TRAP 0x1 ;  /* 0x000000040000795c */ /* 0x000fe20000300000 */
.L_x_5623:
        /* <DEDUP_REMOVED lines=44> */
.L_x_5615:
        /* <DEDUP_REMOVED lines=8> */
.L_x_5655:
[----:B------:R-:W-:Y:S05]  /*90b0*/  @P0 BRA `(.L_x_5626) ;  /* 0x0000000000140947 */ /* 0x000fea0003800000 */
[----:B------:R-:W-:Y:S01]  /*90c0*/  ISETP.NE.AND P1, PT, R6, RZ, PT ;  /* 0x000000ff0600720c */ /* 0x000fe20003f25270 */
[----:B------:R-:W-:-:S04]  /*90d0*/  IMAD.MOV.U32 R5, RZ, RZ, 0x3100 ;  /* 0x00003100ff057424 */ /* 0x000fc800078e00ff */
[----:B------:R2:W-:Y:S08]  /*90e0*/  SYNCS.ARRIVE.TRANS64 RZ, [R16+URZ+0x26830], R5 ;  /* 0x0268300510ff79a7 */ /* 0x0005f0000800003f */
[----:B------:R-:W-:Y:S05]  /*90f0*/  @!P1 BRA `(.L_x_5626) ;  /* 0x0000000000049947 */ /* 0x000fea0003800000 */
[----:B------:R-:W-:Y:S01]  /*9100*/  BPT.TRAP 0x1 ;  /* 0x000000040000795c */ /* 0x000fe20000300000 */
.L_x_5626:
        /* <DEDUP_REMOVED lines=40> */
.L_x_5656:
[----:B------:R-:W-:Y:S05]  /*9390*/  @P0 BRA `(.L_x_5628) ;  /* 0x0000000000140947 */ /* 0x000fea0003800000 */
[----:B------:R-:W-:Y:S01]  /*93a0*/  ISETP.NE.AND P0, PT, R6, RZ, PT ;  /* 0x000000ff0600720c */ /* 0x000fe20003f05270 */
[----:B------:R-:W-:-:S04]  /*93b0*/  IMAD.MOV.U32 R5, RZ, RZ, 0x3100 ;  /* 0x00003100ff057424 */ /* 0x000fc800078e00ff */
[----:B------:R1:W-:Y:S08]  /*93c0*/  SYNCS.ARRIVE.TRANS64 RZ, [R16+URZ+0x26818], R5 ;  /* 0x0268180510ff79a7 */ /* 0x0003f0000800003f */
[----:B------:R-:W-:Y:S05]  /*93d0*/  @!P0 BRA `(.L_x_5628) ;  /* 0x0000000000048947 */ /* 0x000fea0003800000 */
[----:B------:R-:W-:Y:S01]  /*93e0*/  BPT.TRAP 0x1 ;  /* 0x000000040000795c */ /* 0x000fe20000300000 */
.L_x_5628:
        /* <DEDUP_REMOVED lines=44> */
.L_x_5614:
[----:B------:R-:W1:Y:S01]  /*96b0*/  S2R R0, SR_TID.X ;  /* 0x0000000000007919 */ /* 0x000e620000002100 */
[----:B------:R-:W-:Y:S01]  /*96c0*/  IMAD R3, R19, 0x8, R16 ;  /* 0x0000000813037824 */ /* 0x000fe200078e0210 */
[----:B-1----:R-:W-:Y:S02]  /*96d0*/  LOP3.LUT R2, R0, 0x7f, RZ, 0xc0, !PT ;  /* 0x0000007f00027812 */ /* 0x002fe400078ec0ff */
[----:B------:R-:W-:Y:S02]  /*96e0*/  SHF.L.U32 R0, R11, 0x1f, RZ ;  /* 0x0000001f0b007819 */ /* 0x000fe400000006ff */
[----:B------:R-:W-:Y:S02]  /*96f0*/  ISETP.NE.AND P1, PT, R2, RZ, PT ;  /* 0x000000ff0200720c */ /* 0x000fe40003f25270 */
[----:B------:R-:W1:Y:S02]  /*9700*/  SYNCS.PHASECHK.TRANS64.TRYWAIT P0, [R3+URZ+0x26840], R0 ;  /* 0x02684000030075a7 */ /* 0x000e64000800017f */
[----:B-1----:R-:W-:Y:S09]  /*9710*/  @!P0 BRA `(.L_x_5629) ;  /* 0x0000000800c08947 */ /* 0x002ff20003800000 */
.L_x_5657:
[----:B------:R-:W-:Y:S05]  /*9720*/  @P1 BRA `(.L_x_5630) ;  /* 0x0000000000181947 */ /* 0x000fea0003800000 */
[----:B------:R-:W1:Y:S01]  /*9730*/  S2R R2, SR_TID.X ;  /* 0x0000000000027919 */ /* 0x000e620000002100 */
[----:B------:R-:W-:-:S04]  /*9740*/  IMAD.MOV.U32 R0, RZ, RZ, 0x3100 ;  /* 0x00003100ff007424 */ /* 0x000fc800078e00ff */
[----:B------:R1:W-:Y:S02]  /*9750*/  SYNCS.ARRIVE.TRANS64 RZ, [R3+URZ+0x26830], R0 ;  /* 0x0268300003ff79a7 */ /* 0x0003e4000800003f */
[----:B-1----:R-:W-:-:S13]  /*9760*/  LOP3.LUT P0, RZ, R2, 0x1f, RZ, 0xc0, !PT ;  /* 0x0000001f02ff7812 */ /* 0x002fda000780c0ff */
[----:B------:R-:W-:Y:S05]  /*9770*/  @!P0 BRA `(.L_x_5630) ;  /* 0x0000000000048947 */ /* 0x000fea0003800000 */
[----:B------:R-:W-:Y:S01]  /*9780*/  BPT.TRAP 0x1 ;  /* 0x000000040000795c */ /* 0x000fe20000300000 */
.L_x_5630:
        /* <DEDUP_REMOVED lines=47> */
.L_x_5611:
[----:B------:R-:W-:Y:S05]  /*9a80*/  BSYNC B1 ;  /* 0x0000000000017941 */ /* 0x000fea0003800000 */
.L_x_5610:
[----:B------:R-:W-:-:S03]  /*9a90*/  UMOV UR7, 0xffffffff ;  /* 0xffffffff00077882 */ /* 0x000fc60000000000 */
[----:B------:R-:W-:Y:S05]  /*9aa0*/  BRA.DIV UR7, `(.L_x_5631) ;  /* 0x0000000607f07947 */ /* 0x000fea000b800000 */
[----:B------:R-:W-:-:S13]  /*9ab0*/  ELECT P6, URZ, PT ;  /* 0x00000000003f782f */ /* 0x000fda00038c0000 */
.L_x_5660:
[----:B------:R-:W-:Y:S05]  /*9ac0*/  @!P6 BRA `(.L_x_5566) ;  /* 0x000000000084e947 */ /* 0x000fea0003800000 */
[----:B------:R-:W-:-:S06]  /*9ad0*/  ULOP3.LUT UR7, UR38, 0x2, URZ, 0xfc, !UPT ;  /* 0x0000000226077892 */ /* 0x000fcc000f8efc3f */
[----:B------:R-:W-:-:S05]  /*9ae0*/  IMAD.U32 R2, RZ, RZ, UR7 ;  /* 0x00000007ff027e24 */ /* 0x000fca000f8e00ff */
[----:B------:R-:W-:-:S13]  /*9af0*/  ISETP.NE.AND P2, PT, R2, 0x3, PT ;  /* 0x000000030200780c */ /* 0x000fda0003f45270 */
[----:B------:R-:W-:Y:S05]  /*9b00*/  @!P2 BRA `(.L_x_5632) ;  /* 0x000000000004a947 */ /* 0x000fea0003800000 */
[----:B------:R-:W-:Y:S01]  /*9b10*/  BPT.TRAP 0x1 ;  /* 0x000000040000795c */ /* 0x000fe20000300000 */
.L_x_5632:
        /* <DEDUP_REMOVED lines=15> */
.L_x_5661:
[----:B------:R-:W2:Y:S02]  /*9c10*/  SYNCS.PHASECHK.TRANS64.TRYWAIT P0, [R3+URZ], R2 ;  /* 0x00000002030075a7 */ /* 0x000ea4000800017f */
[----:B--2---:R-:W-:Y:S05]  /*9c20*/  @!P0 BRA `(.L_x_5634) ;  /* 0x0000000400c48947 */ /* 0x004fea0003800000 */
.L_x_5662:
[----:B------:R-:W-:Y:S05]  /*9c30*/  @!P2 BRA `(.L_x_5635) ;  /* 0x000000000004a947 */ /* 0x000fea0003800000 */
[----:B------:R-:W-:Y:S01]  /*9c40*/  BPT.TRAP 0x1 ;  /* 0x000000040000795c */ /* 0x000fe20000300000 */
.L_x_5635:
[----:B--2---:R-:W-:-:S04]  /*9c50*/  VIADD R3, R7, 0x26840 ;  /* 0x0002684007037836 */ /* 0x004fc80000000000 */
[----:B------:R-:W-:-:S04]  /*9c60*/  IMAD R0, R0, 0x8, R3 ;  /* 0x0000000800007824 */ /* 0x000fc800078e0203 */
[----:B------:R-:W2:Y:S02]  /*9c70*/  SYNCS.PHASECHK.TRANS64.TRYWAIT P0, [R0+URZ], R5 ;  /* 0x00000005000075a7 */ /* 0x000ea4000800017f */
[----:B--2---:R-:W-:Y:S05]  /*9c80*/  @!P0 BRA `(.L_x_5636) ;  /* 0x0000000400c08947 */ /* 0x004fea0003800000 */
.L_x_5663:
[----:B------:R-:W-:-:S07]  /*9c90*/  IMAD R3, R4, 0x8, R3 ;  /* 0x0000000804037824 */ /* 0x000fce00078e0203 */
.L_x_5637:
[----:B---3--:R3:W4:Y:S02]  /*9ca0*/  SYNCS.PHASECHK.TRANS64.TRYWAIT P0, [R3+URZ], R2 ;  /* 0x00000002030075a7 */ /* 0x008724000800017f */
[----:B----4-:R-:W-:Y:S05]  /*9cb0*/  @!P0 NANOSLEEP.SYNCS 0x989680 ;  /* 0x009896800000895d */ /* 0x010fea0003900000 */
[----:B------:R-:W4:Y:S02]  /*9cc0*/  @!P0 SYNCS.PHASECHK.TRANS64 P0, [R3+URZ], R2 ;  /* 0x00000002030085a7 */ /* 0x000f24000800007f */
[----:B----4-:R-:W-:Y:S05]  /*9cd0*/  @!P0 BRA `(.L_x_5637) ;  /* 0xfffffffc00f08947 */ /* 0x010fea000383ffff */
.L_x_5566:
[----:B------:R-:W-:Y:S05]  /*9ce0*/  BSYNC B0 ;  /* 0x0000000000007941 */ /* 0x000fea0003800000 */
.L_x_5564:
[----:B------:R-:W-:Y:S05]  /*9cf0*/  EXIT ;  /* 0x000000000000794d */ /* 0x000fea0003800000 */
.L_x_5534:
[----:B------:R-:W-:Y:S02]  /*9d00*/  IMAD.MOV.U32 R13, RZ, RZ, R19 ;  /* 0x000000ffff0d7224 */ /* 0x000fe400078e0013 */
[----:B------:R-:W-:Y:S02]  /*9d10*/  IMAD.MOV.U32 R12, RZ, RZ, RZ ;  /* 0x000000ffff0c7224 */ /* 0x000fe400078e00ff */
[----:B------:R-:W-:Y:S02]  /*9d20*/  IMAD.MOV.U32 R11, RZ, RZ, 0x1f ;  /* 0x0000001fff0b7424 */ /* 0x000fe400078e00ff */
[----:B------:R-:W-:-:S07]  /*9d30*/  IMAD.MOV.U32 R15, RZ, RZ, -0x1 ;  /* 0xffffffffff0f7424 */ /* 0x000fce00078e00ff */
[----:B------:R-:W-:Y:S05]  /*9d40*/  WARPSYNC.COLLECTIVE R15, `(.L_x_5638) ;  /* 0x000000000f087348 */ /* 0x000fea0003c00000 */
[----:B------:R1:W2:Y:S02]  /*9d50*/  SHFL.IDX P6, R14, R13, R12, R11 ;  /* 0x0000000c0d0e7389 */ /* 0x0002a400000c000b */
[----:B-12---:R-:W-:Y:S01]  /*9d60*/  ENDCOLLECTIVE ;  /* 0x000000000000791b */ /* 0x006fe20003800000 */
.L_x_5638:
[----:B------:R-:W-:Y:S05]  /*9d70*/  BRA `(.L_x_5639) ;  /* 0xffffff7400407947 */ /* 0x000fea000383ffff */
.L_x_5536:
[----:B--2---:R2:W3:Y:S02]  /*9d80*/  SYNCS.PHASECHK.TRANS64.TRYWAIT P0, [R2+URZ+0x26800], R5 ;  /* 0x02680005020075a7 */ /* 0x0044e4000800017f */
[----:B---3--:R-:W-:Y:S05]  /*9d90*/  @!P0 NANOSLEEP.SYNCS 0x989680 ;  /* 0x009896800000895d */ /* 0x008fea0003900000 */
[----:B------:R-:W3:Y:S02]  /*9da0*/  @!P0 SYNCS.PHASECHK.TRANS64 P0, [R2+URZ+0x26800], R5 ;  /* 0x02680005020085a7 */ /* 0x000ee4000800007f */
[----:B---3--:R-:W-:Y:S05]  /*9db0*/  @!P0 BRA `(.L_x_5536) ;  /* 0xfffffffc00f08947 */ /* 0x008fea000383ffff */
[----:B------:R-:W-:Y:S05]  /*9dc0*/  BRA `(.L_x_5535) ;  /* 0xffffff7400687947 */ /* 0x000fea000383ffff */
.L_x_5541:
[----:B--2---:R-:W-:-:S04]  /*9dd0*/  IMAD.U32 R5, RZ, RZ, UR8 ;  /* 0x00000008ff057e24 */ /* 0x004fc8000f8e00ff */
[----:B------:R2:W3:Y:S03]  /*9de0*/  SYNCS.PHASECHK.TRANS64.TRYWAIT P1, [R5+URZ+0x26810], R6 ;  /* 0x02681006050075a7 */ /* 0x0004e6000802017f */
[----:B---3--:R-:W-:Y:S05]  /*9df0*/  @!P1 NANOSLEEP.SYNCS 0x989680 ;  /* 0x009896800000995d */ /* 0x008fea0003900000 */
[----:B------:R-:W3:Y:S02]  /*9e00*/  @!P1 SYNCS.PHASECHK.TRANS64 P1, [R5+URZ+0x26810], R6 ;  /* 0x02681006050095a7 */ /* 0x000ee4000802007f */
[----:B---3--:R-:W-:Y:S05]  /*9e10*/  @!P1 BRA `(.L_x_5541) ;  /* 0xfffffffc00ec9947 */ /* 0x008fea000383ffff */
[----:B------:R-:W-:Y:S05]  /*9e20*/  BRA `(.L_x_5540) ;  /* 0xffffff7c00c07947 */ /* 0x000fea000383ffff */
.L_x_5545:
[----:B------:R-:W-:-:S04]  /*9e30*/  IMAD.U32 R5, RZ, RZ, UR8 ;  /* 0x00000008ff057e24 */ /* 0x000fc8000f8e00ff */
[----:B------:R1:W1:Y:S03]  /*9e40*/  SYNCS.PHASECHK.TRANS64.TRYWAIT P1, [R5+URZ+0x26830], R6 ;  /* 0x02683006050075a7 */ /* 0x000266000802017f */
[----:B-1----:R-:W-:Y:S05]  /*9e50*/  @!P1 NANOSLEEP.SYNCS 0x989680 ;  /* 0x009896800000995d */ /* 0x002fea0003900000 */
[----:B------:R-:W1:Y:S02]  /*9e60*/  @!P1 SYNCS.PHASECHK.TRANS64 P1, [R5+URZ+0x26830], R6 ;  /* 0x02683006050095a7 */ /* 0x000e64000802007f */
[----:B-1----:R-:W-:Y:S05]  /*9e70*/  @!P1 BRA `(.L_x_5545) ;  /* 0xfffffffc00ec9947 */ /* 0x002fea000383ffff */
[----:B------:R-:W-:Y:S05]  /*9e80*/  BRA `(.L_x_5544) ;  /* 0xffffff8000c87947 */ /* 0x000fea000383ffff */
.L_x_5573:
[----:B------:R-:W-:Y:S01]  /*9e90*/  BSSY B1, `(.L_x_5640) ;  /* 0x0000005000017945 */ /* 0x000fe20003800000 */
[----:B------:R-:W-:-:S07]  /*9ea0*/  IMAD.MOV.U32 R15, RZ, RZ, -0x1 ;  /* 0xffffffffff0f7424 */ /* 0x000fce00078e00ff */
[----:B------:R-:W-:Y:S05]  /*9eb0*/  WARPSYNC.COLLECTIVE R15, `(.L_x_5641) ;  /* 0x000000000f087348 */ /* 0x000fea0003c00000 */
[----:B------:R-:W-:Y:S01]  /*9ec0*/  NOP ;  /* 0x0000000000007918 */ /* 0x000fe20000000000 */
[----:B------:R-:W-:Y:S01]  /*9ed0*/  ENDCOLLECTIVE ;  /* 0x000000000000791b */ /* 0x000fe20003800000 */
.L_x_5641:
[----:B------:R-:W-:Y:S05]  /*9ee0*/  BSYNC B1 ;  /* 0x0000000000017941 */ /* 0x000fea0003800000 */
.L_x_5640:
[----:B------:R-:W-:Y:S05]  /*9ef0*/  BRA `(.L_x_5642) ;  /* 0xffffffc400647947 */ /* 0x000fea000383ffff */
.L_x_5586:
[----:B------:R-:W-:Y:S01]  /*9f00*/  BSSY B1, `(.L_x_5643) ;  /* 0x0000005000017945 */ /* 0x000fe20003800000 */
[----:B------:R-:W-:-:S07]  /*9f10*/  IMAD.MOV.U32 R15, RZ, RZ, -0x1 ;  /* 0xffffffffff0f7424 */ /* 0x000fce00078e00ff */
[----:B------:R-:W-:Y:S05]  /*9f20*/  WARPSYNC.COLLECTIVE R15, `(.L_x_5644) ;  /* 0x000000000f087348 */ /* 0x000fea0003c00000 */
[----:B------:R-:W-:Y:S01]  /*9f30*/  NOP ;  /* 0x0000000000007918 */ /* 0x000fe20000000000 */
[----:B------:R-:W-:Y:S01]  /*9f40*/  ENDCOLLECTIVE ;  /* 0x000000000000791b */ /* 0x000fe20003800000 */
.L_x_5644:
[----:B------:R-:W-:Y:S05]  /*9f50*/  BSYNC B1 ;  /* 0x0000000000017941 */ /* 0x000fea0003800000 */
.L_x_5643:
[----:B------:R-:W-:Y:S05]  /*9f60*/  BRA `(.L_x_5645) ;  /* 0xffffffcc00047947 */ /* 0x000fea000383ffff */
.L_x_5598:
[----:B------:R-:W-:Y:S01]  /*9f70*/  BSSY B1, `(.L_x_5646) ;  /* 0x0000005000017945 */ /* 0x000fe20003800000 */
[----:B------:R-:W-:-:S07]  /*9f80*/  IMAD.MOV.U32 R15, RZ, RZ, -0x1 ;  /* 0xffffffffff0f7424 */ /* 0x000fce00078e00ff */
[----:B------:R-:W-:Y:S05]  /*9f90*/  WARPSYNC.COLLECTIVE R15, `(.L_x_5647) ;  /* 0x000000000f087348 */ /* 0x000fea0003c00000 */
[----:B------:R-:W-:Y:S01]  /*9fa0*/  NOP ;  /* 0x0000000000007918 */ /* 0x000fe20000000000 */
[----:B------:R-:W-:Y:S01]  /*9fb0*/  ENDCOLLECTIVE ;  /* 0x000000000000791b */ /* 0x000fe20003800000 */
.L_x_5647:
[----:B------:R-:W-:Y:S05]  /*9fc0*/  BSYNC B1 ;  /* 0x0000000000017941 */ /* 0x000fea0003800000 */
.L_x_5646:
[----:B------:R-:W-:Y:S05]  /*9fd0*/  BRA `(.L_x_5648) ;  /* 0xffffffd000407947 */ /* 0x000fea000383ffff */
.L_x_5612:
[----:B-1----:R1:W2:Y:S02]  /*9fe0*/  SYNCS.PHASECHK.TRANS64.TRYWAIT P0, [R16+URZ+0x26820], R3 ;  /* 0x02682003100075a7 */ /* 0x0022a4000800017f */
[----:B--2---:R-:W-:Y:S05]  /*9ff0*/  @!P0 NANOSLEEP.SYNCS 0x989680 ;  /* 0x009896800000895d */ /* 0x004fea0003900000 */
[----:B------:R-:W2:Y:S02]  /*a000*/  @!P0 SYNCS.PHASECHK.TRANS64 P0, [R16+URZ+0x26820], R3 ;  /* 0x02682003100085a7 */ /* 0x000ea4000800007f */
[----:B--2---:R-:W-:Y:S05]  /*a010*/  @!P0 BRA `(.L_x_5612) ;  /* 0xfffffffc00f08947 */ /* 0x004fea000383ffff */
[----:B------:R-:W-:Y:S05]  /*a020*/  BRA `(.L_x_5649) ;  /* 0xffffffd800bc7947 */ /* 0x000fea000383ffff */
.L_x_5616:
[----:B-1----:R1:W3:Y:S02]  /*a030*/  SYNCS.PHASECHK.TRANS64.TRYWAIT P1, [R16+URZ+0x26840], R21 ;  /* 0x02684015100075a7 */ /* 0x0022e4000802017f */
[----:B---3--:R-:W-:Y:S05]  /*a040*/  @!P1 NANOSLEEP.SYNCS 0x989680 ;  /* 0x009896800000995d */ /* 0x008fea0003900000 */
[----:B------:R-:W3:Y:S02]  /*a050*/  @!P1 SYNCS.PHASECHK.TRANS64 P1, [R16+URZ+0x26840], R21 ;  /* 0x02684015100095a7 */ /* 0x000ee4000802007f */
[----:B---3--:R-:W-:Y:S05]  /*a060*/  @!P1 BRA `(.L_x_5616) ;  /* 0xfffffffc00f09947 */ /* 0x008fea000383ffff */
[----:B------:R-:W-:Y:S05]  /*a070*/  BRA `(.L_x_5650) ;  /* 0xffffffe000ec7947 */ /* 0x000fea000383ffff */
.L_x_5618:
[----:B--2---:R2:W3:Y:S02]  /*a080*/  SYNCS.PHASECHK.TRANS64.TRYWAIT P1, [R16+URZ+0x26828], R21 ;  /* 0x02682815100075a7 */ /* 0x0044e4000802017f */
[----:B---3--:R-:W-:Y:S05]  /*a090*/  @!P1 NANOSLEEP.SYNCS 0x989680 ;  /* 0x009896800000995d */ /* 0x008fea0003900000 */
[----:B------:R-:W3:Y:S02]  /*a0a0*/  @!P1 SYNCS.PHASECHK.TRANS64 P1, [R16+URZ+0x26828], R21 ;  /* 0x02682815100095a7 */ /* 0x000ee4000802007f */
[----:B---3--:R-:W-:Y:S05]  /*a0b0*/  @!P1 BRA `(.L_x_5618) ;  /* 0xfffffffc00f09947 */ /* 0x008fea000383ffff */
[----:B------:R-:W-:Y:S05]  /*a0c0*/  BRA `(.L_x_5651) ;  /* 0xffffffe4009c7947 */ /* 0x000fea000383ffff */
.L_x_5620:
[----:B---3--:R3:W4:Y:S02]  /*a0d0*/  SYNCS.PHASECHK.TRANS64.TRYWAIT P1, [R16+URZ+0x26848], R21 ;  /* 0x02684815100075a7 */ /* 0x008724000802017f */
[----:B----4-:R-:W-:Y:S05]  /*a0e0*/  @!P1 NANOSLEEP.SYNCS 0x989680 ;  /* 0x009896800000995d */ /* 0x010fea0003900000 */
[----:B------:R-:W4:Y:S02]  /*a0f0*/  @!P1 SYNCS.PHASECHK.TRANS64 P1, [R16+URZ+0x26848], R21 ;  /* 0x02684815100095a7 */ /* 0x000f24000802007f */
[----:B----4-:R-:W-:Y:S05]  /*a100*/  @!P1 BRA `(.L_x_5620) ;  /* 0xfffffffc00f09947 */ /* 0x010fea000383ffff */
[----:B------:R-:W-:Y:S05]  /*a110*/  BRA `(.L_x_5652) ;  /* 0xffffffe8004c7947 */ /* 0x000fea000383ffff */
.L_x_5622:
[----:B------:R-:W-:-:S07]  /*a120*/  SHF.L.U32 R5, R11, 0x1f, RZ ;  /* 0x0000001f0b057819 */ /* 0x000fce00000006ff */
.L_x_5653:
[----:B------:R1:W1:Y:S02]  /*a130*/  SYNCS.PHASECHK.TRANS64.TRYWAIT P1, [R16+URZ+0x26820], R5 ;  /* 0x02682005100075a7 */ /* 0x000264000802017f */
[----:B-1----:R-:W-:Y:S05]  /*a140*/  @!P1 NANOSLEEP.SYNCS 0x989680 ;  /* 0x009896800000995d */ /* 0x002fea0003900000 */
[----:B------:R-:W1:Y:S02]  /*a150*/  @!P1 SYNCS.PHASECHK.TRANS64 P1, [R16+URZ+0x26820], R5 ;  /* 0x02682005100095a7 */ /* 0x000e64000802007f */
[----:B-1----:R-:W-:Y:S05]  /*a160*/  @!P1 BRA `(.L_x_5653) ;  /* 0xfffffffc00f09947 */ /* 0x002fea000383ffff */
[----:B------:R-:W-:Y:S05]  /*a170*/  BRA `(.L_x_5654) ;  /* 0xffffffe800e47947 */ /* 0x000fea000383ffff */
.L_x_5625:
[----:B-1----:R1:W2:Y:S02]  /*a180*/  SYNCS.PHASECHK.TRANS64.TRYWAIT P1, [R16+URZ+0x26840], R13 ;  /* 0x0268400d100075a7 */ /* 0x0022a4000802017f */
[----:B--2---:R-:W-:Y:S05]  /*a190*/  @!P1 NANOSLEEP.SYNCS 0x989680 ;  /* 0x009896800000995d */ /* 0x004fea0003900000 */
[----:B------:R-:W2:Y:S02]  /*a1a0*/  @!P1 SYNCS.PHASECHK.TRANS64 P1, [R16+URZ+0x26840], R13 ;  /* 0x0268400d100095a7 */ /* 0x000ea4000802007f */
[----:B--2---:R-:W-:Y:S05]  /*a1b0*/  @!P1 BRA `(.L_x_5625) ;  /* 0xfffffffc00f09947 */ /* 0x004fea000383ffff */
[----:B------:R-:W-:Y:S05]  /*a1c0*/  BRA `(.L_x_5655) ;  /* 0xffffffec00b87947 */ /* 0x000fea000383ffff */
.L_x_5627:
[----:B--2---:R2:W1:Y:S02]  /*a1d0*/  SYNCS.PHASECHK.TRANS64.TRYWAIT P1, [R16+URZ+0x26828], R13 ;  /* 0x0268280d100075a7 */ /* 0x004464000802017f */
[----:B-1----:R-:W-:Y:S05]  /*a1e0*/  @!P1 NANOSLEEP.SYNCS 0x989680 ;  /* 0x009896800000995d */ /* 0x002fea0003900000 */
[----:B------:R-:W1:Y:S02]  /*a1f0*/  @!P1 SYNCS.PHASECHK.TRANS64 P1, [R16+URZ+0x26828], R13 ;  /* 0x0268280d100095a7 */ /* 0x000e64000802007f */
[----:B-1----:R-:W-:Y:S05]  /*a200*/  @!P1 BRA `(.L_x_5627) ;  /* 0xfffffffc00f09947 */ /* 0x002fea000383ffff */
[----:B------:R-:W-:Y:S05]  /*a210*/  BRA `(.L_x_5656) ;  /* 0xfffffff0005c7947 */ /* 0x000fea000383ffff */
.L_x_5629:
[----:B------:R1:W1:Y:S02]  /*a220*/  SYNCS.PHASECHK.TRANS64.TRYWAIT P0, [R3+URZ+0x26840], R0 ;  /* 0x02684000030075a7 */ /* 0x000264000800017f */
[----:B-1----:R-:W-:Y:S05]  /*a230*/  @!P0 NANOSLEEP.SYNCS 0x989680 ;  /* 0x009896800000895d */ /* 0x002fea0003900000 */
[----:B------:R-:W1:Y:S02]  /*a240*/  @!P0 SYNCS.PHASECHK.TRANS64 P0, [R3+URZ+0x26840], R0 ;  /* 0x02684000030085a7 */ /* 0x000e64000800007f */
[----:B-1----:R-:W-:Y:S05]  /*a250*/  @!P0 BRA `(.L_x_5629) ;  /* 0xfffffffc00f08947 */ /* 0x002fea000383ffff */
[----:B------:R-:W-:Y:S05]  /*a260*/  BRA `(.L_x_5657) ;  /* 0xfffffff4002c7947 */ /* 0x000fea000383ffff */
.L_x_5631:
[----:B------:R-:W-:Y:S01]  /*a270*/  BSSY B1, `(.L_x_5658) ;  /* 0x0000006000017945 */ /* 0x000fe20003800000 */
[----:B------:R-:W-:-:S07]  /*a280*/  IMAD.MOV.U32 R15, RZ, RZ, -0x1 ;  /* 0xffffffffff0f7424 */ /* 0x000fce00078e00ff */
[----:B------:R-:W-:Y:S05]  /*a290*/  WARPSYNC.COLLECTIVE R15, `(.L_x_5659) ;  /* 0x000000000f0c7348 */ /* 0x000fea0003c00000 */
[----:B------:R-:W-:Y:S02]  /*a2a0*/  ELECT P6, UR62, PT ;  /* 0x00000000003e782f */ /* 0x000fe400038c0000 */
[----:B------:R-:W-:Y:S01]  /*a2b0*/  MOV R14, UR62 ;  /* 0x0000003e000e7c02 */ /* 0x000fe20008000f00 */
[----:B------:R-:W-:Y:S10]  /*a2c0*/  ENDCOLLECTIVE ;  /* 0x000000000000791b */ /* 0x000ff40003800000 */
.L_x_5659:
[----:B------:R-:W-:Y:S05]  /*a2d0*/  BSYNC B1 ;  /* 0x0000000000017941 */ /* 0x000fea0003800000 */
.L_x_5658:
[----:B------:R-:W-:Y:S05]  /*a2e0*/  BRA `(.L_x_5660) ;  /* 0xfffffff400f47947 */ /* 0x000fea000383ffff */
.L_x_5633:
[----:B-1----:R1:W2:Y:S02]  /*a2f0*/  SYNCS.PHASECHK.TRANS64.TRYWAIT P0, [R6+URZ], R5 ;  /* 0x00000005060075a7 */ /* 0x0022a4000800017f */
[----:B--2---:R-:W-:Y:S05]  /*a300*/  @!P0 NANOSLEEP.SYNCS 0x989680 ;  /* 0x009896800000895d */ /* 0x004fea0003900000 */
[----:B------:R-:W2:Y:S02]  /*a310*/  @!P0 SYNCS.PHASECHK.TRANS64 P0, [R6+URZ], R5 ;  /* 0x00000005060085a7 */ /* 0x000ea4000800007f */
[----:B--2---:R-:W-:Y:S05]  /*a320*/  @!P0 BRA `(.L_x_5633) ;  /* 0xfffffffc00f08947 */ /* 0x004fea000383ffff */
[----:B------:R-:W-:Y:S05]  /*a330*/  BRA `(.L_x_5661) ;  /* 0xfffffff800347947 */ /* 0x000fea000383ffff */
.L_x_5634:
[----:B--2---:R2:W3:Y:S02]  /*a340*/  SYNCS.PHASECHK.TRANS64.TRYWAIT P0, [R3+URZ], R2 ;  /* 0x00000002030075a7 */ /* 0x0044e4000800017f */
[----:B---3--:R-:W-:Y:S05]  /*a350*/  @!P0 NANOSLEEP.SYNCS 0x989680 ;  /* 0x009896800000895d */ /* 0x008fea0003900000 */
[----:B------:R-:W3:Y:S02]  /*a360*/  @!P0 SYNCS.PHASECHK.TRANS64 P0, [R3+URZ], R2 ;  /* 0x00000002030085a7 */ /* 0x000ee4000800007f */
[----:B---3--:R-:W-:Y:S05]  /*a370*/  @!P0 BRA `(.L_x_5634) ;  /* 0xfffffffc00f08947 */ /* 0x008fea000383ffff */
[----:B------:R-:W-:Y:S05]  /*a380*/  BRA `(.L_x_5662) ;  /* 0xfffffff800287947 */ /* 0x000fea000383ffff */
.L_x_5636:
[----:B--2---:R2:W3:Y:S02]  /*a390*/  SYNCS.PHASECHK.TRANS64.TRYWAIT P0, [R0+URZ], R5 ;  /* 0x00000005000075a7 */ /* 0x0044e4000800017f */
[----:B---3--:R-:W-:Y:S05]  /*a3a0*/  @!P0 NANOSLEEP.SYNCS 0x989680 ;  /* 0x009896800000895d */ /* 0x008fea0003900000 */
[----:B------:R-:W3:Y:S02]  /*a3b0*/  @!P0 SYNCS.PHASECHK.TRANS64 P0, [R0+URZ], R5 ;  /* 0x00000005000085a7 */ /* 0x000ee4000800007f */
[----:B---3--:R-:W-:Y:S05]  /*a3c0*/  @!P0 BRA `(.L_x_5636) ;  /* 0xfffffffc00f08947 */ /* 0x008fea000383ffff */
[----:B------:R-:W-:Y:S05]  /*a3d0*/  BRA `(.L_x_5663) ;  /* 0xfffffff8002c7947 */ /* 0x000fea000383ffff */
.L_x_5664:
        /* <DEDUP_REMOVED lines=10> */
.L_x_6592:


//--------------------- .text._ZN7cutlass13device_kernelIN5flash11enable_sm90INS1_16FlashAttnBwdSm90INS1_25CollectiveMainloopBwdSm90ILi2ELi2ELi2EN4cute5tupleIJNS5_1CILi1EEES8_S8_EEENS6_IJNS7_ILi64EEENS7_ILi128EEENS7_ILi96EEEEEENS_10bfloat16_tEfNS_4arch4Sm90ELb1ELb0ELb0ELb0ELb0ELb1ELb0ELb0ELi2ELi1ELi2ELi1ELb1EEENS1_24CollectiveEpilogueBwdGQAISD_fSG_Li256ELb0ELb0EEENS1_25SingleTileBwdLPTSchedulerILb0ELi128ELb0EEEEEEEEEvNT_6ParamsE --------------------------
	.section	.text._ZN7cutlass13device_kernelIN5flash11enable_sm90INS1_16FlashAttnBwdSm90INS1_25CollectiveMainloopBwdSm90ILi2ELi2ELi2EN4cute5tupleIJNS5_1CILi1EEES8_S8_EEENS6_IJNS7_ILi64EEENS7_ILi128EEENS7_ILi96EEEEEENS_10bfloat16_tEfNS_4arch4Sm90ELb1ELb0ELb0ELb0ELb0ELb1ELb0ELb0ELi2ELi1ELi2ELi1ELb1EEENS1_24CollectiveEpilogueBwdGQAISD_fSG_Li256ELb0ELb0EEENS1_25SingleTileBwdLPTSchedulerILb0ELi128ELb0EEEEEEEEEvNT_6ParamsE,"ax",@progbits
	.align	128
.text._ZN7cutlass13device_kernelIN5flash11enable_sm90INS1_16FlashAttnBwdSm90INS1_25CollectiveMainloopBwdSm90ILi2ELi2ELi2EN4cute5tupleIJNS5_1CILi1EEES8_S8_EEENS6_IJNS7_ILi64EEENS7_ILi128EEENS7_ILi96EEEEEENS_10bfloat16_tEfNS_4arch4Sm90ELb1ELb0ELb0ELb0ELb0ELb1ELb0ELb0ELi2ELi1ELi2ELi1ELb1EEENS1_24CollectiveEpilogueBwdGQAISD_fSG_Li256ELb0ELb0EEENS1_25SingleTileBwdLPTSchedulerILb0ELi128ELb0EEEEEEEEEvNT_6ParamsE:
        .type           _ZN7cutlass13device_kernelIN5flash11enable_sm90INS1_16FlashAttnBwdSm90INS1_25CollectiveMainloopBwdSm90ILi2ELi2ELi2EN4cute5tupleIJNS5_1CILi1EEES8_S8_EEENS6_IJNS7_ILi64EEENS7_ILi128EEENS7_ILi96EEEEEENS_10bfloat16_tEfNS_4arch4Sm90ELb1ELb0ELb0ELb0ELb0ELb1ELb0ELb0ELi2ELi1ELi2ELi1ELb1EEENS1_24CollectiveEpilogueBwdGQAISD_fSG_Li256ELb0ELb0EEENS1_25SingleTileBwdLPTSchedulerILb0ELi128ELb0EEEEEEEEEvNT_6ParamsE,@function
        .size           _ZN7cutlass13device_kernelIN5flash11enable_sm90INS1_16FlashAttnBwdSm90INS1_25CollectiveMainloopBwdSm90ILi2ELi2ELi2EN4cute5tupleIJNS5_1CILi1EEES8_S8_EEENS6_IJNS7_ILi64EEENS7_ILi128EEENS7_ILi96EEEEEENS_10bfloat16_tEfNS_4arch4Sm90ELb1ELb0ELb0ELb0ELb0ELb1ELb0ELb0ELi2ELi1ELi2ELi1ELb1EEENS1_24CollectiveEpilogueBwdGQAISD_fSG_Li256ELb0ELb0EEENS1_25SingleTileBwdLPTSchedulerILb0ELi128ELb0EEEEEEEEEvNT_6ParamsE,(.L_x_6593 - _ZN7cutlass13device_kernelIN5flash11enable_sm90INS1_16FlashAttnBwdSm90INS1_25CollectiveMainloopBwdSm90ILi2ELi2ELi2EN4cute5tupleIJNS5_1CILi1EEES8_S8_EEENS6_IJNS7_ILi64EEENS7_ILi128EEENS7_ILi96EEEEEENS_10bfloat16_tEfNS_4arch4Sm90ELb1ELb0ELb0ELb0ELb0ELb1ELb0ELb0ELi2ELi1ELi2ELi1ELb1EEENS1_24CollectiveEpilogueBwdGQAISD_fSG_Li256ELb0ELb0EEENS1_25SingleTileBwdLPTSchedulerILb0ELi128ELb0EEEEEEEEEvNT_6ParamsE)
        .other          _ZN7cutlass13device_kernelIN5flash11enable_sm90INS1_16FlashAttnBwdSm90INS1_25CollectiveMainloopBwdSm90ILi2ELi2ELi2EN4cute5tupleIJNS5_1CILi1EEES8_S8_EEENS6_IJNS7_ILi64EEENS7_ILi128EEENS7_ILi96EEEEEENS_10bfloat16_tEfNS_4arch4Sm90ELb1ELb0ELb0ELb0ELb0ELb1ELb0ELb0ELi2ELi1ELi2ELi1ELb1EEENS1_24CollectiveEpilogueBwdGQAISD_fSG_Li256ELb0ELb0EEENS1_25SingleTileBwdLPTSchedulerILb0ELi128ELb0EEEEEEEEEvNT_6ParamsE,@"STO_CUDA_ENTRY STV_DEFAULT"
_ZN7cutlass13device_kernelIN5flash11enable_sm90INS1_16FlashAttnBwdSm90INS1_25CollectiveMainloopBwdSm90ILi2ELi2ELi2EN4cute5tupleIJNS5_1CILi1EEES8_S8_EEENS6_IJNS7_ILi64EEENS7_ILi128EEENS7_ILi96EEEEEENS_10bfloat16_tEfNS_4arch4Sm90ELb1ELb0ELb0ELb0ELb0ELb1ELb0ELb0ELi2ELi1ELi2ELi1ELb1EEENS1_24CollectiveEpilogueBwdGQAISD_fSG_Li256ELb0ELb0EEENS1_25SingleTileBwdLPTSchedulerILb0ELi128ELb0EEEEEEEEEvNT_6ParamsE:
        /* <DEDUP_REMOVED lines=24> */
.L_x_5666:
[----:B------:R-:W-:Y:S05]  /*0180*/  BSYNC B0 ;  /* 0x0000000000007941 */ /* 0x000fea0003800000 */
.L_x_5665:
        /* <DEDUP_REMOVED lines=37> */
.L_x_5667:
        /* <DEDUP_REMOVED lines=22> */
.L_x_5668:
[----:B------:R-:W-:Y:S01]  /*0540*/  PLOP3.LUT P0, PT, PT, PT, UP0, 0x80, 0x0 ;  /* 0x000000000000781c */ /* 0x000fe20003f0f008 */
[----:B------:R-:W-:Y:S01]  /*0550*/  NOP ;  /* 0x0000000000007918 */ /* 0x000fe20000000000 */
[----:B------:R-:W-:Y:S01]  /*0560*/  BSSY B6, `(.L_x_5669) ;  /* 0x00007e4000067945 */ /* 0x000fe20003800000 */
[----:B-12-4-:R-:W-:Y:S10]  /*0570*/  BAR.SYNC.DEFER_BLOCKING 0x0 ;  /* 0x0000000000007b1d */ /* 0x016ff40000010000 */
[----:B------:R-:W-:Y:S05]  /*0580*/  @!P0 BRA `(.L_x_5670) ;  /* 0x0000004400f08947 */ /* 0x000fea0003800000 */
.L_x_5671:
        /* <DEDUP_REMOVED lines=32> */
.L_x_5672:
[----:B------:R-:W-:Y:S01]  /*0790*/  ULDC UR7, c[0x0][0x8cc] ;  /* 0x0002330000077ab9 */ /* 0x000fe20000000800 */
[----:B------:R-:W-:Y:S01]  /*07a0*/  UMOV UR36, UR10 ;  /* 0x0000000a00247c82 */ /* 0x000fe20008000000 */
[----:B------:R-:W-:-:S11]  /*07b0*/  UISETP.NE.AND UP0, UPT, UR7, 0x1, UPT ;  /* 0x000000010700788c */ /* 0x000fd6000bf05270 */
[----:B------:R-:W-:Y:S02]  /*07c0*/  @UP0 ULDC.64 UR8, c[0x0][0x8d0] ;  /* 0x0002340000080ab9 */ /* 0x000fe40000000a00 */
[----:B------:R-:W-:-:S04]  /*07d0*/  UIMAD.WIDE.U32 UR4, UR10, UR8, URZ ;  /* 0x000000080a0472a5 */ /* 0x000fc8000f8e003f */
[----:B------:R-:W-:-:S04]  /*07e0*/  @UP0 USHF.R.U32.HI UR36, URZ, UR9, UR5 ;  /* 0x000000093f240299 */ /* 0x000fc80008011605 */
[----:B------:R-:W-:-:S12]  /*07f0*/  UIMAD UR4, UR36, UR7, URZ ;  /* 0x00000007240472a4 */ /* 0x000fd8000f8e023f */
.L_x_5673:
        /* <DEDUP_REMOVED lines=101> */
.L_x_5677:
        /* <DEDUP_REMOVED lines=15> */
.L_x_5676:
        /* <DEDUP_REMOVED lines=22> */
.L_x_5679:
        /* <DEDUP_REMOVED lines=15> */
.L_x_5678:
[----:B------:R-:W-:Y:S01]  /*1190*/  SHF.R.S32.HI R23, RZ, 0x1f, R22 ;  /* 0x0000001fff177819 */ /* 0x000fe20000011416 */
[----:B------:R-:W-:-:S03]  /*11a0*/  UMOV UR4, 0xffffffff ;  /* 0xffffffff00047882 */ /* 0x000fc60000000000 */
[----:B------:R-:W-:-:S04]  /*11b0*/  LEA.HI R0, R23, R22, RZ, 0x7 ;  /* 0x0000001617007211 */ /* 0x000fc800078f38ff */
[----:B------:R-:W-:Y:S01]  /*11c0*/  SHF.R.S32.HI R19, RZ, 0x7, R0 ;  /* 0x00000007ff137819 */ /* 0x000fe20000011400 */
[----:B------:R-:W-:Y:S06]  /*11d0*/  BRA.DIV UR4, `(.L_x_5680) ;  /* 0x0000007204787947 */ /* 0x000fec000b800000 */
[----:B------:R1:W2:Y:S02]  /*11e0*/  SHFL.IDX PT, R14, R19, RZ, 0x1f ;  /* 0x00001fff130e7589 */ /* 0x0002a400000e0000 */
.L_x_5754:
        /* <DEDUP_REMOVED lines=15> */
.L_x_5681:
        /* <DEDUP_REMOVED lines=19> */
.L_x_5683:
        /* <DEDUP_REMOVED lines=36> */
[----:B------:R-:W-:Y:S01]  /*1650*/  IMAD.SHL.U32 R7, R7, 0x10, RZ ;  /* 0x0000001007077824 */ /* 0x000fe200078e00ff */
[----:B------:R-:W-:Y:S01]  /*1660*/  UIMAD UR4, UR36, -0x80, UR4 ;  /* 0xffffff80240478a4 */ /* 0x000fe2000f8e0204 */
[----:B------:R-:W-:Y:S01]  /*1670*/  LEA.HI R25, R25, R24, RZ, 0x5 ;  /* 0x0000001819197211 */ /* 0x000fe200078f28ff */
[----:B------:R-:W2:Y:S01]  /*1680*/  LDSM.16.M88.4 R184, [R5+0x6000] ;  /* 0x0060000005b8783b */ /* 0x000ea20000000200 */
[----:B------:R-:W-:Y:S02]  /*1690*/  LEA.HI R22, R23, R22, RZ, 0x3 ;  /* 0x0000001617167211 */ /* 0x000fe400078f18ff */
[----:B------:R-:W-:Y:S02]  /*16a0*/  CS2R R118, SRZ ;  /* 0x0000000000767805 */ /* 0x000fe4000001ff00 */
[----:B------:R-:W-:Y:S01]  /*16b0*/  LOP3.LUT R7, R0, 0x30, R7, 0xf8, !PT ;  /* 0x0000003000077812 */ /* 0x000fe200078ef807 */
[----:B------:R-:W-:Y:S01]  /*16c0*/  IMAD.U32 R6, RZ, RZ, UR4 ;  /* 0x00000004ff067e24 */ /* 0x000fe2000f8e00ff */
[----:B------:R-:W-:Y:S01]  /*16d0*/  SHF.R.S32.HI R25, RZ, 0x5, R25 ;  /* 0x00000005ff197819 */ /* 0x000fe20000011419 */
[----:B------:R-:W3:Y:S01]  /*16e0*/  LDSM.16.M88.4 R188, [R5+0x8000] ;  /* 0x0080000005bc783b */ /* 0x000ee20000000200 */
[----:B------:R-:W-:-:S02]  /*16f0*/  SHF.R.S32.HI R3, RZ, 0x2, R26 ;  /* 0x00000002ff037819 */ /* 0x000fc4000001141a */
[----:B------:R-:W-:Y:S02]  /*1700*/  CS2R R116, SRZ ;  /* 0x0000000000747805 */ /* 0x000fe4000001ff00 */
[----:B------:R-:W-:Y:S01]  /*1710*/  SHF.R.S32.HI R26, RZ, 0x1f, R26 ;  /* 0x0000001fff1a7819 */ /* 0x000fe2000001141a */
[----:B------:R-:W-:Y:S01]  /*1720*/  IMAD R25, R25, -0x10, R6 ;  /* 0xfffffff019197824 */ /* 0x000fe200078e0206 */
[----:B------:R-:W-:Y:S01]  /*1730*/  LOP3.LUT R7, R7, 0x8, R22, 0xf8, !PT ;  /* 0x0000000807077812 */ /* 0x000fe200078ef816 */
[----:B------:R4:W2:Y:S01]  /*1740*/  LDSM.16.M88.4 R192, [R5+0xa000] ;  /* 0x00a0000005c0783b */ /* 0x0008a20000000200 */
[----:B------:R-:W-:Y:S02]  /*1750*/  SHF.R.U32.HI R0, RZ, 0x3, R0 ;  /* 0x00000003ff007819 */ /* 0x000fe40000011600 */
[----:B------:R-:W-:Y:S02]  /*1760*/  CS2R R114, SRZ ;  /* 0x0000000000727805 */ /* 0x000fe4000001ff00 */
[----:B------:R-:W-:-:S02]  /*1770*/  LEA.HI R26, R26, R3, RZ, 0x3 ;  /* 0x000000031a1a7211 */ /* 0x000fc400078f18ff */
[----:B------:R-:W-:Y:S02]  /*1780*/  CS2R R112, SRZ ;  /* 0x0000000000707805 */ /* 0x000fe4000001ff00 */
[----:B------:R-:W-:Y:S02]  /*1790*/  LEA.HI R6, R19, R19, RZ, 0x1 ;  /* 0x0000001313067211 */ /* 0x000fe400078f08ff */
[----:B------:R-:W-:Y:S02]  /*17a0*/  CS2R R110, SRZ ;  /* 0x00000000006e7805 */ /* 0x000fe4000001ff00 */
[----:B------:R-:W-:Y:S01]  /*17b0*/  LOP3.LUT R0, R7, R0, RZ, 0x3c, !PT ;  /* 0x0000000007007212 */ /* 0x000fe200078e3cff */
[----:B------:R-:W-:Y:S01]  /*17c0*/  IMAD R7, R19, 0x8, R4 ;  /* 0x0000000813077824 */ /* 0x000fe200078e0204 */
[----:B------:R-:W-:Y:S01]  /*17d0*/  LOP3.LUT R26, R26, 0xfffffff8, RZ, 0xc0, !PT ;  /* 0xfffffff81a1a7812 */ /* 0x000fe200078ec0ff */
[----:B------:R-:W-:Y:S01]  /*17e0*/  IMAD.MOV.U32 R4, RZ, RZ, 0x20 ;  /* 0x00000020ff047424 */ /* 0x000fe200078e00ff */
[----:B------:R-:W-:Y:S01]  /*17f0*/  LOP3.LUT R6, R6, 0xfffffffe, RZ, 0xc0, !PT ;  /* 0xfffffffe06067812 */ /* 0x000fe200078ec0ff */
[----:B------:R-:W-:Y:S01]  /*1800*/  IMAD.U32 R0, R7, 0x200, R0 ;  /* 0x0000020007007824 */ /* 0x000fe200078e0000 */
[----:B------:R-:W-:-:S02]  /*1810*/  IADD3 R26, R25, R26, -R3 ;  /* 0x0000001a191a7210 */ /* 0x000fc40007ffe803 */
[----:B------:R-:W-:Y:S02]  /*1820*/  CS2R R108, SRZ ;  /* 0x00000000006c7805 */ /* 0x000fe4000001ff00 */
[----:B------:R-:W-:Y:S01]  /*1830*/  SEL R4, R4, 0xffffffe0, !P0 ;  /* 0xffffffe004047807 */ /* 0x000fe20004000000 */
[C---:B------:R-:W-:Y:S01]  /*1840*/  IMAD.IADD R3, R19.reuse, 0x1, -R6 ;  /* 0x0000000113037824 */ /* 0x040fe200078e0a06 */
[----:B------:R-:W-:Y:S01]  /*1850*/  CS2R R106, SRZ ;  /* 0x00000000006a7805 */ /* 0x000fe2000001ff00 */
[----:B-1----:R-:W-:Y:S01]  /*1860*/  IMAD R19, R19, 0x300, R24 ;  /* 0x0000030013137824 */ /* 0x002fe200078e0218 */
[----:B------:R-:W-:Y:S01]  /*1870*/  CS2R R104, SRZ ;  /* 0x0000000000687805 */ /* 0x000fe2000001ff00 */
[----:B------:R-:W-:Y:S01]  /*1880*/  IMAD.IADD R4, R5, 0x1, R4 ;  /* 0x0000000105047824 */ /* 0x000fe200078e0204 */
[----:B------:R-:W-:Y:S01]  /*1890*/  CS2R R102, SRZ ;  /* 0x0000000000667805 */ /* 0x000fe2000001ff00 */
[----:B----4-:R-:W-:Y:S01]  /*18a0*/  IMAD.SHL.U32 R5, R19, 0x4, RZ ;  /* 0x0000000413057824 */ /* 0x010fe200078e00ff */
[----:B------:R-:W-:Y:S01]  /*18b0*/  CS2R R100, SRZ ;  /* 0x0000000000647805 */ /* 0x000fe2000001ff00 */
[----:B------:R-:W-:Y:S01]  /*18c0*/  IMAD R3, R3, -0x40, R26 ;  /* 0xffffffc003037824 */ /* 0x000fe200078e021a */
[----:B------:R-:W1:Y:S01]  /*18d0*/  LDSM.16.M88.4 R196, [R4+0x6000] ;  /* 0x0060000004c4783b */ /* 0x000e620000000200 */
[----:B------:R-:W-:-:S02]  /*18e0*/  CS2R R98, SRZ ;  /* 0x0000000000627805 */ /* 0x000fc4000001ff00 */
[----:B------:R-:W-:Y:S02]  /*18f0*/  CS2R R96, SRZ ;  /* 0x0000000000607805 */ /* 0x000fe4000001ff00 */
[----:B------:R-:W-:Y:S01]  /*1900*/  CS2R R94, SRZ ;  /* 0x00000000005e7805 */ /* 0x000fe2000001ff00 */
[----:B------:R-:W4:Y:S01]  /*1910*/  LDSM.16.M88.4 R200, [R4+0x8000] ;  /* 0x0080000004c8783b */ /* 0x000f220000000200 */
        /* <DEDUP_REMOVED lines=36> */
[----:B-----5:R-:W-:Y:S01]  /*1b60*/  IMAD R4, R5, 0x4, R2 ;  /* 0x0000000405047824 */ /* 0x020fe200078e0202 */
[----:B------:R-:W-:Y:S01]  /*1b70*/  ULOP3.LUT UR11, UR38, 0x1, URZ, 0xfc, !UPT ;  /* 0x00000001260b7892 */ /* 0x000fe2000f8efc3f */
[----:B------:R-:W-:Y:S01]  /*1b80*/  UMOV UR9, URZ ;  /* 0x0000003f00097c82 */ /* 0x000fe20008000000 */
[----:B------:R-:W-:Y:S01]  /*1b90*/  UMOV UR4, URZ ;  /* 0x0000003f00047c82 */ /* 0x000fe20008000000 */
[----:B------:R-:W-:Y:S01]  /*1ba0*/  ULDC UR5, c[0x0][0x280] ;  /* 0x0000a00000057ab9 */ /* 0x000fe20000000800 */
[----:B-1234-:R-:W-:-:S08]  /*1bb0*/  ULDC UR6, c[0x0][0x744] ;  /* 0x0001d10000067ab9 */ /* 0x01efd00000000800 */
.L_x_5694:
[----:B------:R-:W-:-:S06]  /*1bc0*/  UISETP.NE.AND UP0, UPT, UR11, 0x3, UPT ;  /* 0x000000030b00788c */ /* 0x000fcc000bf05270 */
[----:B------:R-:W-:-:S13]  /*1bd0*/  PLOP3.LUT P0, PT, PT, PT, UP0, 0x80, 0x0 ;  /* 0x000000000000781c */ /* 0x000fda0003f0f008 */
[----:B-1----:R-:W-:Y:S05]  /*1be0*/  @!P0 BRA `(.L_x_5684) ;  /* 0x0000000000048947 */ /* 0x002fea0003800000 */
[----:B------:R-:W-:Y:S01]  /*1bf0*/  BPT.TRAP 0x1 ;  /* 0x000000040000795c */ /* 0x000fe20000300000 */
.L_x_5684:
[----:B------:R-:W-:Y:S01]  /*1c00*/  R2UR UR7, R2 ;  /* 0x00000000020772ca */ /* 0x000fe200000e0000 */
[----:B------:R-:W-:-:S05]  /*1c10*/  IMAD.U32 R6, RZ, RZ, UR9 ;  /* 0x00000009ff067e24 */ /* 0x000fca000f8e00ff */
[----:B------:R-:W-:-:S07]  /*1c20*/  SHF.L.U32 R6, R6, 0x1f, RZ ;  /* 0x0000001f06067819 */ /* 0x000fce00000006ff */
[----:B------:R-:W-:-:S09]  /*1c30*/  ULEA UR7, UR4, UR7, 0x3 ;  /* 0x0000000704077291 */ /* 0x000fd2000f8e183f */
[----:B------:R1:W2:Y:S01]  /*1c40*/  SYNCS.PHASECHK.TRANS64.TRYWAIT P1, [UR7+0x26810], R6 ;  /* 0x02681006ff0075a7 */ /* 0x0002a20008020147 */
[----:B------:R-:W-:Y:S05]  /*1c50*/  @!P0 BRA `(.L_x_5685) ;  /* 0x0000000000048947 */ /* 0x000fea0003800000 */
[----:B------:R-:W-:Y:S01]  /*1c60*/  BPT.TRAP 0x1 ;  /* 0x000000040000795c */ /* 0x000fe20000300000 */
.L_x_5685:
[----:B--2---:R-:W-:Y:S05]  /*1c70*/  @P1 BRA `(.L_x_5686) ;  /* 0x0000000000081947 */ /* 0x004fea0003800000 */
[----:B------:R-:W2:Y:S02]  /*1c80*/  SYNCS.PHASECHK.TRANS64.TRYWAIT P1, [UR7+0x26810], R6 ;  /* 0x02681006ff0075a7 */ /* 0x000ea40008020147 */
[----:B--2---:R-:W-:Y:S05]  /*1c90*/  @!P1 BRA `(.L_x_5687) ;  /* 0x0000006400fc9947 */ /* 0x004fea0003800000 */
.L_x_5686:
        /* <DEDUP_REMOVED lines=66> */
.L_x_5688:
[----:B------:R1:W1:Y:S01]  /*20c0*/  SYNCS.PHASECHK.TRANS64.TRYWAIT P1, [UR7+0x26830], R6 ;  /* 0x02683006ff0075a7 */ /* 0x0002620008020147 */
[----:B------:R-:W-:Y:S05]  /*20d0*/  @!P0 BRA `(.L_x_5689) ;  /* 0x0000000000048947 */ /* 0x000fea0003800000 */
[----:B------:R-:W-:Y:S01]  /*20e0*/  BPT.TRAP 0x1 ;  /* 0x000000040000795c */ /* 0x000fe20000300000 */
.L_x_5689:
[----:B-1----:R-:W-:Y:S05]  /*20f0*/  @P1 BRA `(.L_x_5690) ;  /* 0x0000000000081947 */ /* 0x002fea0003800000 */
[----:B------:R-:W1:Y:S02]  /*2100*/  SYNCS.PHASECHK.TRANS64.TRYWAIT P1, [UR7+0x26830], R6 ;  /* 0x02683006ff0075a7 */ /* 0x000e640008020147 */
[----:B-1----:R-:W-:Y:S05]  /*2110*/  @!P1 BRA `(.L_x_5691) ;  /* 0x0000006000f49947 */ /* 0x002fea0003800000 */
.L_x_5690:
        /* <DEDUP_REMOVED lines=67> */
[----:B------:R-:W-:Y:S01]  /*2550*/  MUFU.EX2 R12, R12 ;  /* 0x0000000c000c7308 */ /* 0x000fe20000000800 */
[----:B------:R-:W-:Y:S01]  /*2560*/  FSEL R15, R176, -INF , !P1 ;  /* 0xff800000b00f7808 */ /* 0x000fe20004800000 */
[----:B------:R-:W-:Y:S01]  /*2570*/  FFMA.FTZ R14, R14, UR6, -R23 ;  /* 0x000000060e0e7c23 */ /* 0x000fe20008010817 */
        /* <DEDUP_REMOVED lines=38> */
[----:B------:R-:W-:Y:S01]  /*27e0*/  ISETP.GT.AND P2, PT, R177, 0x19, PT ;  /* 0x00000019b100780c */ /* 0x000fe20003f44270 */
[----:B------:R-:W-:Y:S01]  /*27f0*/  FFMA.FTZ R176, R157, UR6, -R20 ;  /* 0x000000069db07c23 */ /* 0x000fe20008010814 */
[----:B------:R-:W-:Y:S01]  /*2800*/  FSEL R155, R162, -INF , !P1 ;  /* 0xff800000a29b7808 */ /* 0x000fe20004800000 */
[----:B------:R-:W-:Y:S01]  /*2810*/  FFMA.FTZ R163, R154, UR6, -R209 ;  /* 0x000000069aa37c23 */ /* 0x000fe200080108d1 */
[----:B------:R-:W-:Y:S01]  /*2820*/  FSEL R20, R167, -INF , !P2 ;  /* 0xff800000a7147808 */ /* 0x000fe20005000000 */
[----:B------:R-:W4:Y:S01]  /*2830*/  MUFU.EX2 R168, R168 ;  /* 0x000000a800a87308 */ /* 0x000f220000000800 */
[----:B------:R-:W-:Y:S01]  /*2840*/  FSEL R181, R170, -INF , !P6 ;  /* 0xff800000aab57808 */ /* 0x000fe20007000000 */
[----:B------:R-:W-:Y:S01]  /*2850*/  FFMA.FTZ R169, R155, UR6, -R208 ;  /* 0x000000069ba97c23 */ /* 0x000fe200080108d0 */
[----:B------:R-:W-:-:S02]  /*2860*/  FSEL R180, R171, -INF , !P5 ;  /* 0xff800000abb47808 */ /* 0x000fc40006800000 */
[----:B------:R-:W-:Y:S01]  /*2870*/  ISETP.GT.AND P1, PT, R177, 0x28, PT ;  /* 0x00000028b100780c */ /* 0x000fe20003f24270 */
[----:B------:R-:W-:Y:S01]  /*2880*/  FFMA.FTZ R212, R181, UR6, -R212 ;  /* 0x00000006b5d47c23 */ /* 0x000fe200080108d4 */
[C---:B------:R-:W-:Y:S01]  /*2890*/  ISETP.GT.AND P4, PT, R177.reuse, 0x29, PT ;  /* 0x00000029b100780c */ /* 0x040fe20003f84270 */
[----:B------:R-:W5:Y:S01]  /*28a0*/  MUFU.EX2 R162, R215 ;  /* 0x000000d700a27308 */ /* 0x000f620000000800 */
[C---:B------:R-:W-:Y:S01]  /*28b0*/  ISETP.GT.AND P3, PT, R177.reuse, 0x30, PT ;  /* 0x00000030b100780c */ /* 0x040fe20003f64270 */
[----:B------:R-:W-:Y:S01]  /*28c0*/  FFMA.FTZ R180, R180, UR6, -R213 ;  /* 0x00000006b4b47c23 */ /* 0x000fe200080108d5 */
[C---:B------:R-:W-:Y:S02]  /*28d0*/  ISETP.GT.AND P2, PT, R177.reuse, 0x31, PT ;  /* 0x00000031b100780c */ /* 0x040fe40003f44270 */
[C---:B------:R-:W-:Y:S02]  /*28e0*/  ISETP.GT.AND P6, PT, R177.reuse, 0x38, PT ;  /* 0x00000038b100780c */ /* 0x040fe40003fc4270 */
[----:B------:R-:W-:Y:S01]  /*28f0*/  ISETP.GT.AND P5, PT, R177, 0x39, PT ;  /* 0x00000039b100780c */ /* 0x000fe20003fa4270 */
[----:B------:R-:W-:Y:S01]  /*2900*/  FFMA.FTZ R177, R20, UR6, -R21 ;  /* 0x0000000614b17c23 */ /* 0x000fe20008010815 */
[----:B------:R-:W-:Y:S01]  /*2910*/  FSEL R208, R175, -INF , !P4 ;  /* 0xff800000afd07808 */ /* 0x000fe20006000000 */
[----:B------:R-:W-:Y:S01]  /*2920*/  MUFU.EX2 R165, R165 ;  /* 0x000000a500a57308 */ /* 0x000fe20000000800 */
        /* <DEDUP_REMOVED lines=57> */
[----:B------:R-:W-:Y:S01]  /*2cc0*/  FADD.FTZ R175, R120, -R158 ;  /* 0x8000009e78af7221 */ /* 0x000fe20000010000 */
[--C-:B------:R-:W-:Y:S01]  /*2cd0*/  FADD.FTZ R122, R123, -R159.reuse ;  /* 0x8000009f7b7a7221 */ /* 0x100fe20000010000 */
[----:B------:R-:W-:Y:S01]  /*2ce0*/  FADD.FTZ R120, R121, -R159 ;  /* 0x8000009f79787221 */ /* 0x000fe20000010000 */
[--C-:B---3--:R-:W-:Y:S01]  /*2cf0*/  FADD.FTZ R124, R124, -R156.reuse ;  /* 0x8000009c7c7c7221 */ /* 0x108fe20000010000 */
[--C-:B------:R-:W-:Y:S01]  /*2d00*/  FADD.FTZ R123, R125, -R157.reuse ;  /* 0x8000009d7d7b7221 */ /* 0x100fe20000010000 */
[----:B------:R-:W-:Y:S01]  /*2d10*/  FADD.FTZ R121, R126, -R156 ;  /* 0x8000009c7e797221 */ /* 0x000fe20000010000 */
[----:B------:R-:W-:Y:S01]  /*2d20*/  FADD.FTZ R127, R127, -R157 ;  /* 0x8000009d7f7f7221 */ /* 0x000fe20000010000 */
[--C-:B----4-:R-:W-:Y:S01]  /*2d30*/  FADD.FTZ R126, R131, -R173.reuse ;  /* 0x800000ad837e7221 */ /* 0x110fe20000010000 */
[----:B------:R-:W-:Y:S01]  /*2d40*/  FADD.FTZ R129, R129, -R173 ;  /* 0x800000ad81817221 */ /* 0x000fe20000010000 */
[----:B------:R-:W1:Y:S01]  /*2d50*/  MUFU.EX2 R125, R208 ;  /* 0x000000d0007d7308 */ /* 0x000e620000000800 */
[----:B------:R-:W-:Y:S01]  /*2d60*/  FMUL.FTZ R124, R5, R124 ;  /* 0x0000007c057c7220 */ /* 0x000fe20000410000 */
[--C-:B-----5:R-:W-:Y:S01]  /*2d70*/  FADD.FTZ R131, R134, -R154.reuse ;  /* 0x8000009a86837221 */ /* 0x120fe20000010000 */
[--C-:B------:R-:W-:Y:S01]  /*2d80*/  FADD.FTZ R173, R133, -R155.reuse ;  /* 0x8000009b85ad7221 */ /* 0x100fe20000010000 */
[----:B------:R-:W-:Y:S01]  /*2d90*/  FADD.FTZ R134, R135, -R155 ;  /* 0x8000009b87867221 */ /* 0x000fe20000010000 */
[----:B------:R-:W-:Y:S01]  /*2da0*/  FMUL.FTZ R123, R6, R123 ;  /* 0x0000007b067b7220 */ /* 0x000fe20000410000 */
[----:B------:R-:W-:Y:S01]  /*2db0*/  FADD.FTZ R155, R137, -R167 ;  /* 0x800000a7899b7221 */ /* 0x000fe20000010000 */
[----:B------:R-:W-:Y:S01]  /*2dc0*/  FMUL.FTZ R121, R168, R121 ;  /* 0x00000079a8797220 */ /* 0x000fe20000410000 */
[----:B------:R-:W-:Y:S01]  /*2dd0*/  FADD.FTZ R132, R132, -R154 ;  /* 0x8000009a84847221 */ /* 0x000fe20000010000 */
[----:B------:R-:W-:Y:S01]  /*2de0*/  FADD.FTZ R154, R136, -R166 ;  /* 0x800000a6889a7221 */ /* 0x000fe20000010000 */
[----:B------:R-:W-:Y:S01]  /*2df0*/  F2FP.BF16.F32.PACK_AB R158, R123, R124 ;  /* 0x0000007c7b9e723e */ /* 0x000fe200000010ff */
[--C-:B------:R-:W-:Y:S01]  /*2e00*/  FADD.FTZ R135, R142, -R20.reuse ;  /* 0x800000148e877221 */ /* 0x100fe20000010000 */
[----:B------:R-:W-:Y:S01]  /*2e10*/  MUFU.EX2 R124, R219 ;  /* 0x000000db007c7308 */ /* 0x000fe20000000800 */
        /* <DEDUP_REMOVED lines=9> */
[--C-:B------:R-:W-:Y:S01]  /*2eb0*/  FADD.FTZ R128, R128, -R172.reuse ;  /* 0x800000ac80807221 */ /* 0x100fe20000010000 */
[----:B------:R-:W-:Y:S01]  /*2ec0*/  FADD.FTZ R130, R130, -R172 ;  /* 0x800000ac82827221 */ /* 0x000fe20000010000 */
[----:B------:R-:W-:Y:S01]  /*2ed0*/  F2FP.BF16.F32.PACK_AB R159, R148, R121 ;  /* 0x00000079949f723e */ /* 0x000fe200000010ff */
[----:B------:R-:W-:Y:S01]  /*2ee0*/  FMUL.FTZ R148, R11, R154 ;  /* 0x0000009a0b947220 */ /* 0x000fe20000410000 */
[----:B------:R-:W-:Y:S01]  /*2ef0*/  FMUL.FTZ R121, R12, R155 ;  /* 0x0000009b0c797220 */ /* 0x000fe20000410000 */
[----:B------:R-:W-:Y:S01]  /*2f00*/  FADD.FTZ R21, R146, -R170 ;  /* 0x800000aa92157221 */ /* 0x000fe20000010000 */
[----:B------:R-:W-:Y:S01]  /*2f10*/  FMUL.FTZ R135, R22, R135 ;  /* 0x0000008716877220 */ /* 0x000fe20000410000 */
[----:B-1----:R-:W-:Y:S01]  /*2f20*/  FMUL.FTZ R20, R125, R20 ;  /* 0x000000147d147220 */ /* 0x002fe20000410000 */
[----:B------:R-:W-:Y:S01]  /*2f30*/  IMAD.U32 R123, RZ, RZ, UR4 ;  /* 0x00000004ff7b7e24 */ /* 0x000fe2000f8e00ff */
[----:B------:R-:W-:Y:S01]  /*2f40*/  F2FP.BF16.F32.PACK_AB R148, R121, R148 ;  /* 0x000000947994723e */ /* 0x000fe200000010ff */
[----:B------:R-:W-:Y:S01]  /*2f50*/  FMUL.FTZ R121, R19, R142 ;  /* 0x0000008e13797220 */ /* 0x000fe20000410000 */
[----:B------:R-:W-:Y:S01]  /*2f60*/  FADD.FTZ R133, R138, -R166 ;  /* 0x800000a68a857221 */ /* 0x000fe20000010000 */
[----:B------:R-:W-:Y:S01]  /*2f70*/  FADD.FTZ R136, R139, -R167 ;  /* 0x800000a78b887221 */ /* 0x000fe20000010000 */
        /* <DEDUP_REMOVED lines=38> */
[----:B------:R-:W-:Y:S02]  /*31e0*/  F2FP.BF16.F32.PACK_AB R149, R136, R133 ;  /* 0x000000858895723e */ /* 0x000fe400000010ff */
[----:B------:R-:W-:Y:S01]  /*31f0*/  F2FP.BF16.F32.PACK_AB R150, R141, R140 ;  /* 0x0000008c8d96723e */ /* 0x000fe200000010ff */
[----:B------:R-:W-:Y:S01]  /*3200*/  STSM.16.MT88.4 [R126+0x1f000], R152 ;  /* 0x01f000987e007844 */ /* 0x000fe20000004200 */
[----:B------:R-:W-:-:S02]  /*3210*/  F2FP.BF16.F32.PACK_AB R145, R138, R21 ;  /* 0x000000158a91723e */ /* 0x000fc400000010ff */
[----:B------:R-:W-:Y:S01]  /*3220*/  F2FP.BF16.F32.PACK_AB R146, R146, R137 ;  /* 0x000000899292723e */ /* 0x000fe200000010ff */
[----:B------:R-:W-:Y:S01]  /*3230*/  STSM.16.MT88.4 [R126+0x1f800], R148 ;  /* 0x01f800947e007844 */ /* 0x000fe20000004200 */
[----:B------:R-:W-:Y:S02]  /*3240*/  F2FP.BF16.F32.PACK_AB R147, R20, R147 ;  /* 0x000000931493723e */ /* 0x000fe400000010ff */
[----:B------:R-:W-:Y:S01]  /*3250*/  F2FP.BF16.F32.PACK_AB R122, R6, R5 ;  /* 0x00000005067a723e */ /* 0x000fe200000010ff */
[----:B------:R-:W-:Y:S01]  /*3260*/  IMAD R5, R17, 0x1000, R2 ;  /* 0x0000100011057824 */ /* 0x000fe200078e0202 */
[----:B------:R-:W-:Y:S01]  /*3270*/  F2FP.BF16.F32.PACK_AB R121, R165, R164 ;  /* 0x000000a4a579723e */ /* 0x000fe200000010ff */
[----:B------:R1:W-:Y:S01]  /*3280*/  STSM.16.MT88.4 [R126+0x20000], R144 ;  /* 0x020000907e007844 */ /* 0x0003e20000004200 */
[----:B------:R-:W-:Y:S02]  /*3290*/  F2FP.BF16.F32.PACK_AB R123, R162, R168 ;  /* 0x000000a8a27b723e */ /* 0x000fe400000010ff */
[----:B------:R-:W-:-:S02]  /*32a0*/  R2UR UR13, R5 ;  /* 0x00000000050d72ca */ /* 0x000fc400000e0000 */
        /* <DEDUP_REMOVED lines=194> */
.L_x_5692:
        /* <DEDUP_REMOVED lines=48> */
.L_x_5693:
        /* <DEDUP_REMOVED lines=62> */
.L_x_5675:
        /* <DEDUP_REMOVED lines=78> */
.L_x_5697:
[----:B------:R-:W-:Y:S01]  /*4a90*/  @P0 ELECT P1, URZ, PT ;  /* 0x00000000003f082f */ /* 0x000fe20003820000 */
[----:B------:R2:W-:-:S12]  /*4aa0*/  UBLKRED.G.S.ADD.F32.RN [UR6], [UR4], UR5, desc[UR8] ;  /* 0x00000806040073bb */ /* 0x0005d800080a1405 */
[----:B------:R-:W-:Y:S02]  /*4ab0*/  @P1 PLOP3.LUT P0, PT, P1, PT, PT, 0x8, 0x0 ;  /* 0x000000000000181c */ /* 0x000fe40000f0e170 */
[----:B------:R-:W-:-:S11]  /*4ac0*/  PLOP3.LUT P1, PT, PT, PT, PT, 0x8, 0x0 ;  /* 0x000000000000781c */ /* 0x000fd60003f2e170 */
[----:B--2---:R-:W-:Y:S05]  /*4ad0*/  @P0 BRA.U.ANY `(.L_x_5697) ;  /* 0xfffffffd00ec0947 */ /* 0x004fea000393ffff */
[----:B------:R0:W-:Y:S01]  /*4ae0*/  UTMACMDFLUSH ;  /* 0x00000000000079b7 */ /* 0x0001e20000000000 */
[----:B------:R-:W-:-:S04]  /*4af0*/  DEPBAR.LE SB0, 0x0 ;  /* 0x000080000000791a */ /* 0x000fc80000000000 */
.L_x_5696:
[----:B------:R-:W-:Y:S05]  /*4b00*/  BSYNC B0 ;  /* 0x0000000000007941 */ /* 0x000fea0003800000 */
.L_x_5695:
        /* <DEDUP_REMOVED lines=28> */
.L_x_5698:
        /* <DEDUP_REMOVED lines=8> */
.L_x_5670:
        /* <DEDUP_REMOVED lines=29> */
.L_x_5700:
[----:B------:R-:W-:Y:S01]  /*4f20*/  ULDC UR9, c[0x0][0x8cc] ;  /* 0x0002330000097ab9 */ /* 0x000fe20000000800 */
[----:B------:R-:W-:Y:S01]  /*4f30*/  UMOV UR7, UR8 ;  /* 0x0000000800077c82 */ /* 0x000fe20008000000 */
[----:B------:R-:W-:-:S11]  /*4f40*/  UISETP.NE.AND UP0, UPT, UR9, 0x1, UPT ;  /* 0x000000010900788c */ /* 0x000fd6000bf05270 */
[----:B------:R-:W-:Y:S02]  /*4f50*/  @UP0 ULDC.64 UR10, c[0x0][0x8d0] ;  /* 0x00023400000a0ab9 */ /* 0x000fe40000000a00 */
[----:B------:R-:W-:-:S04]  /*4f60*/  UIMAD.WIDE.U32 UR4, UR8, UR10, URZ ;  /* 0x0000000a080472a5 */ /* 0x000fc8000f8e003f */
[----:B------:R-:W-:-:S04]  /*4f70*/  @UP0 USHF.R.U32.HI UR7, URZ, UR11, UR5 ;  /* 0x0000000b3f070299 */ /* 0x000fc80008011605 */
[----:B------:R-:W-:-:S12]  /*4f80*/  UIMAD UR4, UR7, UR9, URZ ;  /* 0x00000009070472a4 */ /* 0x000fd8000f8e023f */
.L_x_5701:
        /* <DEDUP_REMOVED lines=67> */
.L_x_5704:
[----:B------:R-:W-:Y:S05]  /*53c0*/  BSYNC B0 ;  /* 0x0000000000007941 */ /* 0x000fea0003800000 */
.L_x_5703:
        /* <DEDUP_REMOVED lines=19> */
.L_x_5706:
[----:B------:R-:W-:Y:S05]  /*5500*/  BSYNC B0 ;  /* 0x0000000000007941 */ /* 0x000fea0003800000 */
.L_x_5705:
[----:B------:R-:W-:Y:S06]  /*5510*/  BAR.ARV 0xa, 0xa0 ;  /* 0x0282800000007b1d */ /* 0x000fec0000002000 */
[----:B------:R-:W-:Y:S04]  /*5520*/  BSSY B0, `(.L_x_5707) ;  /* 0x0000003000007945 */ /* 0x000fe80003800000 */
[----:B------:R-:W-:Y:S05]  /*5530*/  @!P0 BRA `(.L_x_5708) ;  /* 0x0000000000048947 */ /* 0x000fea0003800000 */
[----:B------:R-:W-:-:S04]  /*5540*/  DEPBAR.LE SB0, 0x0 ;  /* 0x000080000000791a */ /* 0x000fc80000000000 */
.L_x_5708:
[----:B------:R-:W-:Y:S05]  /*5550*/  BSYNC B0 ;  /* 0x0000000000007941 */ /* 0x000fea0003800000 */
.L_x_5707:
[----:B------:R-:W-:Y:S06]  /*5560*/  BAR.ARV 0xb, 0xa0 ;  /* 0x02c2800000007b1d */ /* 0x000fec0000002000 */
[----:B------:R-:W-:Y:S01]  /*5570*/  UIADD3 UR12, UR8, 0x1, URZ ;  /* 0x00000001080c7890 */ /* 0x000fe2000fffe03f */
[----:B------:R-:W-:Y:S11]  /*5580*/  BRA `(.L_x_5709) ;  /* 0x0000000000047947 */ /* 0x000ff60003800000 */
.L_x_5702:
[----:B------:R-:W-:-:S05]  /*5590*/  UMOV UR12, UR8 ;  /* 0x00000008000c7c82 */ /* 0x000fca0008000000 */
.L_x_5709:
        /* <DEDUP_REMOVED lines=18> */
.L_x_5722:
        /* <DEDUP_REMOVED lines=20> */
.L_x_5711:
[----:B------:R-:W-:Y:S05]  /*5800*/  BSYNC B0 ;  /* 0x0000000000007941 */ /* 0x000fea0003800000 */
.L_x_5710:
        /* <DEDUP_REMOVED lines=13> */
.L_x_5713:
[----:B------:R-:W-:Y:S05]  /*58e0*/  BSYNC B0 ;  /* 0x0000000000007941 */ /* 0x000fea0003800000 */
.L_x_5712:
[----:B------:R-:W-:Y:S06]  /*58f0*/  BAR.ARV 0xa, 0xa0 ;  /* 0x0282800000007b1d */ /* 0x000fec0000002000 */
[----:B------:R-:W-:Y:S04]  /*5900*/  BSSY B0, `(.L_x_5714) ;  /* 0x0000003000007945 */ /* 0x000fe80003800000 */
[----:B------:R-:W-:Y:S05]  /*5910*/  @!P0 BRA `(.L_x_5715) ;  /* 0x0000000000048947 */ /* 0x000fea0003800000 */
[----:B------:R-:W-:-:S04]  /*5920*/  DEPBAR.LE SB0, 0x0 ;  /* 0x000080000000791a */ /* 0x000fc80000000000 */
.L_x_5715:
[----:B------:R-:W-:Y:S05]  /*5930*/  BSYNC B0 ;  /* 0x0000000000007941 */ /* 0x000fea0003800000 */
.L_x_5714:
        /* <DEDUP_REMOVED lines=13> */
.L_x_5717:
[----:B------:R-:W-:Y:S05]  /*5a10*/  BSYNC B0 ;  /* 0x0000000000007941 */ /* 0x000fea0003800000 */
.L_x_5716:
        /* <DEDUP_REMOVED lines=13> */
.L_x_5719:
[----:B------:R-:W-:Y:S05]  /*5af0*/  BSYNC B0 ;  /* 0x0000000000007941 */ /* 0x000fea0003800000 */
.L_x_5718:
[----:B------:R-:W-:Y:S01]  /*5b00*/  UIADD3 UR12, UR12, 0x2, URZ ;  /* 0x000000020c0c7890 */ /* 0x000fe2000fffe03f */
[----:B------:R-:W-:Y:S06]  /*5b10*/  BAR.ARV 0xa, 0xa0 ;  /* 0x0282800000007b1d */ /* 0x000fec0000002000 */
[----:B------:R-:W-:Y:S01]  /*5b20*/  UISETP.GE.AND UP0, UPT, UR12, UR5, UPT ;  /* 0x000000050c00728c */ /* 0x000fe2000bf06270 */
[----:B------:R-:W-:Y:S04]  /*5b30*/  BSSY B0, `(.L_x_5720) ;  /* 0x0000003000007945 */ /* 0x000fe80003800000 */
[----:B------:R-:W-:Y:S06]  /*5b40*/  @!P0 BRA `(.L_x_5721) ;  /* 0x0000000000048947 */ /* 0x000fec0003800000 */
[----:B------:R-:W-:-:S04]  /*5b50*/  DEPBAR.LE SB0, 0x0 ;  /* 0x000080000000791a */ /* 0x000fc80000000000 */
.L_x_5721:
[----:B------:R-:W-:Y:S05]  /*5b60*/  BSYNC B0 ;  /* 0x0000000000007941 */ /* 0x000fea0003800000 */
.L_x_5720:
[----:B------:R-:W-:Y:S06]  /*5b70*/  BAR.ARV 0xb, 0xa0 ;  /* 0x02c2800000007b1d */ /* 0x000fec0000002000 */
[----:B------:R-:W-:Y:S01]  /*5b80*/  PLOP3.LUT P1, PT, PT, PT, UP0, 0x80, 0x0 ;  /* 0x000000000000781c */ /* 0x000fe20003f2f008 */
[----:B------:R-:W-:Y:S02]  /*5b90*/  UIADD3 UR20, UR20, 0x3000, URZ ;  /* 0x0000300014147890 */ /* 0x000fe4000fffe03f */
[----:B------:R-:W-:-:S10]  /*5ba0*/  UIADD3 UR4, UR4, 0x3000, URZ ;  /* 0x0000300004047890 */ /* 0x000fd4000fffe03f */
[----:B------:R-:W-:Y:S05]  /*5bb0*/  @!P1 BRA `(.L_x_5722) ;  /* 0xfffffff800c09947 */ /* 0x000fea000383ffff */
[----:B------:R-:W-:Y:S05]  /*5bc0*/  BRA `(.L_x_5674) ;  /* 0x0000002400f47947 */ /* 0x000fea0003800000 */
.L_x_5699:
        /* <DEDUP_REMOVED lines=21> */
.L_x_5723:
[----:B------:R-:W-:Y:S01]  /*5d20*/  ULDC UR8, c[0x0][0x8cc] ;  /* 0x0002330000087ab9 */ /* 0x000fe20000000800 */
[----:B------:R-:W-:Y:S01]  /*5d30*/  UMOV UR11, UR7 ;  /* 0x00000007000b7c82 */ /* 0x000fe20008000000 */
[----:B------:R-:W-:-:S11]  /*5d40*/  UISETP.NE.AND UP0, UPT, UR8, 0x1, UPT ;  /* 0x000000010800788c */ /* 0x000fd6000bf05270 */
[----:B------:R-:W-:Y:S02]  /*5d50*/  @UP0 ULDC.64 UR12, c[0x0][0x8d0] ;  /* 0x00023400000c0ab9 */ /* 0x000fe40000000a00 */
[----:B------:R-:W-:-:S04]  /*5d60*/  UIMAD.WIDE.U32 UR4, UR7, UR12, URZ ;  /* 0x0000000c070472a5 */ /* 0x000fc8000f8e003f */
[----:B------:R-:W-:-:S04]  /*5d70*/  @UP0 USHF.R.U32.HI UR11, URZ, UR13, UR5 ;  /* 0x0000000d3f0b0299 */ /* 0x000fc80008011605 */
[----:B------:R-:W-:-:S12]  /*5d80*/  UIMAD UR4, UR11, UR8, URZ ;  /* 0x000000080b0472a4 */ /* 0x000fd8000f8e023f */
.L_x_5724:
        /* <DEDUP_REMOVED lines=70> */
.L_x_5755:
        /* <DEDUP_REMOVED lines=15> */
.L_x_5728:
        /* <DEDUP_REMOVED lines=126> */
.L_x_5739:
[----:B--234-:R-:W-:-:S04]  /*6ac0*/  SHF.L.U32 R21, R11, 0x1f, RZ ;  /* 0x0000001f0b157819 */ /* 0x01cfc800000006ff */
[----:B------:R-:W1:Y:S02]  /*6ad0*/  SYNCS.PHASECHK.TRANS64.TRYWAIT P1, [R16+URZ+0x26840], R21 ;  /* 0x02684015100075a7 */ /* 0x000e64000802017f */
[----:B-1----:R-:W-:Y:S05]  /*6ae0*/  @!P1 BRA `(.L_x_5731) ;  /* 0x0000001800ac9947 */ /* 0x002fea0003800000 */
.L_x_5756:
[----:B------:R-:W-:Y:S05]  /*6af0*/  @P0 BRA `(.L_x_5732) ;  /* 0x0000000000140947 */ /* 0x000fea0003800000 */
[----:B------:R-:W-:Y:S01]  /*6b00*/  ISETP.NE.AND P1, PT, R6, RZ, PT ;  /* 0x000000ff0600720c */ /* 0x000fe20003f25270 */
[----:B------:R-:W-:-:S04]  /*6b10*/  IMAD.MOV.U32 R3, RZ, RZ, 0x3100 ;  /* 0x00003100ff037424 */ /* 0x000fc800078e00ff */
[----:B------:R3:W-:Y:S08]  /*6b20*/  SYNCS.ARRIVE.TRANS64 RZ, [R16+URZ+0x26830], R3 ;  /* 0x0268300310ff79a7 */ /* 0x0007f0000800003f */
[----:B------:R-:W-:Y:S05]  /*6b30*/  @!P1 BRA `(.L_x_5732) ;  /* 0x0000000000049947 */ /* 0x000fea0003800000 */
[----:B------:R-:W-:Y:S01]  /*6b40*/  BPT.TRAP 0x1 ;  /* 0x000000040000795c */ /* 0x000fe20000300000 */
.L_x_5732:
        /* <DEDUP_REMOVED lines=43> */
.L_x_5757:
[----:B------:R-:W-:Y:S05]  /*6e00*/  @P0 BRA `(.L_x_5734) ;  /* 0x0000000000140947 */ /* 0x000fea0003800000 */
[----:B------:R-:W-:Y:S01]  /*6e10*/  ISETP.NE.AND P1, PT, R6, RZ, PT ;  /* 0x000000ff0600720c */ /* 0x000fe20003f25270 */
[----:B------:R-:W-:-:S04]  /*6e20*/  IMAD.MOV.U32 R2, RZ, RZ, 0x3100 ;  /* 0x00003100ff027424 */ /* 0x000fc800078e00ff */
[----:B------:R3:W-:Y:S08]  /*6e30*/  SYNCS.ARRIVE.TRANS64 RZ, [R16+URZ+0x26818], R2 ;  /* 0x0268180210ff79a7 */ /* 0x0007f0000800003f */
[----:B------:R-:W-:Y:S05]  /*6e40*/  @!P1 BRA `(.L_x_5734) ;  /* 0x0000000000049947 */ /* 0x000fea0003800000 */
[----:B------:R-:W-:Y:S01]  /*6e50*/  BPT.TRAP 0x1 ;  /* 0x000000040000795c */ /* 0x000fe20000300000 */
.L_x_5734:
        /* <DEDUP_REMOVED lines=43> */
.L_x_5758:
[----:B------:R-:W-:Y:S05]  /*7110*/  @P0 BRA `(.L_x_5736) ;  /* 0x0000000000140947 */ /* 0x000fea0003800000 */
[----:B------:R-:W-:Y:S01]  /*7120*/  ISETP.NE.AND P1, PT, R6, RZ, PT ;  /* 0x000000ff0600720c */ /* 0x000fe20003f25270 */
[----:B-123--:R-:W-:-:S04]  /*7130*/  IMAD.MOV.U32 R21, RZ, RZ, 0x3100 ;  /* 0x00003100ff157424 */ /* 0x00efc800078e00ff */
[----:B------:R4:W-:Y:S08]  /*7140*/  SYNCS.ARRIVE.TRANS64 RZ, [R16+URZ+0x26838], R21 ;  /* 0x0268381510ff79a7 */ /* 0x0009f0000800003f */
[----:B------:R-:W-:Y:S05]  /*7150*/  @!P1 BRA `(.L_x_5736) ;  /* 0x0000000000049947 */ /* 0x000fea0003800000 */
[----:B------:R-:W-:Y:S01]  /*7160*/  BPT.TRAP 0x1 ;  /* 0x000000040000795c */ /* 0x000fe20000300000 */
.L_x_5736:
        /* <DEDUP_REMOVED lines=38> */
.L_x_5760:
[----:B------:R-:W-:Y:S05]  /*73d0*/  @P0 BRA `(.L_x_5738) ;  /* 0x0000000000140947 */ /* 0x000fea0003800000 */
[----:B------:R-:W-:Y:S01]  /*73e0*/  ISETP.NE.AND P1, PT, R6, RZ, PT ;  /* 0x000000ff0600720c */ /* 0x000fe20003f25270 */
[----:B------:R-:W-:-:S04]  /*73f0*/  IMAD.MOV.U32 R5, RZ, RZ, 0x3100 ;  /* 0x00003100ff057424 */ /* 0x000fc800078e00ff */
[----:B------:R1:W-:Y:S08]  /*7400*/  SYNCS.ARRIVE.TRANS64 RZ, [R16+URZ+0x26810], R5 ;  /* 0x0268100510ff79a7 */ /* 0x0003f0000800003f */
[----:B------:R-:W-:Y:S05]  /*7410*/  @!P1 BRA `(.L_x_5738) ;  /* 0x0000000000049947 */ /* 0x000fea0003800000 */
[----:B------:R-:W-:Y:S01]  /*7420*/  BPT.TRAP 0x1 ;  /* 0x000000040000795c */ /* 0x000fe20000300000 */
.L_x_5738:
        /* <DEDUP_REMOVED lines=44> */
.L_x_5730:
        /* <DEDUP_REMOVED lines=8> */
.L_x_5761:
[----:B------:R-:W-:Y:S05]  /*7770*/  @P0 BRA `(.L_x_5741) ;  /* 0x0000000000140947 */ /* 0x000fea0003800000 */
[----:B------:R-:W-:Y:S01]  /*7780*/  ISETP.NE.AND P1, PT, R6, RZ, PT ;  /* 0x000000ff0600720c */ /* 0x000fe20003f25270 */
[----:B------:R-:W-:-:S04]  /*7790*/  IMAD.MOV.U32 R5, RZ, RZ, 0x3100 ;  /* 0x00003100ff057424 */ /* 0x000fc800078e00ff */
[----:B------:R2:W-:Y:S08]  /*77a0*/  SYNCS.ARRIVE.TRANS64 RZ, [R16+URZ+0x26830], R5 ;  /* 0x0268300510ff79a7 */ /* 0x0005f0000800003f */
[----:B------:R-:W-:Y:S05]  /*77b0*/  @!P1 BRA `(.L_x_5741) ;  /* 0x0000000000049947 */ /* 0x000fea0003800000 */
[----:B------:R-:W-:Y:S01]  /*77c0*/  BPT.TRAP 0x1 ;  /* 0x000000040000795c */ /* 0x000fe20000300000 */
.L_x_5741:
        /* <DEDUP_REMOVED lines=40> */
.L_x_5762:
[----:B------:R-:W-:Y:S05]  /*7a50*/  @P0 BRA `(.L_x_5743) ;  /* 0x0000000000140947 */ /* 0x000fea0003800000 */
[----:B------:R-:W-:Y:S01]  /*7a60*/  ISETP.NE.AND P0, PT, R6, RZ, PT ;  /* 0x000000ff0600720c */ /* 0x000fe20003f05270 */
[----:B------:R-:W-:-:S04]  /*7a70*/  IMAD.MOV.U32 R5, RZ, RZ, 0x3100 ;  /* 0x00003100ff057424 */ /* 0x000fc800078e00ff */
[----:B------:R1:W-:Y:S08]  /*7a80*/  SYNCS.ARRIVE.TRANS64 RZ, [R16+URZ+0x26818], R5 ;  /* 0x0268180510ff79a7 */ /* 0x0003f0000800003f */
[----:B------:R-:W-:Y:S05]  /*7a90*/  @!P0 BRA `(.L_x_5743) ;  /* 0x0000000000048947 */ /* 0x000fea0003800000 */
[----:B------:R-:W-:Y:S01]  /*7aa0*/  BPT.TRAP 0x1 ;  /* 0x000000040000795c */ /* 0x000fe20000300000 */
.L_x_5743:
        /* <DEDUP_REMOVED lines=44> */
.L_x_5729:
[----:B------:R-:W1:Y:S01]  /*7d70*/  S2R R0, SR_TID.X ;  /* 0x0000000000007919 */ /* 0x000e620000002100 */
[----:B------:R-:W-:Y:S01]  /*7d80*/  IMAD R3, R19, 0x8, R16 ;  /* 0x0000000813037824 */ /* 0x000fe200078e0210 */
[----:B-1----:R-:W-:Y:S02]  /*7d90*/  LOP3.LUT R2, R0, 0x7f, RZ, 0xc0, !PT ;  /* 0x0000007f00027812 */ /* 0x002fe400078ec0ff */
[----:B------:R-:W-:Y:S02]  /*7da0*/  SHF.L.U32 R0, R11, 0x1f, RZ ;  /* 0x0000001f0b007819 */ /* 0x000fe400000006ff */
[----:B------:R-:W-:Y:S02]  /*7db0*/  ISETP.NE.AND P1, PT, R2, RZ, PT ;  /* 0x000000ff0200720c */ /* 0x000fe40003f25270 */
[----:B------:R-:W1:Y:S02]  /*7dc0*/  SYNCS.PHASECHK.TRANS64.TRYWAIT P0, [R3+URZ+0x26840], R0 ;  /* 0x02684000030075a7 */ /* 0x000e64000800017f */
[----:B-1----:R-:W-:Y:S09]  /*7dd0*/  @!P0 BRA `(.L_x_5744) ;  /* 0x00000008006c8947 */ /* 0x002ff20003800000 */
.L_x_5763:
[----:B------:R-:W-:Y:S05]  /*7de0*/  @P1 BRA `(.L_x_5745) ;  /* 0x0000000000181947 */ /* 0x000fea0003800000 */
[----:B------:R-:W1:Y:S01]  /*7df0*/  S2R R2, SR_TID.X ;  /* 0x0000000000027919 */ /* 0x000e620000002100 */
[----:B------:R-:W-:-:S04]  /*7e00*/  IMAD.MOV.U32 R0, RZ, RZ, 0x3100 ;  /* 0x00003100ff007424 */ /* 0x000fc800078e00ff */
[----:B------:R1:W-:Y:S02]  /*7e10*/  SYNCS.ARRIVE.TRANS64 RZ, [R3+URZ+0x26830], R0 ;  /* 0x0268300003ff79a7 */ /* 0x0003e4000800003f */
[----:B-1----:R-:W-:-:S13]  /*7e20*/  LOP3.LUT P0, RZ, R2, 0x1f, RZ, 0xc0, !PT ;  /* 0x0000001f02ff7812 */ /* 0x002fda000780c0ff */
[----:B------:R-:W-:Y:S05]  /*7e30*/  @!P0 BRA `(.L_x_5745) ;  /* 0x0000000000048947 */ /* 0x000fea0003800000 */
[----:B------:R-:W-:Y:S01]  /*7e40*/  BPT.TRAP 0x1 ;  /* 0x000000040000795c */ /* 0x000fe20000300000 */
.L_x_5745:
        /* <DEDUP_REMOVED lines=47> */
.L_x_5726:
[----:B------:R-:W-:Y:S05]  /*8140*/  BSYNC B0 ;  /* 0x0000000000007941 */ /* 0x000fea0003800000 */
.L_x_5725:
[----:B------:R-:W-:-:S03]  /*8150*/  UMOV UR7, 0xffffffff ;  /* 0xffffffff00077882 */ /* 0x000fc60000000000 */
[----:B------:R-:W-:Y:S05]  /*8160*/  BRA.DIV UR7, `(.L_x_5746) ;  /* 0x00000006079c7947 */ /* 0x000fea000b800000 */
[----:B------:R-:W-:-:S13]  /*8170*/  ELECT P6, URZ, PT ;  /* 0x00000000003f782f */ /* 0x000fda00038c0000 */
.L_x_5766:
[----:B------:R-:W-:Y:S05]  /*8180*/  @!P6 BRA `(.L_x_5674) ;  /* 0x000000000084e947 */ /* 0x000fea0003800000 */
[----:B------:R-:W-:-:S06]  /*8190*/  ULOP3.LUT UR7, UR38, 0x2, URZ, 0xfc, !UPT ;  /* 0x0000000226077892 */ /* 0x000fcc000f8efc3f */
[----:B------:R-:W-:-:S05]  /*81a0*/  IMAD.U32 R2, RZ, RZ, UR7 ;  /* 0x00000007ff027e24 */ /* 0x000fca000f8e00ff */
[----:B------:R-:W-:-:S13]  /*81b0*/  ISETP.NE.AND P2, PT, R2, 0x3, PT ;  /* 0x000000030200780c */ /* 0x000fda0003f45270 */
[----:B------:R-:W-:Y:S05]  /*81c0*/  @!P2 BRA `(.L_x_5747) ;  /* 0x000000000004a947 */ /* 0x000fea0003800000 */
[----:B------:R-:W-:Y:S01]  /*81d0*/  BPT.TRAP 0x1 ;  /* 0x000000040000795c */ /* 0x000fe20000300000 */
.L_x_5747:
        /* <DEDUP_REMOVED lines=15> */
.L_x_5767:
[----:B------:R-:W2:Y:S02]  /*82d0*/  SYNCS.PHASECHK.TRANS64.TRYWAIT P0, [R3+URZ], R2 ;  /* 0x00000002030075a7 */ /* 0x000ea4000800017f */
[----:B--2---:R-:W-:Y:S05]  /*82e0*/  @!P0 BRA `(.L_x_5749) ;  /* 0x0000000400708947 */ /* 0x004fea0003800000 */
.L_x_5768:
[----:B------:R-:W-:Y:S05]  /*82f0*/  @!P2 BRA `(.L_x_5750) ;  /* 0x000000000004a947 */ /* 0x000fea0003800000 */
[----:B------:R-:W-:Y:S01]  /*8300*/  BPT.TRAP 0x1 ;  /* 0x000000040000795c */ /* 0x000fe20000300000 */
.L_x_5750:
[----:B--2---:R-:W-:-:S04]  /*8310*/  VIADD R3, R7, 0x26840 ;  /* 0x0002684007037836 */ /* 0x004fc80000000000 */
[----:B------:R-:W-:-:S04]  /*8320*/  IMAD R0, R0, 0x8, R3 ;  /* 0x0000000800007824 */ /* 0x000fc800078e0203 */
[----:B------:R-:W2:Y:S02]  /*8330*/  SYNCS.PHASECHK.TRANS64.TRYWAIT P0, [R0+URZ], R5 ;  /* 0x00000005000075a7 */ /* 0x000ea4000800017f */
[----:B--2---:R-:W-:Y:S05]  /*8340*/  @!P0 BRA `(.L_x_5751) ;  /* 0x00000004006c8947 */ /* 0x004fea0003800000 */
.L_x_5769:
[----:B------:R-:W-:-:S07]  /*8350*/  IMAD R3, R4, 0x8, R3 ;  /* 0x0000000804037824 */ /* 0x000fce00078e0203 */
.L_x_5752:
[----:B---3--:R3:W4:Y:S02]  /*8360*/  SYNCS.PHASECHK.TRANS64.TRYWAIT P0, [R3+URZ], R2 ;  /* 0x00000002030075a7 */ /* 0x008724000800017f */
[----:B----4-:R-:W-:Y:S05]  /*8370*/  @!P0 NANOSLEEP.SYNCS 0x989680 ;  /* 0x009896800000895d */ /* 0x010fea0003900000 */
[----:B------:R-:W4:Y:S02]  /*8380*/  @!P0 SYNCS.PHASECHK.TRANS64 P0, [R3+URZ], R2 ;  /* 0x00000002030085a7 */ /* 0x000f24000800007f */
[----:B----4-:R-:W-:Y:S05]  /*8390*/  @!P0 BRA `(.L_x_5752) ;  /* 0xfffffffc00f08947 */ /* 0x010fea000383ffff */
.L_x_5674:
[----:B------:R-:W-:Y:S05]  /*83a0*/  BSYNC B6 ;  /* 0x0000000000067941 */ /* 0x000fea0003800000 */
.L_x_5669:
[----:B------:R-:W-:Y:S05]  /*83b0*/  EXIT ;  /* 0x000000000000794d */ /* 0x000fea0003800000 */
.L_x_5680:
[----:B------:R-:W-:Y:S02]  /*83c0*/  IMAD.MOV.U32 R13, RZ, RZ, R19 ;  /* 0x000000ffff0d7224 */ /* 0x000fe400078e0013 */
[----:B------:R-:W-:Y:S02]  /*83d0*/  IMAD.MOV.U32 R12, RZ, RZ, RZ ;  /* 0x000000ffff0c7224 */ /* 0x000fe400078e00ff */
[----:B------:R-:W-:Y:S02]  /*83e0*/  IMAD.MOV.U32 R11, RZ, RZ, 0x1f ;  /* 0x0000001fff0b7424 */ /* 0x000fe400078e00ff */
[----:B------:R-:W-:-:S07]  /*83f0*/  IMAD.MOV.U32 R15, RZ, RZ, -0x1 ;  /* 0xffffffffff0f7424 */ /* 0x000fce00078e00ff */
[----:B------:R-:W-:Y:S05]  /*8400*/  WARPSYNC.COLLECTIVE R15, `(.L_x_5753) ;  /* 0x000000000f087348 */ /* 0x000fea0003c00000 */
[----:B------:R1:W2:Y:S02]  /*8410*/  SHFL.IDX P6, R14, R13, R12, R11 ;  /* 0x0000000c0d0e7389 */ /* 0x0002a400000c000b */
[----:B-12---:R-:W-:Y:S01]  /*8420*/  ENDCOLLECTIVE ;  /* 0x000000000000791b */ /* 0x006fe20003800000 */
.L_x_5753:
[----:B------:R-:W-:Y:S05]  /*8430*/  BRA `(.L_x_5754) ;  /* 0xffffff8c006c7947 */ /* 0x000fea000383ffff */
.L_x_5682:
[----:B--2---:R2:W3:Y:S02]  /*8440*/  SYNCS.PHASECHK.TRANS64.TRYWAIT P0, [R2+URZ+0x26800], R5 ;  /* 0x02680005020075a7 */ /* 0x0044e4000800017f */
[----:B---3--:R-:W-:Y:S05]  /*8450*/  @!P0 NANOSLEEP.SYNCS 0x989680 ;  /* 0x009896800000895d */ /* 0x008fea0003900000 */
[----:B------:R-:W3:Y:S02]  /*8460*/  @!P0 SYNCS.PHASECHK.TRANS64 P0, [R2+URZ+0x26800], R5 ;  /* 0x02680005020085a7 */ /* 0x000ee4000800007f */
[----:B---3--:R-:W-:Y:S05]  /*8470*/  @!P0 BRA `(.L_x_5682) ;  /* 0xfffffffc00f08947 */ /* 0x008fea000383ffff */
[----:B------:R-:W-:Y:S05]  /*8480*/  BRA `(.L_x_5681) ;  /* 0xffffff8c00947947 */ /* 0x000fea000383ffff */
.L_x_5687:
[----:B--2---:R-:W-:-:S04]  /*8490*/  IMAD.U32 R5, RZ, RZ, UR7 ;  /* 0x00000007ff057e24 */ /* 0x004fc8000f8e00ff */
[----:B------:R2:W3:Y:S03]  /*84a0*/  SYNCS.PHASECHK.TRANS64.TRYWAIT P1, [R5+URZ+0x26810], R6 ;  /* 0x02681006050075a7 */ /* 0x0004e6000802017f */
[----:B---3--:R-:W-:Y:S05]  /*84b0*/  @!P1 NANOSLEEP.SYNCS 0x989680 ;  /* 0x009896800000995d */ /* 0x008fea0003900000 */
[----:B------:R-:W3:Y:S02]  /*84c0*/  @!P1 SYNCS.PHASECHK.TRANS64 P1, [R5+URZ+0x26810], R6 ;  /* 0x02681006050095a7 */ /* 0x000ee4000802007f */
[----:B---3--:R-:W-:Y:S05]  /*84d0*/  @!P1 BRA `(.L_x_5687) ;  /* 0xfffffffc00ec9947 */ /* 0x008fea000383ffff */
[----:B------:R-:W-:Y:S05]  /*84e0*/  BRA `(.L_x_5686) ;  /* 0xffffff9400ec7947 */ /* 0x000fea000383ffff */
.L_x_5691:
[----:B------:R-:W-:-:S04]  /*84f0*/  IMAD.U32 R5, RZ, RZ, UR7 ;  /* 0x00000007ff057e24 */ /* 0x000fc8000f8e00ff */
[----:B------:R1:W1:Y:S03]  /*8500*/  SYNCS.PHASECHK.TRANS64.TRYWAIT P1, [R5+URZ+0x26830], R6 ;  /* 0x02683006050075a7 */ /* 0x000266000802017f */
[----:B-1----:R-:W-:Y:S05]  /*8510*/  @!P1 NANOSLEEP.SYNCS 0x989680 ;  /* 0x009896800000995d */ /* 0x002fea0003900000 */
[----:B------:R-:W1:Y:S02]  /*8520*/  @!P1 SYNCS.PHASECHK.TRANS64 P1, [R5+URZ+0x26830], R6 ;  /* 0x02683006050095a7 */ /* 0x000e64000802007f */
[----:B-1----:R-:W-:Y:S05]  /*8530*/  @!P1 BRA `(.L_x_5691) ;  /* 0xfffffffc00ec9947 */ /* 0x002fea000383ffff */
[----:B------:R-:W-:Y:S05]  /*8540*/  BRA `(.L_x_5690) ;  /* 0xffffff9800f47947 */ /* 0x000fea000383ffff */
.L_x_5727:
[----:B-1----:R1:W2:Y:S02]  /*8550*/  SYNCS.PHASECHK.TRANS64.TRYWAIT P0, [R16+URZ+0x26820], R3 ;  /* 0x02682003100075a7 */ /* 0x0022a4000800017f */
[----:B--2---:R-:W-:Y:S05]  /*8560*/  @!P0 NANOSLEEP.SYNCS 0x989680 ;  /* 0x009896800000895d */ /* 0x004fea0003900000 */
[----:B------:R-:W2:Y:S02]  /*8570*/  @!P0 SYNCS.PHASECHK.TRANS64 P0, [R16+URZ+0x26820], R3 ;  /* 0x02682003100085a7 */ /* 0x000ea4000800007f */
[----:B--2---:R-:W-:Y:S05]  /*8580*/  @!P0 BRA `(.L_x_5727) ;  /* 0xfffffffc00f08947 */ /* 0x004fea000383ffff */
[----:B------:R-:W-:Y:S05]  /*8590*/  BRA `(.L_x_5755) ;  /* 0xffffffdc00147947 */ /* 0x000fea000383ffff */
.L_x_5731:
[----:B-1----:R1:W3:Y:S02]  /*85a0*/  SYNCS.PHASECHK.TRANS64.TRYWAIT P1, [R16+URZ+0x26840], R21 ;  /* 0x02684015100075a7 */ /* 0x0022e4000802017f */
[----:B---3--:R-:W-:Y:S05]  /*85b0*/  @!P1 NANOSLEEP.SYNCS 0x989680 ;  /* 0x009896800000995d */ /* 0x008fea0003900000 */
[----:B------:R-:W3:Y:S02]  /*85c0*/  @!P1 SYNCS.PHASECHK.TRANS64 P1, [R16+URZ+0x26840], R21 ;  /* 0x02684015100095a7 */ /* 0x000ee4000802007f */
[----:B---3--:R-:W-:Y:S05]  /*85d0*/  @!P1 BRA `(.L_x_5731) ;  /* 0xfffffffc00f09947 */ /* 0x008fea000383ffff */
[----:B------:R-:W-:Y:S05]  /*85e0*/  BRA `(.L_x_5756) ;  /* 0xffffffe400407947 */ /* 0x000fea000383ffff */
.L_x_5733:
[----:B--2---:R2:W3:Y:S02]  /*85f0*/  SYNCS.PHASECHK.TRANS64.TRYWAIT P1, [R16+URZ+0x26828], R21 ;  /* 0x02682815100075a7 */ /* 0x0044e4000802017f */
[----:B---3--:R-:W-:Y:S05]  /*8600*/  @!P1 NANOSLEEP.SYNCS 0x989680 ;  /* 0x009896800000995d */ /* 0x008fea0003900000 */
[----:B------:R-:W3:Y:S02]  /*8610*/  @!P1 SYNCS.PHASECHK.TRANS64 P1, [R16+URZ+0x26828], R21 ;  /* 0x02682815100095a7 */ /* 0x000ee4000802007f */
[----:B---3--:R-:W-:Y:S05]  /*8620*/  @!P1 BRA `(.L_x_5733) ;  /* 0xfffffffc00f09947 */ /* 0x008fea000383ffff */
[----:B------:R-:W-:Y:S05]  /*8630*/  BRA `(.L_x_5757) ;  /* 0xffffffe400f07947 */ /* 0x000fea000383ffff */
.L_x_5735:
[----:B---3--:R3:W4:Y:S02]  /*8640*/  SYNCS.PHASECHK.TRANS64.TRYWAIT P1, [R16+URZ+0x26848], R21 ;  /* 0x02684815100075a7 */ /* 0x008724000802017f */
[----:B----4-:R-:W-:Y:S05]  /*8650*/  @!P1 NANOSLEEP.SYNCS 0x989680 ;  /* 0x009896800000995d */ /* 0x010fea0003900000 */
[----:B------:R-:W4:Y:S02]  /*8660*/  @!P1 SYNCS.PHASECHK.TRANS64 P1, [R16+URZ+0x26848], R21 ;  /* 0x02684815100095a7 */ /* 0x000f24000802007f */
[----:B----4-:R-:W-:Y:S05]  /*8670*/  @!P1 BRA `(.L_x_5735) ;  /* 0xfffffffc00f09947 */ /* 0x010fea000383ffff */
[----:B------:R-:W-:Y:S05]  /*8680*/  BRA `(.L_x_5758) ;  /* 0xffffffe800a07947 */ /* 0x000fea000383ffff */
.L_x_5737:
[----:B------:R-:W-:-:S07]  /*8690*/  SHF.L.U32 R5, R11, 0x1f, RZ ;  /* 0x0000001f0b057819 */ /* 0x000fce00000006ff */
.L_x_5759:
[----:B------:R1:W1:Y:S02]  /*86a0*/  SYNCS.PHASECHK.TRANS64.TRYWAIT P1, [R16+URZ+0x26820], R5 ;  /* 0x02682005100075a7 */ /* 0x000264000802017f */
[----:B-1----:R-:W-:Y:S05]  /*86b0*/  @!P1 NANOSLEEP.SYNCS 0x989680 ;  /* 0x009896800000995d */ /* 0x002fea0003900000 */
[----:B------:R-:W1:Y:S02]  /*86c0*/  @!P1 SYNCS.PHASECHK.TRANS64 P1, [R16+URZ+0x26820], R5 ;  /* 0x02682005100095a7 */ /* 0x000e64000802007f */
[----:B-1----:R-:W-:Y:S05]  /*86d0*/  @!P1 BRA `(.L_x_5759) ;  /* 0xfffffffc00f09947 */ /* 0x002fea000383ffff */
[----:B------:R-:W-:Y:S05]  /*86e0*/  BRA `(.L_x_5760) ;  /* 0xffffffec00387947 */ /* 0x000fea000383ffff */
.L_x_5740:
[----:B-1----:R1:W2:Y:S02]  /*86f0*/  SYNCS.PHASECHK.TRANS64.TRYWAIT P1, [R16+URZ+0x26840], R13 ;  /* 0x0268400d100075a7 */ /* 0x0022a4000802017f */
[----:B--2---:R-:W-:Y:S05]  /*8700*/  @!P1 NANOSLEEP.SYNCS 0x989680 ;  /* 0x009896800000995d */ /* 0x004fea0003900000 */
[----:B------:R-:W2:Y:S02]  /*8710*/  @!P1 SYNCS.PHASECHK.TRANS64 P1, [R16+URZ+0x26840], R13 ;  /* 0x0268400d100095a7 */ /* 0x000ea4000802007f */
[----:B--2---:R-:W-:Y:S05]  /*8720*/  @!P1 BRA `(.L_x_5740) ;  /* 0xfffffffc00f09947 */ /* 0x004fea000383ffff */
[----:B------:R-:W-:Y:S05]  /*8730*/  BRA `(.L_x_5761) ;  /* 0xfffffff0000c7947 */ /* 0x000fea000383ffff */
.L_x_5742:
[----:B--2---:R2:W1:Y:S02]  /*8740*/  SYNCS.PHASECHK.TRANS64.TRYWAIT P1, [R16+URZ+0x26828], R13 ;  /* 0x0268280d100075a7 */ /* 0x004464000802017f */
[----:B-1----:R-:W-:Y:S05]  /*8750*/  @!P1 NANOSLEEP.SYNCS 0x989680 ;  /* 0x009896800000995d */ /* 0x002fea0003900000 */
[----:B------:R-:W1:Y:S02]  /*8760*/  @!P1 SYNCS.PHASECHK.TRANS64 P1, [R16+URZ+0x26828], R13 ;  /* 0x0268280d100095a7 */ /* 0x000e64000802007f */
[----:B-1----:R-:W-:Y:S05]  /*8770*/  @!P1 BRA `(.L_x_5742) ;  /* 0xfffffffc00f09947 */ /* 0x002fea000383ffff */
[----:B------:R-:W-:Y:S05]  /*8780*/  BRA `(.L_x_5762) ;  /* 0xfffffff000b07947 */ /* 0x000fea000383ffff */
.L_x_5744:
[----:B------:R1:W1:Y:S02]  /*8790*/  SYNCS.PHASECHK.TRANS64.TRYWAIT P0, [R3+URZ+0x26840], R0 ;  /* 0x02684000030075a7 */ /* 0x000264000800017f */
[----:B-1----:R-:W-:Y:S05]  /*87a0*/  @!P0 NANOSLEEP.SYNCS 0x989680 ;  /* 0x009896800000895d */ /* 0x002fea0003900000 */
[----:B------:R-:W1:Y:S02]  /*87b0*/  @!P0 SYNCS.PHASECHK.TRANS64 P0, [R3+URZ+0x26840], R0 ;  /* 0x02684000030085a7 */ /* 0x000e64000800007f */
[----:B-1----:R-:W-:Y:S05]  /*87c0*/  @!P0 BRA `(.L_x_5744) ;  /* 0xfffffffc00f08947 */ /* 0x002fea000383ffff */
[----:B------:R-:W-:Y:S05]  /*87d0*/  BRA `(.L_x_5763) ;  /* 0xfffffff400807947 */ /* 0x000fea000383ffff */
.L_x_5746:
[----:B------:R-:W-:Y:S01]  /*87e0*/  BSSY B0, `(.L_x_5764) ;  /* 0x0000006000007945 */ /* 0x000fe20003800000 */
[----:B------:R-:W-:-:S07]  /*87f0*/  IMAD.MOV.U32 R15, RZ, RZ, -0x1 ;  /* 0xffffffffff0f7424 */ /* 0x000fce00078e00ff */
[----:B------:R-:W-:Y:S05]  /*8800*/  WARPSYNC.COLLECTIVE R15, `(.L_x_5765) ;  /* 0x000000000f0c7348 */ /* 0x000fea0003c00000 */
[----:B------:R-:W-:Y:S02]  /*8810*/  ELECT P6, UR62, PT ;  /* 0x00000000003e782f */ /* 0x000fe400038c0000 */
[----:B------:R-:W-:Y:S01]  /*8820*/  MOV R14, UR62 ;  /* 0x0000003e000e7c02 */ /* 0x000fe20008000f00 */
[----:B------:R-:W-:Y:S10]  /*8830*/  ENDCOLLECTIVE ;  /* 0x000000000000791b */ /* 0x000ff40003800000 */
.L_x_5765:
[----:B------:R-:W-:Y:S05]  /*8840*/  BSYNC B0 ;  /* 0x0000000000007941 */ /* 0x000fea0003800000 */
.L_x_5764:
[----:B------:R-:W-:Y:S05]  /*8850*/  BRA `(.L_x_5766) ;  /* 0xfffffff800487947 */ /* 0x000fea000383ffff */
.L_x_5748:
[----:B-1----:R1:W2:Y:S02]  /*8860*/  SYNCS.PHASECHK.TRANS64.TRYWAIT P0, [R6+URZ], R5 ;  /* 0x00000005060075a7 */ /* 0x0022a4000800017f */
[----:B--2---:R-:W-:Y:S05]  /*8870*/  @!P0 NANOSLEEP.SYNCS 0x989680 ;  /* 0x009896800000895d */ /* 0x004fea0003900000 */
[----:B------:R-:W2:Y:S02]  /*8880*/  @!P0 SYNCS.PHASECHK.TRANS64 P0, [R6+URZ], R5 ;  /* 0x00000005060085a7 */ /* 0x000ea4000800007f */
[----:B--2---:R-:W-:Y:S05]  /*8890*/  @!P0 BRA `(.L_x_5748) ;  /* 0xfffffffc00f08947 */ /* 0x004fea000383ffff */
[----:B------:R-:W-:Y:S05]  /*88a0*/  BRA `(.L_x_5767) ;  /* 0xfffffff800887947 */ /* 0x000fea000383ffff */
.L_x_5749:
[----:B--2---:R2:W3:Y:S02]  /*88b0*/  SYNCS.PHASECHK.TRANS64.TRYWAIT P0, [R3+URZ], R2 ;  /* 0x00000002030075a7 */ /* 0x0044e4000800017f */
[----:B---3--:R-:W-:Y:S05]  /*88c0*/  @!P0 NANOSLEEP.SYNCS 0x989680 ;  /* 0x009896800000895d */ /* 0x008fea0003900000 */
[----:B------:R-:W3:Y:S02]  /*88d0*/  @!P0 SYNCS.PHASECHK.TRANS64 P0, [R3+URZ], R2 ;  /* 0x00000002030085a7 */ /* 0x000ee4000800007f */
[----:B---3--:R-:W-:Y:S05]  /*88e0*/  @!P0 BRA `(.L_x_5749) ;  /* 0xfffffffc00f08947 */ /* 0x008fea000383ffff */
[----:B------:R-:W-:Y:S05]  /*88f0*/  BRA `(.L_x_5768) ;  /* 0xfffffff8007c7947 */ /* 0x000fea000383ffff */
.L_x_5751:
[----:B--2---:R2:W3:Y:S02]  /*8900*/  SYNCS.PHASECHK.TRANS64.TRYWAIT P0, [R0+URZ], R5 ;  /* 0x00000005000075a7 */ /* 0x0044e4000800017f */
[----:B---3--:R-:W-:Y:S05]  /*8910*/  @!P0 NANOSLEEP.SYNCS 0x989680 ;  /* 0x009896800000895d */ /* 0x008fea0003900000 */
[----:B------:R-:W3:Y:S02]  /*8920*/  @!P0 SYNCS.PHASECHK.TRANS64 P0, [R0+URZ], R5 ;  /* 0x00000005000085a7 */ /* 0x000ee4000800007f */
[----:B---3--:R-:W-:Y:S05]  /*8930*/  @!P0 BRA `(.L_x_5751) ;  /* 0xfffffffc00f08947 */ /* 0x008fea000383ffff */
[----:B------:R-:W-:Y:S05]  /*8940*/  BRA `(.L_x_5769) ;  /* 0xfffffff800807947 */ /* 0x000fea000383ffff */
.L_x_5770:
        /* <DEDUP_REMOVED lines=11> */
.L_x_6593:


//--------------------- .text._ZN7cutlass13device_kernelIN5flash11enable_sm90INS1_16FlashAttnBwdSm90INS1_25CollectiveMainloopBwdSm90ILi2ELi2ELi2EN4cute5tupleIJNS5_1CILi1EEES8_S8_EEENS6_IJNS7_ILi64EEENS7_ILi128EEENS7_ILi96EEEEEENS_10bfloat16_tEfNS_4arch4Sm90ELb1ELb0ELb0ELb0ELb1ELb1ELb0ELb0ELi2ELi1ELi2ELi1ELb1EEENS1_24CollectiveEpilogueBwdGQAISD_fSG_Li256ELb0ELb1EEENS1_25SingleTileBwdLPTSchedulerILb0ELi128ELb1EEEEEEEEEvNT_6ParamsE --------------------------
	.section	.text._ZN7cutlass13device_kernelIN5flash11enable_sm90INS1_16FlashAttnBwdSm90INS1_25CollectiveMainloopBwdSm90ILi2ELi2ELi2EN4cute5tupleIJNS5_1CILi1EEES8_S8_EEENS6_IJNS7_ILi64EEENS7_ILi128EEENS7_ILi96EEEEEENS_10bfloat16_tEfNS_4arch4Sm90ELb1ELb0ELb0ELb0ELb1ELb1ELb0ELb0ELi2ELi1ELi2ELi1ELb1EEENS1_24CollectiveEpilogueBwdGQAISD_fSG_Li256ELb0ELb1EEENS1_25SingleTileBwdLPTSchedulerILb0ELi128ELb1EEEEEEEEEvNT_6ParamsE,"ax",@progbits
	.align	128
.text._ZN7cutlass13device_kernelIN5flash11enable_sm90INS1_16FlashAttnBwdSm90INS1_25CollectiveMainloopBwdSm90ILi2ELi2ELi2EN4cute5tupleIJNS5_1CILi1EEES8_S8_EEENS6_IJNS7_ILi64EEENS7_ILi128EEENS7_ILi96EEEEEENS_10bfloat16_tEfNS_4arch4Sm90ELb1ELb0ELb0ELb0ELb1ELb1ELb0ELb0ELi2ELi1ELi2ELi1ELb1EEENS1_24CollectiveEpilogueBwdGQAISD_fSG_Li256ELb0ELb1EEENS1_25SingleTileBwdLPTSchedulerILb0ELi128ELb1EEEEEEEEEvNT_6ParamsE:
        .type           _ZN7cutlass13device_kernelIN5flash11enable_sm90INS1_16FlashAttnBwdSm90INS1_25CollectiveMainloopBwdSm90ILi2ELi2ELi2EN4cute5tupleIJNS5_1CILi1EEES8_S8_EEENS6_IJNS7_ILi64EEENS7_ILi128EEENS7_ILi96EEEEEENS_10bfloat16_tEfNS_4arch4Sm90ELb1ELb0ELb0ELb0ELb1ELb1ELb0ELb0ELi2ELi1ELi2ELi1ELb1EEENS1_24CollectiveEpilogueBwdGQAISD_fSG_Li256ELb0ELb1EEENS1_25SingleTileBwdLPTSchedulerILb0ELi128ELb1EEEEEEEEEvNT_6ParamsE,@function
        .size           _ZN7cutlass13device_kernelIN5flash11enable_sm90INS1_16FlashAttnBwdSm90INS1_25CollectiveMainloopBwdSm90ILi2ELi2ELi2EN4cute5tupleIJNS5_1CILi1EEES8_S8_EEENS6_IJNS7_ILi64EEENS7_ILi128EEENS7_ILi96EEEEEENS_10bfloat16_tEfNS_4arch4Sm90ELb1ELb0ELb0ELb0ELb1ELb1ELb0ELb0ELi2ELi1ELi2ELi1ELb1EEENS1_24CollectiveEpilogueBwdGQAISD_fSG_Li256ELb0ELb1EEENS1_25SingleTileBwdLPTSchedulerILb0ELi128ELb1EEEEEEEEEvNT_6ParamsE,(.L_x_6594 - _ZN7cutlass13device_kernelIN5flash11enable_sm90INS1_16FlashAttnBwdSm90INS1_25CollectiveMainloopBwdSm90ILi2ELi2ELi2EN4cute5tupleIJNS5_1CILi1EEES8_S8_EEENS6_IJNS7_ILi64EEENS7_ILi128EEENS7_ILi96EEEEEENS_10bfloat16_tEfNS_4arch4Sm90ELb1ELb0ELb0ELb0ELb1ELb1ELb0ELb0ELi2ELi1ELi2ELi1ELb1EEENS1_24CollectiveEpilogueBwdGQAISD_fSG_Li256ELb0ELb1EEENS1_25SingleTileBwdLPTSchedulerILb0ELi128ELb1EEEEEEEEEvNT_6ParamsE)
        .other          _ZN7cutlass13device_kernelIN5flash11enable_sm90INS1_16FlashAttnBwdSm90INS1_25CollectiveMainloopBwdSm90ILi2ELi2ELi2EN4cute5tupleIJNS5_1CILi1EEES8_S8_EEENS6_IJNS7_ILi64EEENS7_ILi128EEENS7_ILi96EEEEEENS_10bfloat16_tEfNS_4arch4Sm90ELb1ELb0ELb0ELb0ELb1ELb1ELb0ELb0ELi2ELi1ELi2ELi1ELb1EEENS1_24CollectiveEpilogueBwdGQAISD_fSG_Li256ELb0ELb1EEENS1_25SingleTileBwdLPTSchedulerILb0ELi128ELb1EEEEEEEEEvNT_6ParamsE,@"STO_CUDA_ENTRY STV_DEFAULT"
_ZN7cutlass13device_kernelIN5flash11enable_sm90INS1_16FlashAttnBwdSm90INS1_25CollectiveMainloopBwdSm90ILi2ELi2ELi2EN4cute5tupleIJNS5_1CILi1EEES8_S8_EEENS6_IJNS7_ILi64EEENS7_ILi128EEENS7_ILi96EEEEEENS_10bfloat16_tEfNS_4arch4Sm90ELb1ELb0ELb0ELb0ELb1ELb1ELb0ELb0ELi2ELi1ELi2ELi1ELb1EEENS1_24CollectiveEpilogueBwdGQAISD_fSG_Li256ELb0ELb1EEENS1_25SingleTileBwdLPTSchedulerILb0ELi128ELb1EEEEEEEEEvNT_6ParamsE:
        /* <DEDUP_REMOVED lines=24> */
.L_x_5772:
[----:B------:R-:W-:Y:S05]  /*0180*/  BSYNC B0 ;  /* 0x0000000000007941 */ /* 0x000fea0003800000 */
.L_x_5771:
        /* <DEDUP_REMOVED lines=37> */
.L_x_5773:
        /* <DEDUP_REMOVED lines=22> */
.L_x_5774:
[----:B------:R-:W-:Y:S01]  /*0540*/  PLOP3.LUT P0, PT, PT, PT, UP0, 0x80, 0x0 ;  /* 0x000000000000781c */ /* 0x000fe20003f0f008 */
[----:B------:R-:W-:Y:S01]  /*0550*/  NOP ;  /* 0x0000000000007918 */ /* 0x000fe20000000000 */
[----:B------:R-:W-:Y:S01]  /*0560*/  ULDC.64 UR46, c[0x0][0x208] ;  /* 0x00008200002e7ab9 */ /* 0x000fe20000000a00 */
[----:B------:R-:W-:Y:S01]  /*0570*/  BSSY B6, `(.L_x_5775) ;  /* 0x00008d4000067945 */ /* 0x000fe20003800000 */
[----:B-12-4-:R-:W-:Y:S09]  /*0580*/  BAR.SYNC.DEFER_BLOCKING 0x0 ;  /* 0x0000000000007b1d */ /* 0x016ff20000010000 */
[----:B------:R-:W-:Y:S05]  /*0590*/  @!P0 BRA `(.L_x_5776) ;  /* 0x0000004c00308947 */ /* 0x000fea0003800000 */
.L_x_5777:
        /* <DEDUP_REMOVED lines=32> */
.L_x_5778:
[----:B------:R-:W-:Y:S01]  /*07a0*/  ULDC UR7, c[0x0][0x8cc] ;  /* 0x0002330000077ab9 */ /* 0x000fe20000000800 */
[----:B------:R-:W-:Y:S01]  /*07b0*/  UMOV UR36, UR10 ;  /* 0x0000000a00247c82 */ /* 0x000fe20008000000 */
[----:B------:R-:W-:-:S11]  /*07c0*/  UISETP.NE.AND UP0, UPT, UR7, 0x1, UPT ;  /* 0x000000010700788c */ /* 0x000fd6000bf05270 */
[----:B------:R-:W-:Y:S02]  /*07d0*/  @UP0 ULDC.64 UR8, c[0x0][0x8d0] ;  /* 0x0002340000080ab9 */ /* 0x000fe40000000a00 */
[----:B------:R-:W-:-:S04]  /*07e0*/  UIMAD.WIDE.U32 UR4, UR10, UR8, URZ ;  /* 0x000000080a0472a5 */ /* 0x000fc8000f8e003f */
[----:B------:R-:W-:-:S04]  /*07f0*/  @UP0 USHF.R.U32.HI UR36, URZ, UR9, UR5 ;  /* 0x000000093f240299 */ /* 0x000fc80008011605 */
[----:B------:R-:W-:-:S12]  /*0800*/  UIMAD UR4, UR36, UR7, URZ ;  /* 0x00000007240472a4 */ /* 0x000fd8000f8e023f */
.L_x_5779:
        /* <DEDUP_REMOVED lines=104> */
.L_x_5783:
        /* <DEDUP_REMOVED lines=15> */
.L_x_5782:
        /* <DEDUP_REMOVED lines=22> */
.L_x_5785:
        /* <DEDUP_REMOVED lines=15> */
.L_x_5784:
[----:B------:R-:W-:Y:S01]  /*11d0*/  SHF.R.S32.HI R23, RZ, 0x1f, R22 ;  /* 0x0000001fff177819 */ /* 0x000fe20000011416 */
[----:B------:R-:W-:-:S03]  /*11e0*/  UMOV UR4, 0xffffffff ;  /* 0xffffffff00047882 */ /* 0x000fc60000000000 */
[----:B------:R-:W-:-:S04]  /*11f0*/  LEA.HI R0, R23, R22, RZ, 0x7 ;  /* 0x0000001617007211 */ /* 0x000fc800078f38ff */
[----:B------:R-:W-:Y:S01]  /*1200*/  SHF.R.S32.HI R19, RZ, 0x7, R0 ;  /* 0x00000007ff137819 */ /* 0x000fe20000011400 */
[----:B------:R-:W-:Y:S06]  /*1210*/  BRA.DIV UR4, `(.L_x_5786) ;  /* 0x00000082042c7947 */ /* 0x000fec000b800000 */
[----:B------:R1:W2:Y:S02]  /*1220*/  SHFL.IDX PT, R14, R19, RZ, 0x1f ;  /* 0x00001fff130e7589 */ /* 0x0002a400000e0000 */
.L_x_5890:
        /* <DEDUP_REMOVED lines=15> */
.L_x_5787:
        /* <DEDUP_REMOVED lines=19> */
.L_x_5789:
        /* <DEDUP_REMOVED lines=123> */
.L_x_5800:
[----:B------:R-:W-:-:S06]  /*1c00*/  UISETP.NE.AND UP0, UPT, UR16, 0x3, UPT ;  /* 0x000000031000788c */ /* 0x000fcc000bf05270 */
[----:B------:R-:W-:-:S13]  /*1c10*/  PLOP3.LUT P0, PT, PT, PT, UP0, 0x80, 0x0 ;  /* 0x000000000000781c */ /* 0x000fda0003f0f008 */
[----:B-1----:R-:W-:Y:S05]  /*1c20*/  @!P0 BRA `(.L_x_5790) ;  /* 0x0000000000048947 */ /* 0x002fea0003800000 */
[----:B------:R-:W-:Y:S01]  /*1c30*/  BPT.TRAP 0x1 ;  /* 0x000000040000795c */ /* 0x000fe20000300000 */
.L_x_5790:
[----:B------:R-:W-:Y:S01]  /*1c40*/  R2UR UR8, R2 ;  /* 0x00000000020872ca */ /* 0x000fe200000e0000 */
[----:B------:R-:W-:-:S05]  /*1c50*/  IMAD.U32 R6, RZ, RZ, UR4 ;  /* 0x00000004ff067e24 */ /* 0x000fca000f8e00ff */
[----:B------:R-:W-:-:S07]  /*1c60*/  SHF.L.U32 R6, R6, 0x1f, RZ ;  /* 0x0000001f06067819 */ /* 0x000fce00000006ff */
[----:B------:R-:W-:-:S09]  /*1c70*/  ULEA UR8, UR5, UR8, 0x3 ;  /* 0x0000000805087291 */ /* 0x000fd2000f8e183f */
[----:B------:R1:W2:Y:S01]  /*1c80*/  SYNCS.PHASECHK.TRANS64.TRYWAIT P1, [UR8+0x26810], R6 ;  /* 0x02681006ff0075a7 */ /* 0x0002a20008020148 */
[----:B------:R-:W-:Y:S05]  /*1c90*/  @!P0 BRA `(.L_x_5791) ;  /* 0x0000000000048947 */ /* 0x000fea0003800000 */
[----:B------:R-:W-:Y:S01]  /*1ca0*/  BPT.TRAP 0x1 ;  /* 0x000000040000795c */ /* 0x000fe20000300000 */
.L_x_5791:
[----:B--2---:R-:W-:Y:S05]  /*1cb0*/  @P1 BRA `(.L_x_5792) ;  /* 0x0000000000081947 */ /* 0x004fea0003800000 */
[----:B------:R-:W2:Y:S02]  /*1cc0*/  SYNCS.PHASECHK.TRANS64.TRYWAIT P1, [UR8+0x26810], R6 ;  /* 0x02681006ff0075a7 */ /* 0x000ea40008020148 */
[----:B--2---:R-:W-:Y:S05]  /*1cd0*/  @!P1 BRA `(.L_x_5793) ;  /* 0x0000007400b09947 */ /* 0x004fea0003800000 */
.L_x_5792:
        /* <DEDUP_REMOVED lines=66> */
.L_x_5794:
[----:B------:R1:W1:Y:S01]  /*2100*/  SYNCS.PHASECHK.TRANS64.TRYWAIT P1, [UR8+0x26830], R6 ;  /* 0x02683006ff0075a7 */ /* 0x0002620008020148 */
[----:B------:R-:W-:Y:S05]  /*2110*/  @!P0 BRA `(.L_x_5795) ;  /* 0x0000000000048947 */ /* 0x000fea0003800000 */
[----:B------:R-:W-:Y:S01]  /*2120*/  BPT.TRAP 0x1 ;  /* 0x000000040000795c */ /* 0x000fe20000300000 */
.L_x_5795:
[----:B-1----:R-:W-:Y:S05]  /*2130*/  @P1 BRA `(.L_x_5796) ;  /* 0x0000000000081947 */ /* 0x002fea0003800000 */
[----:B------:R-:W1:Y:S02]  /*2140*/  SYNCS.PHASECHK.TRANS64.TRYWAIT P1, [UR8+0x26830], R6 ;  /* 0x02683006ff0075a7 */ /* 0x000e640008020148 */
[----:B-1----:R-:W-:Y:S05]  /*2150*/  @!P1 BRA `(.L_x_5797) ;  /* 0x0000007000a89947 */ /* 0x002fea0003800000 */
.L_x_5796:
[----:B------:R-:W-:Y:S01]  /*2160*/  R2UR UR10, R2 ;  /* 0x00000000020a72ca */ /* 0x000fe200000e0000 */
[----:B------:R-:W-:Y:S01]  /*2170*/  WARPGROUP.ARRIVE ;  /* 0x00000000000079c5 */ /* 0x000fe20000000000 */
[----:B------:R-:W-:Y:S01]  /*2180*/  UMOV UR11, 0x80000020 ;  /* 0x80000020000b7882 */ /* 0x000fe20000000000 */
[----:B------:R-:W-:Y:S01]  /*2190*/  ISETP.GT.AND P1, PT, R3, RZ, PT ;  /* 0x000000ff0300720c */ /* 0x000fe20003f24270 */
[----:B------:R-:W-:-:S09]  /*21a0*/  UMOV UR15, 0xc0000010 ;  /* 0xc0000010000f7882 */ /* 0x000fd20000000000 */
[----:B------:R-:W-:-:S04]  /*21b0*/  UIADD3 UR10, UR10, 0x18000, URZ ;  /* 0x000180000a0a7890 */ /* 0x000fc8000fffe03f */
[----:B------:R-:W-:-:S04]  /*21c0*/  USHF.R.U32.HI UR10, URZ, 0x4, UR10 ;  /* 0x000000043f0a7899 */ /* 0x000fc8000801160a */
[----:B------:R-:W-:-:S04]  /*21d0*/  ULOP3.LUT UR12, UR10, 0x3fff, URZ, 0xc0, !UPT ;  /* 0x00003fff0a0c7892 */ /* 0x000fc8000f8ec03f */
[----:B------:R-:W-:Y:S02]  /*21e0*/  ULOP3.LUT UR13, UR12, 0x10000, URZ, 0xfc, !UPT ;  /* 0x000100000c0d7892 */ /* 0x000fe4000f8efc3f */
[----:B------:R-:W-:Y:S02]  /*21f0*/  ULOP3.LUT UR12, UR12, 0x1000000, URZ, 0xfc, !UPT ;  /* 0x010000000c0c7892 */ /* 0x000fe4000f8efc3f */
[----:B------:R-:W-:Y:S02]  /*2200*/  UIMAD UR13, UR5, 0x300, UR13 ;  /* 0x00000300050d78a4 */ /* 0x000fe4000f8e020d */
[----:B------:R-:W-:-:S05]  /*2210*/  UIMAD UR12, UR5, 0x300, UR12 ;  /* 0x00000300050c78a4 */ /* 0x000fca000f8e020c */
[----:B------:R-:W-:Y:S02]  /*2220*/  UMOV UR10, UR13 ;  /* 0x0000000d000a7c82 */ /* 0x000fe40008000000 */
[----:B------:R-:W-:Y:S01]  /*2230*/  HGMMA.64x64x16.F32.BF16 R120, R184, gdesc[UR8], RZ, !UPT, gsb0 ;  /* 0x00e00008b8787df0 */ /* 0x000fe2000c0018ff */
        /* <DEDUP_REMOVED lines=10> */
[----:B------:R-:W-:Y:S02]  /*22e0*/  UIMAD UR11, UR41, -0x40, UR6 ;  /* 0xffffffc0290b78a4 */ /* 0x000fe4000f8e0206 */
[----:B------:R-:W-:-:S04]  /*22f0*/  UIADD3 UR10, UR13, 0x102, URZ ;  /* 0x000001020d0a7890 */ /* 0x000fc8000fffe03f */
[----:B------:R-:W-:Y:S01]  /*2300*/  IADD3 R19, -R3, UR11, -R18 ;  /* 0x0000000b03137c10 */ /* 0x000fe2000fffe912 */
[----:B------:R-:W-:-:S03]  /*2310*/  UMOV UR11, 0x80000020 ;  /* 0x80000020000b7882 */ /* 0x000fc60000000000 */
[----:B------:R-:W-:-:S04]  /*2320*/  SEL R221, R19, 0x40, P1 ;  /* 0x0000004013dd7807 */ /* 0x000fc80000800000 */
[C---:B------:R-:W-:Y:S02]  /*2330*/  ISETP.GT.AND P1, PT, R221.reuse, RZ, PT ;  /* 0x000000ffdd00720c */ /* 0x040fe40003f24270 */
[C---:B------:R-:W-:Y:S02]  /*2340*/  ISETP.GT.AND P2, PT, R221.reuse, 0x38, PT ;  /* 0x00000038dd00780c */ /* 0x040fe40003f44270 */
[----:B------:R-:W-:Y:S02]  /*2350*/  FSEL R5, R152, -INF , !P1 ;  /* 0xff80000098057808 */ /* 0x000fe40004800000 */
[C---:B------:R-:W-:Y:S02]  /*2360*/  ISETP.GT.AND P1, PT, R221.reuse, 0x1, PT ;  /* 0x00000001dd00780c */ /* 0x040fe40003f24270 */
[----:B------:R-:W-:Y:S01]  /*2370*/  ISETP.GT.AND P3, PT, R221, 0x39, PT ;  /* 0x00000039dd00780c */ /* 0x000fe20003f64270 */
[----:B---3--:R-:W-:Y:S01]  /*2380*/  FFMA.FTZ R152, R5, UR7, -R216 ;  /* 0x0000000705987c23 */ /* 0x008fe200080108d8 */
[----:B------:R-:W-:-:S02]  /*2390*/  FSEL R6, R153, -INF , !P1 ;  /* 0xff80000099067808 */ /* 0x000fc40004800000 */
[----:B------:R-:W-:-:S03]  /*23a0*/  ISETP.GT.AND P1, PT, R221, 0x8, PT ;  /* 0x00000008dd00780c */ /* 0x000fc60003f24270 */
[----:B------:R-:W-:Y:S01]  /*23b0*/  FFMA.FTZ R153, R6, UR7, -R217 ;  /* 0x0000000706997c23 */ /* 0x000fe200080108d9 */
[----:B------:R-:W-:Y:S01]  /*23c0*/  FSEL R5, R156, -INF , !P1 ;  /* 0xff8000009c057808 */ /* 0x000fe20004800000 */
[----:B------:R-:W-:Y:S01]  /*23d0*/  MUFU.EX2 R152, R152 ;  /* 0x0000009800987308 */ /* 0x000fe20000000800 */
[----:B------:R-:W-:-:S03]  /*23e0*/  ISETP.GT.AND P1, PT, R221, 0x9, PT ;  /* 0x00000009dd00780c */ /* 0x000fc60003f24270 */
[----:B----4-:R-:W-:Y:S01]  /*23f0*/  FFMA.FTZ R5, R5, UR7, -R214 ;  /* 0x0000000705057c23 */ /* 0x010fe200080108d6 */
[----:B------:R-:W-:Y:S02]  /*2400*/  FSEL R6, R157, -INF , !P1 ;  /* 0xff8000009d067808 */ /* 0x000fe40004800000 */
[C---:B------:R-:W-:Y:S01]  /*2410*/  ISETP.GT.AND P1, PT, R221.reuse, 0x10, PT ;  /* 0x00000010dd00780c */ /* 0x040fe20003f24270 */
[----:B------:R-:W-:Y:S01]  /*2420*/  MUFU.EX2 R153, R153 ;  /* 0x0000009900997308 */ /* 0x000fe20000000800 */
[----:B------:R-:W-:Y:S01]  /*2430*/  FSEL R157, R180, -INF , !P2 ;  /* 0xff800000b49d7808 */ /* 0x000fe20005000000 */
[----:B------:R-:W-:Y:S01]  /*2440*/  FFMA.FTZ R6, R6, UR7, -R215 ;  /* 0x0000000706067c23 */ /* 0x000fe200080108d7 */
[----:B------:R-:W-:Y:S02]  /*2450*/  FSEL R7, R160, -INF , !P1 ;  /* 0xff800000a0077808 */ /* 0x000fe40004800000 */
[----:B------:R-:W-:Y:S01]  /*2460*/  ISETP.GT.AND P1, PT, R221, 0x11, PT ;  /* 0x00000011dd00780c */ /* 0x000fe20003f24270 */
[----:B------:R-:W-:-:S02]  /*2470*/  FFMA.FTZ R160, R157, UR7, -R218 ;  /* 0x000000079da07c23 */ /* 0x000fc400080108da */
[----:B------:R-:W1:Y:S01]  /*2480*/  MUFU.EX2 R5, R5 ;  /* 0x0000000500057308 */ /* 0x000e620000000800 */
[----:B------:R-:W-:Y:S01]  /*2490*/  FSEL R8, R161, -INF , !P1 ;  /* 0xff800000a1087808 */ /* 0x000fe20004800000 */
[----:B------:R-:W-:Y:S01]  /*24a0*/  FFMA.FTZ R7, R7, UR7, -R208 ;  /* 0x0000000707077c23 */ /* 0x000fe200080108d0 */
        /* <DEDUP_REMOVED lines=15> */
[C---:B------:R-:W-:Y:S01]  /*25a0*/  ISETP.GT.AND P1, PT, R221.reuse, 0x28, PT ;  /* 0x00000028dd00780c */ /* 0x040fe20003f24270 */
[----:B------:R-:W-:Y:S02]  /*25b0*/  WARPGROUP.DEPBAR.LE gsb0, 0x0 ;  /* 0x00008000000079c5 */ /* 0x000fe40000010000 */
[----:B------:R-:W-:Y:S01]  /*25c0*/  WARPGROUP.ARRIVE ;  /* 0x00000000000079c5 */ /* 0x000fe20000000000 */
[----:B------:R-:W-:Y:S01]  /*25d0*/  FSEL R13, R172, -INF , !P1 ;  /* 0xff800000ac0d7808 */ /* 0x000fe20004800000 */
[----:B------:R-:W-:Y:S01]  /*25e0*/  FFMA.FTZ R12, R12, UR7, -R213 ;  /* 0x000000070c0c7c23 */ /* 0x000fe200080108d5 */
[----:B------:R-:W-:Y:S01]  /*25f0*/  ISETP.GT.AND P1, PT, R221, 0x29, PT ;  /* 0x00000029dd00780c */ /* 0x000fe20003f24270 */
[----:B------:R-:W-:Y:S02]  /*2600*/  MUFU.EX2 R11, R11 ;  /* 0x0000000b000b7308 */ /* 0x000fe40000000800 */
[----:B------:R-:W-:Y:S01]  /*2610*/  HGMMA.64x64x16.F32.BF16 R120, R200, gdesc[UR8], R120, gsb0 ;  /* 0x00e00008c8787df0 */ /* 0x000fe20008001878 */
[----:B------:R-:W-:Y:S01]  /*2620*/  UIADD3 UR10, UR13, 0x200, URZ ;  /* 0x000002000d0a7890 */ /* 0x000fe2000fffe03f */
[----:B------:R-:W-:Y:S01]  /*2630*/  FSEL R14, R173, -INF , !P1 ;  /* 0xff800000ad0e7808 */ /* 0x000fe20004800000 */
[----:B------:R-:W-:Y:S01]  /*2640*/  UMOV UR11, 0x80000020 ;  /* 0x80000020000b7882 */ /* 0x000fe20000000000 */
[----:B------:R-:W-:Y:S01]  /*2650*/  ISETP.GT.AND P1, PT, R221, 0x30, PT ;  /* 0x00000030dd00780c */ /* 0x000fe20003f24270 */
[----:B------:R-:W-:Y:S01]  /*2660*/  FFMA.FTZ R13, R13, UR7, -R22 ;  /* 0x000000070d0d7c23 */ /* 0x000fe20008010816 */
[----:B------:R-:W-:Y:S01]  /*2670*/  MUFU.EX2 R12, R12 ;  /* 0x0000000c000c7308 */ /* 0x000fe20000000800 */
[----:B------:R-:W-:Y:S01]  /*2680*/  FFMA.FTZ R14, R14, UR7, -R23 ;  /* 0x000000070e0e7c23 */ /* 0x000fe20008010817 */
[----:B------:R-:W-:-:S02]  /*2690*/  FSEL R15, R176, -INF , !P1 ;  /* 0xff800000b00f7808 */ /* 0x000fc40004800000 */
        /* <DEDUP_REMOVED lines=13> */
[----:B------:R-:W-:-:S02]  /*2770*/  FSEL R157, R154, -INF , !P1 ;  /* 0xff8000009a9d7808 */ /* 0x000fc40004800000 */
[C---:B------:R-:W-:Y:S02]  /*2780*/  ISETP.GT.AND P1, PT, R177.reuse, 0x1, PT ;  /* 0x00000001b100780c */ /* 0x040fe40003f24270 */
[----:B------:R-:W-:Y:S01]  /*2790*/  ISETP.GT.AND P2, PT, R177, 0x11, PT ;  /* 0x00000011b100780c */ /* 0x000fe20003f44270 */
[----:B------:R-:W-:Y:S01]  /*27a0*/  FFMA.FTZ R157, R157, UR7, -R216 ;  /* 0x000000079d9d7c23 */ /* 0x000fe200080108d8 */
[----:B------:R-:W-:Y:S01]  /*27b0*/  FSEL R154, R155, -INF , !P1 ;  /* 0xff8000009b9a7808 */ /* 0x000fe20004800000 */
[----:B------:R-:W-:Y:S01]  /*27c0*/  MUFU.EX2 R161, R156 ;  /* 0x0000009c00a17308 */ /* 0x000fe20000000800 */
[C---:B------:R-:W-:Y:S02]  /*27d0*/  ISETP.GT.AND P1, PT, R177.reuse, 0x8, PT ;  /* 0x00000008b100780c */ /* 0x040fe40003f24270 */
[----:B------:R-:W-:Y:S01]  /*27e0*/  ISETP.GT.AND P6, PT, R177, 0x20, PT ;  /* 0x00000020b100780c */ /* 0x000fe20003fc4270 */
[----:B------:R-:W-:Y:S01]  /*27f0*/  FFMA.FTZ R165, R154, UR7, -R217 ;  /* 0x000000079aa57c23 */ /* 0x000fe200080108d9 */
[----:B------:R-:W-:-:S02]  /*2800*/  FSEL R155, R158, -INF , !P1 ;  /* 0xff8000009e9b7808 */ /* 0x000fc40004800000 */
[C---:B------:R-:W-:Y:S01]  /*2810*/  ISETP.GT.AND P1, PT, R177.reuse, 0x9, PT ;  /* 0x00000009b100780c */ /* 0x040fe20003f24270 */
[----:B------:R4:W-:Y:S01]  /*2820*/  MUFU.EX2 R164, R157 ;  /* 0x0000009d00a47308 */ /* 0x0009e20000000800 */
[----:B------:R-:W-:Y:S01]  /*2830*/  ISETP.GT.AND P5, PT, R177, 0x21, PT ;  /* 0x00000021b100780c */ /* 0x000fe20003fa4270 */
[----:B------:R-:W-:Y:S01]  /*2840*/  FFMA.FTZ R168, R155, UR7, -R214 ;  /* 0x000000079ba87c23 */ /* 0x000fe200080108d6 */
[----:B------:R-:W-:Y:S02]  /*2850*/  FSEL R154, R159, -INF , !P1 ;  /* 0xff8000009f9a7808 */ /* 0x000fe40004800000 */
[----:B------:R-:W-:Y:S02]  /*2860*/  ISETP.GT.AND P1, PT, R177, 0x10, PT ;  /* 0x00000010b100780c */ /* 0x000fe40003f24270 */
[----:B------:R-:W-:Y:S01]  /*2870*/  FSEL R181, R170, -INF , !P6 ;  /* 0xff800000aab57808 */ /* 0x000fe20007000000 */
[----:B------:R-:W-:Y:S01]  /*2880*/  FFMA.FTZ R215, R154, UR7, -R215 ;  /* 0x000000079ad77c23 */ /* 0x000fe200080108d7 */
[----:B----4-:R-:W-:Y:S01]  /*2890*/  FSEL R157, R166, -INF , !P3 ;  /* 0xff800000a69d7808 */ /* 0x010fe20005800000 */
[----:B------:R-:W4:Y:S01]  /*28a0*/  MUFU.EX2 R168, R168 ;  /* 0x000000a800a87308 */ /* 0x000f220000000800 */
[----:B------:R-:W-:Y:S01]  /*28b0*/  FSEL R154, R163, -INF , !P2 ;  /* 0xff800000a39a7808 */ /* 0x000fe20005000000 */
[----:B------:R-:W-:Y:S01]  /*28c0*/  FFMA.FTZ R212, R181, UR7, -R212 ;  /* 0x00000007b5d47c23 */ /* 0x000fe200080108d4 */
[----:B------:R-:W-:Y:S01]  /*28d0*/  ISETP.GT.AND P2, PT, R177, 0x19, PT ;  /* 0x00000019b100780c */ /* 0x000fe20003f44270 */
[----:B------:R-:W-:Y:S01]  /*28e0*/  FFMA.FTZ R176, R157, UR7, -R20 ;  /* 0x000000079db07c23 */ /* 0x000fe20008010814 */
[----:B------:R-:W-:Y:S01]  /*28f0*/  FSEL R155, R162, -INF , !P1 ;  /* 0xff800000a29b7808 */ /* 0x000fe20004800000 */
[----:B------:R-:W-:Y:S01]  /*2900*/  FFMA.FTZ R163, R154, UR7, -R209 ;  /* 0x000000079aa37c23 */ /* 0x000fe200080108d1 */
[----:B------:R-:W-:Y:S01]  /*2910*/  FSEL R20, R167, -INF , !P2 ;  /* 0xff800000a7147808 */ /* 0x000fe20005000000 */
[----:B------:R-:W5:Y:S01]  /*2920*/  MUFU.EX2 R162, R215 ;  /* 0x000000d700a27308 */ /* 0x000f620000000800 */
[----:B------:R-:W-:Y:S01]  /*2930*/  FSEL R180, R171, -INF , !P5 ;  /* 0xff800000abb47808 */ /* 0x000fe20006800000 */
[----:B------:R-:W-:Y:S01]  /*2940*/  FFMA.FTZ R169, R155, UR7, -R208 ;  /* 0x000000079ba97c23 */ /* 0x000fe200080108d0 */
[----:B------:R-:W-:-:S02]  /*2950*/  ISETP.GT.AND P1, PT, R177, 0x28, PT ;  /* 0x00000028b100780c */ /* 0x000fc40003f24270 */
[C---:B------:R-:W-:Y:S01]  /*2960*/  ISETP.GT.AND P4, PT, R177.reuse, 0x29, PT ;  /* 0x00000029b100780c */ /* 0x040fe20003f84270 */
[----:B------:R-:W-:Y:S01]  /*2970*/  FFMA.FTZ R180, R180, UR7, -R213 ;  /* 0x00000007b4b47c23 */ /* 0x000fe200080108d5 */
[C---:B------:R-:W-:Y:S01]  /*2980*/  ISETP.GT.AND P3, PT, R177.reuse, 0x30, PT ;  /* 0x00000030b100780c */ /* 0x040fe20003f64270 */
[----:B------:R-:W5:Y:S01]  /*2990*/  MUFU.EX2 R15, R15 ;  /* 0x0000000f000f7308 */ /* 0x000f620000000800 */
[C---:B------:R-:W-:Y:S02]  /*29a0*/  ISETP.GT.AND P2, PT, R177.reuse, 0x31, PT ;  /* 0x00000031b100780c */ /* 0x040fe40003f44270 */
[C---:B------:R-:W-:Y:S02]  /*29b0*/  ISETP.GT.AND P6, PT, R177.reuse, 0x38, PT ;  /* 0x00000038b100780c */ /* 0x040fe40003fc4270 */
[----:B------:R-:W-:Y:S01]  /*29c0*/  ISETP.GT.AND P5, PT, R177, 0x39, PT ;  /* 0x00000039b100780c */ /* 0x000fe20003fa4270 */
[----:B------:R-:W-:Y:S01]  /*29d0*/  FFMA.FTZ R177, R20, UR7, -R21 ;  /* 0x0000000714b17c23 */ /* 0x000fe20008010815 */
[----:B------:R-:W-:Y:S01]  /*29e0*/  FSEL R208, R175, -INF , !P4 ;  /* 0xff800000afd07808 */ /* 0x000fe20006000000 */
[----:B------:R-:W-:Y:S01]  /*29f0*/  MUFU.EX2 R165, R165 ;  /* 0x000000a500a57308 */ /* 0x000fe20000000800 */
[----:B------:R-:W-:-:S02]  /*2a00*/  WARPGROUP.DEPBAR.LE gsb0, 0x0 ;  /* 0x00008000000079c5 */ /* 0x000fc40000010000 */
[----:B------:R-:W-:Y:S01]  /*2a10*/  WARPGROUP.ARRIVE ;  /* 0x00000000000079c5 */ /* 0x000fe20000000000 */
[----:B------:R-:W-:Y:S01]  /*2a20*/  FSEL R175, R178, -INF , !P3 ;  /* 0xff800000b2af7808 */ /* 0x000fe20005800000 */
[----:B------:R-:W-:Y:S01]  /*2a30*/  FFMA.FTZ R208, R208, UR7, -R23 ;  /* 0x00000007d0d07c23 */ /* 0x000fe20008010817 */
[----:B------:R-:W-:Y:S02]  /*2a40*/  FSEL R178, R179, -INF , !P2 ;  /* 0xff800000b3b27808 */ /* 0x000fe40005000000 */
[----:B------:R-:W-:Y:S01]  /*2a50*/  FSEL R179, R182, -INF , !P6 ;  /* 0xff800000b6b37808 */ /* 0x000fe20007000000 */
[----:B------:R-:W-:Y:S01]  /*2a60*/  HGMMA.64x64x16.F32.BF16 R120, R192, gdesc[UR8], R120, gsb0 ;  /* 0x00e00008c0787df0 */ /* 0x000fe20008001878 */
[----:B------:R-:W-:Y:S01]  /*2a70*/  UIADD3 UR10, UR13, 0x202, URZ ;  /* 0x000002020d0a7890 */ /* 0x000fe2000fffe03f */
[----:B------:R-:W-:Y:S01]  /*2a80*/  FSEL R181, R174, -INF , !P1 ;  /* 0xff800000aeb57808 */ /* 0x000fe20004800000 */
[----:B------:R-:W-:Y:S01]  /*2a90*/  UMOV UR11, 0x80000020 ;  /* 0x80000020000b7882 */ /* 0x000fe20000000000 */
[----:B------:R-:W-:Y:S01]  /*2aa0*/  FFMA.FTZ R218, R179, UR7, -R218 ;  /* 0x00000007b3da7c23 */ /* 0x000fe200080108da */
[----:B------:R-:W-:Y:S01]  /*2ab0*/  FFMA.FTZ R210, R175, UR7, -R210 ;  /* 0x00000007afd27c23 */ /* 0x000fe200080108d2 */
[----:B------:R-:W-:Y:S01]  /*2ac0*/  FSEL R182, R183, -INF , !P5 ;  /* 0xff800000b7b67808 */ /* 0x000fe20006800000 */
[----:B------:R-:W-:Y:S01]  /*2ad0*/  FFMA.FTZ R22, R181, UR7, -R22 ;  /* 0x00000007b5167c23 */ /* 0x000fe20008010816 */
[----:B------:R-:W-:Y:S01]  /*2ae0*/  FFMA.FTZ R211, R178, UR7, -R211 ;  /* 0x00000007b2d37c23 */ /* 0x000fe200080108d3 */
[----:B------:R-:W-:Y:S01]  /*2af0*/  MUFU.EX2 R10, R10 ;  /* 0x0000000a000a7308 */ /* 0x000fe20000000800 */
[----:B------:R-:W-:Y:S01]  /*2b00*/  UMOV UR13, 0x40000040 ;  /* 0x40000040000d7882 */ /* 0x000fe20000000000 */
[----:B------:R-:W-:-:S06]  /*2b10*/  FFMA.FTZ R219, R182, UR7, -R219 ;  /* 0x00000007b6db7c23 */ /* 0x000fcc00080108db */
[----:B------:R-:W5:Y:S08]  /*2b20*/  MUFU.EX2 R22, R22 ;  /* 0x0000001600167308 */ /* 0x000f700000000800 */
        /* <DEDUP_REMOVED lines=8> */
[----:B------:R-:W-:-:S05]  /*2bb0*/  WARPGROUP.ARRIVE ;  /* 0x00000000000079c5 */ /* 0x000fca0000000000 */
[----:B------:R-:W-:Y:S01]  /*2bc0*/  MUFU.EX2 R23, R180 ;  /* 0x000000b400177308 */ /* 0x000fe20000000800 */
[----:B------:R-:W-:Y:S01]  /*2bd0*/  HGMMA.64x64x16.F32.BF16 R120, R204, gdesc[UR8], R120, gsb0 ;  /* 0x00e00008cc787df0 */ /* 0x000fe20008001878 */
[----:B------:R-:W-:Y:S01]  /*2be0*/  UMOV UR10, UR12 ;  /* 0x0000000c000a7c82 */ /* 0x000fe20008000000 */
[----:B------:R-:W-:-:S05]  /*2bf0*/  UMOV UR11, 0x80000020 ;  /* 0x80000020000b7882 */ /* 0x000fca0000000000 */
[----:B------:R-:W-:Y:S08]  /*2c00*/  MUFU.EX2 R160, R160 ;  /* 0x000000a000a07308 */ /* 0x000ff00000000800 */
[----:B------:R-:W-:Y:S08]  /*2c10*/  MUFU.EX2 R210, R210 ;  /* 0x000000d200d27308 */ /* 0x000ff00000000800 */
[----:B------:R-:W-:Y:S01]  /*2c20*/  MUFU.EX2 R211, R211 ;  /* 0x000000d300d37308 */ /* 0x000fe20000000800 */
[----:B------:R-:W-:-:S02]  /*2c30*/  WARPGROUP.DEPBAR.LE gsb0, 0x0 ;  /* 0x00008000000079c5 */ /* 0x000fc40000010000 */
        /* <DEDUP_REMOVED lines=137> */
[----:B------:R-:W-:Y:S02]  /*34d0*/  F2FP.BF16.F32.PACK_AB R120, R19, R15 ;  /* 0x0000000f1378723e */ /* 0x000fe400000010ff */
[----:B------:R-:W-:Y:S02]  /*34e0*/  F2FP.BF16.F32.PACK_AB R122, R161, R160 ;  /* 0x000000a0a17a723e */ /* 0x000fe400000010ff */
[----:B------:R-:W-:Y:S02]  /*34f0*/  F2FP.BF16.F32.PACK_AB R121, R211, R210 ;  /* 0x000000d2d379723e */ /* 0x000fe400000010ff */
[----:B------:R-:W-:-:S04]  /*3500*/  F2FP.BF16.F32.PACK_AB R123, R124, R127 ;  /* 0x0000007f7c7b723e */ /* 0x000fc800000010ff */
        /* <DEDUP_REMOVED lines=159> */
.L_x_5798:
        /* <DEDUP_REMOVED lines=45> */
.L_x_5799:
        /* <DEDUP_REMOVED lines=62> */
.L_x_5781:
        /* <DEDUP_REMOVED lines=89> */
.L_x_5803:
[----:B------:R-:W2:Y:S04]  /*4b40*/  LDG.E.STRONG.GPU R4, desc[UR46][R2.64] ;  /* 0x0000002e02047981 */ /* 0x000ea8000c1ef900 */
[----:B--2---:R-:W-:Y:S01]  /*4b50*/  CCTL.IVALL ;  /* 0x00000000ff00798f */ /* 0x004fe20002000000 */
[----:B------:R-:W-:Y:S05]  /*4b60*/  YIELD ;  /* 0x0000000000007946 */ /* 0x000fea0003800000 */
[----:B------:R-:W-:-:S13]  /*4b70*/  ISETP.NE.AND P0, PT, R4, UR15, PT ;  /* 0x0000000f04007c0c */ /* 0x000fda000bf05270 */
[----:B------:R-:W-:Y:S05]  /*4b80*/  @P0 BRA `(.L_x_5803) ;  /* 0xfffffffc00ec0947 */ /* 0x000fea000383ffff */
.L_x_5802:
[----:B------:R-:W-:Y:S05]  /*4b90*/  BSYNC B0 ;  /* 0x0000000000007941 */ /* 0x000fea0003800000 */
.L_x_5801:
[----:B------:R-:W-:-:S03]  /*4ba0*/  UMOV UR4, 0xffffffff ;  /* 0xffffffff00047882 */ /* 0x000fc60000000000 */
[----:B------:R-:W-:Y:S05]  /*4bb0*/  BRA.DIV UR4, `(.L_x_5804) ;  /* 0x0000004a04287947 */ /* 0x000fea000b800000 */
[----:B------:R-:W-:Y:S01]  /*4bc0*/  NOP ;  /* 0x0000000000007918 */ /* 0x000fe20000000000 */
.L_x_5893:
        /* <DEDUP_REMOVED lines=15> */
.L_x_5807:
[----:B------:R-:W-:Y:S01]  /*4cc0*/  @P0 ELECT P2, URZ, PT ;  /* 0x00000000003f082f */ /* 0x000fe20003840000 */
[----:B------:R2:W-:-:S12]  /*4cd0*/  UBLKRED.G.S.ADD.F32.RN [UR4], [UR9], UR6, desc[UR12] ;  /* 0x00000c04090073bb */ /* 0x0005d800080a1406 */
[----:B------:R-:W-:Y:S02]  /*4ce0*/  @P2 PLOP3.LUT P0, PT, P2, PT, PT, 0x8, 0x0 ;  /* 0x000000000000281c */ /* 0x000fe4000170e170 */
[----:B------:R-:W-:-:S11]  /*4cf0*/  PLOP3.LUT P2, PT, PT, PT, PT, 0x8, 0x0 ;  /* 0x000000000000781c */ /* 0x000fd60003f4e170 */
[----:B--2---:R-:W-:Y:S05]  /*4d00*/  @P0 BRA.U.ANY `(.L_x_5807) ;  /* 0xfffffffd00ec0947 */ /* 0x004fea000393ffff */
[----:B------:R0:W-:Y:S01]  /*4d10*/  UTMACMDFLUSH ;  /* 0x00000000000079b7 */ /* 0x0001e20000000000 */
[----:B------:R-:W-:-:S04]  /*4d20*/  DEPBAR.LE SB0, 0x0 ;  /* 0x000080000000791a */ /* 0x000fc80000000000 */
.L_x_5806:
[----:B------:R-:W-:Y:S05]  /*4d30*/  BSYNC B0 ;  /* 0x0000000000007941 */ /* 0x000fea0003800000 */
.L_x_5805:
        /* <DEDUP_REMOVED lines=14> */
.L_x_5809:
[----:B------:R-:W-:Y:S05]  /*4e20*/  BSYNC B0 ;  /* 0x0000000000007941 */ /* 0x000fea0003800000 */
.L_x_5808:
        /* <DEDUP_REMOVED lines=20> */
.L_x_5812:
[----:B-12---:R-:W2:Y:S04]  /*4f70*/  LDG.E.STRONG.GPU R0, desc[UR46][R2.64] ;  /* 0x0000002e02007981 */ /* 0x006ea8000c1ef900 */
[----:B--2---:R-:W-:Y:S01]  /*4f80*/  CCTL.IVALL ;  /* 0x00000000ff00798f */ /* 0x004fe20002000000 */
[----:B------:R-:W-:Y:S05]  /*4f90*/  YIELD ;  /* 0x0000000000007946 */ /* 0x000fea0003800000 */
[----:B------:R-:W-:-:S13]  /*4fa0*/  ISETP.NE.AND P0, PT, R0, UR15, PT ;  /* 0x0000000f00007c0c */ /* 0x000fda000bf05270 */
[----:B------:R-:W-:Y:S05]  /*4fb0*/  @P0 BRA `(.L_x_5812) ;  /* 0xfffffffc00ec0947 */ /* 0x000fea000383ffff */
.L_x_5811:
[----:B------:R-:W-:Y:S05]  /*4fc0*/  BSYNC B0 ;  /* 0x0000000000007941 */ /* 0x000fea0003800000 */
.L_x_5810:
[----:B------:R-:W-:-:S03]  /*4fd0*/  UMOV UR4, 0xffffffff ;  /* 0xffffffff00047882 */ /* 0x000fc60000000000 */
[----:B------:R-:W-:Y:S05]  /*4fe0*/  BRA.DIV UR4, `(.L_x_5813) ;  /* 0x0000004604387947 */ /* 0x000fea000b800000 */
[----:B------:R-:W-:Y:S01]  /*4ff0*/  NOP ;  /* 0x0000000000007918 */ /* 0x000fe20000000000 */
.L_x_5896:
        /* <DEDUP_REMOVED lines=16> */
.L_x_5816:
[----:B------:R-:W-:Y:S01]  /*5100*/  @P0 ELECT P2, URZ, PT ;  /* 0x00000000003f082f */ /* 0x000fe20003840000 */
[----:B------:R3:W-:-:S12]  /*5110*/  UBLKRED.G.S.ADD.F32.RN [UR4], [UR9], UR6, desc[UR10] ;  /* 0x00000a04090073bb */ /* 0x0007d800080a1406 */
[----:B------:R-:W-:Y:S02]  /*5120*/  @P2 PLOP3.LUT P0, PT, P2, PT, PT, 0x8, 0x0 ;  /* 0x000000000000281c */ /* 0x000fe4000170e170 */
[----:B------:R-:W-:-:S11]  /*5130*/  PLOP3.LUT P2, PT, PT, PT, PT, 0x8, 0x0 ;  /* 0x000000000000781c */ /* 0x000fd60003f4e170 */
[----:B---3--:R-:W-:Y:S05]  /*5140*/  @P0 BRA.U.ANY `(.L_x_5816) ;  /* 0xfffffffd00ec0947 */ /* 0x008fea000393ffff */
[----:B------:R0:W-:Y:S01]  /*5150*/  UTMACMDFLUSH ;  /* 0x00000000000079b7 */ /* 0x0001e20000000000 */
[----:B------:R-:W-:-:S04]  /*5160*/  DEPBAR.LE SB0, 0x0 ;  /* 0x000080000000791a */ /* 0x000fc80000000000 */
.L_x_5815:
[----:B------:R-:W-:Y:S05]  /*5170*/  BSYNC B0 ;  /* 0x0000000000007941 */ /* 0x000fea0003800000 */
.L_x_5814:
        /* <DEDUP_REMOVED lines=14> */
.L_x_5776:
        /* <DEDUP_REMOVED lines=29> */
.L_x_5818:
[----:B------:R-:W-:Y:S01]  /*5430*/  ULDC UR9, c[0x0][0x8cc] ;  /* 0x0002330000097ab9 */ /* 0x000fe20000000800 */
[----:B------:R-:W-:Y:S01]  /*5440*/  UMOV UR7, UR8 ;  /* 0x0000000800077c82 */ /* 0x000fe20008000000 */
[----:B------:R-:W-:-:S11]  /*5450*/  UISETP.NE.AND UP0, UPT, UR9, 0x1, UPT ;  /* 0x000000010900788c */ /* 0x000fd6000bf05270 */
[----:B------:R-:W-:Y:S02]  /*5460*/  @UP0 ULDC.64 UR10, c[0x0][0x8d0] ;  /* 0x00023400000a0ab9 */ /* 0x000fe40000000a00 */
[----:B------:R-:W-:-:S04]  /*5470*/  UIMAD.WIDE.U32 UR4, UR8, UR10, URZ ;  /* 0x0000000a080472a5 */ /* 0x000fc8000f8e003f */
[----:B------:R-:W-:-:S04]  /*5480*/  @UP0 USHF.R.U32.HI UR7, URZ, UR11, UR5 ;  /* 0x0000000b3f070299 */ /* 0x000fc80008011605 */
[----:B------:R-:W-:-:S12]  /*5490*/  UIMAD UR4, UR7, UR9, URZ ;  /* 0x00000009070472a4 */ /* 0x000fd8000f8e023f */
.L_x_5819:
        /* <DEDUP_REMOVED lines=84> */
.L_x_5823:
[----:B------:R-:W2:Y:S04]  /*59e0*/  LDG.E.STRONG.GPU R4, desc[UR46][R2.64] ;  /* 0x0000002e02047981 */ /* 0x000ea8000c1ef900 */
[----:B--2---:R-:W-:Y:S01]  /*59f0*/  CCTL.IVALL ;  /* 0x00000000ff00798f */ /* 0x004fe20002000000 */
[----:B------:R-:W-:Y:S05]  /*5a00*/  YIELD ;  /* 0x0000000000007946 */ /* 0x000fea0003800000 */
[----:B------:R-:W-:-:S13]  /*5a10*/  ISETP.NE.AND P1, PT, R4, R5, PT ;  /* 0x000000050400720c */ /* 0x000fda0003f25270 */
[----:B------:R-:W-:Y:S05]  /*5a20*/  @P1 BRA `(.L_x_5823) ;  /* 0xfffffffc00ec1947 */ /* 0x000fea000383ffff */
.L_x_5822:
[----:B------:R-:W-:Y:S05]  /*5a30*/  BSYNC B0 ;  /* 0x0000000000007941 */ /* 0x000fea0003800000 */
.L_x_5821:
[----:B------:R-:W-:-:S03]  /*5a40*/  UMOV UR4, 0xffffffff ;  /* 0xffffffff00047882 */ /* 0x000fc60000000000 */
[----:B------:R-:W-:Y:S05]  /*5a50*/  BRA.DIV UR4, `(.L_x_5824) ;  /* 0x0000003a04b87947 */ /* 0x000fea000b800000 */
[----:B------:R-:W-:Y:S01]  /*5a60*/  NOP ;  /* 0x0000000000007918 */ /* 0x000fe20000000000 */
.L_x_5899:
        /* <DEDUP_REMOVED lines=22> */
.L_x_5826:
[----:B------:R-:W-:Y:S05]  /*5bd0*/  BSYNC B0 ;  /* 0x0000000000007941 */ /* 0x000fea0003800000 */
.L_x_5825:
        /* <DEDUP_REMOVED lines=20> */
.L_x_5828:
[----:B------:R-:W-:Y:S05]  /*5d20*/  BSYNC B0 ;  /* 0x0000000000007941 */ /* 0x000fea0003800000 */
.L_x_5827:
[----:B------:R-:W-:Y:S06]  /*5d30*/  BAR.ARV 0xa, 0xa0 ;  /* 0x0282800000007b1d */ /* 0x000fec0000002000 */
[----:B------:R-:W-:Y:S04]  /*5d40*/  BSSY B0, `(.L_x_5829) ;  /* 0x0000003000007945 */ /* 0x000fe80003800000 */
[----:B------:R-:W-:Y:S05]  /*5d50*/  @!P0 BRA `(.L_x_5830) ;  /* 0x0000000000048947 */ /* 0x000fea0003800000 */
[----:B------:R-:W-:-:S04]  /*5d60*/  DEPBAR.LE SB0, 0x0 ;  /* 0x000080000000791a */ /* 0x000fc80000000000 */
.L_x_5830:
[----:B------:R-:W-:Y:S05]  /*5d70*/  BSYNC B0 ;  /* 0x0000000000007941 */ /* 0x000fea0003800000 */
.L_x_5829:
        /* <DEDUP_REMOVED lines=19> */
.L_x_5832:
[----:B------:R-:W-:Y:S05]  /*5eb0*/  BSYNC B0 ;  /* 0x0000000000007941 */ /* 0x000fea0003800000 */
.L_x_5831:
[----:B------:R-:W-:Y:S01]  /*5ec0*/  UIADD3 UR17, UR8, 0x1, URZ ;  /* 0x0000000108117890 */ /* 0x000fe2000fffe03f */
[----:B------:R-:W-:Y:S11]  /*5ed0*/  BRA `(.L_x_5833) ;  /* 0x0000000000047947 */ /* 0x000ff60003800000 */
.L_x_5820:
[----:B------:R-:W-:-:S05]  /*5ee0*/  UMOV UR17, UR8 ;  /* 0x0000000800117c82 */ /* 0x000fca0008000000 */
.L_x_5833:
        /* <DEDUP_REMOVED lines=12> */
.L_x_5858:
        /* <DEDUP_REMOVED lines=18> */
.L_x_5836:
[----:B------:R-:W2:Y:S04]  /*60d0*/  LDG.E.STRONG.GPU R4, desc[UR46][R2.64] ;  /* 0x0000002e02047981 */ /* 0x000ea8000c1ef900 */
[----:B--2---:R-:W-:Y:S01]  /*60e0*/  CCTL.IVALL ;  /* 0x00000000ff00798f */ /* 0x004fe20002000000 */
[----:B------:R-:W-:Y:S05]  /*60f0*/  YIELD ;  /* 0x0000000000007946 */ /* 0x000fea0003800000 */
[----:B------:R-:W-:-:S13]  /*6100*/  ISETP.NE.AND P1, PT, R4, R5, PT ;  /* 0x000000050400720c */ /* 0x000fda0003f25270 */
[----:B------:R-:W-:Y:S05]  /*6110*/  @P1 BRA `(.L_x_5836) ;  /* 0xfffffffc00ec1947 */ /* 0x000fea000383ffff */
.L_x_5835:
[----:B------:R-:W-:Y:S05]  /*6120*/  BSYNC B0 ;  /* 0x0000000000007941 */ /* 0x000fea0003800000 */
.L_x_5834:
[----:B------:R-:W-:-:S03]  /*6130*/  UMOV UR18, 0xffffffff ;  /* 0xffffffff00127882 */ /* 0x000fc60000000000 */
[----:B------:R-:W-:Y:S05]  /*6140*/  BRA.DIV UR18, `(.L_x_5837) ;  /* 0x0000003612187947 */ /* 0x000fea000b800000 */
[----:B------:R-:W-:Y:S01]  /*6150*/  NOP ;  /* 0x0000000000007918 */ /* 0x000fe20000000000 */
.L_x_5902:
        /* <DEDUP_REMOVED lines=19> */
.L_x_5839:
[----:B------:R-:W-:Y:S05]  /*6290*/  BSYNC B0 ;  /* 0x0000000000007941 */ /* 0x000fea0003800000 */
.L_x_5838:
        /* <DEDUP_REMOVED lines=15> */
.L_x_5841:
[----:B------:R-:W-:Y:S05]  /*6390*/  BSYNC B0 ;  /* 0x0000000000007941 */ /* 0x000fea0003800000 */
.L_x_5840:
[----:B------:R-:W-:Y:S06]  /*63a0*/  BAR.ARV 0xa, 0xa0 ;  /* 0x0282800000007b1d */ /* 0x000fec0000002000 */
[----:B------:R-:W-:Y:S04]  /*63b0*/  BSSY B0, `(.L_x_5842) ;  /* 0x0000003000007945 */ /* 0x000fe80003800000 */
[----:B------:R-:W-:Y:S05]  /*63c0*/  @!P0 BRA `(.L_x_5843) ;  /* 0x0000000000048947 */ /* 0x000fea0003800000 */
[----:B------:R-:W-:-:S04]  /*63d0*/  DEPBAR.LE SB0, 0x0 ;  /* 0x000080000000791a */ /* 0x000fc80000000000 */
.L_x_5843:
[----:B------:R-:W-:Y:S05]  /*63e0*/  BSYNC B0 ;  /* 0x0000000000007941 */ /* 0x000fea0003800000 */
.L_x_5842:
        /* <DEDUP_REMOVED lines=19> */
.L_x_5845:
[----:B------:R-:W-:Y:S05]  /*6520*/  BSYNC B0 ;  /* 0x0000000000007941 */ /* 0x000fea0003800000 */
.L_x_5844:
        /* <DEDUP_REMOVED lines=16> */
.L_x_5848:
[----:B------:R-:W2:Y:S04]  /*6630*/  LDG.E.STRONG.GPU R4, desc[UR46][R2.64] ;  /* 0x0000002e02047981 */ /* 0x000ea8000c1ef900 */
[----:B--2---:R-:W-:Y:S01]  /*6640*/  CCTL.IVALL ;  /* 0x00000000ff00798f */ /* 0x004fe20002000000 */
[----:B------:R-:W-:Y:S05]  /*6650*/  YIELD ;  /* 0x0000000000007946 */ /* 0x000fea0003800000 */
[----:B------:R-:W-:-:S13]  /*6660*/  ISETP.NE.AND P1, PT, R4, R5, PT ;  /* 0x000000050400720c */ /* 0x000fda0003f25270 */
[----:B------:R-:W-:Y:S05]  /*6670*/  @P1 BRA `(.L_x_5848) ;  /* 0xfffffffc00ec1947 */ /* 0x000fea000383ffff */
.L_x_5847:
[----:B------:R-:W-:Y:S05]  /*6680*/  BSYNC B0 ;  /* 0x0000000000007941 */ /* 0x000fea0003800000 */
.L_x_5846:
[----:B------:R-:W-:-:S03]  /*6690*/  UMOV UR10, 0xffffffff ;  /* 0xffffffff000a7882 */ /* 0x000fc60000000000 */
[----:B------:R-:W-:Y:S05]  /*66a0*/  BRA.DIV UR10, `(.L_x_5849) ;  /* 0x0000002e0adc7947 */ /* 0x000fea000b800000 */
[----:B------:R-:W-:Y:S01]  /*66b0*/  NOP ;  /* 0x0000000000007918 */ /* 0x000fe20000000000 */
.L_x_5905:
        /* <DEDUP_REMOVED lines=15> */
.L_x_5851:
[----:B------:R-:W-:Y:S05]  /*67b0*/  BSYNC B0 ;  /* 0x0000000000007941 */ /* 0x000fea0003800000 */
.L_x_5850:
        /* <DEDUP_REMOVED lines=15> */
.L_x_5853:
[----:B------:R-:W-:Y:S05]  /*68b0*/  BSYNC B0 ;  /* 0x0000000000007941 */ /* 0x000fea0003800000 */
.L_x_5852:
[----:B------:R-:W-:Y:S06]  /*68c0*/  BAR.ARV 0xa, 0xa0 ;  /* 0x0282800000007b1d */ /* 0x000fec0000002000 */
[----:B------:R-:W-:Y:S04]  /*68d0*/  BSSY B0, `(.L_x_5854) ;  /* 0x0000003000007945 */ /* 0x000fe80003800000 */
[----:B------:R-:W-:Y:S05]  /*68e0*/  @!P0 BRA `(.L_x_5855) ;  /* 0x0000000000048947 */ /* 0x000fea0003800000 */
[----:B------:R-:W-:-:S04]  /*68f0*/  DEPBAR.LE SB0, 0x0 ;  /* 0x000080000000791a */ /* 0x000fc80000000000 */
.L_x_5855:
[----:B------:R-:W-:Y:S05]  /*6900*/  BSYNC B0 ;  /* 0x0000000000007941 */ /* 0x000fea0003800000 */
.L_x_5854:
        /* <DEDUP_REMOVED lines=19> */
.L_x_5857:
[----:B------:R-:W-:Y:S05]  /*6a40*/  BSYNC B0 ;  /* 0x0000000000007941 */ /* 0x000fea0003800000 */
.L_x_5856:
[----:B------:R-:W-:Y:S02]  /*6a50*/  UIADD3 UR17, UR17, 0x2, URZ ;  /* 0x0000000211117890 */ /* 0x000fe4000fffe03f */
[----:B------:R-:W-:Y:S02]  /*6a60*/  UIADD3 UR4, UR4, 0x3000, URZ ;  /* 0x0000300004047890 */ /* 0x000fe4000fffe03f */
[----:B------:R-:W-:-:S06]  /*6a70*/  UISETP.GE.AND UP0, UPT, UR17, UR5, UPT ;  /* 0x000000051100728c */ /* 0x000fcc000bf06270 */
[----:B------:R-:W-:-:S13]  /*6a80*/  PLOP3.LUT P1, PT, PT, PT, UP0, 0x80, 0x0 ;  /* 0x000000000000781c */ /* 0x000fda0003f2f008 */
[----:B------:R-:W-:Y:S05]  /*6a90*/  @!P1 BRA `(.L_x_5858) ;  /* 0xfffffff400449947 */ /* 0x000fea000383ffff */
[----:B------:R-:W-:Y:S05]  /*6aa0*/  BRA `(.L_x_5780) ;  /* 0x0000002800007947 */ /* 0x000fea0003800000 */
.L_x_5817:
        /* <DEDUP_REMOVED lines=21> */
.L_x_5859:
[----:B------:R-:W-:Y:S01]  /*6c00*/  ULDC UR9, c[0x0][0x8cc] ;  /* 0x0002330000097ab9 */ /* 0x000fe20000000800 */
[----:B------:R-:W-:Y:S01]  /*6c10*/  UMOV UR7, UR8 ;  /* 0x0000000800077c82 */ /* 0x000fe20008000000 */
[----:B------:R-:W-:-:S11]  /*6c20*/  UISETP.NE.AND UP0, UPT, UR9, 0x1, UPT ;  /* 0x000000010900788c */ /* 0x000fd6000bf05270 */
[----:B------:R-:W-:Y:S02]  /*6c30*/  @UP0 ULDC.64 UR10, c[0x0][0x8d0] ;  /* 0x00023400000a0ab9 */ /* 0x000fe40000000a00 */
[----:B------:R-:W-:-:S04]  /*6c40*/  UIMAD.WIDE.U32 UR4, UR8, UR10, URZ ;  /* 0x0000000a080472a5 */ /* 0x000fc8000f8e003f */
[----:B------:R-:W-:-:S04]  /*6c50*/  @UP0 USHF.R.U32.HI UR7, URZ, UR11, UR5 ;  /* 0x0000000b3f070299 */ /* 0x000fc80008011605 */
[----:B------:R-:W-:-:S12]  /*6c60*/  UIMAD UR4, UR7, UR9, URZ ;  /* 0x00000009070472a4 */ /* 0x000fd8000f8e023f */
.L_x_5860:
        /* <DEDUP_REMOVED lines=73> */
.L_x_5906:
        /* <DEDUP_REMOVED lines=15> */
.L_x_5864:
        /* <DEDUP_REMOVED lines=126> */
.L_x_5875:
[----:B--234-:R-:W-:-:S04]  /*79d0*/  SHF.L.U32 R21, R11, 0x1f, RZ ;  /* 0x0000001f0b157819 */ /* 0x01cfc800000006ff */
[----:B------:R-:W1:Y:S02]  /*79e0*/  SYNCS.PHASECHK.TRANS64.TRYWAIT P1, [R16+URZ+0x26840], R21 ;  /* 0x02684015100075a7 */ /* 0x000e64000802017f */
[----:B-1----:R-:W-:Y:S05]  /*79f0*/  @!P1 BRA `(.L_x_5867) ;  /* 0x0000001c00389947 */ /* 0x002fea0003800000 */
.L_x_5907:
[----:B------:R-:W-:Y:S05]  /*7a00*/  @P0 BRA `(.L_x_5868) ;  /* 0x0000000000140947 */ /* 0x000fea0003800000 */
[----:B------:R-:W-:Y:S01]  /*7a10*/  ISETP.NE.AND P1, PT, R6, RZ, PT ;  /* 0x000000ff0600720c */ /* 0x000fe20003f25270 */
[----:B------:R-:W-:-:S04]  /*7a20*/  IMAD.MOV.U32 R3, RZ, RZ, 0x3100 ;  /* 0x00003100ff037424 */ /* 0x000fc800078e00ff */
[----:B------:R3:W-:Y:S08]  /*7a30*/  SYNCS.ARRIVE.TRANS64 RZ, [R16+URZ+0x26830], R3 ;  /* 0x0268300310ff79a7 */ /* 0x0007f0000800003f */
[----:B------:R-:W-:Y:S05]  /*7a40*/  @!P1 BRA `(.L_x_5868) ;  /* 0x0000000000049947 */ /* 0x000fea0003800000 */
[----:B------:R-:W-:Y:S01]  /*7a50*/  BPT.TRAP 0x1 ;  /* 0x000000040000795c */ /* 0x000fe20000300000 */
.L_x_5868:
        /* <DEDUP_REMOVED lines=43> */
.L_x_5908:
[----:B------:R-:W-:Y:S05]  /*7d10*/  @P0 BRA `(.L_x_5870) ;  /* 0x0000000000140947 */ /* 0x000fea0003800000 */
[----:B------:R-:W-:Y:S01]  /*7d20*/  ISETP.NE.AND P1, PT, R6, RZ, PT ;  /* 0x000000ff0600720c */ /* 0x000fe20003f25270 */
[----:B------:R-:W-:-:S04]  /*7d30*/  IMAD.MOV.U32 R2, RZ, RZ, 0x3100 ;  /* 0x00003100ff027424 */ /* 0x000fc800078e00ff */
[----:B------:R3:W-:Y:S08]  /*7d40*/  SYNCS.ARRIVE.TRANS64 RZ, [R16+URZ+0x26818], R2 ;  /* 0x0268180210ff79a7 */ /* 0x0007f0000800003f */
[----:B------:R-:W-:Y:S05]  /*7d50*/  @!P1 BRA `(.L_x_5870) ;  /* 0x0000000000049947 */ /* 0x000fea0003800000 */
[----:B------:R-:W-:Y:S01]  /*7d60*/  BPT.TRAP 0x1 ;  /* 0x000000040000795c */ /* 0x000fe20000300000 */
.L_x_5870:
        /* <DEDUP_REMOVED lines=43> */
.L_x_5909:
[----:B------:R-:W-:Y:S05]  /*8020*/  @P0 BRA `(.L_x_5872) ;  /* 0x0000000000140947 */ /* 0x000fea0003800000 */
[----:B------:R-:W-:Y:S01]  /*8030*/  ISETP.NE.AND P1, PT, R6, RZ, PT ;  /* 0x000000ff0600720c */ /* 0x000fe20003f25270 */
[----:B-123--:R-:W-:-:S04]  /*8040*/  IMAD.MOV.U32 R21, RZ, RZ, 0x3100 ;  /* 0x00003100ff157424 */ /* 0x00efc800078e00ff */
[----:B------:R4:W-:Y:S08]  /*8050*/  SYNCS.ARRIVE.TRANS64 RZ, [R16+URZ+0x26838], R21 ;  /* 0x0268381510ff79a7 */ /* 0x0009f0000800003f */
[----:B------:R-:W-:Y:S05]  /*8060*/  @!P1 BRA `(.L_x_5872) ;  /* 0x0000000000049947 */ /* 0x000fea0003800000 */
[----:B------:R-:W-:Y:S01]  /*8070*/  BPT.TRAP 0x1 ;  /* 0x000000040000795c */ /* 0x000fe20000300000 */
.L_x_5872:
        /* <DEDUP_REMOVED lines=38> */
.L_x_5911:
[----:B------:R-:W-:Y:S05]  /*82e0*/  @P0 BRA `(.L_x_5874) ;  /* 0x0000000000140947 */ /* 0x000fea0003800000 */
[----:B------:R-:W-:Y:S01]  /*82f0*/  ISETP.NE.AND P1, PT, R6, RZ, PT ;  /* 0x000000ff0600720c */ /* 0x000fe20003f25270 */
[----:B------:R-:W-:-:S04]  /*8300*/  IMAD.MOV.U32 R5, RZ, RZ, 0x3100 ;  /* 0x00003100ff057424 */ /* 0x000fc800078e00ff */
[----:B------:R1:W-:Y:S08]  /*8310*/  SYNCS.ARRIVE.TRANS64 RZ, [R16+URZ+0x26810], R5 ;  /* 0x0268100510ff79a7 */ /* 0x0003f0000800003f */
[----:B------:R-:W-:Y:S05]  /*8320*/  @!P1 BRA `(.L_x_5874) ;  /* 0x0000000000049947 */ /* 0x000fea0003800000 */
[----:B------:R-:W-:Y:S01]  /*8330*/  BPT.TRAP 0x1 ;  /* 0x000000040000795c */ /* 0x000fe20000300000 */
.L_x_5874:
        /* <DEDUP_REMOVED lines=44> */
.L_x_5866:
        /* <DEDUP_REMOVED lines=8> */
.L_x_5912:
[----:B------:R-:W-:Y:S05]  /*8680*/  @P0 BRA `(.L_x_5877) ;  /* 0x0000000000140947 */ /* 0x000fea0003800000 */
[----:B------:R-:W-:Y:S01]  /*8690*/  ISETP.NE.AND P1, PT, R6, RZ, PT ;  /* 0x000000ff0600720c */ /* 0x000fe20003f25270 */
[----:B------:R-:W-:-:S04]  /*86a0*/  IMAD.MOV.U32 R5, RZ, RZ, 0x3100 ;  /* 0x00003100ff057424 */ /* 0x000fc800078e00ff */
[----:B------:R2:W-:Y:S08]  /*86b0*/  SYNCS.ARRIVE.TRANS64 RZ, [R16+URZ+0x26830], R5 ;  /* 0x0268300510ff79a7 */ /* 0x0005f0000800003f */
[----:B------:R-:W-:Y:S05]  /*86c0*/  @!P1 BRA `(.L_x_5877) ;  /* 0x0000000000049947 */ /* 0x000fea0003800000 */
[----:B------:R-:W-:Y:S01]  /*86d0*/  BPT.TRAP 0x1 ;  /* 0x000000040000795c */ /* 0x000fe20000300000 */
.L_x_5877:
        /* <DEDUP_REMOVED lines=40> */
.L_x_5913:
[----:B------:R-:W-:Y:S05]  /*8960*/  @P0 BRA `(.L_x_5879) ;  /* 0x0000000000140947 */ /* 0x000fea0003800000 */
[----:B------:R-:W-:Y:S01]  /*8970*/  ISETP.NE.AND P0, PT, R6, RZ, PT ;  /* 0x000000ff0600720c */ /* 0x000fe20003f05270 */
[----:B------:R-:W-:-:S04]  /*8980*/  IMAD.MOV.U32 R5, RZ, RZ, 0x3100 ;  /* 0x00003100ff057424 */ /* 0x000fc800078e00ff */
[----:B------:R1:W-:Y:S08]  /*8990*/  SYNCS.ARRIVE.TRANS64 RZ, [R16+URZ+0x26818], R5 ;  /* 0x0268180510ff79a7 */ /* 0x0003f0000800003f */
[----:B------:R-:W-:Y:S05]  /*89a0*/  @!P0 BRA `(.L_x_5879) ;  /* 0x0000000000048947 */ /* 0x000fea0003800000 */
[----:B------:R-:W-:Y:S01]  /*89b0*/  BPT.TRAP 0x1 ;  /* 0x000000040000795c */ /* 0x000fe20000300000 */
.L_x_5879:
        /* <DEDUP_REMOVED lines=44> */
.L_x_5865:
[----:B------:R-:W1:Y:S01]  /*8c80*/  S2R R0, SR_TID.X ;  /* 0x0000000000007919 */ /* 0x000e620000002100 */
[----:B------:R-:W-:Y:S01]  /*8c90*/  IMAD R3, R19, 0x8, R16 ;  /* 0x0000000813037824 */ /* 0x000fe200078e0210 */
[----:B-1----:R-:W-:Y:S02]  /*8ca0*/  LOP3.LUT R2, R0, 0x7f, RZ, 0xc0, !PT ;  /* 0x0000007f00027812 */ /* 0x002fe400078ec0ff */
[----:B------:R-:W-:Y:S02]  /*8cb0*/  SHF.L.U32 R0, R11, 0x1f, RZ ;  /* 0x0000001f0b007819 */ /* 0x000fe400000006ff */
[----:B------:R-:W-:Y:S02]  /*8cc0*/  ISETP.NE.AND P1, PT, R2, RZ, PT ;  /* 0x000000ff0200720c */ /* 0x000fe40003f25270 */
[----:B------:R-:W1:Y:S02]  /*8cd0*/  SYNCS.PHASECHK.TRANS64.TRYWAIT P0, [R3+URZ+0x26840], R0 ;  /* 0x02684000030075a7 */ /* 0x000e64000800017f */
[----:B-1----:R-:W-:Y:S09]  /*8ce0*/  @!P0 BRA `(.L_x_5880) ;  /* 0x0000000800f88947 */ /* 0x002ff20003800000 */
.L_x_5914:
[----:B------:R-:W-:Y:S05]  /*8cf0*/  @P1 BRA `(.L_x_5881) ;  /* 0x0000000000181947 */ /* 0x000fea0003800000 */
[----:B------:R-:W1:Y:S01]  /*8d00*/  S2R R2, SR_TID.X ;  /* 0x0000000000027919 */ /* 0x000e620000002100 */
[----:B------:R-:W-:-:S04]  /*8d10*/  IMAD.MOV.U32 R0, RZ, RZ, 0x3100 ;  /* 0x00003100ff007424 */ /* 0x000fc800078e00ff */
[----:B------:R1:W-:Y:S02]  /*8d20*/  SYNCS.ARRIVE.TRANS64 RZ, [R3+URZ+0x26830], R0 ;  /* 0x0268300003ff79a7 */ /* 0x0003e4000800003f */
[----:B-1----:R-:W-:-:S13]  /*8d30*/  LOP3.LUT P0, RZ, R2, 0x1f, RZ, 0xc0, !PT ;  /* 0x0000001f02ff7812 */ /* 0x002fda000780c0ff */
[----:B------:R-:W-:Y:S05]  /*8d40*/  @!P0 BRA `(.L_x_5881) ;  /* 0x0000000000048947 */ /* 0x000fea0003800000 */
[----:B------:R-:W-:Y:S01]  /*8d50*/  BPT.TRAP 0x1 ;  /* 0x000000040000795c */ /* 0x000fe20000300000 */
.L_x_5881:
        /* <DEDUP_REMOVED lines=47> */
.L_x_5862:
[----:B------:R-:W-:Y:S05]  /*9050*/  BSYNC B0 ;  /* 0x0000000000007941 */ /* 0x000fea0003800000 */
.L_x_5861:
[----:B------:R-:W-:-:S03]  /*9060*/  UMOV UR7, 0xffffffff ;  /* 0xffffffff00077882 */ /* 0x000fc60000000000 */
[----:B------:R-:W-:Y:S05]  /*9070*/  BRA.DIV UR7, `(.L_x_5882) ;  /* 0x0000000a07287947 */ /* 0x000fea000b800000 */
[----:B------:R-:W-:-:S13]  /*9080*/  ELECT P6, URZ, PT ;  /* 0x00000000003f782f */ /* 0x000fda00038c0000 */
.L_x_5917:
[----:B------:R-:W-:Y:S05]  /*9090*/  @!P6 BRA `(.L_x_5780) ;  /* 0x000000000084e947 */ /* 0x000fea0003800000 */
[----:B------:R-:W-:-:S06]  /*90a0*/  ULOP3.LUT UR7, UR38, 0x2, URZ, 0xfc, !UPT ;  /* 0x0000000226077892 */ /* 0x000fcc000f8efc3f */
[----:B------:R-:W-:-:S05]  /*90b0*/  IMAD.U32 R2, RZ, RZ, UR7 ;  /* 0x00000007ff027e24 */ /* 0x000fca000f8e00ff */
[----:B------:R-:W-:-:S13]  /*90c0*/  ISETP.NE.AND P2, PT, R2, 0x3, PT ;  /* 0x000000030200780c */ /* 0x000fda0003f45270 */
[----:B------:R-:W-:Y:S05]  /*90d0*/  @!P2 BRA `(.L_x_5883) ;  /* 0x000000000004a947 */ /* 0x000fea0003800000 */
[----:B------:R-:W-:Y:S01]  /*90e0*/  BPT.TRAP 0x1 ;  /* 0x000000040000795c */ /* 0x000fe20000300000 */
.L_x_5883:
        /* <DEDUP_REMOVED lines=15> */
.L_x_5918:
[----:B------:R-:W2:Y:S02]  /*91e0*/  SYNCS.PHASECHK.TRANS64.TRYWAIT P0, [R3+URZ], R2 ;  /* 0x00000002030075a7 */ /* 0x000ea4000800017f */
[----:B--2---:R-:W-:Y:S05]  /*91f0*/  @!P0 BRA `(.L_x_5885) ;  /* 0x0000000400fc8947 */ /* 0x004fea0003800000 */
.L_x_5919:
[----:B------:R-:W-:Y:S05]  /*9200*/  @!P2 BRA `(.L_x_5886) ;  /* 0x000000000004a947 */ /* 0x000fea0003800000 */
[----:B------:R-:W-:Y:S01]  /*9210*/  BPT.TRAP 0x1 ;  /* 0x000000040000795c */ /* 0x000fe20000300000 */
.L_x_5886:
[----:B--2---:R-:W-:-:S04]  /*9220*/  VIADD R3, R7, 0x26840 ;  /* 0x0002684007037836 */ /* 0x004fc80000000000 */
[----:B------:R-:W-:-:S04]  /*9230*/  IMAD R0, R0, 0x8, R3 ;  /* 0x0000000800007824 */ /* 0x000fc800078e0203 */
[----:B------:R-:W2:Y:S02]  /*9240*/  SYNCS.PHASECHK.TRANS64.TRYWAIT P0, [R0+URZ], R5 ;  /* 0x00000005000075a7 */ /* 0x000ea4000800017f */
[----:B--2---:R-:W-:Y:S05]  /*9250*/  @!P0 BRA `(.L_x_5887) ;  /* 0x0000000400f88947 */ /* 0x004fea0003800000 */
.L_x_5920:
[----:B------:R-:W-:-:S07]  /*9260*/  IMAD R3, R4, 0x8, R3 ;  /* 0x0000000804037824 */ /* 0x000fce00078e0203 */
.L_x_5888:
[----:B---3--:R3:W4:Y:S02]  /*9270*/  SYNCS.PHASECHK.TRANS64.TRYWAIT P0, [R3+URZ], R2 ;  /* 0x00000002030075a7 */ /* 0x008724000800017f */
[----:B----4-:R-:W-:Y:S05]  /*9280*/  @!P0 NANOSLEEP.SYNCS 0x989680 ;  /* 0x009896800000895d */ /* 0x010fea0003900000 */
[----:B------:R-:W4:Y:S02]  /*9290*/  @!P0 SYNCS.PHASECHK.TRANS64 P0, [R3+URZ], R2 ;  /* 0x00000002030085a7 */ /* 0x000f24000800007f */
[----:B----4-:R-:W-:Y:S05]  /*92a0*/  @!P0 BRA `(.L_x_5888) ;  /* 0xfffffffc00f08947 */ /* 0x010fea000383ffff */
.L_x_5780:
[----:B------:R-:W-:Y:S05]  /*92b0*/  BSYNC B6 ;  /* 0x0000000000067941 */ /* 0x000fea0003800000 */
.L_x_5775:
[----:B------:R-:W-:Y:S05]  /*92c0*/  EXIT ;  /* 0x000000000000794d */ /* 0x000fea0003800000 */
.L_x_5786:
[----:B------:R-:W-:Y:S02]  /*92d0*/  IMAD.MOV.U32 R13, RZ, RZ, R19 ;  /* 0x000000ffff0d7224 */ /* 0x000fe400078e0013 */
[----:B------:R-:W-:Y:S02]  /*92e0*/  IMAD.MOV.U32 R12, RZ, RZ, RZ ;  /* 0x000000ffff0c7224 */ /* 0x000fe400078e00ff */
[----:B------:R-:W-:Y:S02]  /*92f0*/  IMAD.MOV.U32 R11, RZ, RZ, 0x1f ;  /* 0x0000001fff0b7424 */ /* 0x000fe400078e00ff */
[----:B------:R-:W-:-:S07]  /*9300*/  IMAD.MOV.U32 R15, RZ, RZ, -0x1 ;  /* 0xffffffffff0f7424 */ /* 0x000fce00078e00ff */
[----:B------:R-:W-:Y:S05]  /*9310*/  WARPSYNC.COLLECTIVE R15, `(.L_x_5889) ;  /* 0x000000000f087348 */ /* 0x000fea0003c00000 */
[----:B------:R1:W2:Y:S02]  /*9320*/  SHFL.IDX P6, R14, R13, R12, R11 ;  /* 0x0000000c0d0e7389 */ /* 0x0002a400000c000b */
[----:B-12---:R-:W-:Y:S01]  /*9330*/  ENDCOLLECTIVE ;  /* 0x000000000000791b */ /* 0x006fe20003800000 */
.L_x_5889:
[----:B------:R-:W-:Y:S05]  /*9340*/  BRA `(.L_x_5890) ;  /* 0xffffff7c00b87947 */ /* 0x000fea000383ffff */
.L_x_5788:
[----:B--2---:R2:W3:Y:S02]  /*9350*/  SYNCS.PHASECHK.TRANS64.TRYWAIT P0, [R2+URZ+0x26800], R5 ;  /* 0x02680005020075a7 */ /* 0x0044e4000800017f */
[----:B---3--:R-:W-:Y:S05]  /*9360*/  @!P0 NANOSLEEP.SYNCS 0x989680 ;  /* 0x009896800000895d */ /* 0x008fea0003900000 */
[----:B------:R-:W3:Y:S02]  /*9370*/  @!P0 SYNCS.PHASECHK.TRANS64 P0, [R2+URZ+0x26800], R5 ;  /* 0x02680005020085a7 */ /* 0x000ee4000800007f */
[----:B---3--:R-:W-:Y:S05]  /*9380*/  @!P0 BRA `(.L_x_5788) ;  /* 0xfffffffc00f08947 */ /* 0x008fea000383ffff */
[----:B------:R-:W-:Y:S05]  /*9390*/  BRA `(.L_x_5787) ;  /* 0xffffff7c00e07947 */ /* 0x000fea000383ffff */
.L_x_5793:
[----:B--2---:R-:W-:-:S04]  /*93a0*/  IMAD.U32 R5, RZ, RZ, UR8 ;  /* 0x00000008ff057e24 */ /* 0x004fc8000f8e00ff */
[----:B------:R2:W3:Y:S03]  /*93b0*/  SYNCS.PHASECHK.TRANS64.TRYWAIT P1, [R5+URZ+0x26810], R6 ;  /* 0x02681006050075a7 */ /* 0x0004e6000802017f */
[----:B---3--:R-:W-:Y:S05]  /*93c0*/  @!P1 NANOSLEEP.SYNCS 0x989680 ;  /* 0x009896800000995d */ /* 0x008fea0003900000 */
[----:B------:R-:W3:Y:S02]  /*93d0*/  @!P1 SYNCS.PHASECHK.TRANS64 P1, [R5+URZ+0x26810], R6 ;  /* 0x02681006050095a7 */ /* 0x000ee4000802007f */
[----:B---3--:R-:W-:Y:S05]  /*93e0*/  @!P1 BRA `(.L_x_5793) ;  /* 0xfffffffc00ec9947 */ /* 0x008fea000383ffff */
[----:B------:R-:W-:Y:S05]  /*93f0*/  BRA `(.L_x_5792) ;  /* 0xffffff8800387947 */ /* 0x000fea000383ffff */
.L_x_5797:
[----:B------:R-:W-:-:S04]  /*9400*/  IMAD.U32 R5, RZ, RZ, UR8 ;  /* 0x00000008ff057e24 */ /* 0x000fc8000f8e00ff */
[----:B------:R1:W1:Y:S03]  /*9410*/  SYNCS.PHASECHK.TRANS64.TRYWAIT P1, [R5+URZ+0x26830], R6 ;  /* 0x02683006050075a7 */ /* 0x000266000802017f */
[----:B-1----:R-:W-:Y:S05]  /*9420*/  @!P1 NANOSLEEP.SYNCS 0x989680 ;  /* 0x009896800000995d */ /* 0x002fea0003900000 */
[----:B------:R-:W1:Y:S02]  /*9430*/  @!P1 SYNCS.PHASECHK.TRANS64 P1, [R5+URZ+0x26830], R6 ;  /* 0x02683006050095a7 */ /* 0x000e64000802007f */
[----:B-1----:R-:W-:Y:S05]  /*9440*/  @!P1 BRA `(.L_x_5797) ;  /* 0xfffffffc00ec9947 */ /* 0x002fea000383ffff */
[----:B------:R-:W-:Y:S05]  /*9450*/  BRA `(.L_x_5796) ;  /* 0xffffff8c00407947 */ /* 0x000fea000383ffff */
.L_x_5804:
[----:B------:R-:W-:Y:S01]  /*9460*/  BSSY B0, `(.L_x_5891) ;  /* 0x0000005000007945 */ /* 0x000fe20003800000 */
[----:B------:R-:W-:-:S07]  /*9470*/  IMAD.MOV.U32 R15, RZ, RZ, -0x1 ;  /* 0xffffffffff0f7424 */ /* 0x000fce00078e00ff */
[----:B-1----:R-:W-:Y:S05]  /*9480*/  WARPSYNC.COLLECTIVE R15, `(.L_x_5892) ;  /* 0x000000000f087348 */ /* 0x002fea0003c00000 */
[----:B------:R-:W-:Y:S01]  /*9490*/  NOP ;  /* 0x0000000000007918 */ /* 0x000fe20000000000 */
[----:B-1----:R-:W-:Y:S01]  /*94a0*/  ENDCOLLECTIVE ;  /* 0x000000000000791b */ /* 0x002fe20003800000 */
.L_x_5892:
[----:B------:R-:W-:Y:S05]  /*94b0*/  BSYNC B0 ;  /* 0x0000000000007941 */ /* 0x000fea0003800000 */
.L_x_5891:
[----:B------:R-:W-:Y:S05]  /*94c0*/  BRA `(.L_x_5893) ;  /* 0xffffffb400c07947 */ /* 0x000fea000383ffff */
.L_x_5813:
[----:B------:R-:W-:Y:S01]  /*94d0*/  BSSY B0, `(.L_x_5894) ;  /* 0x0000005000007945 */ /* 0x000fe20003800000 */
[----:B------:R-:W-:-:S07]  /*94e0*/  IMAD.MOV.U32 R15, RZ, RZ, -0x1 ;  /* 0xffffffffff0f7424 */ /* 0x000fce00078e00ff */
[----:B-12---:R-:W-:Y:S05]  /*94f0*/  WARPSYNC.COLLECTIVE R15, `(.L_x_5895) ;  /* 0x000000000f087348 */ /* 0x006fea0003c00000 */
[----:B------:R-:W-:Y:S01]  /*9500*/  NOP ;  /* 0x0000000000007918 */ /* 0x000fe20000000000 */
[----:B-12---:R-:W-:Y:S01]  /*9510*/  ENDCOLLECTIVE ;  /* 0x000000000000791b */ /* 0x006fe20003800000 */
.L_x_5895:
[----:B------:R-:W-:Y:S05]  /*9520*/  BSYNC B0 ;  /* 0x0000000000007941 */ /* 0x000fea0003800000 */
.L_x_5894:
[----:B------:R-:W-:Y:S05]  /*9530*/  BRA `(.L_x_5896) ;  /* 0xffffffb800b07947 */ /* 0x000fea000383ffff */
.L_x_5824:
[----:B------:R-:W-:Y:S01]  /*9540*/  BSSY B0, `(.L_x_5897) ;  /* 0x0000005000007945 */ /* 0x000fe20003800000 */
[----:B------:R-:W-:-:S07]  /*9550*/  IMAD.MOV.U32 R15, RZ, RZ, -0x1 ;  /* 0xffffffffff0f7424 */ /* 0x000fce00078e00ff */
[----:B------:R-:W-:Y:S05]  /*9560*/  WARPSYNC.COLLECTIVE R15, `(.L_x_5898) ;  /* 0x000000000f087348 */ /* 0x000fea0003c00000 */
[----:B------:R-:W-:Y:S01]  /*9570*/  NOP ;  /* 0x0000000000007918 */ /* 0x000fe20000000000 */
[----:B------:R-:W-:Y:S01]  /*9580*/  ENDCOLLECTIVE ;  /* 0x000000000000791b */ /* 0x000fe20003800000 */
.L_x_5898:
[----:B------:R-:W-:Y:S05]  /*9590*/  BSYNC B0 ;  /* 0x0000000000007941 */ /* 0x000fea0003800000 */
.L_x_5897:
[----:B------:R-:W-:Y:S05]  /*95a0*/  BRA `(.L_x_5899) ;  /* 0xffffffc400307947 */ /* 0x000fea000383ffff */
.L_x_5837:
[----:B------:R-:W-:Y:S01]  /*95b0*/  BSSY B0, `(.L_x_5900) ;  /* 0x0000005000007945 */ /* 0x000fe20003800000 */
[----:B------:R-:W-:-:S07]  /*95c0*/  IMAD.MOV.U32 R15, RZ, RZ, -0x1 ;  /* 0xffffffffff0f7424 */ /* 0x000fce00078e00ff */
[----:B------:R-:W-:Y:S05]  /*95d0*/  WARPSYNC.COLLECTIVE R15, `(.L_x_5901) ;  /* 0x000000000f087348 */ /* 0x000fea0003c00000 */
[----:B------:R-:W-:Y:S01]  /*95e0*/  NOP ;  /* 0x0000000000007918 */ /* 0x000fe20000000000 */
[----:B------:R-:W-:Y:S01]  /*95f0*/  ENDCOLLECTIVE ;  /* 0x000000000000791b */ /* 0x000fe20003800000 */
.L_x_5901:
[----:B------:R-:W-:Y:S05]  /*9600*/  BSYNC B0 ;  /* 0x0000000000007941 */ /* 0x000fea0003800000 */
.L_x_5900:
[----:B------:R-:W-:Y:S05]  /*9610*/  BRA `(.L_x_5902) ;  /* 0xffffffc800d07947 */ /* 0x000fea000383ffff */
.L_x_5849:
[----:B------:R-:W-:Y:S01]  /*9620*/  BSSY B0, `(.L_x_5903) ;  /* 0x0000005000007945 */ /* 0x000fe20003800000 */
[----:B------:R-:W-:-:S07]  /*9630*/  IMAD.MOV.U32 R15, RZ, RZ, -0x1 ;  /* 0xffffffffff0f7424 */ /* 0x000fce00078e00ff */
[----:B------:R-:W-:Y:S05]  /*9640*/  WARPSYNC.COLLECTIVE R15, `(.L_x_5904) ;  /* 0x000000000f087348 */ /* 0x000fea0003c00000 */
[----:B------:R-:W-:Y:S01]  /*9650*/  NOP ;  /* 0x0000000000007918 */ /* 0x000fe20000000000 */
[----:B------:R-:W-:Y:S01]  /*9660*/  ENDCOLLECTIVE ;  /* 0x000000000000791b */ /* 0x000fe20003800000 */
.L_x_5904:
[----:B------:R-:W-:Y:S05]  /*9670*/  BSYNC B0 ;  /* 0x0000000000007941 */ /* 0x000fea0003800000 */
.L_x_5903:
[----:B------:R-:W-:Y:S05]  /*9680*/  BRA `(.L_x_5905) ;  /* 0xffffffd0000c7947 */ /* 0x000fea000383ffff */
.L_x_5863:
[----:B-1----:R1:W2:Y:S02]  /*9690*/  SYNCS.PHASECHK.TRANS64.TRYWAIT P0, [R16+URZ+0x26820], R3 ;  /* 0x02682003100075a7 */ /* 0x0022a4000800017f */
[----:B--2---:R-:W-:Y:S05]  /*96a0*/  @!P0 NANOSLEEP.SYNCS 0x989680 ;  /* 0x009896800000895d */ /* 0x004fea0003900000 */
[----:B------:R-:W2:Y:S02]  /*96b0*/  @!P0 SYNCS.PHASECHK.TRANS64 P0, [R16+URZ+0x26820], R3 ;  /* 0x02682003100085a7 */ /* 0x000ea4000800007f */
[----:B--2---:R-:W-:Y:S05]  /*96c0*/  @!P0 BRA `(.L_x_5863) ;  /* 0xfffffffc00f08947 */ /* 0x004fea000383ffff */
[----:B------:R-:W-:Y:S05]  /*96d0*/  BRA `(.L_x_5906) ;  /* 0xffffffd800887947 */ /* 0x000fea000383ffff */
.L_x_5867:
[----:B-1----:R1:W3:Y:S02]  /*96e0*/  SYNCS.PHASECHK.TRANS64.TRYWAIT P1, [R16+URZ+0x26840], R21 ;  /* 0x02684015100075a7 */ /* 0x0022e4000802017f */
[----:B---3--:R-:W-:Y:S05]  /*96f0*/  @!P1 NANOSLEEP.SYNCS 0x989680 ;  /* 0x009896800000995d */ /* 0x008fea0003900000 */
[----:B------:R-:W3:Y:S02]  /*9700*/  @!P1 SYNCS.PHASECHK.TRANS64 P1, [R16+URZ+0x26840], R21 ;  /* 0x02684015100095a7 */ /* 0x000ee4000802007f */
[----:B---3--:R-:W-:Y:S05]  /*9710*/  @!P1 BRA `(.L_x_5867) ;  /* 0xfffffffc00f09947 */ /* 0x008fea000383ffff */
[----:B------:R-:W-:Y:S05]  /*9720*/  BRA `(.L_x_5907) ;  /* 0xffffffe000b47947 */ /* 0x000fea000383ffff */
.L_x_5869:
[----:B--2---:R2:W3:Y:S02]  /*9730*/  SYNCS.PHASECHK.TRANS64.TRYWAIT P1, [R16+URZ+0x26828], R21 ;  /* 0x02682815100075a7 */ /* 0x0044e4000802017f */
[----:B---3--:R-:W-:Y:S05]  /*9740*/  @!P1 NANOSLEEP.SYNCS 0x989680 ;  /* 0x009896800000995d */ /* 0x008fea0003900000 */
[----:B------:R-:W3:Y:S02]  /*9750*/  @!P1 SYNCS.PHASECHK.TRANS64 P1, [R16+URZ+0x26828], R21 ;  /* 0x02682815100095a7 */ /* 0x000ee4000802007f */
[----:B---3--:R-:W-:Y:S05]  /*9760*/  @!P1 BRA `(.L_x_5869) ;  /* 0xfffffffc00f09947 */ /* 0x008fea000383ffff */
[----:B------:R-:W-:Y:S05]  /*9770*/  BRA `(.L_x_5908) ;  /* 0xffffffe400647947 */ /* 0x000fea000383ffff */
.L_x_5871:
[----:B---3--:R3:W4:Y:S02]  /*9780*/  SYNCS.PHASECHK.TRANS64.TRYWAIT P1, [R16+URZ+0x26848], R21 ;  /* 0x02684815100075a7 */ /* 0x008724000802017f */
[----:B----4-:R-:W-:Y:S05]  /*9790*/  @!P1 NANOSLEEP.SYNCS 0x989680 ;  /* 0x009896800000995d */ /* 0x010fea0003900000 */
[----:B------:R-:W4:Y:S02]  /*97a0*/  @!P1 SYNCS.PHASECHK.TRANS64 P1, [R16+URZ+0x26848], R21 ;  /* 0x02684815100095a7 */ /* 0x000f24000802007f */
[----:B----4-:R-:W-:Y:S05]  /*97b0*/  @!P1 BRA `(.L_x_5871) ;  /* 0xfffffffc00f09947 */ /* 0x010fea000383ffff */
[----:B------:R-:W-:Y:S05]  /*97c0*/  BRA `(.L_x_5909) ;  /* 0xffffffe800147947 */ /* 0x000fea000383ffff */
.L_x_5873:
[----:B------:R-:W-:-:S07]  /*97d0*/  SHF.L.U32 R5, R11, 0x1f, RZ ;  /* 0x0000001f0b057819 */ /* 0x000fce00000006ff */
.L_x_5910:
[----:B------:R1:W1:Y:S02]  /*97e0*/  SYNCS.PHASECHK.TRANS64.TRYWAIT P1, [R16+URZ+0x26820], R5 ;  /* 0x02682005100075a7 */ /* 0x000264000802017f */
[----:B-1----:R-:W-:Y:S05]  /*97f0*/  @!P1 NANOSLEEP.SYNCS 0x989680 ;  /* 0x009896800000995d */ /* 0x002fea0003900000 */
[----:B------:R-:W1:Y:S02]  /*9800*/  @!P1 SYNCS.PHASECHK.TRANS64 P1, [R16+URZ+0x26820], R5 ;  /* 0x02682005100095a7 */ /* 0x000e64000802007f */
[----:B-1----:R-:W-:Y:S05]  /*9810*/  @!P1 BRA `(.L_x_5910) ;  /* 0xfffffffc00f09947 */ /* 0x002fea000383ffff */
[----:B------:R-:W-:Y:S05]  /*9820*/  BRA `(.L_x_5911) ;  /* 0xffffffe800ac7947 */ /* 0x000fea000383ffff */
.L_x_5876:
[----:B-1----:R1:W2:Y:S02]  /*9830*/  SYNCS.PHASECHK.TRANS64.TRYWAIT P1, [R16+URZ+0x26840], R13 ;  /* 0x0268400d100075a7 */ /* 0x0022a4000802017f */
[----:B--2---:R-:W-:Y:S05]  /*9840*/  @!P1 NANOSLEEP.SYNCS 0x989680 ;  /* 0x009896800000995d */ /* 0x004fea0003900000 */
[----:B------:R-:W2:Y:S02]  /*9850*/  @!P1 SYNCS.PHASECHK.TRANS64 P1, [R16+URZ+0x26840], R13 ;  /* 0x0268400d100095a7 */ /* 0x000ea4000802007f */
[----:B--2---:R-:W-:Y:S05]  /*9860*/  @!P1 BRA `(.L_x_5876) ;  /* 0xfffffffc00f09947 */ /* 0x004fea000383ffff */
[----:B------:R-:W-:Y:S05]  /*9870*/  BRA `(.L_x_5912) ;  /* 0xffffffec00807947 */ /* 0x000fea000383ffff */
.L_x_5878:
[----:B--2---:R2:W1:Y:S02]  /*9880*/  SYNCS.PHASECHK.TRANS64.TRYWAIT P1, [R16+URZ+0x26828], R13 ;  /* 0x0268280d100075a7 */ /* 0x004464000802017f */
[----:B-1----:R-:W-:Y:S05]  /*9890*/  @!P1 NANOSLEEP.SYNCS 0x989680 ;  /* 0x009896800000995d */ /* 0x002fea0003900000 */
[----:B------:R-:W1:Y:S02]  /*98a0*/  @!P1 SYNCS.PHASECHK.TRANS64 P1, [R16+URZ+0x26828], R13 ;  /* 0x0268280d100095a7 */ /* 0x000e64000802007f */
[----:B-1----:R-:W-:Y:S05]  /*98b0*/  @!P1 BRA `(.L_x_5878) ;  /* 0xfffffffc00f09947 */ /* 0x002fea000383ffff */
[----:B------:R-:W-:Y:S05]  /*98c0*/  BRA `(.L_x_5913) ;  /* 0xfffffff000247947 */ /* 0x000fea000383ffff */
.L_x_5880:
[----:B------:R1:W1:Y:S02]  /*98d0*/  SYNCS.PHASECHK.TRANS64.TRYWAIT P0, [R3+URZ+0x26840], R0 ;  /* 0x02684000030075a7 */ /* 0x000264000800017f */
[----:B-1----:R-:W-:Y:S05]  /*98e0*/  @!P0 NANOSLEEP.SYNCS 0x989680 ;  /* 0x009896800000895d */ /* 0x002fea0003900000 */
[----:B------:R-:W1:Y:S02]  /*98f0*/  @!P0 SYNCS.PHASECHK.TRANS64 P0, [R3+URZ+0x26840], R0 ;  /* 0x02684000030085a7 */ /* 0x000e64000800007f */
[----:B-1----:R-:W-:Y:S05]  /*9900*/  @!P0 BRA `(.L_x_5880) ;  /* 0xfffffffc00f08947 */ /* 0x002fea000383ffff */
[----:B------:R-:W-:Y:S05]  /*9910*/  BRA `(.L_x_5914) ;  /* 0xfffffff000f47947 */ /* 0x000fea000383ffff */
.L_x_5882:
[----:B------:R-:W-:Y:S01]  /*9920*/  BSSY B0, `(.L_x_5915) ;  /* 0x0000006000007945 */ /* 0x000fe20003800000 */
[----:B------:R-:W-:-:S07]  /*9930*/  IMAD.MOV.U32 R15, RZ, RZ, -0x1 ;  /* 0xffffffffff0f7424 */ /* 0x000fce00078e00ff */
[----:B------:R-:W-:Y:S05]  /*9940*/  WARPSYNC.COLLECTIVE R15, `(.L_x_5916) ;  /* 0x000000000f0c7348 */ /* 0x000fea0003c00000 */
[----:B------:R-:W-:Y:S02]  /*9950*/  ELECT P6, UR62, PT ;  /* 0x00000000003e782f */ /* 0x000fe400038c0000 */
[----:B------:R-:W-:Y:S01]  /*9960*/  MOV R14, UR62 ;  /* 0x0000003e000e7c02 */ /* 0x000fe20008000f00 */
[----:B------:R-:W-:Y:S10]  /*9970*/  ENDCOLLECTIVE ;  /* 0x000000000000791b */ /* 0x000ff40003800000 */
.L_x_5916:
[----:B------:R-:W-:Y:S05]  /*9980*/  BSYNC B0 ;  /* 0x0000000000007941 */ /* 0x000fea0003800000 */
.L_x_5915:
[----:B------:R-:W-:Y:S05]  /*9990*/  BRA `(.L_x_5917) ;  /* 0xfffffff400bc7947 */ /* 0x000fea000383ffff */
.L_x_5884:
[----:B-1----:R1:W2:Y:S02]  /*99a0*/  SYNCS.PHASECHK.TRANS64.TRYWAIT P0, [R6+URZ], R5 ;  /* 0x00000005060075a7 */ /* 0x0022a4000800017f */
[----:B--2---:R-:W-:Y:S05]  /*99b0*/  @!P0 NANOSLEEP.SYNCS 0x989680 ;  /* 0x009896800000895d */ /* 0x004fea0003900000 */
[----:B------:R-:W2:Y:S02]  /*99c0*/  @!P0 SYNCS.PHASECHK.TRANS64 P0, [R6+URZ], R5 ;  /* 0x00000005060085a7 */ /* 0x000ea4000800007f */
[----:B--2---:R-:W-:Y:S05]  /*99d0*/  @!P0 BRA `(.L_x_5884) ;  /* 0xfffffffc00f08947 */ /* 0x004fea000383ffff */
[----:B------:R-:W-:Y:S05]  /*99e0*/  BRA `(.L_x_5918) ;  /* 0xfffffff400fc7947 */ /* 0x000fea000383ffff */
.L_x_5885:
[----:B--2---:R2:W3:Y:S02]  /*99f0*/  SYNCS.PHASECHK.TRANS64.TRYWAIT P0, [R3+URZ], R2 ;  /* 0x00000002030075a7 */ /* 0x0044e4000800017f */
[----:B---3--:R-:W-:Y:S05]  /*9a00*/  @!P0 NANOSLEEP.SYNCS 0x989680 ;  /* 0x009896800000895d */ /* 0x008fea0003900000 */
[----:B------:R-:W3:Y:S02]  /*9a10*/  @!P0 SYNCS.PHASECHK.TRANS64 P0, [R3+URZ], R2 ;  /* 0x00000002030085a7 */ /* 0x000ee4000800007f */
[----:B---3--:R-:W-:Y:S05]  /*9a20*/  @!P0 BRA `(.L_x_5885) ;  /* 0xfffffffc00f08947 */ /* 0x008fea000383ffff */
[----:B------:R-:W-:Y:S05]  /*9a30*/  BRA `(.L_x_5919) ;  /* 0xfffffff400f07947 */ /* 0x000fea000383ffff */
.L_x_5887:
[----:B--2---:R2:W3:Y:S02]  /*9a40*/  SYNCS.PHASECHK.TRANS64.TRYWAIT P0, [R0+URZ], R5 ;  /* 0x00000005000075a7 */ /* 0x0044e4000800017f */
[----:B---3--:R-:W-:Y:S05]  /*9a50*/  @!P0 NANOSLEEP.SYNCS 0x989680 ;  /* 0x009896800000895d */ /* 0x008fea0003900000 */
[----:B------:R-:W3:Y:S02]  /*9a60*/  @!P0 SYNCS.PHASECHK.TRANS64 P0, [R0+URZ], R5 ;  /* 0x00000005000085a7 */ /* 0x000ee4000800007f */
[----:B---3--:R-:W-:Y:S05]  /*9a70*/  @!P0 BRA `(.L_x_5887) ;  /* 0xfffffffc00f08947 */ /* 0x008fea000383ffff */
[----:B------:R-:W-:Y:S05]  /*9a80*/  BRA `(.L_x_5920) ;  /* 0xfffffff400f47947 */ /* 0x000fea000383ffff */
.L_x_5921:
        /* <DEDUP_REMOVED lines=15> */
.L_x_6594:


//--------------------- .text._ZN7cutlass13device_kernelIN5flash22FlashAttnBwdPreprocessIN4cute5tupleIJNS3_1CILi64EEENS5_ILi96EEEEEENS_10bfloat16_tEfNS_4arch4Sm90ELb1ELb0EEEEEvNT_6ParamsE --------------------------
	.section	.text._ZN7cutlass13device_kernelIN5flash22FlashAttnBwdPreprocessIN4cute5tupleIJNS3_1CILi64EEENS5_ILi96EEEEEENS_10bfloat16_tEfNS_4arch4Sm90ELb1ELb0EEEEEvNT_6ParamsE,"ax",@progbits
	.align	128
.text._ZN7cutlass13device_kernelIN5flash22FlashAttnBwdPreprocessIN4cute5tupleIJNS3_1CILi64EEENS5_ILi96EEEEEENS_10bfloat16_tEfNS_4arch4Sm90ELb1ELb0EEEEEvNT_6ParamsE:
        .type           _ZN7cutlass13device_kernelIN5flash22FlashAttnBwdPreprocessIN4cute5tupleIJNS3_1CILi64EEENS5_ILi96EEEEEENS_10bfloat16_tEfNS_4arch4Sm90ELb1ELb0EEEEEvNT_6ParamsE,@function
        .size           _ZN7cutlass13device_kernelIN5flash22FlashAttnBwdPreprocessIN4cute5tupleIJNS3_1CILi64EEENS5_ILi96EEEEEENS_10bfloat16_tEfNS_4arch4Sm90ELb1ELb0EEEEEvNT_6ParamsE,(.L_x_6595 - _ZN7cutlass13device_kernelIN5flash22FlashAttnBwdPreprocessIN4cute5tupleIJNS3_1CILi64EEENS5_ILi96EEEEEENS_10bfloat16_tEfNS_4arch4Sm90ELb1ELb0EEEEEvNT_6ParamsE)
        .other          _ZN7cutlass13device_kernelIN5flash22FlashAttnBwdPreprocessIN4cute5tupleIJNS3_1CILi64EEENS5_ILi96EEEEEENS_10bfloat16_tEfNS_4arch4Sm90ELb1ELb0EEEEEvNT_6ParamsE,@"STO_CUDA_ENTRY STV_DEFAULT"
_ZN7cutlass13device_kernelIN5flash22FlashAttnBwdPreprocessIN4cute5tupleIJNS3_1CILi64EEENS5_ILi96EEEEEENS_10bfloat16_tEfNS_4arch4Sm90ELb1ELb0EEEEEvNT_6ParamsE:
[----:B------:R-:W-:Y:S01]  /*0000*/  LDC R1, c[0x0][0x28] ;  /* 0x00000a00ff017b82 */ /* 0x000fe20000000800 */
[----:B------:R-:W0:Y:S01]  /*0010*/  S2R R33, SR_CTAID.X ;  /* 0x0000000000217919 */ /* 0x000e220000002500 */
[----:B------:R-:W-:-:S06]  /*0020*/  ULDC UR4, c[0x0][0x218] ;  /* 0x0000860000047ab9 */ /* 0x000fcc0000000800 */
[----:B------:R-:W1:Y:S01]  /*0030*/  S2UR UR8, SR_CTAID.Y ;  /* 0x00000000000879c3 */ /* 0x000e620000002600 */
[----:B------:R-:W-:Y:S01]  /*0040*/  IMAD.MOV.U32 R30, RZ, RZ, 0x7f800000 ;  /* 0x7f800000ff1e7424 */ /* 0x000fe200078e00ff */
[----:B------:R-:W2:Y:S01]  /*0050*/  S2R R28, SR_TID.X ;  /* 0x00000000001c7919 */ /* 0x000ea20000002100 */
[----:B------:R-:W-:-:S05]  /*0060*/  ULDC.64 UR6, c[0x0][0x208] ;  /* 0x0000820000067ab9 */ /* 0x000fca0000000a00 */
[----:B------:R-:W3:Y:S01]  /*0070*/  S2UR UR9, SR_CTAID.Z ;  /* 0x00000000000979c3 */ /* 0x000ee20000002700 */
[----:B-1----:R-:W-:Y:S01]  /*0080*/  USHF.R.S32.HI UR10, URZ, 0x1f, UR8 ;  /* 0x0000001f3f0a7899 */ /* 0x002fe20008011408 */
[----:B0-----:R-:W-:Y:S01]  /*0090*/  IMAD.SHL.U32 R31, R33, 0x40, RZ ;  /* 0x00000040211f7824 */ /* 0x001fe200078e00ff */
[----:B---3--:R-:W-:Y:S01]  /*00a0*/  USHF.R.S32.HI UR11, URZ, 0x1f, UR9 ;  /* 0x0000001f3f0b7899 */ /* 0x008fe20008011409 */
[----:B--2---:R-:W-:-:S03]  /*00b0*/  ISETP.GT.AND P0, PT, R28, 0x3f, PT ;  /* 0x0000003f1c00780c */ /* 0x004fc60003f04270 */
[----:B------:R-:W-:-:S04]  /*00c0*/  IADD3 R29, -R31, UR4, RZ ;  /* 0x000000041f1d7c10 */ /* 0x000fc8000fffe1ff */
[----:B------:R-:W-:-:S13]  /*00d0*/  ISETP.GE.OR P1, PT, R28, R29, P0 ;  /* 0x0000001d1c00720c */ /* 0x000fda0000726670 */
[----:B------:R-:W0:Y:S01]  /*00e0*/  @!P1 LDC.64 R6, c[0x0][0x290] ;  /* 0x0000a400ff069b82 */ /* 0x000e220000000a00 */
[----:B------:R-:W-:Y:S02]  /*00f0*/  @!P1 SHF.R.S32.HI R0, RZ, 0x1f, R28 ;  /* 0x0000001fff009819 */ /* 0x000fe4000001141c */
[----:B------:R-:W-:-:S04]  /*0100*/  @!P1 IADD3 R2, P2, R31, R28, RZ ;  /* 0x0000001c1f029210 */ /* 0x000fc80007f5e0ff */
[----:B------:R-:W-:Y:S01]  /*0110*/  @!P1 LEA.HI.X.SX32 R3, R31, R0, 0x1, P2 ;  /* 0x000000001f039211 */ /* 0x000fe200010f0eff */
[----:B------:R-:W1:Y:S08]  /*0120*/  @!P1 LDC.64 R8, c[0x0][0x298] ;  /* 0x0000a600ff089b82 */ /* 0x000e700000000a00 */
[----:B------:R-:W2:Y:S01]  /*0130*/  @!P1 LDC.64 R20, c[0x0][0x288] ;  /* 0x0000a200ff149b82 */ /* 0x000ea20000000a00 */
[----:B0-----:R-:W-:-:S02]  /*0140*/  @!P1 IMAD R4, R6, UR10, RZ ;  /* 0x0000000a06049c24 */ /* 0x001fc4000f8e02ff */
[----:B------:R-:W-:-:S04]  /*0150*/  @!P1 IMAD.WIDE.U32 R2, R6, UR8, R2 ;  /* 0x0000000806029c25 */ /* 0x000fc8000f8e0002 */
[----:B------:R-:W-:Y:S02]  /*0160*/  @!P1 IMAD R5, R7, UR8, R4 ;  /* 0x0000000807059c24 */ /* 0x000fe4000f8e0204 */
[C---:B-1----:R-:W-:Y:S02]  /*0170*/  @!P1 IMAD R0, R8.reuse, UR11, RZ ;  /* 0x0000000b08009c24 */ /* 0x042fe4000f8e02ff */
[----:B------:R-:W-:Y:S02]  /*0180*/  @!P1 IMAD.IADD R3, R3, 0x1, R5 ;  /* 0x0000000103039824 */ /* 0x000fe400078e0205 */
[----:B------:R-:W-:Y:S02]  /*0190*/  @!P1 IMAD R5, R9, UR9, R0 ;  /* 0x0000000909059c24 */ /* 0x000fe4000f8e0200 */
[----:B------:R-:W-:-:S05]  /*01a0*/  @!P1 IMAD.WIDE.U32 R2, R8, UR9, R2 ;  /* 0x0000000908029c25 */ /* 0x000fca000f8e0002 */
[----:B------:R-:W-:Y:S02]  /*01b0*/  @!P1 IADD3 R0, R3, R5, RZ ;  /* 0x0000000503009210 */ /* 0x000fe40007ffe0ff */
[----:B------:R-:W-:Y:S02]  /*01c0*/  SHF.R.S32.HI R3, RZ, 0x1f, R28 ;  /* 0x0000001fff037819 */ /* 0x000fe4000001141c */
[C---:B--2---:R-:W-:Y:S02]  /*01d0*/  @!P1 LEA R20, P2, R2.reuse, R20, 0x2 ;  /* 0x0000001402149211 */ /* 0x044fe400078410ff */
[----:B------:R-:W-:Y:S02]  /*01e0*/  LEA.HI R3, R3, R28, RZ, 0x2 ;  /* 0x0000001c03037211 */ /* 0x000fe400078f10ff */
[----:B------:R-:W-:Y:S02]  /*01f0*/  @!P1 LEA.HI.X R21, R2, R21, R0, 0x2, P2 ;  /* 0x0000001502159211 */ /* 0x000fe400010f1400 */
[----:B------:R-:W-:-:S03]  /*0200*/  SHF.R.S32.HI R2, RZ, 0x2, R3 ;  /* 0x00000002ff027819 */ /* 0x000fc60000011403 */
[----:B------:R0:W5:Y:S01]  /*0210*/  @!P1 LDG.E R30, desc[UR6][R20.64] ;  /* 0x00000006141e9981 */ /* 0x000162000c1e1900 */
[----:B------:R-:W-:Y:S01]  /*0220*/  ISETP.GE.AND P1, PT, R2, R29, PT ;  /* 0x0000001d0200720c */ /* 0x000fe20003f26270 */
[----:B------:R-:W-:Y:S01]  /*0230*/  BSSY B0, `(.L_x_5922) ;  /* 0x000002f000007945 */ /* 0x000fe20003800000 */
[----:B------:R-:W-:Y:S02]  /*0240*/  LOP3.LUT R35, R3, 0xfffffffc, RZ, 0xc0, !PT ;  /* 0xfffffffc03237812 */ /* 0x000fe400078ec0ff */
        /* <DEDUP_REMOVED lines=9> */
[----:B0-----:R-:W-:-:S02]  /*02e0*/  CS2R R20, SRZ ;  /* 0x0000000000147805 */ /* 0x001fc4000001ff00 */
[----:B------:R-:W-:Y:S02]  /*02f0*/  CS2R R22, SRZ ;  /* 0x0000000000167805 */ /* 0x000fe4000001ff00 */
[----:B------:R-:W-:Y:S02]  /*0300*/  SHF.R.S32.HI R3, RZ, 0x1f, R2 ;  /* 0x0000001fff037819 */ /* 0x000fe40000011402 */
[----:B------:R-:W-:Y:S01]  /*0310*/  CS2R R26, SRZ ;  /* 0x00000000001a7805 */ /* 0x000fe2000001ff00 */
[----:B------:R-:W-:Y:S01]  /*0320*/  IMAD.IADD R0, R28, 0x1, -R35 ;  /* 0x000000011c007824 */ /* 0x000fe200078e0a23 */
[----:B------:R-:W-:Y:S06]  /*0330*/  @P1 BRA `(.L_x_5923) ;  /* 0x0000000000781947 */ /* 0x000fec0003800000 */
[----:B------:R-:W0:Y:S01]  /*0340*/  LDC.64 R38, c[0x0][0x230] ;  /* 0x00008c00ff267b82 */ /* 0x000e220000000a00 */
[----:B------:R-:W-:Y:S01]  /*0350*/  SHF.L.U32 R34, R0, 0x3, RZ ;  /* 0x0000000300227819 */ /* 0x000fe200000006ff */
[----:B------:R-:W-:Y:S01]  /*0360*/  ULDC.64 UR12, c[0x0][0x228] ;  /* 0x00008a00000c7ab9 */ /* 0x000fe20000000a00 */
[----:B------:R-:W-:Y:S02]  /*0370*/  ULDC UR5, c[0x0][0x21c] ;  /* 0x0000870000057ab9 */ /* 0x000fe40000000800 */
[----:B------:R-:W-:Y:S01]  /*0380*/  SHF.R.S32.HI R35, RZ, 0x1f, R34 ;  /* 0x0000001fff237819 */ /* 0x000fe20000011422 */
[C---:B------:R-:W-:Y:S01]  /*0390*/  VIADD R40, R34.reuse, 0x40 ;  /* 0x0000004022287836 */ /* 0x040fe20000000000 */
[----:B------:R-:W-:Y:S01]  /*03a0*/  ISETP.GE.AND P2, PT, R34, UR5, PT ;  /* 0x0000000522007c0c */ /* 0x000fe2000bf46270 */
[----:B------:R-:W1:Y:S03]  /*03b0*/  LDC.64 R36, c[0x0][0x238] ;  /* 0x00008e00ff247b82 */ /* 0x000e660000000a00 */
[----:B------:R-:W-:Y:S01]  /*03c0*/  ISETP.GE.AND P4, PT, R40, UR5, PT ;  /* 0x0000000528007c0c */ /* 0x000fe2000bf86270 */
[----:B0-----:R-:W-:-:S04]  /*03d0*/  IMAD R32, R38, UR10, RZ ;  /* 0x0000000a26207c24 */ /* 0x001fc8000f8e02ff */
[----:B------:R-:W-:Y:S02]  /*03e0*/  IMAD R41, R39, UR8, R32 ;  /* 0x0000000827297c24 */ /* 0x000fe4000f8e0220 */
[----:B------:R-:W-:-:S04]  /*03f0*/  IMAD.WIDE.U32 R38, R38, UR8, R34 ;  /* 0x0000000826267c25 */ /* 0x000fc8000f8e0022 */
[----:B-1----:R-:W-:Y:S02]  /*0400*/  IMAD R32, R36, UR11, RZ ;  /* 0x0000000b24207c24 */ /* 0x002fe4000f8e02ff */
[----:B------:R-:W-:Y:S02]  /*0410*/  IMAD.IADD R39, R39, 0x1, R41 ;  /* 0x0000000127277824 */ /* 0x000fe400078e0229 */
[----:B------:R-:W-:Y:S01]  /*0420*/  IMAD R35, R37, UR9, R32 ;  /* 0x0000000925237c24 */ /* 0x000fe2000f8e0220 */
[----:B------:R-:W-:Y:S01]  /*0430*/  IADD3 R32, R34, 0x20, RZ ;  /* 0x0000002022207810 */ /* 0x000fe20007ffe0ff */
[----:B------:R-:W-:-:S03]  /*0440*/  IMAD.WIDE.U32 R38, R36, UR9, R38 ;  /* 0x0000000924267c25 */ /* 0x000fc6000f8e0026 */
[----:B------:R-:W-:Y:S01]  /*0450*/  ISETP.GE.AND P3, PT, R32, UR5, PT ;  /* 0x0000000520007c0c */ /* 0x000fe2000bf66270 */
[----:B------:R-:W-:-:S04]  /*0460*/  IMAD.WIDE R36, R33, 0x40, R2 ;  /* 0x0000004021247825 */ /* 0x000fc800078e0202 */
[----:B------:R-:W-:Y:S02]  /*0470*/  IMAD.IADD R39, R39, 0x1, R35 ;  /* 0x0000000127277824 */ /* 0x000fe400078e0223 */
[----:B------:R-:W-:-:S04]  /*0480*/  IMAD R35, R37, UR12, RZ ;  /* 0x0000000c25237c24 */ /* 0x000fc8000f8e02ff */
[C---:B------:R-:W-:Y:S02]  /*0490*/  IMAD R35, R36.reuse, UR13, R35 ;  /* 0x0000000d24237c24 */ /* 0x040fe4000f8e0223 */
[----:B------:R-:W-:Y:S01]  /*04a0*/  IMAD.WIDE.U32 R36, R36, UR12, R38 ;  /* 0x0000000c24247c25 */ /* 0x000fe2000f8e0026 */
[----:B------:R-:W-:-:S03]  /*04b0*/  ULDC.64 UR12, c[0x0][0x210] ;  /* 0x00008400000c7ab9 */ /* 0x000fc60000000a00 */
[----:B------:R-:W-:Y:S01]  /*04c0*/  IMAD.IADD R35, R37, 0x1, R35 ;  /* 0x0000000125237824 */ /* 0x000fe200078e0223 */
[----:B------:R-:W-:-:S04]  /*04d0*/  LEA R34, P5, R36, UR12, 0x1 ;  /* 0x0000000c24227c11 */ /* 0x000fc8000f8a08ff */
[----:B------:R-:W-:-:S05]  /*04e0*/  LEA.HI.X R35, R36, UR13, R35, 0x1, P5 ;  /* 0x0000000d24237c11 */ /* 0x000fca000a8f0c23 */
[----:B------:R0:W5:Y:S04]  /*04f0*/  @!P2 LDG.E.128 R4, desc[UR6][R34.64] ;  /* 0x000000062204a981 */ /* 0x000168000c1e1d00 */
[----:B------:R0:W5:Y:S04]  /*0500*/  @!P3 LDG.E.128 R8, desc[UR6][R34.64+0x40] ;  /* 0x000040062208b981 */ /* 0x000168000c1e1d00 */
[----:B------:R0:W5:Y:S02]  /*0510*/  @!P4 LDG.E.128 R20, desc[UR6][R34.64+0x80] ;  /* 0x000080062214c981 */ /* 0x000164000c1e1d00 */
.L_x_5923:
[----:B------:R-:W-:Y:S05]  /*0520*/  BSYNC B0 ;  /* 0x0000000000007941 */ /* 0x000fea0003800000 */
.L_x_5922:
[----:B------:R-:W-:Y:S04]  /*0530*/  BSSY B0, `(.L_x_5924) ;  /* 0x0000020000007945 */ /* 0x000fe80003800000 */
[----:B------:R-:W-:Y:S05]  /*0540*/  @P1 BRA `(.L_x_5925) ;  /* 0x0000000000781947 */ /* 0x000fea0003800000 */
[----:B------:R-:W1:Y:S01]  /*0550*/  LDC.64 R38, c[0x0][0x250] ;  /* 0x00009400ff267b82 */ /* 0x000e620000000a00 */
[----:B0-----:R-:W-:Y:S01]  /*0560*/  SHF.L.U32 R34, R0, 0x3, RZ ;  /* 0x0000000300227819 */ /* 0x001fe200000006ff */
[----:B------:R-:W-:Y:S01]  /*0570*/  ULDC.64 UR12, c[0x0][0x248] ;  /* 0x00009200000c7ab9 */ /* 0x000fe20000000a00 */
[----:B------:R-:W-:Y:S02]  /*0580*/  ULDC UR5, c[0x0][0x21c] ;  /* 0x0000870000057ab9 */ /* 0x000fe40000000800 */
[----:B------:R-:W-:Y:S01]  /*0590*/  SHF.R.S32.HI R35, RZ, 0x1f, R34 ;  /* 0x0000001fff237819 */ /* 0x000fe20000011422 */
[C---:B------:R-:W-:Y:S01]  /*05a0*/  VIADD R40, R34.reuse, 0x40 ;  /* 0x0000004022287836 */ /* 0x040fe20000000000 */
[----:B------:R-:W-:Y:S01]  /*05b0*/  ISETP.GE.AND P2, PT, R34, UR5, PT ;  /* 0x0000000522007c0c */ /* 0x000fe2000bf46270 */
[----:B------:R-:W0:Y:S03]  /*05c0*/  LDC.64 R36, c[0x0][0x258] ;  /* 0x00009600ff247b82 */ /* 0x000e260000000a00 */
[----:B------:R-:W-:Y:S01]  /*05d0*/  ISETP.GE.AND P4, PT, R40, UR5, PT ;  /* 0x0000000528007c0c */ /* 0x000fe2000bf86270 */
[----:B-1----:R-:W-:-:S04]  /*05e0*/  IMAD R32, R38, UR10, RZ ;  /* 0x0000000a26207c24 */ /* 0x002fc8000f8e02ff */
[----:B------:R-:W-:Y:S02]  /*05f0*/  IMAD R41, R39, UR8, R32 ;  /* 0x0000000827297c24 */ /* 0x000fe4000f8e0220 */
[----:B------:R-:W-:-:S04]  /*0600*/  IMAD.WIDE.U32 R38, R38, UR8, R34 ;  /* 0x0000000826267c25 */ /* 0x000fc8000f8e0022 */
[----:B0-----:R-:W-:Y:S02]  /*0610*/  IMAD R32, R36, UR11, RZ ;  /* 0x0000000b24207c24 */ /* 0x001fe4000f8e02ff */
        /* <DEDUP_REMOVED lines=17> */
.L_x_5925:
[----:B------:R-:W-:Y:S05]  /*0730*/  BSYNC B0 ;  /* 0x0000000000007941 */ /* 0x000fea0003800000 */
.L_x_5924:
[----:B-----5:R-:W-:Y:S01]  /*0740*/  LOP3.LUT R32, R4, 0xffff0000, RZ, 0xc0, !PT ;  /* 0xffff000004207812 */ /* 0x020fe200078ec0ff */
[C---:B01----:R-:W-:Y:S01]  /*0750*/  IMAD.U32 R35, R12.reuse, 0x10000, RZ ;  /* 0x000100000c237824 */ /* 0x043fe200078e00ff */
[----:B------:R-:W-:Y:S01]  /*0760*/  LOP3.LUT R37, R12, 0xffff0000, RZ, 0xc0, !PT ;  /* 0xffff00000c257812 */ /* 0x000fe200078ec0ff */
[----:B------:R-:W-:Y:S01]  /*0770*/  IMAD.U32 R12, R5, 0x10000, RZ ;  /* 0x00010000050c7824 */ /* 0x000fe200078e00ff */
[----:B------:R-:W-:Y:S01]  /*0780*/  SHF.L.U32 R4, R4, 0x10, RZ ;  /* 0x0000001004047819 */ /* 0x000fe200000006ff */
[----:B------:R-:W-:Y:S01]  /*0790*/  BSSY B0, `(.L_x_5926) ;  /* 0x0000060000007945 */ /* 0x000fe20003800000 */
[----:B------:R-:W-:Y:S01]  /*07a0*/  ISETP.NE.AND P1, PT, R0, RZ, PT ;  /* 0x000000ff0000720c */ /* 0x000fe20003f25270 */
[----:B------:R-:W-:Y:S01]  /*07b0*/  FMUL.FTZ R39, R32, R37 ;  /* 0x0000002520277220 */ /* 0x000fe20000410000 */
[----:B------:R-:W-:Y:S01]  /*07c0*/  SHF.L.U32 R37, R13, 0x10, RZ ;  /* 0x000000100d257819 */ /* 0x000fe200000006ff */
[----:B------:R-:W-:Y:S01]  /*07d0*/  IMAD R0, R33, 0x1800, RZ ;  /* 0x0000180021007824 */ /* 0x000fe200078e02ff */
[----:B------:R-:W-:Y:S01]  /*07e0*/  LOP3.LUT R13, R13, 0xffff0000, RZ, 0xc0, !PT ;  /* 0xffff00000d0d7812 */ /* 0x000fe200078ec0ff */
[----:B------:R-:W-:Y:S01]  /*07f0*/  FFMA.FTZ R35, R4, R35, R39 ;  /* 0x0000002304237223 */ /* 0x000fe20000010027 */
[----:B------:R-:W-:Y:S01]  /*0800*/  LOP3.LUT R4, R5, 0xffff0000, RZ, 0xc0, !PT ;  /* 0xffff000005047812 */ /* 0x000fe200078ec0ff */
[----:B------:R-:W-:-:S02]  /*0810*/  IMAD.U32 R5, R6, 0x10000, RZ ;  /* 0x0001000006057824 */ /* 0x000fc400078e00ff */
[----:B------:R-:W-:Y:S01]  /*0820*/  FFMA.FTZ R35, R12, R37, R35 ;  /* 0x000000250c237223 */ /* 0x000fe20000010023 */
[----:B------:R-:W-:-:S03]  /*0830*/  IMAD.U32 R12, R14, 0x10000, RZ ;  /* 0x000100000e0c7824 */ /* 0x000fc600078e00ff */
[----:B------:R-:W-:Y:S01]  /*0840*/  FFMA.FTZ R32, R4, R13, R35 ;  /* 0x0000000d04207223 */ /* 0x000fe20000010023 */
[----:B------:R-:W-:Y:S02]  /*0850*/  LOP3.LUT R4, R6, 0xffff0000, RZ, 0xc0, !PT ;  /* 0xffff000006047812 */ /* 0x000fe400078ec0ff */
[----:B------:R-:W-:Y:S01]  /*0860*/  LOP3.LUT R13, R14, 0xffff0000, RZ, 0xc0, !PT ;  /* 0xffff00000e0d7812 */ /* 0x000fe200078ec0ff */
[----:B------:R-:W-:Y:S01]  /*0870*/  FFMA.FTZ R35, R5, R12, R32 ;  /* 0x0000000c05237223 */ /* 0x000fe20000010020 */
[----:B------:R-:W-:Y:S01]  /*0880*/  SHF.L.U32 R5, R7, 0x10, RZ ;  /* 0x0000001007057819 */ /* 0x000fe200000006ff */
[----:B------:R-:W-:Y:S01]  /*0890*/  IMAD.U32 R12, R15, 0x10000, RZ ;  /* 0x000100000f0c7824 */ /* 0x000fe200078e00ff */
[----:B------:R-:W-:Y:S01]  /*08a0*/  LOP3.LUT R6, R7, 0xffff0000, RZ, 0xc0, !PT ;  /* 0xffff000007067812 */ /* 0x000fe200078ec0ff */
[----:B------:R-:W-:Y:S01]  /*08b0*/  FFMA.FTZ R4, R4, R13, R35 ;  /* 0x0000000d04047223 */ /* 0x000fe20000010023 */
[----:B------:R-:W-:Y:S01]  /*08c0*/  LOP3.LUT R15, R15, 0xffff0000, RZ, 0xc0, !PT ;  /* 0xffff00000f0f7812 */ /* 0x000fe200078ec0ff */
[----:B------:R-:W-:Y:S01]  /*08d0*/  IMAD.U32 R7, R16, 0x10000, RZ ;  /* 0x0001000010077824 */ /* 0x000fe200078e00ff */
[----:B------:R-:W-:Y:S01]  /*08e0*/  SHF.L.U32 R13, R28, 0x2, RZ ;  /* 0x000000021c0d7819 */ /* 0x000fe200000006ff */
[----:B------:R-:W-:Y:S01]  /*08f0*/  FFMA.FTZ R5, R5, R12, R4 ;  /* 0x0000000c05057223 */ /* 0x000fe20000010004 */
[----:B------:R-:W-:-:S03]  /*0900*/  SHF.L.U32 R4, R8, 0x10, RZ ;  /* 0x0000001008047819 */ /* 0x000fc600000006ff */
[----:B------:R-:W-:Y:S01]  /*0910*/  FFMA.FTZ R15, R6, R15, R5 ;  /* 0x0000000f060f7223 */ /* 0x000fe20000010005 */
[----:B------:R-:W-:Y:S02]  /*0920*/  LOP3.LUT R5, R8, 0xffff0000, RZ, 0xc0, !PT ;  /* 0xffff000008057812 */ /* 0x000fe400078ec0ff */
[----:B------:R-:W-:Y:S01]  /*0930*/  LOP3.LUT R6, R16, 0xffff0000, RZ, 0xc0, !PT ;  /* 0xffff000010067812 */ /* 0x000fe200078ec0ff */
[----:B------:R-:W-:Y:S01]  /*0940*/  FFMA.FTZ R8, R4, R7, R15 ;  /* 0x0000000704087223 */ /* 0x000fe2000001000f */
[----:B------:R-:W-:Y:S01]  /*0950*/  SHF.L.U32 R4, R9, 0x10, RZ ;  /* 0x0000001009047819 */ /* 0x000fe200000006ff */
[C---:B------:R-:W-:Y:S01]  /*0960*/  IMAD.U32 R7, R17.reuse, 0x10000, RZ ;  /* 0x0001000011077824 */ /* 0x040fe200078e00ff */
[----:B------:R-:W-:Y:S01]  /*0970*/  LOP3.LUT R17, R17, 0xffff0000, RZ, 0xc0, !PT ;  /* 0xffff000011117812 */ /* 0x000fe200078ec0ff */
[----:B------:R-:W-:Y:S01]  /*0980*/  FFMA.FTZ R5, R5, R6, R8 ;  /* 0x0000000605057223 */ /* 0x000fe20000010008 */
[----:B------:R-:W-:Y:S02]  /*0990*/  LOP3.LUT R8, R9, 0xffff0000, RZ, 0xc0, !PT ;  /* 0xffff000009087812 */ /* 0x000fe400078ec0ff */
[----:B------:R-:W-:Y:S01]  /*09a0*/  LOP3.LUT R6, R18, 0xffff0000, RZ, 0xc0, !PT ;  /* 0xffff000012067812 */ /* 0x000fe200078ec0ff */
[----:B------:R-:W-:Y:S01]  /*09b0*/  FFMA.FTZ R5, R4, R7, R5 ;  /* 0x0000000704057223 */ /* 0x000fe20000010005 */
[----:B------:R-:W-:Y:S01]  /*09c0*/  SHF.L.U32 R4, R10, 0x10, RZ ;  /* 0x000000100a047819 */ /* 0x000fe200000006ff */
[----:B------:R-:W-:-:S02]  /*09d0*/  IMAD.U32 R7, R18, 0x10000, RZ ;  /* 0x0001000012077824 */ /* 0x000fc400078e00ff */
[----:B------:R-:W-:Y:S01]  /*09e0*/  FFMA.FTZ R17, R8, R17, R5 ;  /* 0x0000001108117223 */ /* 0x000fe20000010005 */
[----:B------:R-:W-:Y:S02]  /*09f0*/  LOP3.LUT R5, R10, 0xffff0000, RZ, 0xc0, !PT ;  /* 0xffff00000a057812 */ /* 0x000fe400078ec0ff */
[C---:B------:R-:W-:Y:S01]  /*0a00*/  LOP3.LUT R10, R11.reuse, 0xffff0000, RZ, 0xc0, !PT ;  /* 0xffff00000b0a7812 */ /* 0x040fe200078ec0ff */
[----:B------:R-:W-:Y:S01]  /*0a10*/  FFMA.FTZ R8, R4, R7, R17 ;  /* 0x0000000704087223 */ /* 0x000fe20000010011 */
[----:B------:R-:W-:Y:S01]  /*0a20*/  SHF.L.U32 R4, R11, 0x10, RZ ;  /* 0x000000100b047819 */ /* 0x000fe200000006ff */
[C---:B------:R-:W-:Y:S01]  /*0a30*/  IMAD.U32 R7, R19.reuse, 0x10000, RZ ;  /* 0x0001000013077824 */ /* 0x040fe200078e00ff */
[----:B------:R-:W-:Y:S01]  /*0a40*/  LOP3.LUT R19, R19, 0xffff0000, RZ, 0xc0, !PT ;  /* 0xffff000013137812 */ /* 0x000fe200078ec0ff */
[----:B------:R-:W-:Y:S01]  /*0a50*/  FFMA.FTZ R5, R5, R6, R8 ;  /* 0x0000000605057223 */ /* 0x000fe20000010008 */
[----:B------:R-:W-:-:S03]  /*0a60*/  LOP3.LUT R6, R25, 0xffff0000, RZ, 0xc0, !PT ;  /* 0xffff000019067812 */ /* 0x000fc600078ec0ff */
[----:B------:R-:W-:Y:S01]  /*0a70*/  FFMA.FTZ R7, R4, R7, R5 ;  /* 0x0000000704077223 */ /* 0x000fe20000010005 */
[----:B------:R-:W-:Y:S01]  /*0a80*/  SHF.L.U32 R4, R20, 0x10, RZ ;  /* 0x0000001014047819 */ /* 0x000fe200000006ff */
[----:B------:R-:W-:Y:S01]  /*0a90*/  IMAD.U32 R5, R24, 0x10000, RZ ;  /* 0x0001000018057824 */ /* 0x000fe200078e00ff */
[----:B------:R-:W-:Y:S01]  /*0aa0*/  LOP3.LUT R20, R20, 0xffff0000, RZ, 0xc0, !PT ;  /* 0xffff000014147812 */ /* 0x000fe200078ec0ff */
[----:B------:R-:W-:Y:S01]  /*0ab0*/  FFMA.FTZ R19, R10, R19, R7 ;  /* 0x000000130a137223 */ /* 0x000fe20000010007 */
[----:B------:R-:W-:-:S03]  /*0ac0*/  LOP3.LUT R7, R24, 0xffff0000, RZ, 0xc0, !PT ;  /* 0xffff000018077812 */ /* 0x000fc600078ec0ff */
[----:B------:R-:W-:Y:S01]  /*0ad0*/  FFMA.FTZ R19, R4, R5, R19 ;  /* 0x0000000504137223 */ /* 0x000fe20000010013 */
[----:B------:R-:W-:Y:S01]  /*0ae0*/  SHF.L.U32 R4, R21, 0x10, RZ ;  /* 0x0000001015047819 */ /* 0x000fe200000006ff */
[----:B------:R-:W-:Y:S01]  /*0af0*/  IMAD.U32 R5, R25, 0x10000, RZ ;  /* 0x0001000019057824 */ /* 0x000fe200078e00ff */
[----:B------:R-:W-:Y:S01]  /*0b00*/  LOP3.LUT R21, R21, 0xffff0000, RZ, 0xc0, !PT ;  /* 0xffff000015157812 */ /* 0x000fe200078ec0ff */
[----:B------:R-:W-:-:S04]  /*0b10*/  FFMA.FTZ R7, R20, R7, R19 ;  /* 0x0000000714077223 */ /* 0x000fc80000010013 */
[----:B------:R-:W-:Y:S01]  /*0b20*/  FFMA.FTZ R8, R4, R5, R7 ;  /* 0x0000000504087223 */ /* 0x000fe20000010007 */
[----:B------:R-:W-:Y:S01]  /*0b30*/  SHF.L.U32 R4, R22, 0x10, RZ ;  /* 0x0000001016047819 */ /* 0x000fe200000006ff */
[----:B------:R-:W-:Y:S01]  /*0b40*/  IMAD.U32 R5, R26, 0x10000, RZ ;  /* 0x000100001a057824 */ /* 0x000fe200078e00ff */
[----:B------:R-:W-:Y:S01]  /*0b50*/  LOP3.LUT R22, R22, 0xffff0000, RZ, 0xc0, !PT ;  /* 0xffff000016167812 */ /* 0x000fe200078ec0ff */
[----:B------:R-:W-:Y:S01]  /*0b60*/  FFMA.FTZ R21, R21, R6, R8 ;  /* 0x0000000615157223 */ /* 0x000fe20000010008 */
[----:B------:R-:W-:Y:S02]  /*0b70*/  LOP3.LUT R7, R26, 0xffff0000, RZ, 0xc0, !PT ;  /* 0xffff00001a077812 */ /* 0x000fe400078ec0ff */
[----:B------:R-:W-:Y:S01]  /*0b80*/  LOP3.LUT R6, R27, 0xffff0000, RZ, 0xc0, !PT ;  /* 0xffff00001b067812 */ /* 0x000fe200078ec0ff */
[----:B------:R-:W-:Y:S01]  /*0b90*/  FFMA.FTZ R21, R4, R5, R21 ;  /* 0x0000000504157223 */ /* 0x000fe20000010015 */
[----:B------:R-:W-:Y:S01]  /*0ba0*/  SHF.L.U32 R4, R23, 0x10, RZ ;  /* 0x0000001017047819 */ /* 0x000fe200000006ff */
[----:B------:R-:W-:Y:S01]  /*0bb0*/  IMAD.U32 R5, R27, 0x10000, RZ ;  /* 0x000100001b057824 */ /* 0x000fe200078e00ff */
[----:B------:R-:W-:Y:S01]  /*0bc0*/  LOP3.LUT R23, R23, 0xffff0000, RZ, 0xc0, !PT ;  /* 0xffff000017177812 */ /* 0x000fe200078ec0ff */
[----:B------:R-:W-:-:S04]  /*0bd0*/  FFMA.FTZ R7, R22, R7, R21 ;  /* 0x0000000716077223 */ /* 0x000fc80000010015 */
[----:B------:R-:W-:-:S04]  /*0be0*/  FFMA.FTZ R4, R4, R5, R7 ;  /* 0x0000000504047223 */ /* 0x000fc80000010007 */
[----:B------:R-:W-:Y:S02]  /*0bf0*/  FFMA.FTZ R23, R23, R6, R4 ;  /* 0x0000000617177223 */ /* 0x000fe40000010004 */
[----:B------:R-:W0:Y:S03]  /*0c00*/  LDC.64 R6, c[0x0][0x2d0] ;  /* 0x0000b400ff067b82 */ /* 0x000e260000000a00 */
[----:B------:R-:W1:Y:S02]  /*0c10*/  SHFL.BFLY PT, R4, R23, 0x2, 0x1f ;  /* 0x0c401f0017047f89 */ /* 0x000e6400000e0000 */
[----:B-1----:R-:W-:-:S03]  /*0c20*/  FADD.FTZ R8, R23, R4 ;  /* 0x0000000417087221 */ /* 0x002fc60000010000 */
[----:B------:R-:W1:Y:S02]  /*0c30*/  LDC.64 R4, c[0x0][0x2d8] ;  /* 0x0000b600ff047b82 */ /* 0x000e640000000a00 */
[----:B------:R-:W2:Y:S02]  /*0c40*/  SHFL.BFLY PT, R9, R8, 0x1, 0x1f ;  /* 0x0c201f0008097f89 */ /* 0x000ea400000e0000 */
[----:B--2---:R-:W-:Y:S01]  /*0c50*/  FADD.FTZ R12, R8, R9 ;  /* 0x00000009080c7221 */ /* 0x004fe20000010000 */
[----:B0-----:R-:W-:Y:S06]  /*0c60*/  @P1 BRA `(.L_x_5927) ;  /* 0x0000000000481947 */ /* 0x001fec0003800000 */
[----:B------:R-:W0:Y:S01]  /*0c70*/  LDC.64 R14, c[0x0][0x278] ;  /* 0x00009e00ff0e7b82 */ /* 0x000e220000000a00 */
[----:B------:R-:W-:Y:S01]  /*0c80*/  IADD3 R8, P1, R31, R2, RZ ;  /* 0x000000021f087210 */ /* 0x000fe20007f3e0ff */
[----:B------:R-:W-:-:S03]  /*0c90*/  ULDC.64 UR12, c[0x0][0x260] ;  /* 0x00009800000c7ab9 */ /* 0x000fc60000000a00 */
[----:B------:R-:W-:Y:S02]  /*0ca0*/  LEA.HI.X.SX32 R9, R31, R3, 0x1, P1 ;  /* 0x000000031f097211 */ /* 0x000fe400008f0eff */
[----:B------:R-:W-:Y:S01]  /*0cb0*/  ISETP.GE.AND P1, PT, R2, R29, PT ;  /* 0x0000001d0200720c */ /* 0x000fe20003f26270 */
[----:B------:R-:W2:Y:S01]  /*0cc0*/  LDC.64 R16, c[0x0][0x280] ;  /* 0x0000a000ff107b82 */ /* 0x000ea20000000a00 */
[C---:B0-----:R-:W-:Y:S02]  /*0cd0*/  IMAD R10, R14.reuse, UR10, RZ ;  /* 0x0000000a0e0a7c24 */ /* 0x041fe4000f8e02ff */
[----:B------:R-:W-:-:S04]  /*0ce0*/  IMAD.WIDE.U32 R8, R14, UR8, R8 ;  /* 0x000000080e087c25 */ /* 0x000fc8000f8e0008 */
[----:B------:R-:W-:Y:S02]  /*0cf0*/  IMAD R3, R15, UR8, R10 ;  /* 0x000000080f037c24 */ /* 0x000fe4000f8e020a */
[C---:B--2---:R-:W-:Y:S02]  /*0d00*/  IMAD R10, R16.reuse, UR11, RZ ;  /* 0x0000000b100a7c24 */ /* 0x044fe4000f8e02ff */
[----:B------:R-:W-:Y:S02]  /*0d10*/  IMAD.IADD R9, R9, 0x1, R3 ;  /* 0x0000000109097824 */ /* 0x000fe400078e0203 */
[----:B------:R-:W-:Y:S02]  /*0d20*/  IMAD R3, R17, UR9, R10 ;  /* 0x0000000911037c24 */ /* 0x000fe4000f8e020a */
[----:B------:R-:W-:-:S05]  /*0d30*/  IMAD.WIDE.U32 R8, R16, UR9, R8 ;  /* 0x0000000910087c25 */ /* 0x000fca000f8e0008 */
[----:B------:R-:W-:Y:S02]  /*0d40*/  IADD3 R3, R9, R3, RZ ;  /* 0x0000000309037210 */ /* 0x000fe40007ffe0ff */
[----:B------:R-:W-:-:S04]  /*0d50*/  LEA R10, P2, R8, UR12, 0x2 ;  /* 0x0000000c080a7c11 */ /* 0x000fc8000f8410ff */
[----:B------:R-:W-:Y:S02]  /*0d60*/  LEA.HI.X R11, R8, UR13, R3, 0x2, P2 ;  /* 0x0000000d080b7c11 */ /* 0x000fe400090f1403 */
[----:B------:R-:W-:-:S05]  /*0d70*/  FSEL R3, R12, RZ, !P1 ;  /* 0x000000ff0c037208 */ /* 0x000fca0004800000 */
[----:B------:R0:W-:Y:S02]  /*0d80*/  STG.E desc[UR6][R10.64], R3 ;  /* 0x000000030a007986 */ /* 0x0001e4000c101906 */
.L_x_5927:
[----:B------:R-:W-:Y:S05]  /*0d90*/  BSYNC B0 ;  /* 0x0000000000007941 */ /* 0x000fea0003800000 */
.L_x_5926:
[----:B------:R-:W-:Y:S01]  /*0da0*/  UIADD3 UR4, UR4, 0x3f, URZ ;  /* 0x0000003f04047890 */ /* 0x000fe2000fffe03f */
[----:B0-----:R-:W-:Y:S01]  /*0db0*/  SHF.R.S32.HI R3, RZ, 0x1f, R13 ;  /* 0x0000001fff037819 */ /* 0x001fe2000001140d */
[----:B------:R-:W-:Y:S01]  /*0dc0*/  BSSY B0, `(.L_x_5928) ;  /* 0x0000025000007945 */ /* 0x000fe20003800000 */
[----:B------:R-:W-:Y:S01]  /*0dd0*/  IADD3 R2, P1, R0, R13, RZ ;  /* 0x0000000d00027210 */ /* 0x000fe20007f3e0ff */
[----:B------:R-:W-:-:S03]  /*0de0*/  USHF.R.S32.HI UR5, URZ, 0x1f, UR4 ;  /* 0x0000001f3f057899 */ /* 0x000fc60008011404 */
[----:B------:R-:W-:Y:S01]  /*0df0*/  LEA.HI.X.SX32 R3, R0, R3, 0x1, P1 ;  /* 0x0000000300037211 */ /* 0x000fe200008f0eff */
[----:B------:R-:W-:Y:S01]  /*0e00*/  ULEA.HI UR5, UR5, UR4, URZ, 0x6 ;  /* 0x0000000405057291 */ /* 0x000fe2000f8f303f */
[----:B------:R-:W-:-:S03]  /*0e10*/  IMAD R0, R6, UR10, RZ ;  /* 0x0000000a06007c24 */ /* 0x000fc6000f8e02ff */
[----:B------:R-:W-:Y:S01]  /*0e20*/  ULOP3.LUT UR5, UR5, 0xffffffc0, URZ, 0xc0, !UPT ;  /* 0xffffffc005057892 */ /* 0x000fe2000f8ec03f */
[----:B------:R-:W-:Y:S02]  /*0e30*/  IMAD R9, R7, UR8, R0 ;  /* 0x0000000807097c24 */ /* 0x000fe4000f8e0200 */
[----:B------:R-:W-:-:S03]  /*0e40*/  IMAD.WIDE.U32 R6, R6, UR8, R2 ;  /* 0x0000000806067c25 */ /* 0x000fc6000f8e0002 */
[----:B------:R-:W-:Y:S01]  /*0e50*/  IADD3 R3, -R31, UR5, RZ ;  /* 0x000000051f037c10 */ /* 0x000fe2000fffe1ff */
[----:B-1----:R-:W-:Y:S02]  /*0e60*/  IMAD R0, R4, UR11, RZ ;  /* 0x0000000b04007c24 */ /* 0x002fe4000f8e02ff */
[----:B------:R-:W-:Y:S01]  /*0e70*/  IMAD.IADD R7, R7, 0x1, R9 ;  /* 0x0000000107077824 */ /* 0x000fe200078e0209 */
[----:B------:R-:W-:Y:S01]  /*0e80*/  ISETP.GE.OR P0, PT, R28, R3, P0 ;  /* 0x000000031c00720c */ /* 0x000fe20000706670 */
[----:B------:R-:W-:Y:S02]  /*0e90*/  IMAD R9, R5, UR9, R0 ;  /* 0x0000000905097c24 */ /* 0x000fe4000f8e0200 */
[----:B------:R-:W-:-:S05]  /*0ea0*/  IMAD.WIDE.U32 R4, R4, UR9, R6 ;  /* 0x0000000904047c25 */ /* 0x000fca000f8e0006 */
[----:B------:R-:W-:-:S05]  /*0eb0*/  IADD3 R9, R5, R9, RZ ;  /* 0x0000000905097210 */ /* 0x000fca0007ffe0ff */
[----:B------:R-:W-:Y:S05]  /*0ec0*/  @P0 BRA `(.L_x_5929) ;  /* 0x0000000000500947 */ /* 0x000fea0003800000 */
[----:B------:R-:W0:Y:S01]  /*0ed0*/  LDC.64 R6, c[0x0][0x2a8] ;  /* 0x0000aa00ff067b82 */ /* 0x000e220000000a00 */
[----:B------:R-:W-:Y:S01]  /*0ee0*/  SHF.R.S32.HI R0, RZ, 0x1f, R28 ;  /* 0x0000001fff007819 */ /* 0x000fe2000001141c */
[----:B------:R-:W-:Y:S01]  /*0ef0*/  ULDC.64 UR4, c[0x0][0x2a0] ;  /* 0x0000a80000047ab9 */ /* 0x000fe20000000a00 */
[----:B------:R-:W-:-:S04]  /*0f00*/  IADD3 R2, P0, R31, R28, RZ ;  /* 0x0000001c1f027210 */ /* 0x000fc80007f1e0ff */
[----:B------:R-:W-:Y:S01]  /*0f10*/  LEA.HI.X.SX32 R3, R31, R0, 0x1, P0 ;  /* 0x000000001f037211 */ /* 0x000fe200000f0eff */
[----:B------:R-:W1:Y:S01]  /*0f20*/  LDC.64 R10, c[0x0][0x2b0] ;  /* 0x0000ac00ff0a7b82 */ /* 0x000e620000000a00 */
[----:B------:R-:W-:Y:S01]  /*0f30*/  FSETP.NEU.FTZ.AND P0, PT, R30, -INF , PT ;  /* 0xff8000001e00780b */ /* 0x000fe20003f1d000 */
[C---:B0-----:R-:W-:Y:S02]  /*0f40*/  IMAD R0, R6.reuse, UR10, RZ ;  /* 0x0000000a06007c24 */ /* 0x041fe4000f8e02ff */
[----:B------:R-:W-:-:S04]  /*0f50*/  IMAD.WIDE.U32 R2, R6, UR8, R2 ;  /* 0x0000000806027c25 */ /* 0x000fc8000f8e0002 */
[----:B------:R-:W-:Y:S02]  /*0f60*/  IMAD R7, R7, UR8, R0 ;  /* 0x0000000807077c24 */ /* 0x000fe4000f8e0200 */
[----:B-1----:R-:W-:Y:S02]  /*0f70*/  IMAD R0, R10, UR11, RZ ;  /* 0x0000000b0a007c24 */ /* 0x002fe4000f8e02ff */
[----:B------:R-:W-:Y:S02]  /*0f80*/  IMAD.IADD R3, R3, 0x1, R7 ;  /* 0x0000000103037824 */ /* 0x000fe400078e0207 */
[----:B------:R-:W-:Y:S02]  /*0f90*/  IMAD R7, R11, UR9, R0 ;  /* 0x000000090b077c24 */ /* 0x000fe4000f8e0200 */
[----:B------:R-:W-:Y:S01]  /*0fa0*/  FMUL.FTZ R0, R30, 1.4426950216293334961 ;  /* 0x3fb8aa3b1e007820 */ /* 0x000fe20000410000 */
[----:B------:R-:W-:-:S05]  /*0fb0*/  IMAD.WIDE.U32 R2, R10, UR9, R2 ;  /* 0x000000090a027c25 */ /* 0x000fca000f8e0002 */
[----:B------:R-:W-:Y:S02]  /*0fc0*/  IADD3 R3, R3, R7, RZ ;  /* 0x0000000703037210 */ /* 0x000fe40007ffe0ff */
[----:B------:R-:W-:-:S04]  /*0fd0*/  LEA R6, P1, R2, UR4, 0x2 ;  /* 0x0000000402067c11 */ /* 0x000fc8000f8210ff */
[----:B------:R-:W-:Y:S02]  /*0fe0*/  LEA.HI.X R7, R2, UR5, R3, 0x2, P1 ;  /* 0x0000000502077c11 */ /* 0x000fe400088f1403 */
[----:B------:R-:W-:-:S05]  /*0ff0*/  FSEL R3, R0, RZ, P0 ;  /* 0x000000ff00037208 */ /* 0x000fca0000000000 */
[----:B------:R0:W-:Y:S02]  /*1000*/  STG.E desc[UR6][R6.64], R3 ;  /* 0x0000000306007986 */ /* 0x0001e4000c101906 */
.L_x_5929:
[----:B------:R-:W-:Y:S05]  /*1010*/  BSYNC B0 ;  /* 0x0000000000007941 */ /* 0x000fea0003800000 */
.L_x_5928:
[----:B------:R-:W-:Y:S01]  /*1020*/  ULDC.64 UR12, c[0x0][0x2e8] ;  /* 0x0000ba00000c7ab9 */ /* 0x000fe20000000a00 */
[----:B------:R-:W-:Y:S01]  /*1030*/  ULDC.64 UR4, c[0x0][0x2b8] ;  /* 0x0000ae0000047ab9 */ /* 0x000fe20000000a00 */
[----:B------:R-:W-:Y:S02]  /*1040*/  ISETP.NE.U32.AND P0, PT, RZ, UR12, PT ;  /* 0x0000000cff007c0c */ /* 0x000fe4000bf05070 */
[C---:B------:R-:W-:Y:S02]  /*1050*/  LEA R2, P1, R4.reuse, UR4, 0x2 ;  /* 0x0000000404027c11 */ /* 0x040fe4000f8210ff */
[----:B------:R-:W-:Y:S02]  /*1060*/  ISETP.NE.AND.EX P0, PT, RZ, UR13, PT, P0 ;  /* 0x0000000dff007c0c */ /* 0x000fe4000bf05300 */
[----:B0-----:R-:W-:Y:S02]  /*1070*/  LEA.HI.X R3, R4, UR5, R9, 0x2, P1 ;  /* 0x0000000504037c11 */ /* 0x001fe400088f1409 */
[----:B------:R-:W-:-:S03]  /*1080*/  ISETP.NE.OR P0, PT, R28, RZ, !P0 ;  /* 0x000000ff1c00720c */ /* 0x000fc60004705670 */
[----:B------:R0:W-:Y:S04]  /*1090*/  STG.E.128 desc[UR6][R2.64], RZ ;  /* 0x000000ff02007986 */ /* 0x0001e8000c101d06 */
[----:B------:R0:W-:Y:S04]  /*10a0*/  STG.E.128 desc[UR6][R2.64+0x1000], RZ ;  /* 0x001000ff02007986 */ /* 0x0001e8000c101d06 */
[----:B------:R0:W-:Y:S04]  /*10b0*/  STG.E.128 desc[UR6][R2.64+0x2000], RZ ;  /* 0x002000ff02007986 */ /* 0x0001e8000c101d06 */
[----:B------:R0:W-:Y:S04]  /*10c0*/  STG.E.128 desc[UR6][R2.64+0x3000], RZ ;  /* 0x003000ff02007986 */ /* 0x0001e8000c101d06 */
[----:B------:R0:W-:Y:S04]  /*10d0*/  STG.E.128 desc[UR6][R2.64+0x4000], RZ ;  /* 0x004000ff02007986 */ /* 0x0001e8000c101d06 */
[----:B------:R0:W-:Y:S01]  /*10e0*/  STG.E.128 desc[UR6][R2.64+0x5000], RZ ;  /* 0x005000ff02007986 */ /* 0x0001e2000c101d06 */
[----:B------:R-:W-:Y:S05]  /*10f0*/  @P0 EXIT ;  /* 0x000000000000094d */ /* 0x000fea0003800000 */
[----:B------:R-:W1:Y:S08]  /*1100*/  LDC R0, c[0x0][0x2e0] ;  /* 0x0000b800ff007b82 */ /* 0x000e700000000800 */
[----:B------:R-:W2:Y:S08]  /*1110*/  LDC R4, c[0x0][0x220] ;  /* 0x00008800ff047b82 */ /* 0x000eb00000000800 */
[----:B0-----:R-:W0:Y:S01]  /*1120*/  LDC.64 R2, c[0x0][0x2e8] ;  /* 0x0000ba00ff027b82 */ /* 0x001e220000000a00 */
[----:B-1----:R-:W-:-:S04]  /*1130*/  IMAD R33, R33, R0, UR9 ;  /* 0x0000000921217e24 */ /* 0x002fc8000f8e0200 */
[----:B--2---:R-:W-:-:S04]  /*1140*/  IMAD R33, R33, R4, UR8 ;  /* 0x0000000821217e24 */ /* 0x004fc8000f8e0204 */
[----:B0-----:R-:W-:-:S05]  /*1150*/  IMAD.WIDE R2, R33, 0x4, R2 ;  /* 0x0000000421027825 */ /* 0x001fca00078e0202 */
[----:B------:R-:W-:Y:S01]  /*1160*/  STG.E desc[UR6][R2.64], RZ ;  /* 0x000000ff02007986 */ /* 0x000fe2000c101906 */
[----:B------:R-:W-:Y:S05]  /*1170*/  EXIT ;  /* 0x000000000000794d */ /* 0x000fea0003800000 */
.L_x_5930:
        /* <DEDUP_REMOVED lines=16> */
.L_x_6595:


//--------------------- .text._ZN7cutlass13device_kernelIN5flash11enable_sm90INS1_16FlashAttnBwdSm90INS1_25CollectiveMainloopBwdSm90ILi2ELi2ELi2EN4cute5tupleIJNS5_1CILi1EEES8_S8_EEENS6_IJNS7_ILi64EEENS7_ILi128EEENS7_ILi96EEEEEENS_10bfloat16_tEfNS_4arch4Sm90ELb1ELb0ELb0ELb1ELb0ELb1ELb0ELb0ELi2ELi1ELi2ELi1ELb1EEENS1_21CollectiveEpilogueBwdISD_SE_SG_Li256ELb1ELb0ELi1EEENS1_25SingleTileBwdLPTSchedulerILb1ELi128ELb0EEEEEEEEEvNT_6ParamsE --------------------------
	.section	.text._ZN7cutlass13device_kernelIN5flash11enable_sm90INS1_16FlashAttnBwdSm90INS1_25CollectiveMainloopBwdSm90ILi2ELi2ELi2EN4cute5tupleIJNS5_1CILi1EEES8_S8_EEENS6_IJNS7_ILi64EEENS7_ILi128EEENS7_ILi96EEEEEENS_10bfloat16_tEfNS_4arch4Sm90ELb1ELb0ELb0ELb1ELb0ELb1ELb0ELb0ELi2ELi1ELi2ELi1ELb1EEENS1_21CollectiveEpilogueBwdISD_SE_SG_Li256ELb1ELb0ELi1EEENS1_25SingleTileBwdLPTSchedulerILb1ELi128ELb0EEEEEEEEEvNT_6ParamsE,"ax",@progbits
	.align	128
.text._ZN7cutlass13device_kernelIN5flash11enable_sm90INS1_16FlashAttnBwdSm90INS1_25CollectiveMainloopBwdSm90ILi2ELi2ELi2EN4cute5tupleIJNS5_1CILi1EEES8_S8_EEENS6_IJNS7_ILi64EEENS7_ILi128EEENS7_ILi96EEEEEENS_10bfloat16_tEfNS_4arch4Sm90ELb1ELb0ELb0ELb1ELb0ELb1ELb0ELb0ELi2ELi1ELi2ELi1ELb1EEENS1_21CollectiveEpilogueBwdISD_SE_SG_Li256ELb1ELb0ELi1EEENS1_25SingleTileBwdLPTSchedulerILb1ELi128ELb0EEEEEEEEEvNT_6ParamsE:
        .type           _ZN7cutlass13device_kernelIN5flash11enable_sm90INS1_16FlashAttnBwdSm90INS1_25CollectiveMainloopBwdSm90ILi2ELi2ELi2EN4cute5tupleIJNS5_1CILi1EEES8_S8_EEENS6_IJNS7_ILi64EEENS7_ILi128EEENS7_ILi96EEEEEENS_10bfloat16_tEfNS_4arch4Sm90ELb1ELb0ELb0ELb1ELb0ELb1ELb0ELb0ELi2ELi1ELi2ELi1ELb1EEENS1_21CollectiveEpilogueBwdISD_SE_SG_Li256ELb1ELb0ELi1EEENS1_25SingleTileBwdLPTSchedulerILb1ELi128ELb0EEEEEEEEEvNT_6ParamsE,@function
        .size           _ZN7cutlass13device_kernelIN5flash11enable_sm90INS1_16FlashAttnBwdSm90INS1_25CollectiveMainloopBwdSm90ILi2ELi2ELi2EN4cute5tupleIJNS5_1CILi1EEES8_S8_EEENS6_IJNS7_ILi64EEENS7_ILi128EEENS7_ILi96EEEEEENS_10bfloat16_tEfNS_4arch4Sm90ELb1ELb0ELb0ELb1ELb0ELb1ELb0ELb0ELi2ELi1ELi2ELi1ELb1EEENS1_21CollectiveEpilogueBwdISD_SE_SG_Li256ELb1ELb0ELi1EEENS1_25SingleTileBwdLPTSchedulerILb1ELi128ELb0EEEEEEEEEvNT_6ParamsE,(.L_x_6596 - _ZN7cutlass13device_kernelIN5flash11enable_sm90INS1_16FlashAttnBwdSm90INS1_25CollectiveMainloopBwdSm90ILi2ELi2ELi2EN4cute5tupleIJNS5_1CILi1EEES8_S8_EEENS6_IJNS7_ILi64EEENS7_ILi128EEENS7_ILi96EEEEEENS_10bfloat16_tEfNS_4arch4Sm90ELb1ELb0ELb0ELb1ELb0ELb1ELb0ELb0ELi2ELi1ELi2ELi1ELb1EEENS1_21CollectiveEpilogueBwdISD_SE_SG_Li256ELb1ELb0ELi1EEENS1_25SingleTileBwdLPTSchedulerILb1ELi128ELb0EEEEEEEEEvNT_6ParamsE)
        .other          _ZN7cutlass13device_kernelIN5flash11enable_sm90INS1_16FlashAttnBwdSm90INS1_25CollectiveMainloopBwdSm90ILi2ELi2ELi2EN4cute5tupleIJNS5_1CILi1EEES8_S8_EEENS6_IJNS7_ILi64EEENS7_ILi128EEENS7_ILi96EEEEEENS_10bfloat16_tEfNS_4arch4Sm90ELb1ELb0ELb0ELb1ELb0ELb1ELb0ELb0ELi2ELi1ELi2ELi1ELb1EEENS1_21CollectiveEpilogueBwdISD_SE_SG_Li256ELb1ELb0ELi1EEENS1_25SingleTileBwdLPTSchedulerILb1ELi128ELb0EEEEEEEEEvNT_6ParamsE,@"STO_CUDA_ENTRY STV_DEFAULT"
_ZN7cutlass13device_kernelIN5flash11enable_sm90INS1_16FlashAttnBwdSm90INS1_25CollectiveMainloopBwdSm90ILi2ELi2ELi2EN4cute5tupleIJNS5_1CILi1EEES8_S8_EEENS6_IJNS7_ILi64EEENS7_ILi128EEENS7_ILi96EEEEEENS_10bfloat16_tEfNS_4arch4Sm90ELb1ELb0ELb0ELb1ELb0ELb1ELb0ELb0ELi2ELi1ELi2ELi1ELb1EEENS1_21CollectiveEpilogueBwdISD_SE_SG_Li256ELb1ELb0ELi1EEENS1_25SingleTileBwdLPTSchedulerILb1ELi128ELb0EEEEEEEEEvNT_6ParamsE:
        /* <DEDUP_REMOVED lines=24> */
.L_x_5932:
[----:B------:R-:W-:Y:S05]  /*0180*/  BSYNC B0 ;  /* 0x0000000000007941 */ /* 0x000fea0003800000 */
.L_x_5931:
        /* <DEDUP_REMOVED lines=37> */
.L_x_5933:
        /* <DEDUP_REMOVED lines=22> */
.L_x_5934:
[----:B------:R-:W-:Y:S01]  /*0540*/  PLOP3.LUT P0, PT, PT, PT, UP0, 0x80, 0x0 ;  /* 0x000000000000781c */ /* 0x000fe20003f0f008 */
[----:B------:R-:W-:Y:S01]  /*0550*/  NOP ;  /* 0x0000000000007918 */ /* 0x000fe20000000000 */
[----:B------:R-:W-:Y:S01]  /*0560*/  ULDC.64 UR46, c[0x0][0x208] ;  /* 0x00008200002e7ab9 */ /* 0x000fe20000000a00 */
[----:B------:R-:W-:Y:S01]  /*0570*/  BSSY B6, `(.L_x_5935) ;  /* 0x0000a4f000067945 */ /* 0x000fe20003800000 */
[----:B-12-4-:R-:W-:Y:S09]  /*0580*/  BAR.SYNC.DEFER_BLOCKING 0x0 ;  /* 0x0000000000007b1d */ /* 0x016ff20000010000 */
[----:B------:R-:W-:Y:S05]  /*0590*/  @!P0 BRA `(.L_x_5936) ;  /* 0x00000060003c8947 */ /* 0x000fea0003800000 */
.L_x_5937:
        /* <DEDUP_REMOVED lines=32> */
.L_x_5938:
[----:B------:R-:W-:Y:S01]  /*07a0*/  ULDC UR7, c[0x0][0x8c4] ;  /* 0x0002310000077ab9 */ /* 0x000fe20000000800 */
[----:B------:R-:W-:Y:S01]  /*07b0*/  UMOV UR36, UR10 ;  /* 0x0000000a00247c82 */ /* 0x000fe20008000000 */
[----:B------:R-:W-:-:S11]  /*07c0*/  UISETP.NE.AND UP0, UPT, UR7, 0x1, UPT ;  /* 0x000000010700788c */ /* 0x000fd6000bf05270 */
[----:B------:R-:W-:Y:S02]  /*07d0*/  @UP0 ULDC.64 UR8, c[0x0][0x8c8] ;  /* 0x0002320000080ab9 */ /* 0x000fe40000000a00 */
[----:B------:R-:W-:-:S04]  /*07e0*/  UIMAD.WIDE.U32 UR4, UR10, UR8, URZ ;  /* 0x000000080a0472a5 */ /* 0x000fc8000f8e003f */
[----:B------:R-:W-:-:S04]  /*07f0*/  @UP0 USHF.R.U32.HI UR36, URZ, UR9, UR5 ;  /* 0x000000093f240299 */ /* 0x000fc80008011605 */
[----:B------:R-:W-:-:S12]  /*0800*/  UIMAD UR4, UR36, UR7, URZ ;  /* 0x00000007240472a4 */ /* 0x000fd8000f8e023f */
.L_x_5939:
        /* <DEDUP_REMOVED lines=23> */
.L_x_5940:
        /* <DEDUP_REMOVED lines=14> */
.L_x_5942:
[----:B------:R-:W-:-:S05]  /*0a60*/  ULDC UR4, c[0x0][0x8ec] ;  /* 0x00023b0000047ab9 */ /* 0x000fca0000000800 */
.L_x_5941:
        /* <DEDUP_REMOVED lines=23> */
.L_x_5944:
        /* <DEDUP_REMOVED lines=14> */
.L_x_5945:
        /* <DEDUP_REMOVED lines=11> */
.L_x_5946:
        /* <DEDUP_REMOVED lines=13> */
.L_x_5947:
        /* <DEDUP_REMOVED lines=84> */
.L_x_5950:
        /* <DEDUP_REMOVED lines=15> */
.L_x_5949:
        /* <DEDUP_REMOVED lines=22> */
.L_x_5952:
        /* <DEDUP_REMOVED lines=15> */
.L_x_5951:
[----:B------:R-:W-:Y:S01]  /*16c0*/  SHF.R.S32.HI R23, RZ, 0x1f, R22 ;  /* 0x0000001fff177819 */ /* 0x000fe20000011416 */
[----:B------:R-:W-:-:S03]  /*16d0*/  UMOV UR4, 0xffffffff ;  /* 0xffffffff00047882 */ /* 0x000fc60000000000 */
[----:B------:R-:W-:-:S04]  /*16e0*/  LEA.HI R0, R23, R22, RZ, 0x7 ;  /* 0x0000001617007211 */ /* 0x000fc800078f38ff */
[----:B------:R-:W-:Y:S01]  /*16f0*/  SHF.R.S32.HI R19, RZ, 0x7, R0 ;  /* 0x00000007ff137819 */ /* 0x000fe20000011400 */
[----:B------:R-:W-:Y:S06]  /*1700*/  BRA.DIV UR4, `(.L_x_5953) ;  /* 0x0000009204dc7947 */ /* 0x000fec000b800000 */
[----:B------:R1:W2:Y:S02]  /*1710*/  SHFL.IDX PT, R14, R19, RZ, 0x1f ;  /* 0x00001fff130e7589 */ /* 0x0002a400000e0000 */
.L_x_6050:
        /* <DEDUP_REMOVED lines=15> */
.L_x_5954:
        /* <DEDUP_REMOVED lines=19> */
.L_x_5956:
        /* <DEDUP_REMOVED lines=38> */
[--C-:B------:R-:W-:Y:S01]  /*1ba0*/  SHF.R.S32.HI R3, RZ, 0x2, R26.reuse ;  /* 0x00000002ff037819 */ /* 0x100fe2000001141a */
[----:B------:R-:W2:Y:S01]  /*1bb0*/  LDSM.16.M88.4 R184, [R5+0x6000] ;  /* 0x0060000005b8783b */ /* 0x000ea20000000200 */
[----:B------:R-:W-:Y:S01]  /*1bc0*/  SHF.R.S32.HI R26, RZ, 0x1f, R26 ;  /* 0x0000001fff1a7819 */ /* 0x000fe2000001141a */
[----:B------:R-:W-:Y:S01]  /*1bd0*/  IMAD.U32 R6, RZ, RZ, UR44 ;  /* 0x0000002cff067e24 */ /* 0x000fe2000f8e00ff */
[----:B------:R-:W-:Y:S01]  /*1be0*/  SHF.R.S32.HI R25, RZ, 0x5, R25 ;  /* 0x00000005ff197819 */ /* 0x000fe20000011419 */
[----:B------:R-:W3:Y:S01]  /*1bf0*/  LDSM.16.M88.4 R188, [R5+0x8000] ;  /* 0x0080000005bc783b */ /* 0x000ee20000000200 */
[----:B------:R-:W-:-:S02]  /*1c00*/  LEA.HI R22, R23, R22, RZ, 0x3 ;  /* 0x0000001617167211 */ /* 0x000fc400078f18ff */
[----:B------:R-:W-:Y:S02]  /*1c10*/  CS2R R70, SRZ ;  /* 0x0000000000467805 */ /* 0x000fe4000001ff00 */
[----:B------:R-:W-:Y:S01]  /*1c20*/  LOP3.LUT R7, R0, 0x30, R7, 0xf8, !PT ;  /* 0x0000003000077812 */ /* 0x000fe200078ef807 */
[----:B------:R-:W-:Y:S01]  /*1c30*/  IMAD R25, R25, -0x10, R6 ;  /* 0xfffffff019197824 */ /* 0x000fe200078e0206 */
[----:B------:R-:W-:Y:S01]  /*1c40*/  LEA.HI R26, R26, R3, RZ, 0x3 ;  /* 0x000000031a1a7211 */ /* 0x000fe200078f18ff */
[----:B------:R4:W2:Y:S01]  /*1c50*/  LDSM.16.M88.4 R192, [R5+0xa000] ;  /* 0x00a0000005c0783b */ /* 0x0008a20000000200 */
[----:B------:R-:W-:Y:S02]  /*1c60*/  LOP3.LUT R7, R7, 0x8, R22, 0xf8, !PT ;  /* 0x0000000807077812 */ /* 0x000fe400078ef816 */
[----:B------:R-:W-:Y:S02]  /*1c70*/  CS2R R68, SRZ ;  /* 0x0000000000447805 */ /* 0x000fe4000001ff00 */
[----:B------:R-:W-:-:S02]  /*1c80*/  LOP3.LUT R26, R26, 0xfffffff8, RZ, 0xc0, !PT ;  /* 0xfffffff81a1a7812 */ /* 0x000fc400078ec0ff */
[----:B------:R-:W-:Y:S02]  /*1c90*/  CS2R R66, SRZ ;  /* 0x0000000000427805 */ /* 0x000fe4000001ff00 */
[----:B------:R-:W-:Y:S02]  /*1ca0*/  SHF.R.U32.HI R0, RZ, 0x3, R0 ;  /* 0x00000003ff007819 */ /* 0x000fe40000011600 */
[----:B------:R-:W-:Y:S02]  /*1cb0*/  CS2R R64, SRZ ;  /* 0x0000000000407805 */ /* 0x000fe4000001ff00 */
[----:B------:R-:W-:Y:S01]  /*1cc0*/  IADD3 R25, R25, R26, -R3 ;  /* 0x0000001a19197210 */ /* 0x000fe20007ffe803 */
[----:B------:R-:W-:Y:S01]  /*1cd0*/  IMAD R3, R19, 0x8, R4 ;  /* 0x0000000813037824 */ /* 0x000fe200078e0204 */
[----:B------:R-:W-:Y:S02]  /*1ce0*/  LOP3.LUT R0, R7, R0, RZ, 0x3c, !PT ;  /* 0x0000000007007212 */ /* 0x000fe400078e3cff */
[----:B------:R-:W-:-:S02]  /*1cf0*/  CS2R R62, SRZ ;  /* 0x00000000003e7805 */ /* 0x000fc4000001ff00 */
[----:B------:R-:W-:Y:S02]  /*1d00*/  LEA.HI R6, R19, R19, RZ, 0x1 ;  /* 0x0000001313067211 */ /* 0x000fe400078f08ff */
[----:B------:R-:W-:Y:S02]  /*1d10*/  CS2R R60, SRZ ;  /* 0x00000000003c7805 */ /* 0x000fe4000001ff00 */
[----:B------:R-:W-:Y:S01]  /*1d20*/  CS2R R58, SRZ ;  /* 0x00000000003a7805 */ /* 0x000fe2000001ff00 */
[----:B------:R-:W-:Y:S01]  /*1d30*/  IMAD.U32 R3, R3, 0x200, R0 ;  /* 0x0000020003037824 */ /* 0x000fe200078e0000 */
[----:B------:R-:W-:Y:S01]  /*1d40*/  LOP3.LUT R6, R6, 0xfffffffe, RZ, 0xc0, !PT ;  /* 0xfffffffe06067812 */ /* 0x000fe200078ec0ff */
[----:B------:R-:W-:Y:S01]  /*1d50*/  IMAD.MOV.U32 R0, RZ, RZ, 0x20 ;  /* 0x00000020ff007424 */ /* 0x000fe200078e00ff */
[----:B------:R-:W-:Y:S02]  /*1d60*/  CS2R R56, SRZ ;  /* 0x0000000000387805 */ /* 0x000fe4000001ff00 */
[----:B------:R-:W-:-:S02]  /*1d70*/  CS2R R54, SRZ ;  /* 0x0000000000367805 */ /* 0x000fc4000001ff00 */
        /* <DEDUP_REMOVED lines=52> */
[----:B-1234-:R-:W-:-:S09]  /*20c0*/  ULDC UR6, c[0x0][0x744] ;  /* 0x0001d10000067ab9 */ /* 0x01efd20000000800 */
.L_x_5967:
[----:B------:R-:W-:-:S06]  /*20d0*/  UISETP.NE.AND UP0, UPT, UR12, 0x3, UPT ;  /* 0x000000030c00788c */ /* 0x000fcc000bf05270 */
[----:B------:R-:W-:-:S13]  /*20e0*/  PLOP3.LUT P0, PT, PT, PT, UP0, 0x80, 0x0 ;  /* 0x000000000000781c */ /* 0x000fda0003f0f008 */
[----:B-1----:R-:W-:Y:S05]  /*20f0*/  @!P0 BRA `(.L_x_5957) ;  /* 0x0000000000048947 */ /* 0x002fea0003800000 */
[----:B------:R-:W-:Y:S01]  /*2100*/  BPT.TRAP 0x1 ;  /* 0x000000040000795c */ /* 0x000fe20000300000 */
.L_x_5957:
[----:B------:R-:W-:Y:S01]  /*2110*/  R2UR UR7, R2 ;  /* 0x00000000020772ca */ /* 0x000fe200000e0000 */
[----:B------:R-:W-:-:S05]  /*2120*/  IMAD.U32 R6, RZ, RZ, UR4 ;  /* 0x00000004ff067e24 */ /* 0x000fca000f8e00ff */
[----:B------:R-:W-:-:S07]  /*2130*/  SHF.L.U32 R6, R6, 0x1f, RZ ;  /* 0x0000001f06067819 */ /* 0x000fce00000006ff */
[----:B------:R-:W-:-:S09]  /*2140*/  ULEA UR7, UR5, UR7, 0x3 ;  /* 0x0000000705077291 */ /* 0x000fd2000f8e183f */
[----:B------:R1:W2:Y:S01]  /*2150*/  SYNCS.PHASECHK.TRANS64.TRYWAIT P1, [UR7+0x26810], R6 ;  /* 0x02681006ff0075a7 */ /* 0x0002a20008020147 */
[----:B------:R-:W-:Y:S05]  /*2160*/  @!P0 BRA `(.L_x_5958) ;  /* 0x0000000000048947 */ /* 0x000fea0003800000 */
[----:B------:R-:W-:Y:S01]  /*2170*/  BPT.TRAP 0x1 ;  /* 0x000000040000795c */ /* 0x000fe20000300000 */
.L_x_5958:
[----:B--2---:R-:W-:Y:S05]  /*2180*/  @P1 BRA `(.L_x_5959) ;  /* 0x0000000000081947 */ /* 0x004fea0003800000 */
[----:B------:R-:W2:Y:S02]  /*2190*/  SYNCS.PHASECHK.TRANS64.TRYWAIT P1, [UR7+0x26810], R6 ;  /* 0x02681006ff0075a7 */ /* 0x000ea40008020147 */
[----:B--2---:R-:W-:Y:S05]  /*21a0*/  @!P1 BRA `(.L_x_5960) ;  /* 0x0000008800689947 */ /* 0x004fea0003800000 */
.L_x_5959:
[----:B------:R-:W-:Y:S01]  /*21b0*/  R2UR UR8, R2 ;  /* 0x00000000020872ca */ /* 0x000fe200000e0000 */
[----:B--2---:R-:W-:Y:S01]  /*21c0*/  IMAD R5, R17, 0x800, R2 ;  /* 0x0000080011057824 */ /* 0x004fe200078e0202 */
[----:B------:R-:W-:Y:S01]  /*21d0*/  WARPGROUP.ARRIVE ;  /* 0x00000000000079c5 */ /* 0x000fe20000000000 */
[----:B------:R-:W-:-:S03]  /*21e0*/  UMOV UR11, 0x80000020 ;  /* 0x80000020000b7882 */ /* 0x000fc60000000000 */
        /* <DEDUP_REMOVED lines=62> */
.L_x_5961:
[----:B------:R1:W1:Y:S01]  /*25d0*/  SYNCS.PHASECHK.TRANS64.TRYWAIT P1, [UR7+0x26830], R6 ;  /* 0x02683006ff0075a7 */ /* 0x0002620008020147 */
[----:B------:R-:W-:Y:S05]  /*25e0*/  @!P0 BRA `(.L_x_5962) ;  /* 0x0000000000048947 */ /* 0x000fea0003800000 */
[----:B------:R-:W-:Y:S01]  /*25f0*/  BPT.TRAP 0x1 ;  /* 0x000000040000795c */ /* 0x000fe20000300000 */
.L_x_5962:
[----:B-1----:R-:W-:Y:S05]  /*2600*/  @P1 BRA `(.L_x_5963) ;  /* 0x0000000000081947 */ /* 0x002fea0003800000 */
[----:B------:R-:W1:Y:S02]  /*2610*/  SYNCS.PHASECHK.TRANS64.TRYWAIT P1, [UR7+0x26830], R6 ;  /* 0x02683006ff0075a7 */ /* 0x000e640008020147 */
[----:B-1----:R-:W-:Y:S05]  /*2620*/  @!P1 BRA `(.L_x_5964) ;  /* 0x0000008400609947 */ /* 0x002fea0003800000 */
.L_x_5963:
[----:B------:R-:W-:Y:S01]  /*2630*/  R2UR UR8, R2 ;  /* 0x00000000020872ca */ /* 0x000fe200000e0000 */
[----:B------:R-:W-:Y:S01]  /*2640*/  WARPGROUP.ARRIVE ;  /* 0x00000000000079c5 */ /* 0x000fe20000000000 */
[----:B------:R-:W-:Y:S01]  /*2650*/  UMOV UR11, 0x80000020 ;  /* 0x80000020000b7882 */ /* 0x000fe20000000000 */
[----:B------:R-:W-:-:S10]  /*2660*/  ISETP.GT.AND P1, PT, R4, RZ, PT ;  /* 0x000000ff0400720c */ /* 0x000fd40003f24270 */
[----:B------:R-:W-:-:S04]  /*2670*/  UIADD3 UR8, UR8, 0x18000, URZ ;  /* 0x0001800008087890 */ /* 0x000fc8000fffe03f */
[----:B------:R-:W-:-:S04]  /*2680*/  USHF.R.U32.HI UR8, URZ, 0x4, UR8 ;  /* 0x000000043f087899 */ /* 0x000fc80008011608 */
[----:B------:R-:W-:-:S04]  /*2690*/  ULOP3.LUT UR8, UR8, 0x3fff, URZ, 0xc0, !UPT ;  /* 0x00003fff08087892 */ /* 0x000fc8000f8ec03f */
[----:B------:R-:W-:Y:S02]  /*26a0*/  ULOP3.LUT UR9, UR8, 0x10000, URZ, 0xfc, !UPT ;  /* 0x0001000008097892 */ /* 0x000fe4000f8efc3f */
[----:B------:R-:W-:Y:S02]  /*26b0*/  ULOP3.LUT UR8, UR8, 0x1000000, URZ, 0xfc, !UPT ;  /* 0x0100000008087892 */ /* 0x000fe4000f8efc3f */
[----:B------:R-:W-:Y:S02]  /*26c0*/  UIMAD UR9, UR5, 0x300, UR9 ;  /* 0x00000300050978a4 */ /* 0x000fe4000f8e0209 */
[----:B------:R-:W-:-:S05]  /*26d0*/  UIMAD UR8, UR5, 0x300, UR8 ;  /* 0x00000300050878a4 */ /* 0x000fca000f8e0208 */
[----:B------:R-:W-:-:S04]  /*26e0*/  UMOV UR10, UR9 ;  /* 0x00000009000a7c82 */ /* 0x000fc80008000000 */
        /* <DEDUP_REMOVED lines=102> */
[----:B------:R-:W-:Y:S01]  /*2d50*/  FSEL R155, R162, -INF , !P1 ;  /* 0xff800000a29b7808 */ /* 0x000fe20004800000 */
[----:B------:R-:W5:Y:S01]  /*2d60*/  MUFU.EX2 R168, R168 ;  /* 0x000000a800a87308 */ /* 0x000f620000000800 */
[----:B------:R-:W-:Y:S01]  /*2d70*/  FSEL R154, R163, -INF , !P2 ;  /* 0xff800000a39a7808 */ /* 0x000fe20005000000 */
[----:B------:R-:W-:Y:S01]  /*2d80*/  FFMA.FTZ R212, R181, UR6, -R212 ;  /* 0x00000006b5d47c23 */ /* 0x000fe200080108d4 */
[----:B----4-:R-:W-:Y:S01]  /*2d90*/  FSEL R157, R166, -INF , !P3 ;  /* 0xff800000a69d7808 */ /* 0x010fe20005800000 */
[----:B------:R-:W-:Y:S01]  /*2da0*/  FFMA.FTZ R169, R155, UR6, -R208 ;  /* 0x000000069ba97c23 */ /* 0x000fe200080108d0 */
[----:B------:R-:W-:Y:S01]  /*2db0*/  ISETP.GT.AND P2, PT, R177, 0x19, PT ;  /* 0x00000019b100780c */ /* 0x000fe20003f44270 */
[----:B------:R-:W-:Y:S01]  /*2dc0*/  FFMA.FTZ R163, R154, UR6, -R209 ;  /* 0x000000069aa37c23 */ /* 0x000fe200080108d1 */
[----:B------:R-:W-:Y:S01]  /*2dd0*/  FSEL R180, R171, -INF , !P5 ;  /* 0xff800000abb47808 */ /* 0x000fe20006800000 */
[----:B------:R-:W-:Y:S01]  /*2de0*/  FFMA.FTZ R176, R157, UR6, -R20 ;  /* 0x000000069db07c23 */ /* 0x000fe20008010814 */
[----:B------:R-:W-:Y:S01]  /*2df0*/  FSEL R20, R167, -INF , !P2 ;  /* 0xff800000a7147808 */ /* 0x000fe20005000000 */
[----:B------:R-:W-:Y:S01]  /*2e00*/  MUFU.EX2 R162, R215 ;  /* 0x000000d700a27308 */ /* 0x000fe20000000800 */
[C---:B------:R-:W-:Y:S01]  /*2e10*/  ISETP.GT.AND P1, PT, R177.reuse, 0x28, PT ;  /* 0x00000028b100780c */ /* 0x040fe20003f24270 */
[----:B------:R-:W-:Y:S01]  /*2e20*/  FFMA.FTZ R180, R180, UR6, -R213 ;  /* 0x00000006b4b47c23 */ /* 0x000fe200080108d5 */
[----:B------:R-:W-:-:S02]  /*2e30*/  ISETP.GT.AND P4, PT, R177, 0x29, PT ;  /* 0x00000029b100780c */ /* 0x000fc40003f84270 */
[C---:B------:R-:W-:Y:S02]  /*2e40*/  ISETP.GT.AND P3, PT, R177.reuse, 0x30, PT ;  /* 0x00000030b100780c */ /* 0x040fe40003f64270 */
[C---:B------:R-:W-:Y:S01]  /*2e50*/  ISETP.GT.AND P2, PT, R177.reuse, 0x31, PT ;  /* 0x00000031b100780c */ /* 0x040fe20003f44270 */
[----:B------:R-:W4:Y:S01]  /*2e60*/  MUFU.EX2 R165, R165 ;  /* 0x000000a500a57308 */ /* 0x000f220000000800 */
[C---:B------:R-:W-:Y:S02]  /*2e70*/  ISETP.GT.AND P6, PT, R177.reuse, 0x38, PT ;  /* 0x00000038b100780c */ /* 0x040fe40003fc4270 */
[----:B------:R-:W-:Y:S01]  /*2e80*/  ISETP.GT.AND P5, PT, R177, 0x39, PT ;  /* 0x00000039b100780c */ /* 0x000fe20003fa4270 */
[----:B------:R-:W-:Y:S01]  /*2e90*/  FFMA.FTZ R177, R20, UR6, -R21 ;  /* 0x0000000614b17c23 */ /* 0x000fe20008010815 */
[----:B------:R-:W-:Y:S01]  /*2ea0*/  FSEL R208, R175, -INF , !P4 ;  /* 0xff800000afd07808 */ /* 0x000fe20006000000 */
[----:B------:R-:W-:Y:S02]  /*2eb0*/  WARPGROUP.DEPBAR.LE gsb0, 0x0 ;  /* 0x00008000000079c5 */ /* 0x000fe40000010000 */
[----:B------:R-:W-:Y:S01]  /*2ec0*/  WARPGROUP.ARRIVE ;  /* 0x00000000000079c5 */ /* 0x000fe20000000000 */
[----:B------:R-:W-:Y:S01]  /*2ed0*/  FSEL R175, R178, -INF , !P3 ;  /* 0xff800000b2af7808 */ /* 0x000fe20005800000 */
[----:B------:R-:W-:Y:S01]  /*2ee0*/  FFMA.FTZ R208, R208, UR6, -R23 ;  /* 0x00000006d0d07c23 */ /* 0x000fe20008010817 */
[----:B------:R-:W-:Y:S01]  /*2ef0*/  FSEL R178, R179, -INF , !P2 ;  /* 0xff800000b3b27808 */ /* 0x000fe20005000000 */
[----:B------:R-:W4:Y:S01]  /*2f00*/  MUFU.EX2 R15, R15 ;  /* 0x0000000f000f7308 */ /* 0x000f220000000800 */
[----:B------:R-:W-:Y:S01]  /*2f10*/  FSEL R179, R182, -INF , !P6 ;  /* 0xff800000b6b37808 */ /* 0x000fe20007000000 */
[----:B------:R-:W-:Y:S01]  /*2f20*/  HGMMA.64x64x16.F32.BF16 R120, R192, gdesc[UR8], R120, gsb0 ;  /* 0x00e00008c0787df0 */ /* 0x000fe20008001878 */
[----:B------:R-:W-:Y:S01]  /*2f30*/  UIADD3 UR10, UR9, 0x202, URZ ;  /* 0x00000202090a7890 */ /* 0x000fe2000fffe03f */
[----:B------:R-:W-:Y:S01]  /*2f40*/  FSEL R181, R174, -INF , !P1 ;  /* 0xff800000aeb57808 */ /* 0x000fe20004800000 */
[----:B------:R-:W-:Y:S01]  /*2f50*/  UMOV UR11, 0x80000020 ;  /* 0x80000020000b7882 */ /* 0x000fe20000000000 */
[----:B------:R-:W-:Y:S01]  /*2f60*/  FFMA.FTZ R218, R179, UR6, -R218 ;  /* 0x00000006b3da7c23 */ /* 0x000fe200080108da */
[----:B------:R-:W-:Y:S01]  /*2f70*/  FSEL R182, R183, -INF , !P5 ;  /* 0xff800000b7b67808 */ /* 0x000fe20006800000 */
[----:B------:R-:W-:Y:S01]  /*2f80*/  FFMA.FTZ R210, R175, UR6, -R210 ;  /* 0x00000006afd27c23 */ /* 0x000fe200080108d2 */
[----:B------:R-:W-:Y:S01]  /*2f90*/  FFMA.FTZ R22, R181, UR6, -R22 ;  /* 0x00000006b5167c23 */ /* 0x000fe20008010816 */
[----:B------:R-:W-:Y:S01]  /*2fa0*/  FFMA.FTZ R211, R178, UR6, -R211 ;  /* 0x00000006b2d37c23 */ /* 0x000fe200080108d3 */
[----:B------:R-:W-:Y:S01]  /*2fb0*/  MUFU.EX2 R169, R169 ;  /* 0x000000a900a97308 */ /* 0x000fe20000000800 */
[----:B------:R-:W-:Y:S01]  /*2fc0*/  FFMA.FTZ R219, R182, UR6, -R219 ;  /* 0x00000006b6db7c23 */ /* 0x000fe200080108db */
[----:B------:R-:W-:-:S06]  /*2fd0*/  R2UR UR9, R16 ;  /* 0x00000000100972ca */ /* 0x000fcc00000e0000 */
[----:B------:R-:W4:Y:S07]  /*2fe0*/  MUFU.EX2 R22, R22 ;  /* 0x0000001600167308 */ /* 0x000f2e0000000800 */
[----:B------:R-:W-:Y:S01]  /*2ff0*/  USHF.R.U32.HI UR9, URZ, 0x4, UR9 ;  /* 0x000000043f097899 */ /* 0x000fe20008011609 */
[----:B------:R-:W-:Y:S03]  /*3000*/  MUFU.EX2 R163, R163 ;  /* 0x000000a300a37308 */ /* 0x000fe60000000800 */
[----:B------:R-:W-:-:S04]  /*3010*/  ULOP3.LUT UR9, UR9, 0x3fff, URZ, 0xc0, !UPT ;  /* 0x00003fff09097892 */ /* 0x000fc8000f8ec03f */
[----:B------:R-:W-:Y:S01]  /*3020*/  ULOP3.LUT UR9, UR9, 0x10000, URZ, 0xfc, !UPT ;  /* 0x0001000009097892 */ /* 0x000fe2000f8efc3f */
[----:B------:R-:W-:Y:S03]  /*3030*/  MUFU.EX2 R176, R176 ;  /* 0x000000b000b07308 */ /* 0x000fe60000000800 */
[----:B------:R-:W-:-:S03]  /*3040*/  ULEA UR15, UR5, UR9, 0xa ;  /* 0x00000009050f7291 */ /* 0x000fc6000f8e503f */
[----:B------:R-:W-:Y:S02]  /*3050*/  UMOV UR9, 0x40000040 ;  /* 0x4000004000097882 */ /* 0x000fe40000000000 */
        /* <DEDUP_REMOVED lines=17> */
[----:B------:R-:W5:Y:S04]  /*3170*/  LDS.64 R172, [R220+0x1e240] ;  /* 0x01e24000dcac7984 */ /* 0x000f680000000a00 */
[----:B------:R-:W4:Y:S04]  /*3180*/  LDS.64 R156, [R220+0x1e260] ;  /* 0x01e26000dc9c7984 */ /* 0x000f280000000a00 */
[----:B------:R-:W4:Y:S04]  /*3190*/  LDS.64 R166, [R220+0x1e280] ;  /* 0x01e28000dca67984 */ /* 0x000f280000000a00 */
[----:B------:R-:W4:Y:S04]  /*31a0*/  LDS.64 R20, [R220+0x1e2a0] ;  /* 0x01e2a000dc147984 */ /* 0x000f280000000a00 */
[----:B------:R-:W4:Y:S04]  /*31b0*/  LDS.64 R170, [R220+0x1e2c0] ;  /* 0x01e2c000dcaa7984 */ /* 0x000f280000000a00 */
        /* <DEDUP_REMOVED lines=12> */
[--C-:B-----5:R-:W-:Y:S01]  /*3280*/  FADD.FTZ R129, R129, -R173.reuse ;  /* 0x800000ad81817221 */ /* 0x120fe20000010000 */
[----:B------:R-:W-:Y:S01]  /*3290*/  FADD.FTZ R126, R131, -R173 ;  /* 0x800000ad837e7221 */ /* 0x000fe20000010000 */
[----:B----4-:R-:W-:Y:S01]  /*32a0*/  FADD.FTZ R131, R134, -R156 ;  /* 0x8000009c86837221 */ /* 0x010fe20000010000 */
        /* <DEDUP_REMOVED lines=274> */
.L_x_5965:
        /* <DEDUP_REMOVED lines=45> */
.L_x_5966:
        /* <DEDUP_REMOVED lines=62> */
.L_x_5948:
        /* <DEDUP_REMOVED lines=149> */
.L_x_5969:
        /* <DEDUP_REMOVED lines=57> */
.L_x_5971:
[----:B------:R-:W-:Y:S05]  /*5760*/  BSYNC B0 ;  /* 0x0000000000007941 */ /* 0x000fea0003800000 */
.L_x_5970:
        /* <DEDUP_REMOVED lines=22> */
.L_x_5973:
[----:B------:R-:W-:Y:S05]  /*58d0*/  BSYNC B0 ;  /* 0x0000000000007941 */ /* 0x000fea0003800000 */
.L_x_5972:
        /* <DEDUP_REMOVED lines=34> */
.L_x_5975:
[----:B------:R-:W-:Y:S05]  /*5b00*/  BSYNC B0 ;  /* 0x0000000000007941 */ /* 0x000fea0003800000 */
.L_x_5974:
        /* <DEDUP_REMOVED lines=23> */
.L_x_5968:
        /* <DEDUP_REMOVED lines=12> */
[----:B-1----:R-:W2:Y:S01]  /*5d40*/  @P0 LDG.E R6, desc[UR46][R2.64] ;  /* 0x0000002e02060981 */ /* 0x002ea2000c1e1900 */
[----:B------:R-:W-:Y:S01]  /*5d50*/  PLOP3.LUT P1, PT, PT, PT, UP1, 0x80, 0x0 ;  /* 0x000000000000781c */ /* 0x000fe20003f2f018 */
[----:B------:R-:W-:-:S06]  /*5d60*/  @UP1 UIMAD.WIDE UR4, UR39, 0x4, UR4 ;  /* 0x00000004270418a5 */ /* 0x000fcc000f8e0204 */
[----:B------:R-:W-:Y:S02]  /*5d70*/  IMAD.U32 R4, RZ, RZ, UR4 ;  /* 0x00000004ff047e24 */ /* 0x000fe4000f8e00ff */
        /* <DEDUP_REMOVED lines=25> */
.L_x_5976:
        /* <DEDUP_REMOVED lines=44> */
.L_x_5978:
[----:B------:R-:W-:Y:S05]  /*61d0*/  BSYNC B0 ;  /* 0x0000000000007941 */ /* 0x000fea0003800000 */
.L_x_5977:
        /* <DEDUP_REMOVED lines=21> */
.L_x_5980:
[----:B------:R-:W-:Y:S05]  /*6330*/  BSYNC B0 ;  /* 0x0000000000007941 */ /* 0x000fea0003800000 */
.L_x_5979:
        /* <DEDUP_REMOVED lines=30> */
.L_x_5982:
[----:B------:R-:W-:Y:S05]  /*6520*/  BSYNC B0 ;  /* 0x0000000000007941 */ /* 0x000fea0003800000 */
.L_x_5981:
        /* <DEDUP_REMOVED lines=22> */
.L_x_5936:
        /* <DEDUP_REMOVED lines=29> */
.L_x_5984:
[----:B------:R-:W-:Y:S01]  /*6860*/  ULDC UR9, c[0x0][0x8c4] ;  /* 0x0002310000097ab9 */ /* 0x000fe20000000800 */
[----:B------:R-:W-:Y:S01]  /*6870*/  UMOV UR7, UR8 ;  /* 0x0000000800077c82 */ /* 0x000fe20008000000 */
[----:B------:R-:W-:-:S11]  /*6880*/  UISETP.NE.AND UP0, UPT, UR9, 0x1, UPT ;  /* 0x000000010900788c */ /* 0x000fd6000bf05270 */
[----:B------:R-:W-:Y:S02]  /*6890*/  @UP0 ULDC.64 UR10, c[0x0][0x8c8] ;  /* 0x00023200000a0ab9 */ /* 0x000fe40000000a00 */
[----:B------:R-:W-:-:S04]  /*68a0*/  UIMAD.WIDE.U32 UR4, UR8, UR10, URZ ;  /* 0x0000000a080472a5 */ /* 0x000fc8000f8e003f */
[----:B------:R-:W-:-:S04]  /*68b0*/  @UP0 USHF.R.U32.HI UR7, URZ, UR11, UR5 ;  /* 0x0000000b3f070299 */ /* 0x000fc80008011605 */
[----:B------:R-:W-:-:S12]  /*68c0*/  UIMAD UR4, UR7, UR9, URZ ;  /* 0x00000009070472a4 */ /* 0x000fd8000f8e023f */
.L_x_5985:
        /* <DEDUP_REMOVED lines=23> */
.L_x_5986:
        /* <DEDUP_REMOVED lines=13> */
.L_x_5988:
[----:B------:R-:W-:-:S05]  /*6b10*/  ULDC UR4, c[0x0][0x8ec] ;  /* 0x00023b0000047ab9 */ /* 0x000fca0000000800 */
.L_x_5987:
        /* <DEDUP_REMOVED lines=46> */
.L_x_5989:
        /* <DEDUP_REMOVED lines=13> */
.L_x_5990:
        /* <DEDUP_REMOVED lines=12> */
.L_x_5991:
        /* <DEDUP_REMOVED lines=54> */
.L_x_5994:
[----:B------:R-:W-:Y:S05]  /*72f0*/  BSYNC B0 ;  /* 0x0000000000007941 */ /* 0x000fea0003800000 */
.L_x_5993:
        /* <DEDUP_REMOVED lines=19> */
.L_x_5996:
[----:B------:R-:W-:Y:S05]  /*7430*/  BSYNC B0 ;  /* 0x0000000000007941 */ /* 0x000fea0003800000 */
.L_x_5995:
[----:B------:R-:W-:Y:S06]  /*7440*/  BAR.ARV 0xa, 0xa0 ;  /* 0x0282800000007b1d */ /* 0x000fec0000002000 */
[----:B------:R-:W-:Y:S04]  /*7450*/  BSSY B0, `(.L_x_5997) ;  /* 0x0000003000007945 */ /* 0x000fe80003800000 */
[----:B------:R-:W-:Y:S05]  /*7460*/  @!P0 BRA `(.L_x_5998) ;  /* 0x0000000000048947 */ /* 0x000fea0003800000 */
[----:B------:R-:W-:-:S04]  /*7470*/  DEPBAR.LE SB0, 0x0 ;  /* 0x000080000000791a */ /* 0x000fc80000000000 */
.L_x_5998:
[----:B------:R-:W-:Y:S05]  /*7480*/  BSYNC B0 ;  /* 0x0000000000007941 */ /* 0x000fea0003800000 */
.L_x_5997:
[----:B------:R-:W-:Y:S06]  /*7490*/  BAR.ARV 0xb, 0xa0 ;  /* 0x02c2800000007b1d */ /* 0x000fec0000002000 */
[----:B------:R-:W-:Y:S01]  /*74a0*/  UIADD3 UR18, UR12, 0x1, URZ ;  /* 0x000000010c127890 */ /* 0x000fe2000fffe03f */
[----:B------:R-:W-:Y:S11]  /*74b0*/  BRA `(.L_x_5999) ;  /* 0x0000000000047947 */ /* 0x000ff60003800000 */
.L_x_5992:
[----:B------:R-:W-:-:S05]  /*74c0*/  UMOV UR18, UR12 ;  /* 0x0000000c00127c82 */ /* 0x000fca0008000000 */
.L_x_5999:
        /* <DEDUP_REMOVED lines=22> */
.L_x_6012:
        /* <DEDUP_REMOVED lines=20> */
.L_x_6001:
[----:B------:R-:W-:Y:S05]  /*7770*/  BSYNC B0 ;  /* 0x0000000000007941 */ /* 0x000fea0003800000 */
.L_x_6000:
        /* <DEDUP_REMOVED lines=13> */
.L_x_6003:
[----:B------:R-:W-:Y:S05]  /*7850*/  BSYNC B0 ;  /* 0x0000000000007941 */ /* 0x000fea0003800000 */
.L_x_6002:
[----:B------:R-:W-:Y:S06]  /*7860*/  BAR.ARV 0xa, 0xa0 ;  /* 0x0282800000007b1d */ /* 0x000fec0000002000 */
[----:B------:R-:W-:Y:S04]  /*7870*/  BSSY B0, `(.L_x_6004) ;  /* 0x0000003000007945 */ /* 0x000fe80003800000 */
[----:B------:R-:W-:Y:S05]  /*7880*/  @!P0 BRA `(.L_x_6005) ;  /* 0x0000000000048947 */ /* 0x000fea0003800000 */
[----:B------:R-:W-:-:S04]  /*7890*/  DEPBAR.LE SB0, 0x0 ;  /* 0x000080000000791a */ /* 0x000fc80000000000 */
.L_x_6005:
[----:B------:R-:W-:Y:S05]  /*78a0*/  BSYNC B0 ;  /* 0x0000000000007941 */ /* 0x000fea0003800000 */
.L_x_6004:
        /* <DEDUP_REMOVED lines=13> */
.L_x_6007:
[----:B------:R-:W-:Y:S05]  /*7980*/  BSYNC B0 ;  /* 0x0000000000007941 */ /* 0x000fea0003800000 */
.L_x_6006:
        /* <DEDUP_REMOVED lines=13> */
.L_x_6009:
[----:B------:R-:W-:Y:S05]  /*7a60*/  BSYNC B0 ;  /* 0x0000000000007941 */ /* 0x000fea0003800000 */
.L_x_6008:
[----:B------:R-:W-:Y:S01]  /*7a70*/  UIADD3 UR18, UR18, 0x2, URZ ;  /* 0x0000000212127890 */ /* 0x000fe2000fffe03f */
[----:B------:R-:W-:Y:S06]  /*7a80*/  BAR.ARV 0xa, 0xa0 ;  /* 0x0282800000007b1d */ /* 0x000fec0000002000 */
[----:B------:R-:W-:Y:S01]  /*7a90*/  UISETP.GE.AND UP0, UPT, UR18, UR7, UPT ;  /* 0x000000071200728c */ /* 0x000fe2000bf06270 */
[----:B------:R-:W-:Y:S04]  /*7aa0*/  BSSY B0, `(.L_x_6010) ;  /* 0x0000003000007945 */ /* 0x000fe80003800000 */
[----:B------:R-:W-:Y:S06]  /*7ab0*/  @!P0 BRA `(.L_x_6011) ;  /* 0x0000000000048947 */ /* 0x000fec0003800000 */
[----:B------:R-:W-:-:S04]  /*7ac0*/  DEPBAR.LE SB0, 0x0 ;  /* 0x000080000000791a */ /* 0x000fc80000000000 */
.L_x_6011:
[----:B------:R-:W-:Y:S05]  /*7ad0*/  BSYNC B0 ;  /* 0x0000000000007941 */ /* 0x000fea0003800000 */
.L_x_6010:
[----:B------:R-:W-:Y:S06]  /*7ae0*/  BAR.ARV 0xb, 0xa0 ;  /* 0x02c2800000007b1d */ /* 0x000fec0000002000 */
[----:B------:R-:W-:Y:S01]  /*7af0*/  PLOP3.LUT P1, PT, PT, PT, UP0, 0x80, 0x0 ;  /* 0x000000000000781c */ /* 0x000fe20003f2f008 */
[----:B------:R-:W-:Y:S02]  /*7b00*/  UIADD3 UR26, UR26, 0x3000, URZ ;  /* 0x000030001a1a7890 */ /* 0x000fe4000fffe03f */
[----:B------:R-:W-:-:S10]  /*7b10*/  UIADD3 UR6, UR6, 0x3000, URZ ;  /* 0x0000300006067890 */ /* 0x000fd4000fffe03f */
[----:B------:R-:W-:Y:S05]  /*7b20*/  @!P1 BRA `(.L_x_6012) ;  /* 0xfffffff800c09947 */ /* 0x000fea000383ffff */
[----:B------:R-:W-:Y:S05]  /*7b30*/  BRA `(.L_x_5943) ;  /* 0x0000002c00c87947 */ /* 0x000fea0003800000 */
.L_x_5983:
        /* <DEDUP_REMOVED lines=22> */
.L_x_6013:
[----:B------:R-:W-:Y:S01]  /*7ca0*/  ULDC UR9, c[0x0][0x8c4] ;  /* 0x0002310000097ab9 */ /* 0x000fe20000000800 */
[----:B------:R-:W-:Y:S01]  /*7cb0*/  UMOV UR7, UR8 ;  /* 0x0000000800077c82 */ /* 0x000fe20008000000 */
[----:B------:R-:W-:-:S11]  /*7cc0*/  UISETP.NE.AND UP0, UPT, UR9, 0x1, UPT ;  /* 0x000000010900788c */ /* 0x000fd6000bf05270 */
[----:B------:R-:W-:Y:S02]  /*7cd0*/  @UP0 ULDC.64 UR10, c[0x0][0x8c8] ;  /* 0x00023200000a0ab9 */ /* 0x000fe40000000a00 */
[----:B------:R-:W-:-:S04]  /*7ce0*/  UIMAD.WIDE.U32 UR4, UR8, UR10, URZ ;  /* 0x0000000a080472a5 */ /* 0x000fc8000f8e003f */
[----:B------:R-:W-:-:S04]  /*7cf0*/  @UP0 USHF.R.U32.HI UR7, URZ, UR11, UR5 ;  /* 0x0000000b3f070299 */ /* 0x000fc80008011605 */
[----:B------:R-:W-:-:S12]  /*7d00*/  UIMAD UR4, UR7, UR9, URZ ;  /* 0x00000009070472a4 */ /* 0x000fd8000f8e023f */
.L_x_6014:
        /* <DEDUP_REMOVED lines=23> */
.L_x_6015:
        /* <DEDUP_REMOVED lines=14> */
.L_x_6017:
[----:B------:R-:W-:-:S05]  /*7f60*/  ULDC UR4, c[0x0][0x8ec] ;  /* 0x00023b0000047ab9 */ /* 0x000fca0000000800 */
.L_x_6016:
        /* <DEDUP_REMOVED lines=60> */
.L_x_6019:
        /* <DEDUP_REMOVED lines=12> */
.L_x_6020:
[----:B------:R-:W-:Y:S05]  /*83f0*/  @!P2 BRA `(.L_x_6021) ;  /* 0x000000000014a947 */ /* 0x000fea0003800000 */
[----:B------:R-:W-:Y:S02]  /*8400*/  IMAD.U32 R2, RZ, RZ, UR14 ;  /* 0x0000000eff027e24 */ /* 0x000fe4000f8e00ff */
[----:B------:R-:W-:-:S05]  /*8410*/  IMAD.U32 R3, RZ, RZ, UR15 ;  /* 0x0000000fff037e24 */ /* 0x000fca000f8e00ff */
[----:B------:R-:W2:Y:S04]  /*8420*/  LDG.E R5, desc[UR46][R2.64] ;  /* 0x0000002e02057981 */ /* 0x000ea8000c1e1900 */
[----:B------:R-:W2:Y:S02]  /*8430*/  LDG.E R4, desc[UR46][R2.64+0x4] ;  /* 0x0000042e02047981 */ /* 0x000ea4000c1e1900 */
[----:B--2---:R-:W-:-:S07]  /*8440*/  IMAD.IADD R4, R4, 0x1, -R5 ;  /* 0x0000000104047824 */ /* 0x004fce00078e0a05 */
.L_x_6021:
        /* <DEDUP_REMOVED lines=62> */
.L_x_6051:
        /* <DEDUP_REMOVED lines=15> */
.L_x_6024:
        /* <DEDUP_REMOVED lines=122> */
.L_x_6035:
[----:B-123--:R-:W-:-:S04]  /*90c0*/  SHF.L.U32 R18, R10, 0x1f, RZ ;  /* 0x0000001f0a127819 */ /* 0x00efc800000006ff */
[----:B------:R-:W2:Y:S02]  /*90d0*/  SYNCS.PHASECHK.TRANS64.TRYWAIT P1, [R15+URZ+0x26840], R18 ;  /* 0x026840120f0075a7 */ /* 0x000ea4000802017f */
[----:B--2---:R-:W-:Y:S05]  /*90e0*/  @!P1 BRA `(.L_x_6027) ;  /* 0x0000001800dc9947 */ /* 0x004fea0003800000 */
.L_x_6052:
        /* <DEDUP_REMOVED lines=8> */
.L_x_6028:
        /* <DEDUP_REMOVED lines=44> */
.L_x_6053:
        /* <DEDUP_REMOVED lines=8> */
.L_x_6030:
        /* <DEDUP_REMOVED lines=44> */
.L_x_6054:
        /* <DEDUP_REMOVED lines=8> */
.L_x_6032:
        /* <DEDUP_REMOVED lines=38> */
.L_x_6056:
        /* <DEDUP_REMOVED lines=8> */
.L_x_6034:
        /* <DEDUP_REMOVED lines=44> */
.L_x_6026:
[----:B------:R-:W4:Y:S02]  /*9d90*/  LDL.LU R4, [R1+0x4] ;  /* 0x0000040001047983 */ /* 0x000f240000300800 */
[----:B----4-:R-:W-:Y:S02]  /*9da0*/  ISETP.NE.AND P1, PT, R4, RZ, PT ;  /* 0x000000ff0400720c */ /* 0x010fe40003f25270 */
[----:B------:R4:W5:Y:S11]  /*9db0*/  LDL R4, [R1] ;  /* 0x0000000001047983 */ /* 0x0009760000100800 */
[----:B----4-:R-:W-:Y:S05]  /*9dc0*/  @!P1 BRA `(.L_x_6025) ;  /* 0x0000000400949947 */ /* 0x010fea0003800000 */
[----:B------:R-:W-:-:S04]  /*9dd0*/  SHF.L.U32 R12, R10, 0x1f, RZ ;  /* 0x0000001f0a0c7819 */ /* 0x000fc800000006ff */
[----:B------:R-:W4:Y:S02]  /*9de0*/  SYNCS.PHASECHK.TRANS64.TRYWAIT P1, [R15+URZ+0x26840], R12 ;  /* 0x0268400c0f0075a7 */ /* 0x000f24000802017f */
[----:B----4-:R-:W-:Y:S05]  /*9df0*/  @!P1 BRA `(.L_x_6036) ;  /* 0x0000000c00ec9947 */ /* 0x010fea0003800000 */
.L_x_6057:
        /* <DEDUP_REMOVED lines=8> */
.L_x_6037:
        /* <DEDUP_REMOVED lines=41> */
.L_x_6058:
        /* <DEDUP_REMOVED lines=8> */
.L_x_6039:
        /* <DEDUP_REMOVED lines=41> */
.L_x_6025:
[----:B------:R-:W1:Y:S01]  /*a420*/  S2R R0, SR_TID.X ;  /* 0x0000000000007919 */ /* 0x000e620000002100 */
[----:B------:R-:W-:Y:S01]  /*a430*/  IMAD R3, R16, 0x8, R15 ;  /* 0x0000000810037824 */ /* 0x000fe200078e020f */
[----:B-1----:R-:W-:Y:S02]  /*a440*/  LOP3.LUT R2, R0, 0x7f, RZ, 0xc0, !PT ;  /* 0x0000007f00027812 */ /* 0x002fe400078ec0ff */
[----:B------:R-:W-:Y:S02]  /*a450*/  SHF.L.U32 R0, R10, 0x1f, RZ ;  /* 0x0000001f0a007819 */ /* 0x000fe400000006ff */
[----:B------:R-:W-:Y:S02]  /*a460*/  ISETP.NE.AND P1, PT, R2, RZ, PT ;  /* 0x000000ff0200720c */ /* 0x000fe40003f25270 */
[----:B------:R-:W1:Y:S02]  /*a470*/  SYNCS.PHASECHK.TRANS64.TRYWAIT P0, [R3+URZ+0x26840], R0 ;  /* 0x02684000030075a7 */ /* 0x000e64000800017f */
[----:B-1----:R-:W-:Y:S09]  /*a480*/  @!P0 BRA `(.L_x_6040) ;  /* 0x0000000800708947 */ /* 0x002ff20003800000 */
.L_x_6059:
[----:B------:R-:W-:Y:S05]  /*a490*/  @P1 BRA `(.L_x_6041) ;  /* 0x0000000000181947 */ /* 0x000fea0003800000 */
[----:B------:R-:W1:Y:S01]  /*a4a0*/  S2R R2, SR_TID.X ;  /* 0x0000000000027919 */ /* 0x000e620000002100 */
[----:B------:R-:W-:-:S04]  /*a4b0*/  IMAD.MOV.U32 R0, RZ, RZ, 0x3100 ;  /* 0x00003100ff007424 */ /* 0x000fc800078e00ff */
[----:B------:R1:W-:Y:S02]  /*a4c0*/  SYNCS.ARRIVE.TRANS64 RZ, [R3+URZ+0x26830], R0 ;  /* 0x0268300003ff79a7 */ /* 0x0003e4000800003f */
[----:B-1----:R-:W-:-:S13]  /*a4d0*/  LOP3.LUT P0, RZ, R2, 0x1f, RZ, 0xc0, !PT ;  /* 0x0000001f02ff7812 */ /* 0x002fda000780c0ff */
[----:B------:R-:W-:Y:S05]  /*a4e0*/  @!P0 BRA `(.L_x_6041) ;  /* 0x0000000000048947 */ /* 0x000fea0003800000 */
[----:B------:R-:W-:Y:S01]  /*a4f0*/  BPT.TRAP 0x1 ;  /* 0x000000040000795c */ /* 0x000fe20000300000 */
.L_x_6041:
        /* <DEDUP_REMOVED lines=48> */
.L_x_6022:
[----:B------:R-:W-:Y:S05]  /*a800*/  BSYNC B0 ;  /* 0x0000000000007941 */ /* 0x000fea0003800000 */
.L_x_6018:
[----:B------:R-:W-:-:S03]  /*a810*/  UMOV UR7, 0xffffffff ;  /* 0xffffffff00077882 */ /* 0x000fc60000000000 */
[----:B------:R-:W-:Y:S05]  /*a820*/  BRA.DIV UR7, `(.L_x_6042) ;  /* 0x00000006079c7947 */ /* 0x000fea000b800000 */
[----:B------:R-:W-:-:S13]  /*a830*/  ELECT P6, URZ, PT ;  /* 0x00000000003f782f */ /* 0x000fda00038c0000 */
.L_x_6062:
[----:B------:R-:W-:Y:S05]  /*a840*/  @!P6 BRA `(.L_x_5943) ;  /* 0x000000000084e947 */ /* 0x000fea0003800000 */
[----:B------:R-:W-:-:S06]  /*a850*/  ULOP3.LUT UR7, UR38, 0x2, URZ, 0xfc, !UPT ;  /* 0x0000000226077892 */ /* 0x000fcc000f8efc3f */
[----:B------:R-:W-:-:S05]  /*a860*/  IMAD.U32 R0, RZ, RZ, UR7 ;  /* 0x00000007ff007e24 */ /* 0x000fca000f8e00ff */
[----:B------:R-:W-:-:S13]  /*a870*/  ISETP.NE.AND P2, PT, R0, 0x3, PT ;  /* 0x000000030000780c */ /* 0x000fda0003f45270 */
[----:B------:R-:W-:Y:S05]  /*a880*/  @!P2 BRA `(.L_x_6043) ;  /* 0x000000000004a947 */ /* 0x000fea0003800000 */
[----:B------:R-:W-:Y:S01]  /*a890*/  BPT.TRAP 0x1 ;  /* 0x000000040000795c */ /* 0x000fe20000300000 */
.L_x_6043:
        /* <DEDUP_REMOVED lines=15> */
.L_x_6063:
[----:B------:R-:W2:Y:S02]  /*a990*/  SYNCS.PHASECHK.TRANS64.TRYWAIT P0, [R3+URZ], R0 ;  /* 0x00000000030075a7 */ /* 0x000ea4000800017f */
[----:B--2---:R-:W-:Y:S05]  /*a9a0*/  @!P0 BRA `(.L_x_6045) ;  /* 0x0000000400708947 */ /* 0x004fea0003800000 */
.L_x_6064:
[----:B------:R-:W-:Y:S05]  /*a9b0*/  @!P2 BRA `(.L_x_6046) ;  /* 0x000000000004a947 */ /* 0x000fea0003800000 */
[----:B------:R-:W-:Y:S01]  /*a9c0*/  BPT.TRAP 0x1 ;  /* 0x000000040000795c */ /* 0x000fe20000300000 */
.L_x_6046:
[----:B--2---:R-:W-:-:S04]  /*a9d0*/  VIADD R3, R8, 0x26840 ;  /* 0x0002684008037836 */ /* 0x004fc80000000000 */
[----:B------:R-:W-:-:S04]  /*a9e0*/  IMAD R5, R2, 0x8, R3 ;  /* 0x0000000802057824 */ /* 0x000fc800078e0203 */
[----:B------:R-:W2:Y:S02]  /*a9f0*/  SYNCS.PHASECHK.TRANS64.TRYWAIT P0, [R5+URZ], R4 ;  /* 0x00000004050075a7 */ /* 0x000ea4000800017f */
[----:B--2---:R-:W-:Y:S05]  /*aa00*/  @!P0 BRA `(.L_x_6047) ;  /* 0x00000004006c8947 */ /* 0x004fea0003800000 */
.L_x_6065:
[----:B------:R-:W-:-:S07]  /*aa10*/  IMAD R3, R6, 0x8, R3 ;  /* 0x0000000806037824 */ /* 0x000fce00078e0203 */
.L_x_6048:
[----:B---3--:R3:W4:Y:S02]  /*aa20*/  SYNCS.PHASECHK.TRANS64.TRYWAIT P0, [R3+URZ], R0 ;  /* 0x00000000030075a7 */ /* 0x008724000800017f */
[----:B----4-:R-:W-:Y:S05]  /*aa30*/  @!P0 NANOSLEEP.SYNCS 0x989680 ;  /* 0x009896800000895d */ /* 0x010fea0003900000 */
[----:B------:R-:W4:Y:S02]  /*aa40*/  @!P0 SYNCS.PHASECHK.TRANS64 P0, [R3+URZ], R0 ;  /* 0x00000000030085a7 */ /* 0x000f24000800007f */
[----:B----4-:R-:W-:Y:S05]  /*aa50*/  @!P0 BRA `(.L_x_6048) ;  /* 0xfffffffc00f08947 */ /* 0x010fea000383ffff */
.L_x_5943:
[----:B------:R-:W-:Y:S05]  /*aa60*/  BSYNC B6 ;  /* 0x0000000000067941 */ /* 0x000fea0003800000 */
.L_x_5935:
[----:B------:R-:W-:Y:S05]  /*aa70*/  EXIT ;  /* 0x000000000000794d */ /* 0x000fea0003800000 */
.L_x_5953:
[----:B------:R-:W-:Y:S02]  /*aa80*/  IMAD.MOV.U32 R13, RZ, RZ, R19 ;  /* 0x000000ffff0d7224 */ /* 0x000fe400078e0013 */
[----:B------:R-:W-:Y:S02]  /*aa90*/  IMAD.MOV.U32 R12, RZ, RZ, RZ ;  /* 0x000000ffff0c7224 */ /* 0x000fe400078e00ff */
[----:B------:R-:W-:Y:S02]  /*aaa0*/  IMAD.MOV.U32 R11, RZ, RZ, 0x1f ;  /* 0x0000001fff0b7424 */ /* 0x000fe400078e00ff */
[----:B------:R-:W-:-:S07]  /*aab0*/  IMAD.MOV.U32 R15, RZ, RZ, -0x1 ;  /* 0xffffffffff0f7424 */ /* 0x000fce00078e00ff */
[----:B------:R-:W-:Y:S05]  /*aac0*/  WARPSYNC.COLLECTIVE R15, `(.L_x_6049) ;  /* 0x000000000f087348 */ /* 0x000fea0003c00000 */
[----:B------:R1:W2:Y:S02]  /*aad0*/  SHFL.IDX P6, R14, R13, R12, R11 ;  /* 0x0000000c0d0e7389 */ /* 0x0002a400000c000b */
[----:B-12---:R-:W-:Y:S01]  /*aae0*/  ENDCOLLECTIVE ;  /* 0x000000000000791b */ /* 0x006fe20003800000 */
.L_x_6049:
[----:B------:R-:W-:Y:S05]  /*aaf0*/  BRA `(.L_x_6050) ;  /* 0xffffff6c00087947 */ /* 0x000fea000383ffff */
.L_x_5955:
[----:B--2---:R2:W3:Y:S02]  /*ab00*/  SYNCS.PHASECHK.TRANS64.TRYWAIT P0, [R2+URZ+0x26800], R5 ;  /* 0x02680005020075a7 */ /* 0x0044e4000800017f */
[----:B---3--:R-:W-:Y:S05]  /*ab10*/  @!P0 NANOSLEEP.SYNCS 0x989680 ;  /* 0x009896800000895d */ /* 0x008fea0003900000 */
[----:B------:R-:W3:Y:S02]  /*ab20*/  @!P0 SYNCS.PHASECHK.TRANS64 P0, [R2+URZ+0x26800], R5 ;  /* 0x02680005020085a7 */ /* 0x000ee4000800007f */
[----:B---3--:R-:W-:Y:S05]  /*ab30*/  @!P0 BRA `(.L_x_5955) ;  /* 0xfffffffc00f08947 */ /* 0x008fea000383ffff */
[----:B------:R-:W-:Y:S05]  /*ab40*/  BRA `(.L_x_5954) ;  /* 0xffffff6c00307947 */ /* 0x000fea000383ffff */
.L_x_5960:
[----:B--2---:R-:W-:-:S04]  /*ab50*/  IMAD.U32 R5, RZ, RZ, UR7 ;  /* 0x00000007ff057e24 */ /* 0x004fc8000f8e00ff */
[----:B------:R2:W3:Y:S03]  /*ab60*/  SYNCS.PHASECHK.TRANS64.TRYWAIT P1, [R5+URZ+0x26810], R6 ;  /* 0x02681006050075a7 */ /* 0x0004e6000802017f */
[----:B---3--:R-:W-:Y:S05]  /*ab70*/  @!P1 NANOSLEEP.SYNCS 0x989680 ;  /* 0x009896800000995d */ /* 0x008fea0003900000 */
[----:B------:R-:W3:Y:S02]  /*ab80*/  @!P1 SYNCS.PHASECHK.TRANS64 P1, [R5+URZ+0x26810], R6 ;  /* 0x02681006050095a7 */ /* 0x000ee4000802007f */
[----:B---3--:R-:W-:Y:S05]  /*ab90*/  @!P1 BRA `(.L_x_5960) ;  /* 0xfffffffc00ec9947 */ /* 0x008fea000383ffff */
[----:B------:R-:W-:Y:S05]  /*aba0*/  BRA `(.L_x_5959) ;  /* 0xffffff7400807947 */ /* 0x000fea000383ffff */
.L_x_5964:
[----:B------:R-:W-:-:S04]  /*abb0*/  IMAD.U32 R5, RZ, RZ, UR7 ;  /* 0x00000007ff057e24 */ /* 0x000fc8000f8e00ff */
[----:B------:R1:W1:Y:S03]  /*abc0*/  SYNCS.PHASECHK.TRANS64.TRYWAIT P1, [R5+URZ+0x26830], R6 ;  /* 0x02683006050075a7 */ /* 0x000266000802017f */
[----:B-1----:R-:W-:Y:S05]  /*abd0*/  @!P1 NANOSLEEP.SYNCS 0x989680 ;  /* 0x009896800000995d */ /* 0x002fea0003900000 */
[----:B------:R-:W1:Y:S02]  /*abe0*/  @!P1 SYNCS.PHASECHK.TRANS64 P1, [R5+URZ+0x26830], R6 ;  /* 0x02683006050095a7 */ /* 0x000e64000802007f */
[----:B-1----:R-:W-:Y:S05]  /*abf0*/  @!P1 BRA `(.L_x_5964) ;  /* 0xfffffffc00ec9947 */ /* 0x002fea000383ffff */
[----:B------:R-:W-:Y:S05]  /*ac00*/  BRA `(.L_x_5963) ;  /* 0xffffff7800887947 */ /* 0x000fea000383ffff */
.L_x_6023:
[----:B-1----:R1:W2:Y:S02]  /*ac10*/  SYNCS.PHASECHK.TRANS64.TRYWAIT P0, [R15+URZ+0x26820], R2 ;  /* 0x026820020f0075a7 */ /* 0x0022a4000800017f */
[----:B--2---:R-:W-:Y:S05]  /*ac20*/  @!P0 NANOSLEEP.SYNCS 0x989680 ;  /* 0x009896800000895d */ /* 0x004fea0003900000 */
[----:B------:R-:W2:Y:S02]  /*ac30*/  @!P0 SYNCS.PHASECHK.TRANS64 P0, [R15+URZ+0x26820], R2 ;  /* 0x026820020f0085a7 */ /* 0x000ea4000800007f */
[----:B--2---:R-:W-:Y:S05]  /*ac40*/  @!P0 BRA `(.L_x_6023) ;  /* 0xfffffffc00f08947 */ /* 0x004fea000383ffff */
[----:B------:R-:W-:Y:S05]  /*ac50*/  BRA `(.L_x_6051) ;  /* 0xffffffd800f47947 */ /* 0x000fea000383ffff */
.L_x_6027:
[----:B--2---:R2:W3:Y:S02]  /*ac60*/  SYNCS.PHASECHK.TRANS64.TRYWAIT P1, [R15+URZ+0x26840], R18 ;  /* 0x026840120f0075a7 */ /* 0x0044e4000802017f */
[----:B---3--:R-:W-:Y:S05]  /*ac70*/  @!P1 NANOSLEEP.SYNCS 0x989680 ;  /* 0x009896800000995d */ /* 0x008fea0003900000 */
[----:B------:R-:W3:Y:S02]  /*ac80*/  @!P1 SYNCS.PHASECHK.TRANS64 P1, [R15+URZ+0x26840], R18 ;  /* 0x026840120f0095a7 */ /* 0x000ee4000802007f */
[----:B---3--:R-:W-:Y:S05]  /*ac90*/  @!P1 BRA `(.L_x_6027) ;  /* 0xfffffffc00f09947 */ /* 0x008fea000383ffff */
[----:B------:R-:W-:Y:S05]  /*aca0*/  BRA `(.L_x_6052) ;  /* 0xffffffe400107947 */ /* 0x000fea000383ffff */
.L_x_6029:
[----:B-1----:R1:W3:Y:S02]  /*acb0*/  SYNCS.PHASECHK.TRANS64.TRYWAIT P1, [R15+URZ+0x26828], R18 ;  /* 0x026828120f0075a7 */ /* 0x0022e4000802017f */
[----:B---3--:R-:W-:Y:S05]  /*acc0*/  @!P1 NANOSLEEP.SYNCS 0x989680 ;  /* 0x009896800000995d */ /* 0x008fea0003900000 */
[----:B------:R-:W3:Y:S02]  /*acd0*/  @!P1 SYNCS.PHASECHK.TRANS64 P1, [R15+URZ+0x26828], R18 ;  /* 0x026828120f0095a7 */ /* 0x000ee4000802007f */
[----:B---3--:R-:W-:Y:S05]  /*ace0*/  @!P1 BRA `(.L_x_6029) ;  /* 0xfffffffc00f09947 */ /* 0x008fea000383ffff */
[----:B------:R-:W-:Y:S05]  /*acf0*/  BRA `(.L_x_6053) ;  /* 0xffffffe400cc7947 */ /* 0x000fea000383ffff */
.L_x_6031:
[----:B---3--:R3:W4:Y:S02]  /*ad00*/  SYNCS.PHASECHK.TRANS64.TRYWAIT P1, [R15+URZ+0x26848], R18 ;  /* 0x026848120f0075a7 */ /* 0x008724000802017f */
[----:B----4-:R-:W-:Y:S05]  /*ad10*/  @!P1 NANOSLEEP.SYNCS 0x989680 ;  /* 0x009896800000995d */ /* 0x010fea0003900000 */
[----:B------:R-:W4:Y:S02]  /*ad20*/  @!P1 SYNCS.PHASECHK.TRANS64 P1, [R15+URZ+0x26848], R18 ;  /* 0x026848120f0095a7 */ /* 0x000f24000802007f */
[----:B----4-:R-:W-:Y:S05]  /*ad30*/  @!P1 BRA `(.L_x_6031) ;  /* 0xfffffffc00f09947 */ /* 0x010fea000383ffff */
[----:B------:R-:W-:Y:S05]  /*ad40*/  BRA `(.L_x_6054) ;  /* 0xffffffe800887947 */ /* 0x000fea000383ffff */
.L_x_6033:
[----:B------:R-:W-:-:S07]  /*ad50*/  SHF.L.U32 R4, R10, 0x1f, RZ ;  /* 0x0000001f0a047819 */ /* 0x000fce00000006ff */
.L_x_6055:
[----:B----4-:R4:W1:Y:S02]  /*ad60*/  SYNCS.PHASECHK.TRANS64.TRYWAIT P1, [R15+URZ+0x26820], R4 ;  /* 0x026820040f0075a7 */ /* 0x010864000802017f */
[----:B-1----:R-:W-:Y:S05]  /*ad70*/  @!P1 NANOSLEEP.SYNCS 0x989680 ;  /* 0x009896800000995d */ /* 0x002fea0003900000 */
[----:B------:R-:W1:Y:S02]  /*ad80*/  @!P1 SYNCS.PHASECHK.TRANS64 P1, [R15+URZ+0x26820], R4 ;  /* 0x026820040f0095a7 */ /* 0x000e64000802007f */
[----:B-1----:R-:W-:Y:S05]  /*ad90*/  @!P1 BRA `(.L_x_6055) ;  /* 0xfffffffc00f09947 */ /* 0x002fea000383ffff */
[----:B------:R-:W-:Y:S05]  /*ada0*/  BRA `(.L_x_6056) ;  /* 0xffffffec00287947 */ /* 0x000fea000383ffff */
.L_x_6036:
[----:B----4-:R4:W1:Y:S02]  /*adb0*/  SYNCS.PHASECHK.TRANS64.TRYWAIT P1, [R15+URZ+0x26840], R12 ;  /* 0x0268400c0f0075a7 */ /* 0x010864000802017f */
[----:B-1----:R-:W-:Y:S05]  /*adc0*/  @!P1 NANOSLEEP.SYNCS 0x989680 ;  /* 0x009896800000995d */ /* 0x002fea0003900000 */
[----:B------:R-:W1:Y:S02]  /*add0*/  @!P1 SYNCS.PHASECHK.TRANS64 P1, [R15+URZ+0x26840], R12 ;  /* 0x0268400c0f0095a7 */ /* 0x000e64000802007f */
[----:B-1----:R-:W-:Y:S05]  /*ade0*/  @!P1 BRA `(.L_x_6036) ;  /* 0xfffffffc00f09947 */ /* 0x002fea000383ffff */
[----:B------:R-:W-:Y:S05]  /*adf0*/  BRA `(.L_x_6057) ;  /* 0xfffffff000007947 */ /* 0x000fea000383ffff */
.L_x_6038:
[----:B-1----:R1:W2:Y:S02]  /*ae00*/  SYNCS.PHASECHK.TRANS64.TRYWAIT P1, [R15+URZ+0x26828], R12 ;  /* 0x0268280c0f0075a7 */ /* 0x0022a4000802017f */
[----:B--2---:R-:W-:Y:S05]  /*ae10*/  @!P1 NANOSLEEP.SYNCS 0x989680 ;  /* 0x009896800000995d */ /* 0x004fea0003900000 */
[----:B------:R-:W2:Y:S02]  /*ae20*/  @!P1 SYNCS.PHASECHK.TRANS64 P1, [R15+URZ+0x26828], R12 ;  /* 0x0268280c0f0095a7 */ /* 0x000ea4000802007f */
[----:B--2---:R-:W-:Y:S05]  /*ae30*/  @!P1 BRA `(.L_x_6038) ;  /* 0xfffffffc00f09947 */ /* 0x004fea000383ffff */
[----:B------:R-:W-:Y:S05]  /*ae40*/  BRA `(.L_x_6058) ;  /* 0xfffffff000b07947 */ /* 0x000fea000383ffff */
.L_x_6040:
[----:B------:R1:W1:Y:S02]  /*ae50*/  SYNCS.PHASECHK.TRANS64.TRYWAIT P0, [R3+URZ+0x26840], R0 ;  /* 0x02684000030075a7 */ /* 0x000264000800017f */
[----:B-1----:R-:W-:Y:S05]  /*ae60*/  @!P0 NANOSLEEP.SYNCS 0x989680 ;  /* 0x009896800000895d */ /* 0x002fea0003900000 */
[----:B------:R-:W1:Y:S02]  /*ae70*/  @!P0 SYNCS.PHASECHK.TRANS64 P0, [R3+URZ+0x26840], R0 ;  /* 0x02684000030085a7 */ /* 0x000e64000800007f */
[----:B-1----:R-:W-:Y:S05]  /*ae80*/  @!P0 BRA `(.L_x_6040) ;  /* 0xfffffffc00f08947 */ /* 0x002fea000383ffff */
[----:B------:R-:W-:Y:S05]  /*ae90*/  BRA `(.L_x_6059) ;  /* 0xfffffff4007c7947 */ /* 0x000fea000383ffff */
.L_x_6042:
[----:B------:R-:W-:Y:S01]  /*aea0*/  BSSY B0, `(.L_x_6060) ;  /* 0x0000006000007945 */ /* 0x000fe20003800000 */
[----:B------:R-:W-:-:S07]  /*aeb0*/  IMAD.MOV.U32 R15, RZ, RZ, -0x1 ;  /* 0xffffffffff0f7424 */ /* 0x000fce00078e00ff */
[----:B------:R-:W-:Y:S05]  /*aec0*/  WARPSYNC.COLLECTIVE R15, `(.L_x_6061) ;  /* 0x000000000f0c7348 */ /* 0x000fea0003c00000 */
[----:B------:R-:W-:Y:S02]  /*aed0*/  ELECT P6, UR62, PT ;  /* 0x00000000003e782f */ /* 0x000fe400038c0000 */
[----:B------:R-:W-:Y:S01]  /*aee0*/  MOV R14, UR62 ;  /* 0x0000003e000e7c02 */ /* 0x000fe20008000f00 */
[----:B------:R-:W-:Y:S10]  /*aef0*/  ENDCOLLECTIVE ;  /* 0x000000000000791b */ /* 0x000ff40003800000 */
.L_x_6061:
[----:B------:R-:W-:Y:S05]  /*af00*/  BSYNC B0 ;  /* 0x0000000000007941 */ /* 0x000fea0003800000 */
.L_x_6060:
[----:B------:R-:W-:Y:S05]  /*af10*/  BRA `(.L_x_6062) ;  /* 0xfffffff800487947 */ /* 0x000fea000383ffff */
.L_x_6044:
[----:B-1----:R1:W2:Y:S02]  /*af20*/  SYNCS.PHASECHK.TRANS64.TRYWAIT P0, [R7+URZ], R4 ;  /* 0x00000004070075a7 */ /* 0x0022a4000800017f */
[----:B--2---:R-:W-:Y:S05]  /*af30*/  @!P0 NANOSLEEP.SYNCS 0x989680 ;  /* 0x009896800000895d */ /* 0x004fea0003900000 */
[----:B------:R-:W2:Y:S02]  /*af40*/  @!P0 SYNCS.PHASECHK.TRANS64 P0, [R7+URZ], R4 ;  /* 0x00000004070085a7 */ /* 0x000ea4000800007f */
[----:B--2---:R-:W-:Y:S05]  /*af50*/  @!P0 BRA `(.L_x_6044) ;  /* 0xfffffffc00f08947 */ /* 0x004fea000383ffff */
[----:B------:R-:W-:Y:S05]  /*af60*/  BRA `(.L_x_6063) ;  /* 0xfffffff800887947 */ /* 0x000fea000383ffff */
.L_x_6045:
[----:B--2---:R2:W3:Y:S02]  /*af70*/  SYNCS.PHASECHK.TRANS64.TRYWAIT P0, [R3+URZ], R0 ;  /* 0x00000000030075a7 */ /* 0x0044e4000800017f */
[----:B---3--:R-:W-:Y:S05]  /*af80*/  @!P0 NANOSLEEP.SYNCS 0x989680 ;  /* 0x009896800000895d */ /* 0x008fea0003900000 */
[----:B------:R-:W3:Y:S02]  /*af90*/  @!P0 SYNCS.PHASECHK.TRANS64 P0, [R3+URZ], R0 ;  /* 0x00000000030085a7 */ /* 0x000ee4000800007f */
[----:B---3--:R-:W-:Y:S05]  /*afa0*/  @!P0 BRA `(.L_x_6045) ;  /* 0xfffffffc00f08947 */ /* 0x008fea000383ffff */
[----:B------:R-:W-:Y:S05]  /*afb0*/  BRA `(.L_x_6064) ;  /* 0xfffffff8007c7947 */ /* 0x000fea000383ffff */
.L_x_6047:
[----:B--2---:R2:W3:Y:S02]  /*afc0*/  SYNCS.PHASECHK.TRANS64.TRYWAIT P0, [R5+URZ], R4 ;  /* 0x00000004050075a7 */ /* 0x0044e4000800017f */
[----:B---3--:R-:W-:Y:S05]  /*afd0*/  @!P0 NANOSLEEP.SYNCS 0x989680 ;  /* 0x009896800000895d */ /* 0x008fea0003900000 */
[----:B------:R-:W3:Y:S02]  /*afe0*/  @!P0 SYNCS.PHASECHK.TRANS64 P0, [R5+URZ], R4 ;  /* 0x00000004050085a7 */ /* 0x000ee4000800007f */
[----:B---3--:R-:W-:Y:S05]  /*aff0*/  @!P0 BRA `(.L_x_6047) ;  /* 0xfffffffc00f08947 */ /* 0x008fea000383ffff */
[----:B------:R-:W-:Y:S05]  /*b000*/  BRA `(.L_x_6065) ;  /* 0xfffffff800807947 */ /* 0x000fea000383ffff */
.L_x_6066:
        /* <DEDUP_REMOVED lines=15> */
.L_x_6596:


//--------------------- .text._ZN7cutlass13device_kernelIN5flash11enable_sm90INS1_16FlashAttnBwdSm90INS1_25CollectiveMainloopBwdSm90ILi2ELi2ELi2EN4cute5tupleIJNS5_1CILi1EEES8_S8_EEENS6_IJNS7_ILi64EEENS7_ILi128EEENS7_ILi96EEEEEENS_10bfloat16_tEfNS_4arch4Sm90ELb1ELb0ELb0ELb1ELb1ELb1ELb0ELb0ELi2ELi1ELi2ELi1ELb1EEENS1_21CollectiveEpilogueBwdISD_SE_SG_Li256ELb1ELb0ELi1EEENS1_25SingleTileBwdLPTSchedulerILb1ELi128ELb1EEEEEEEEEvNT_6ParamsE --------------------------
	.section	.text._ZN7cutlass13device_kernelIN5flash11enable_sm90INS1_16FlashAttnBwdSm90INS1_25CollectiveMainloopBwdSm90ILi2ELi2ELi2EN4cute5tupleIJNS5_1CILi1EEES8_S8_EEENS6_IJNS7_ILi64EEENS7_ILi128EEENS7_ILi96EEEEEENS_10bfloat16_tEfNS_4arch4Sm90ELb1ELb0ELb0ELb1ELb1ELb1ELb0ELb0ELi2ELi1ELi2ELi1ELb1EEENS1_21CollectiveEpilogueBwdISD_SE_SG_Li256ELb1ELb0ELi1EEENS1_25SingleTileBwdLPTSchedulerILb1ELi128ELb1EEEEEEEEEvNT_6ParamsE,"ax",@progbits
	.align	128
.text._ZN7cutlass13device_kernelIN5flash11enable_sm90INS1_16FlashAttnBwdSm90INS1_25CollectiveMainloopBwdSm90ILi2ELi2ELi2EN4cute5tupleIJNS5_1CILi1EEES8_S8_EEENS6_IJNS7_ILi64EEENS7_ILi128EEENS7_ILi96EEEEEENS_10bfloat16_tEfNS_4arch4Sm90ELb1ELb0ELb0ELb1ELb1ELb1ELb0ELb0ELi2ELi1ELi2ELi1ELb1EEENS1_21CollectiveEpilogueBwdISD_SE_SG_Li256ELb1ELb0ELi1EEENS1_25SingleTileBwdLPTSchedulerILb1ELi128ELb1EEEEEEEEEvNT_6ParamsE:
        .type           _ZN7cutlass13device_kernelIN5flash11enable_sm90INS1_16FlashAttnBwdSm90INS1_25CollectiveMainloopBwdSm90ILi2ELi2ELi2EN4cute5tupleIJNS5_1CILi1EEES8_S8_EEENS6_IJNS7_ILi64EEENS7_ILi128EEENS7_ILi96EEEEEENS_10bfloat16_tEfNS_4arch4Sm90ELb1ELb0ELb0ELb1ELb1ELb1ELb0ELb0ELi2ELi1ELi2ELi1ELb1EEENS1_21CollectiveEpilogueBwdISD_SE_SG_Li256ELb1ELb0ELi1EEENS1_25SingleTileBwdLPTSchedulerILb1ELi128ELb1EEEEEEEEEvNT_6ParamsE,@function
        .size           _ZN7cutlass13device_kernelIN5flash11enable_sm90INS1_16FlashAttnBwdSm90INS1_25CollectiveMainloopBwdSm90ILi2ELi2ELi2EN4cute5tupleIJNS5_1CILi1EEES8_S8_EEENS6_IJNS7_ILi64EEENS7_ILi128EEENS7_ILi96EEEEEENS_10bfloat16_tEfNS_4arch4Sm90ELb1ELb0ELb0ELb1ELb1ELb1ELb0ELb0ELi2ELi1ELi2ELi1ELb1EEENS1_21CollectiveEpilogueBwdISD_SE_SG_Li256ELb1ELb0ELi1EEENS1_25SingleTileBwdLPTSchedulerILb1ELi128ELb1EEEEEEEEEvNT_6ParamsE,(.L_x_6597 - _ZN7cutlass13device_kernelIN5flash11enable_sm90INS1_16FlashAttnBwdSm90INS1_25CollectiveMainloopBwdSm90ILi2ELi2ELi2EN4cute5tupleIJNS5_1CILi1EEES8_S8_EEENS6_IJNS7_ILi64EEENS7_ILi128EEENS7_ILi96EEEEEENS_10bfloat16_tEfNS_4arch4Sm90ELb1ELb0ELb0ELb1ELb1ELb1ELb0ELb0ELi2ELi1ELi2ELi1ELb1EEENS1_21CollectiveEpilogueBwdISD_SE_SG_Li256ELb1ELb0ELi1EEENS1_25SingleTileBwdLPTSchedulerILb1ELi128ELb1EEEEEEEEEvNT_6ParamsE)
        .other          _ZN7cutlass13device_kernelIN5flash11enable_sm90INS1_16FlashAttnBwdSm90INS1_25CollectiveMainloopBwdSm90ILi2ELi2ELi2EN4cute5tupleIJNS5_1CILi1EEES8_S8_EEENS6_IJNS7_ILi64EEENS7_ILi128EEENS7_ILi96EEEEEENS_10bfloat16_tEfNS_4arch4Sm90ELb1ELb0ELb0ELb1ELb1ELb1ELb0ELb0ELi2ELi1ELi2ELi1ELb1EEENS1_21CollectiveEpilogueBwdISD_SE_SG_Li256ELb1ELb0ELi1EEENS1_25SingleTileBwdLPTSchedulerILb1ELi128ELb1EEEEEEEEEvNT_6ParamsE,@"STO_CUDA_ENTRY STV_DEFAULT"
_ZN7cutlass13device_kernelIN5flash11enable_sm90INS1_16FlashAttnBwdSm90INS1_25CollectiveMainloopBwdSm90ILi2ELi2ELi2EN4cute5tupleIJNS5_1CILi1EEES8_S8_EEENS6_IJNS7_ILi64EEENS7_ILi128EEENS7_ILi96EEEEEENS_10bfloat16_tEfNS_4arch4Sm90ELb1ELb0ELb0ELb1ELb1ELb1ELb0ELb0ELi2ELi1ELi2ELi1ELb1EEENS1_21CollectiveEpilogueBwdISD_SE_SG_Li256ELb1ELb0ELi1EEENS1_25SingleTileBwdLPTSchedulerILb1ELi128ELb1EEEEEEEEEvNT_6ParamsE:
        /* <DEDUP_REMOVED lines=24> */
.L_x_6068:
[----:B------:R-:W-:Y:S05]  /*0180*/  BSYNC B0 ;  /* 0x0000000000007941 */ /* 0x000fea0003800000 */
.L_x_6067:
        /* <DEDUP_REMOVED lines=37> */
.L_x_6069:
        /* <DEDUP_REMOVED lines=22> */
.L_x_6070:
[----:B------:R-:W-:Y:S01]  /*0540*/  PLOP3.LUT P0, PT, PT, PT, UP0, 0x80, 0x0 ;  /* 0x000000000000781c */ /* 0x000fe20003f0f008 */
[----:B------:R-:W-:Y:S01]  /*0550*/  NOP ;  /* 0x0000000000007918 */ /* 0x000fe20000000000 */
[----:B------:R-:W-:Y:S01]  /*0560*/  ULDC.64 UR46, c[0x0][0x208] ;  /* 0x00008200002e7ab9 */ /* 0x000fe20000000a00 */
[----:B------:R-:W-:Y:S01]  /*0570*/  BSSY B6, `(.L_x_6071) ;  /* 0x0000ae0000067945 */ /* 0x000fe20003800000 */
[----:B-12-4-:R-:W-:Y:S09]  /*0580*/  BAR.SYNC.DEFER_BLOCKING 0x0 ;  /* 0x0000000000007b1d */ /* 0x016ff20000010000 */
[----:B------:R-:W-:Y:S05]  /*0590*/  @!P0 BRA `(.L_x_6072) ;  /* 0x0000006000448947 */ /* 0x000fea0003800000 */
.L_x_6073:
        /* <DEDUP_REMOVED lines=32> */
.L_x_6074:
[----:B------:R-:W-:Y:S01]  /*07a0*/  ULDC UR8, c[0x0][0x8c4] ;  /* 0x0002310000087ab9 */ /* 0x000fe20000000800 */
[----:B------:R-:W-:Y:S01]  /*07b0*/  UMOV UR7, UR9 ;  /* 0x0000000900077c82 */ /* 0x000fe20008000000 */
[----:B------:R-:W-:-:S11]  /*07c0*/  UISETP.NE.AND UP0, UPT, UR8, 0x1, UPT ;  /* 0x000000010800788c */ /* 0x000fd6000bf05270 */
[----:B------:R-:W-:Y:S02]  /*07d0*/  @UP0 ULDC.64 UR10, c[0x0][0x8c8] ;  /* 0x00023200000a0ab9 */ /* 0x000fe40000000a00 */
[----:B------:R-:W-:-:S04]  /*07e0*/  UIMAD.WIDE.U32 UR4, UR9, UR10, URZ ;  /* 0x0000000a090472a5 */ /* 0x000fc8000f8e003f */
[----:B------:R-:W-:-:S04]  /*07f0*/  @UP0 USHF.R.U32.HI UR7, URZ, UR11, UR5 ;  /* 0x0000000b3f070299 */ /* 0x000fc80008011605 */
[----:B------:R-:W-:-:S12]  /*0800*/  UIMAD UR4, UR7, UR8, URZ ;  /* 0x00000008070472a4 */ /* 0x000fd8000f8e023f */
.L_x_6075:
        /* <DEDUP_REMOVED lines=23> */
.L_x_6076:
        /* <DEDUP_REMOVED lines=14> */
.L_x_6078:
[----:B------:R-:W-:-:S05]  /*0a60*/  ULDC UR4, c[0x0][0x8ec] ;  /* 0x00023b0000047ab9 */ /* 0x000fca0000000800 */
.L_x_6077:
        /* <DEDUP_REMOVED lines=25> */
.L_x_6080:
        /* <DEDUP_REMOVED lines=14> */
.L_x_6081:
        /* <DEDUP_REMOVED lines=11> */
.L_x_6082:
        /* <DEDUP_REMOVED lines=13> */
.L_x_6083:
        /* <DEDUP_REMOVED lines=84> */
.L_x_6086:
        /* <DEDUP_REMOVED lines=15> */
.L_x_6085:
        /* <DEDUP_REMOVED lines=22> */
.L_x_6088:
        /* <DEDUP_REMOVED lines=15> */
.L_x_6087:
[----:B------:R-:W-:Y:S01]  /*16e0*/  SHF.R.S32.HI R23, RZ, 0x1f, R22 ;  /* 0x0000001fff177819 */ /* 0x000fe20000011416 */
[----:B------:R-:W-:-:S03]  /*16f0*/  UMOV UR4, 0xffffffff ;  /* 0xffffffff00047882 */ /* 0x000fc60000000000 */
[----:B------:R-:W-:-:S04]  /*1700*/  LEA.HI R0, R23, R22, RZ, 0x7 ;  /* 0x0000001617007211 */ /* 0x000fc800078f38ff */
[----:B------:R-:W-:Y:S01]  /*1710*/  SHF.R.S32.HI R19, RZ, 0x7, R0 ;  /* 0x00000007ff137819 */ /* 0x000fe20000011400 */
[----:B------:R-:W-:Y:S06]  /*1720*/  BRA.DIV UR4, `(.L_x_6089) ;  /* 0x0000009e04187947 */ /* 0x000fec000b800000 */
[----:B------:R1:W2:Y:S02]  /*1730*/  SHFL.IDX PT, R14, R19, RZ, 0x1f ;  /* 0x00001fff130e7589 */ /* 0x0002a400000e0000 */
.L_x_6204:
        /* <DEDUP_REMOVED lines=15> */
.L_x_6090:
        /* <DEDUP_REMOVED lines=19> */
.L_x_6092:
        /* <DEDUP_REMOVED lines=121> */
.L_x_6103:
[----:B------:R-:W-:-:S06]  /*20f0*/  UISETP.NE.AND UP0, UPT, UR12, 0x3, UPT ;  /* 0x000000030c00788c */ /* 0x000fcc000bf05270 */
[----:B------:R-:W-:-:S13]  /*2100*/  PLOP3.LUT P0, PT, PT, PT, UP0, 0x80, 0x0 ;  /* 0x000000000000781c */ /* 0x000fda0003f0f008 */
[----:B-1----:R-:W-:Y:S05]  /*2110*/  @!P0 BRA `(.L_x_6093) ;  /* 0x0000000000048947 */ /* 0x002fea0003800000 */
[----:B------:R-:W-:Y:S01]  /*2120*/  BPT.TRAP 0x1 ;  /* 0x000000040000795c */ /* 0x000fe20000300000 */
.L_x_6093:
[----:B------:R-:W-:Y:S01]  /*2130*/  R2UR UR7, R2 ;  /* 0x00000000020772ca */ /* 0x000fe200000e0000 */
[----:B------:R-:W-:-:S05]  /*2140*/  IMAD.U32 R6, RZ, RZ, UR4 ;  /* 0x00000004ff067e24 */ /* 0x000fca000f8e00ff */
[----:B------:R-:W-:-:S07]  /*2150*/  SHF.L.U32 R6, R6, 0x1f, RZ ;  /* 0x0000001f06067819 */ /* 0x000fce00000006ff */
[----:B------:R-:W-:-:S09]  /*2160*/  ULEA UR7, UR5, UR7, 0x3 ;  /* 0x0000000705077291 */ /* 0x000fd2000f8e183f */
[----:B------:R1:W2:Y:S01]  /*2170*/  SYNCS.PHASECHK.TRANS64.TRYWAIT P1, [UR7+0x26810], R6 ;  /* 0x02681006ff0075a7 */ /* 0x0002a20008020147 */
[----:B------:R-:W-:Y:S05]  /*2180*/  @!P0 BRA `(.L_x_6094) ;  /* 0x0000000000048947 */ /* 0x000fea0003800000 */
[----:B------:R-:W-:Y:S01]  /*2190*/  BPT.TRAP 0x1 ;  /* 0x000000040000795c */ /* 0x000fe20000300000 */
.L_x_6094:
[----:B--2---:R-:W-:Y:S05]  /*21a0*/  @P1 BRA `(.L_x_6095) ;  /* 0x0000000000081947 */ /* 0x004fea0003800000 */
[----:B------:R-:W2:Y:S02]  /*21b0*/  SYNCS.PHASECHK.TRANS64.TRYWAIT P1, [UR7+0x26810], R6 ;  /* 0x02681006ff0075a7 */ /* 0x000ea40008020147 */
[----:B--2---:R-:W-:Y:S05]  /*21c0*/  @!P1 BRA `(.L_x_6096) ;  /* 0x0000009000a49947 */ /* 0x004fea0003800000 */
.L_x_6095:
        /* <DEDUP_REMOVED lines=66> */
.L_x_6097:
[----:B------:R1:W1:Y:S01]  /*25f0*/  SYNCS.PHASECHK.TRANS64.TRYWAIT P1, [UR7+0x26830], R6 ;  /* 0x02683006ff0075a7 */ /* 0x0002620008020147 */
[----:B------:R-:W-:Y:S05]  /*2600*/  @!P0 BRA `(.L_x_6098) ;  /* 0x0000000000048947 */ /* 0x000fea0003800000 */
[----:B------:R-:W-:Y:S01]  /*2610*/  BPT.TRAP 0x1 ;  /* 0x000000040000795c */ /* 0x000fe20000300000 */
.L_x_6098:
[----:B-1----:R-:W-:Y:S05]  /*2620*/  @P1 BRA `(.L_x_6099) ;  /* 0x0000000000081947 */ /* 0x002fea0003800000 */
[----:B------:R-:W1:Y:S02]  /*2630*/  SYNCS.PHASECHK.TRANS64.TRYWAIT P1, [UR7+0x26830], R6 ;  /* 0x02683006ff0075a7 */ /* 0x000e640008020147 */
[----:B-1----:R-:W-:Y:S05]  /*2640*/  @!P1 BRA `(.L_x_6100) ;  /* 0x0000008c009c9947 */ /* 0x002fea0003800000 */
.L_x_6099:
        /* <DEDUP_REMOVED lines=474> */
.L_x_6101:
        /* <DEDUP_REMOVED lines=45> */
.L_x_6102:
        /* <DEDUP_REMOVED lines=62> */
.L_x_6084:
        /* <DEDUP_REMOVED lines=149> */
.L_x_6105:
        /* <DEDUP_REMOVED lines=57> */
.L_x_6107:
[----:B------:R-:W-:Y:S05]  /*5780*/  BSYNC B0 ;  /* 0x0000000000007941 */ /* 0x000fea0003800000 */
.L_x_6106:
        /* <DEDUP_REMOVED lines=22> */
.L_x_6109:
[----:B------:R-:W-:Y:S05]  /*58f0*/  BSYNC B0 ;  /* 0x0000000000007941 */ /* 0x000fea0003800000 */
.L_x_6108:
        /* <DEDUP_REMOVED lines=34> */
.L_x_6111:
[----:B------:R-:W-:Y:S05]  /*5b20*/  BSYNC B0 ;  /* 0x0000000000007941 */ /* 0x000fea0003800000 */
.L_x_6110:
        /* <DEDUP_REMOVED lines=23> */
.L_x_6104:
        /* <DEDUP_REMOVED lines=41> */
.L_x_6112:
        /* <DEDUP_REMOVED lines=44> */
.L_x_6114:
[----:B------:R-:W-:Y:S05]  /*61f0*/  BSYNC B0 ;  /* 0x0000000000007941 */ /* 0x000fea0003800000 */
.L_x_6113:
        /* <DEDUP_REMOVED lines=21> */
.L_x_6116:
[----:B------:R-:W-:Y:S05]  /*6350*/  BSYNC B0 ;  /* 0x0000000000007941 */ /* 0x000fea0003800000 */
.L_x_6115:
        /* <DEDUP_REMOVED lines=30> */
.L_x_6118:
[----:B------:R-:W-:Y:S05]  /*6540*/  BSYNC B0 ;  /* 0x0000000000007941 */ /* 0x000fea0003800000 */
.L_x_6117:
        /* <DEDUP_REMOVED lines=22> */
.L_x_6072:
        /* <DEDUP_REMOVED lines=29> */
.L_x_6120:
[----:B------:R-:W-:Y:S01]  /*6880*/  ULDC UR9, c[0x0][0x8c4] ;  /* 0x0002310000097ab9 */ /* 0x000fe20000000800 */
[----:B------:R-:W-:Y:S01]  /*6890*/  UMOV UR7, UR8 ;  /* 0x0000000800077c82 */ /* 0x000fe20008000000 */
[----:B------:R-:W-:-:S11]  /*68a0*/  UISETP.NE.AND UP0, UPT, UR9, 0x1, UPT ;  /* 0x000000010900788c */ /* 0x000fd6000bf05270 */
[----:B------:R-:W-:Y:S02]  /*68b0*/  @UP0 ULDC.64 UR10, c[0x0][0x8c8] ;  /* 0x00023200000a0ab9 */ /* 0x000fe40000000a00 */
[----:B------:R-:W-:-:S04]  /*68c0*/  UIMAD.WIDE.U32 UR4, UR8, UR10, URZ ;  /* 0x0000000a080472a5 */ /* 0x000fc8000f8e003f */
[----:B------:R-:W-:-:S04]  /*68d0*/  @UP0 USHF.R.U32.HI UR7, URZ, UR11, UR5 ;  /* 0x0000000b3f070299 */ /* 0x000fc80008011605 */
[----:B------:R-:W-:-:S12]  /*68e0*/  UIMAD UR4, UR7, UR9, URZ ;  /* 0x00000009070472a4 */ /* 0x000fd8000f8e023f */
.L_x_6121:
        /* <DEDUP_REMOVED lines=23> */
.L_x_6122:
        /* <DEDUP_REMOVED lines=13> */
.L_x_6124:
[----:B------:R-:W-:-:S05]  /*6b30*/  ULDC UR4, c[0x0][0x8ec] ;  /* 0x00023b0000047ab9 */ /* 0x000fca0000000800 */
.L_x_6123:
        /* <DEDUP_REMOVED lines=48> */
.L_x_6125:
        /* <DEDUP_REMOVED lines=13> */
.L_x_6126:
        /* <DEDUP_REMOVED lines=12> */
.L_x_6127:
        /* <DEDUP_REMOVED lines=68> */
.L_x_6131:
[----:B------:R-:W2:Y:S04]  /*7410*/  LDG.E.STRONG.GPU R4, desc[UR46][R2.64] ;  /* 0x0000002e02047981 */ /* 0x000ea8000c1ef900 */
[----:B--2---:R-:W-:Y:S01]  /*7420*/  CCTL.IVALL ;  /* 0x00000000ff00798f */ /* 0x004fe20002000000 */
[----:B------:R-:W-:Y:S05]  /*7430*/  YIELD ;  /* 0x0000000000007946 */ /* 0x000fea0003800000 */
[----:B------:R-:W-:-:S13]  /*7440*/  ISETP.NE.AND P1, PT, R4, R5, PT ;  /* 0x000000050400720c */ /* 0x000fda0003f25270 */
[----:B------:R-:W-:Y:S05]  /*7450*/  @P1 BRA `(.L_x_6131) ;  /* 0xfffffffc00ec1947 */ /* 0x000fea000383ffff */
.L_x_6130:
[----:B------:R-:W-:Y:S05]  /*7460*/  BSYNC B0 ;  /* 0x0000000000007941 */ /* 0x000fea0003800000 */
.L_x_6129:
[----:B------:R-:W-:-:S03]  /*7470*/  UMOV UR6, 0xffffffff ;  /* 0xffffffff00067882 */ /* 0x000fc60000000000 */
[----:B------:R-:W-:Y:S05]  /*7480*/  BRA.DIV UR6, `(.L_x_6132) ;  /* 0x0000004206247947 */ /* 0x000fea000b800000 */
[----:B------:R-:W-:Y:S01]  /*7490*/  NOP ;  /* 0x0000000000007918 */ /* 0x000fe20000000000 */
.L_x_6207:
        /* <DEDUP_REMOVED lines=22> */
.L_x_6134:
[----:B------:R-:W-:Y:S05]  /*7600*/  BSYNC B0 ;  /* 0x0000000000007941 */ /* 0x000fea0003800000 */
.L_x_6133:
        /* <DEDUP_REMOVED lines=20> */
.L_x_6136:
[----:B------:R-:W-:Y:S05]  /*7750*/  BSYNC B0 ;  /* 0x0000000000007941 */ /* 0x000fea0003800000 */
.L_x_6135:
[----:B------:R-:W-:Y:S06]  /*7760*/  BAR.ARV 0xa, 0xa0 ;  /* 0x0282800000007b1d */ /* 0x000fec0000002000 */
[----:B------:R-:W-:Y:S04]  /*7770*/  BSSY B0, `(.L_x_6137) ;  /* 0x0000003000007945 */ /* 0x000fe80003800000 */
[----:B------:R-:W-:Y:S05]  /*7780*/  @!P0 BRA `(.L_x_6138) ;  /* 0x0000000000048947 */ /* 0x000fea0003800000 */
[----:B------:R-:W-:-:S04]  /*7790*/  DEPBAR.LE SB0, 0x0 ;  /* 0x000080000000791a */ /* 0x000fc80000000000 */
.L_x_6138:
[----:B------:R-:W-:Y:S05]  /*77a0*/  BSYNC B0 ;  /* 0x0000000000007941 */ /* 0x000fea0003800000 */
.L_x_6137:
        /* <DEDUP_REMOVED lines=19> */
.L_x_6140:
[----:B------:R-:W-:Y:S05]  /*78e0*/  BSYNC B0 ;  /* 0x0000000000007941 */ /* 0x000fea0003800000 */
.L_x_6139:
[----:B------:R-:W-:Y:S01]  /*78f0*/  UIADD3 UR7, UR13, 0x1, URZ ;  /* 0x000000010d077890 */ /* 0x000fe2000fffe03f */
[----:B------:R-:W-:Y:S11]  /*7900*/  BRA `(.L_x_6141) ;  /* 0x0000000000047947 */ /* 0x000ff60003800000 */
.L_x_6128:
[----:B------:R-:W-:-:S05]  /*7910*/  UMOV UR7, UR13 ;  /* 0x0000000d00077c82 */ /* 0x000fca0008000000 */
.L_x_6141:
        /* <DEDUP_REMOVED lines=16> */
.L_x_6166:
        /* <DEDUP_REMOVED lines=18> */
.L_x_6144:
[----:B------:R-:W2:Y:S04]  /*7b40*/  LDG.E.STRONG.GPU R4, desc[UR46][R2.64] ;  /* 0x0000002e02047981 */ /* 0x000ea8000c1ef900 */
[----:B--2---:R-:W-:Y:S01]  /*7b50*/  CCTL.IVALL ;  /* 0x00000000ff00798f */ /* 0x004fe20002000000 */
[----:B------:R-:W-:Y:S05]  /*7b60*/  YIELD ;  /* 0x0000000000007946 */ /* 0x000fea0003800000 */
[----:B------:R-:W-:-:S13]  /*7b70*/  ISETP.NE.AND P1, PT, R4, R5, PT ;  /* 0x000000050400720c */ /* 0x000fda0003f25270 */
[----:B------:R-:W-:Y:S05]  /*7b80*/  @P1 BRA `(.L_x_6144) ;  /* 0xfffffffc00ec1947 */ /* 0x000fea000383ffff */
.L_x_6143:
[----:B------:R-:W-:Y:S05]  /*7b90*/  BSYNC B0 ;  /* 0x0000000000007941 */ /* 0x000fea0003800000 */
.L_x_6142:
[----:B------:R-:W-:-:S03]  /*7ba0*/  UMOV UR24, 0xffffffff ;  /* 0xffffffff00187882 */ /* 0x000fc60000000000 */
[----:B------:R-:W-:Y:S05]  /*7bb0*/  BRA.DIV UR24, `(.L_x_6145) ;  /* 0x0000003a18747947 */ /* 0x000fea000b800000 */
[----:B------:R-:W-:Y:S01]  /*7bc0*/  NOP ;  /* 0x0000000000007918 */ /* 0x000fe20000000000 */
.L_x_6210:
        /* <DEDUP_REMOVED lines=19> */
.L_x_6147:
[----:B------:R-:W-:Y:S05]  /*7d00*/  BSYNC B0 ;  /* 0x0000000000007941 */ /* 0x000fea0003800000 */
.L_x_6146:
        /* <DEDUP_REMOVED lines=15> */
.L_x_6149:
[----:B------:R-:W-:Y:S05]  /*7e00*/  BSYNC B0 ;  /* 0x0000000000007941 */ /* 0x000fea0003800000 */
.L_x_6148:
[----:B------:R-:W-:Y:S06]  /*7e10*/  BAR.ARV 0xa, 0xa0 ;  /* 0x0282800000007b1d */ /* 0x000fec0000002000 */
[----:B------:R-:W-:Y:S04]  /*7e20*/  BSSY B0, `(.L_x_6150) ;  /* 0x0000003000007945 */ /* 0x000fe80003800000 */
[----:B------:R-:W-:Y:S05]  /*7e30*/  @!P0 BRA `(.L_x_6151) ;  /* 0x0000000000048947 */ /* 0x000fea0003800000 */
[----:B------:R-:W-:-:S04]  /*7e40*/  DEPBAR.LE SB0, 0x0 ;  /* 0x000080000000791a */ /* 0x000fc80000000000 */
.L_x_6151:
[----:B------:R-:W-:Y:S05]  /*7e50*/  BSYNC B0 ;  /* 0x0000000000007941 */ /* 0x000fea0003800000 */
.L_x_6150:
        /* <DEDUP_REMOVED lines=19> */
.L_x_6153:
[----:B------:R-:W-:Y:S05]  /*7f90*/  BSYNC B0 ;  /* 0x0000000000007941 */ /* 0x000fea0003800000 */
.L_x_6152:
        /* <DEDUP_REMOVED lines=16> */
.L_x_6156:
[----:B------:R-:W2:Y:S04]  /*80a0*/  LDG.E.STRONG.GPU R4, desc[UR46][R2.64] ;  /* 0x0000002e02047981 */ /* 0x000ea8000c1ef900 */
[----:B--2---:R-:W-:Y:S01]  /*80b0*/  CCTL.IVALL ;  /* 0x00000000ff00798f */ /* 0x004fe20002000000 */
[----:B------:R-:W-:Y:S05]  /*80c0*/  YIELD ;  /* 0x0000000000007946 */ /* 0x000fea0003800000 */
[----:B------:R-:W-:-:S13]  /*80d0*/  ISETP.NE.AND P1, PT, R4, R5, PT ;  /* 0x000000050400720c */ /* 0x000fda0003f25270 */
[----:B------:R-:W-:Y:S05]  /*80e0*/  @P1 BRA `(.L_x_6156) ;  /* 0xfffffffc00ec1947 */ /* 0x000fea000383ffff */
.L_x_6155:
[----:B------:R-:W-:Y:S05]  /*80f0*/  BSYNC B0 ;  /* 0x0000000000007941 */ /* 0x000fea0003800000 */
.L_x_6154:
[----:B------:R-:W-:-:S03]  /*8100*/  UMOV UR18, 0xffffffff ;  /* 0xffffffff00127882 */ /* 0x000fc60000000000 */
[----:B------:R-:W-:Y:S05]  /*8110*/  BRA.DIV UR18, `(.L_x_6157) ;  /* 0x0000003612387947 */ /* 0x000fea000b800000 */
[----:B------:R-:W-:Y:S01]  /*8120*/  NOP ;  /* 0x0000000000007918 */ /* 0x000fe20000000000 */
.L_x_6213:
        /* <DEDUP_REMOVED lines=15> */
.L_x_6159:
[----:B------:R-:W-:Y:S05]  /*8220*/  BSYNC B0 ;  /* 0x0000000000007941 */ /* 0x000fea0003800000 */
.L_x_6158:
        /* <DEDUP_REMOVED lines=15> */
.L_x_6161:
[----:B------:R-:W-:Y:S05]  /*8320*/  BSYNC B0 ;  /* 0x0000000000007941 */ /* 0x000fea0003800000 */
.L_x_6160:
[----:B------:R-:W-:Y:S06]  /*8330*/  BAR.ARV 0xa, 0xa0 ;  /* 0x0282800000007b1d */ /* 0x000fec0000002000 */
[----:B------:R-:W-:Y:S04]  /*8340*/  BSSY B0, `(.L_x_6162) ;  /* 0x0000003000007945 */ /* 0x000fe80003800000 */
[----:B------:R-:W-:Y:S05]  /*8350*/  @!P0 BRA `(.L_x_6163) ;  /* 0x0000000000048947 */ /* 0x000fea0003800000 */
[----:B------:R-:W-:-:S04]  /*8360*/  DEPBAR.LE SB0, 0x0 ;  /* 0x000080000000791a */ /* 0x000fc80000000000 */
.L_x_6163:
[----:B------:R-:W-:Y:S05]  /*8370*/  BSYNC B0 ;  /* 0x0000000000007941 */ /* 0x000fea0003800000 */
.L_x_6162:
        /* <DEDUP_REMOVED lines=19> */
.L_x_6165:
[----:B------:R-:W-:Y:S05]  /*84b0*/  BSYNC B0 ;  /* 0x0000000000007941 */ /* 0x000fea0003800000 */
.L_x_6164:
[----:B------:R-:W-:Y:S02]  /*84c0*/  UIADD3 UR7, UR7, 0x2, URZ ;  /* 0x0000000207077890 */ /* 0x000fe4000fffe03f */
[----:B------:R-:W-:Y:S02]  /*84d0*/  UIADD3 UR6, UR6, 0x3000, URZ ;  /* 0x0000300006067890 */ /* 0x000fe4000fffe03f */
[----:B------:R-:W-:-:S06]  /*84e0*/  UISETP.GE.AND UP0, UPT, UR7, UR12, UPT ;  /* 0x0000000c0700728c */ /* 0x000fcc000bf06270 */
[----:B------:R-:W-:-:S13]  /*84f0*/  PLOP3.LUT P1, PT, PT, PT, UP0, 0x80, 0x0 ;  /* 0x000000000000781c */ /* 0x000fda0003f2f008 */
[----:B------:R-:W-:Y:S05]  /*8500*/  @!P1 BRA `(.L_x_6166) ;  /* 0xfffffff400449947 */ /* 0x000fea000383ffff */
[----:B------:R-:W-:Y:S05]  /*8510*/  BRA `(.L_x_6079) ;  /* 0x0000002c00947947 */ /* 0x000fea0003800000 */
.L_x_6119:
        /* <DEDUP_REMOVED lines=21> */
.L_x_6167:
[----:B------:R-:W1:Y:S01]  /*8670*/  LDC R3, c[0x0][0x8c4] ;  /* 0x00023100ff037b82 */ /* 0x000e620000000800 */
[----:B------:R-:W-:Y:S01]  /*8680*/  IMAD.MOV.U32 R0, RZ, RZ, R5 ;  /* 0x000000ffff007224 */ /* 0x000fe200078e0005 */
[----:B-1----:R-:W-:-:S13]  /*8690*/  ISETP.NE.AND P0, PT, R3, 0x1, PT ;  /* 0x000000010300780c */ /* 0x002fda0003f05270 */
[----:B------:R-:W1:Y:S02]  /*86a0*/  @P0 LDC.64 R6, c[0x0][0x8c8] ;  /* 0x00023200ff060b82 */ /* 0x000e640000000a00 */
[----:B-1----:R-:W-:-:S05]  /*86b0*/  @P0 IMAD.HI.U32 R4, R5, R6, RZ ;  /* 0x0000000605040227 */ /* 0x002fca00078e00ff */
[----:B------:R-:W-:-:S05]  /*86c0*/  @P0 SHF.R.U32.HI R0, RZ, R7, R4 ;  /* 0x00000007ff000219 */ /* 0x000fca0000011604 */
[----:B------:R-:W-:-:S07]  /*86d0*/  IMAD R3, R0, R3, RZ ;  /* 0x0000000300037224 */ /* 0x000fce00078e02ff */
.L_x_6168:
        /* <DEDUP_REMOVED lines=23> */
.L_x_6169:
        /* <DEDUP_REMOVED lines=10> */
.L_x_6171:
[----:B------:R-:W1:Y:S02]  /*88f0*/  LDC R4, c[0x0][0x8ec] ;  /* 0x00023b00ff047b82 */ /* 0x000e640000000800 */
.L_x_6170:
        /* <DEDUP_REMOVED lines=42> */
.L_x_6173:
        /* <DEDUP_REMOVED lines=20> */
.L_x_6174:
[----:B------:R-:W-:Y:S05]  /*8ce0*/  @!P0 BRA `(.L_x_6175) ;  /* 0x00000000000c8947 */ /* 0x000fea0003800000 */
[----:B------:R-:W2:Y:S04]  /*8cf0*/  LDG.E R5, desc[UR46][R2.64] ;  /* 0x0000002e02057981 */ /* 0x000ea8000c1e1900 */
[----:B------:R-:W2:Y:S02]  /*8d00*/  LDG.E R0, desc[UR46][R2.64+0x4] ;  /* 0x0000042e02007981 */ /* 0x000ea4000c1e1900 */
[----:B--2---:R-:W-:-:S07]  /*8d10*/  IMAD.IADD R0, R0, 0x1, -R5 ;  /* 0x0000000100007824 */ /* 0x004fce00078e0a05 */
.L_x_6175:
        /* <DEDUP_REMOVED lines=66> */
.L_x_6214:
        /* <DEDUP_REMOVED lines=15> */
.L_x_6178:
        /* <DEDUP_REMOVED lines=122> */
.L_x_6189:
[----:B-123--:R-:W-:-:S04]  /*99d0*/  SHF.L.U32 R18, R10, 0x1f, RZ ;  /* 0x0000001f0a127819 */ /* 0x00efc800000006ff */
[----:B------:R-:W2:Y:S02]  /*99e0*/  SYNCS.PHASECHK.TRANS64.TRYWAIT P1, [R15+URZ+0x26840], R18 ;  /* 0x026840120f0075a7 */ /* 0x000ea4000802017f */
[----:B--2---:R-:W-:Y:S05]  /*99f0*/  @!P1 BRA `(.L_x_6181) ;  /* 0x0000001c00309947 */ /* 0x004fea0003800000 */
.L_x_6215:
        /* <DEDUP_REMOVED lines=8> */
.L_x_6182:
        /* <DEDUP_REMOVED lines=44> */
.L_x_6216:
        /* <DEDUP_REMOVED lines=8> */
.L_x_6184:
        /* <DEDUP_REMOVED lines=44> */
.L_x_6217:
        /* <DEDUP_REMOVED lines=8> */
.L_x_6186:
        /* <DEDUP_REMOVED lines=38> */
.L_x_6219:
        /* <DEDUP_REMOVED lines=8> */
.L_x_6188:
        /* <DEDUP_REMOVED lines=44> */
.L_x_6180:
[----:B------:R-:W4:Y:S02]  /*a6a0*/  LDL.LU R4, [R1+0x4] ;  /* 0x0000040001047983 */ /* 0x000f240000300800 */
[----:B----4-:R-:W-:Y:S02]  /*a6b0*/  ISETP.NE.AND P1, PT, R4, RZ, PT ;  /* 0x000000ff0400720c */ /* 0x010fe40003f25270 */
[----:B------:R4:W5:Y:S11]  /*a6c0*/  LDL R4, [R1] ;  /* 0x0000000001047983 */ /* 0x0009760000100800 */
[----:B----4-:R-:W-:Y:S05]  /*a6d0*/  @!P1 BRA `(.L_x_6179) ;  /* 0x0000000400949947 */ /* 0x010fea0003800000 */
[----:B------:R-:W-:-:S04]  /*a6e0*/  SHF.L.U32 R12, R10, 0x1f, RZ ;  /* 0x0000001f0a0c7819 */ /* 0x000fc800000006ff */
[----:B------:R-:W4:Y:S02]  /*a6f0*/  SYNCS.PHASECHK.TRANS64.TRYWAIT P1, [R15+URZ+0x26840], R12 ;  /* 0x0268400c0f0075a7 */ /* 0x000f24000802017f */
[----:B----4-:R-:W-:Y:S05]  /*a700*/  @!P1 BRA `(.L_x_6190) ;  /* 0x0000001000409947 */ /* 0x010fea0003800000 */
.L_x_6220:
        /* <DEDUP_REMOVED lines=8> */
.L_x_6191:
        /* <DEDUP_REMOVED lines=41> */
.L_x_6221:
        /* <DEDUP_REMOVED lines=8> */
.L_x_6193:
        /* <DEDUP_REMOVED lines=41> */
.L_x_6179:
[----:B------:R-:W1:Y:S01]  /*ad30*/  S2R R0, SR_TID.X ;  /* 0x0000000000007919 */ /* 0x000e620000002100 */
[----:B------:R-:W-:Y:S01]  /*ad40*/  IMAD R3, R16, 0x8, R15 ;  /* 0x0000000810037824 */ /* 0x000fe200078e020f */
[----:B-1----:R-:W-:Y:S02]  /*ad50*/  LOP3.LUT R2, R0, 0x7f, RZ, 0xc0, !PT ;  /* 0x0000007f00027812 */ /* 0x002fe400078ec0ff */
[----:B------:R-:W-:Y:S02]  /*ad60*/  SHF.L.U32 R0, R10, 0x1f, RZ ;  /* 0x0000001f0a007819 */ /* 0x000fe400000006ff */
[----:B------:R-:W-:Y:S02]  /*ad70*/  ISETP.NE.AND P1, PT, R2, RZ, PT ;  /* 0x000000ff0200720c */ /* 0x000fe40003f25270 */
[----:B------:R-:W1:Y:S02]  /*ad80*/  SYNCS.PHASECHK.TRANS64.TRYWAIT P0, [R3+URZ+0x26840], R0 ;  /* 0x02684000030075a7 */ /* 0x000e64000800017f */
[----:B-1----:R-:W-:Y:S09]  /*ad90*/  @!P0 BRA `(.L_x_6194) ;  /* 0x0000000800c48947 */ /* 0x002ff20003800000 */
.L_x_6222:
[----:B------:R-:W-:Y:S05]  /*ada0*/  @P1 BRA `(.L_x_6195) ;  /* 0x0000000000181947 */ /* 0x000fea0003800000 */
[----:B------:R-:W1:Y:S01]  /*adb0*/  S2R R2, SR_TID.X ;  /* 0x0000000000027919 */ /* 0x000e620000002100 */
[----:B------:R-:W-:-:S04]  /*adc0*/  IMAD.MOV.U32 R0, RZ, RZ, 0x3100 ;  /* 0x00003100ff007424 */ /* 0x000fc800078e00ff */
[----:B------:R1:W-:Y:S02]  /*add0*/  SYNCS.ARRIVE.TRANS64 RZ, [R3+URZ+0x26830], R0 ;  /* 0x0268300003ff79a7 */ /* 0x0003e4000800003f */
[----:B-1----:R-:W-:-:S13]  /*ade0*/  LOP3.LUT P0, RZ, R2, 0x1f, RZ, 0xc0, !PT ;  /* 0x0000001f02ff7812 */ /* 0x002fda000780c0ff */
[----:B------:R-:W-:Y:S05]  /*adf0*/  @!P0 BRA `(.L_x_6195) ;  /* 0x0000000000048947 */ /* 0x000fea0003800000 */
[----:B------:R-:W-:Y:S01]  /*ae00*/  BPT.TRAP 0x1 ;  /* 0x000000040000795c */ /* 0x000fe20000300000 */
.L_x_6195:
        /* <DEDUP_REMOVED lines=48> */
.L_x_6176:
[----:B------:R-:W-:Y:S05]  /*b110*/  BSYNC B0 ;  /* 0x0000000000007941 */ /* 0x000fea0003800000 */
.L_x_6172:
[----:B------:R-:W-:-:S03]  /*b120*/  UMOV UR7, 0xffffffff ;  /* 0xffffffff00077882 */ /* 0x000fc60000000000 */
[----:B------:R-:W-:Y:S05]  /*b130*/  BRA.DIV UR7, `(.L_x_6196) ;  /* 0x0000000607f07947 */ /* 0x000fea000b800000 */
[----:B------:R-:W-:-:S13]  /*b140*/  ELECT P6, URZ, PT ;  /* 0x00000000003f782f */ /* 0x000fda00038c0000 */
.L_x_6225:
[----:B------:R-:W-:Y:S05]  /*b150*/  @!P6 BRA `(.L_x_6079) ;  /* 0x000000000084e947 */ /* 0x000fea0003800000 */
[----:B------:R-:W-:-:S06]  /*b160*/  ULOP3.LUT UR7, UR38, 0x2, URZ, 0xfc, !UPT ;  /* 0x0000000226077892 */ /* 0x000fcc000f8efc3f */
[----:B------:R-:W-:-:S05]  /*b170*/  IMAD.U32 R0, RZ, RZ, UR7 ;  /* 0x00000007ff007e24 */ /* 0x000fca000f8e00ff */
[----:B------:R-:W-:-:S13]  /*b180*/  ISETP.NE.AND P2, PT, R0, 0x3, PT ;  /* 0x000000030000780c */ /* 0x000fda0003f45270 */
[----:B------:R-:W-:Y:S05]  /*b190*/  @!P2 BRA `(.L_x_6197) ;  /* 0x000000000004a947 */ /* 0x000fea0003800000 */
[----:B------:R-:W-:Y:S01]  /*b1a0*/  BPT.TRAP 0x1 ;  /* 0x000000040000795c */ /* 0x000fe20000300000 */
.L_x_6197:
        /* <DEDUP_REMOVED lines=15> */
.L_x_6226:
[----:B------:R-:W2:Y:S02]  /*b2a0*/  SYNCS.PHASECHK.TRANS64.TRYWAIT P0, [R3+URZ], R0 ;  /* 0x00000000030075a7 */ /* 0x000ea4000800017f */
[----:B--2---:R-:W-:Y:S05]  /*b2b0*/  @!P0 BRA `(.L_x_6199) ;  /* 0x0000000400c48947 */ /* 0x004fea0003800000 */
.L_x_6227:
[----:B------:R-:W-:Y:S05]  /*b2c0*/  @!P2 BRA `(.L_x_6200) ;  /* 0x000000000004a947 */ /* 0x000fea0003800000 */
[----:B------:R-:W-:Y:S01]  /*b2d0*/  BPT.TRAP 0x1 ;  /* 0x000000040000795c */ /* 0x000fe20000300000 */
.L_x_6200:
[----:B--2---:R-:W-:-:S04]  /*b2e0*/  VIADD R3, R8, 0x26840 ;  /* 0x0002684008037836 */ /* 0x004fc80000000000 */
[----:B------:R-:W-:-:S04]  /*b2f0*/  IMAD R5, R2, 0x8, R3 ;  /* 0x0000000802057824 */ /* 0x000fc800078e0203 */
[----:B------:R-:W2:Y:S02]  /*b300*/  SYNCS.PHASECHK.TRANS64.TRYWAIT P0, [R5+URZ], R4 ;  /* 0x00000004050075a7 */ /* 0x000ea4000800017f */
[----:B--2---:R-:W-:Y:S05]  /*b310*/  @!P0 BRA `(.L_x_6201) ;  /* 0x0000000400c08947 */ /* 0x004fea0003800000 */
.L_x_6228:
[----:B------:R-:W-:-:S07]  /*b320*/  IMAD R3, R6, 0x8, R3 ;  /* 0x0000000806037824 */ /* 0x000fce00078e0203 */
.L_x_6202:
[----:B---3--:R3:W4:Y:S02]  /*b330*/  SYNCS.PHASECHK.TRANS64.TRYWAIT P0, [R3+URZ], R0 ;  /* 0x00000000030075a7 */ /* 0x008724000800017f */
[----:B----4-:R-:W-:Y:S05]  /*b340*/  @!P0 NANOSLEEP.SYNCS 0x989680 ;  /* 0x009896800000895d */ /* 0x010fea0003900000 */
[----:B------:R-:W4:Y:S02]  /*b350*/  @!P0 SYNCS.PHASECHK.TRANS64 P0, [R3+URZ], R0 ;  /* 0x00000000030085a7 */ /* 0x000f24000800007f */
[----:B----4-:R-:W-:Y:S05]  /*b360*/  @!P0 BRA `(.L_x_6202) ;  /* 0xfffffffc00f08947 */ /* 0x010fea000383ffff */
.L_x_6079:
[----:B------:R-:W-:Y:S05]  /*b370*/  BSYNC B6 ;  /* 0x0000000000067941 */ /* 0x000fea0003800000 */
.L_x_6071:
[----:B------:R-:W-:Y:S05]  /*b380*/  EXIT ;  /* 0x000000000000794d */ /* 0x000fea0003800000 */
.L_x_6089:
[----:B------:R-:W-:Y:S02]  /*b390*/  IMAD.MOV.U32 R13, RZ, RZ, R19 ;  /* 0x000000ffff0d7224 */ /* 0x000fe400078e0013 */
[----:B------:R-:W-:Y:S02]  /*b3a0*/  IMAD.MOV.U32 R12, RZ, RZ, RZ ;  /* 0x000000ffff0c7224 */ /* 0x000fe400078e00ff */
[----:B------:R-:W-:Y:S02]  /*b3b0*/  IMAD.MOV.U32 R11, RZ, RZ, 0x1f ;  /* 0x0000001fff0b7424 */ /* 0x000fe400078e00ff */
[----:B------:R-:W-:-:S07]  /*b3c0*/  IMAD.MOV.U32 R15, RZ, RZ, -0x1 ;  /* 0xffffffffff0f7424 */ /* 0x000fce00078e00ff */
[----:B------:R-:W-:Y:S05]  /*b3d0*/  WARPSYNC.COLLECTIVE R15, `(.L_x_6203) ;  /* 0x000000000f087348 */ /* 0x000fea0003c00000 */
[----:B------:R1:W2:Y:S02]  /*b3e0*/  SHFL.IDX P6, R14, R13, R12, R11 ;  /* 0x0000000c0d0e7389 */ /* 0x0002a400000c000b */
[----:B-12---:R-:W-:Y:S01]  /*b3f0*/  ENDCOLLECTIVE ;  /* 0x000000000000791b */ /* 0x006fe20003800000 */
.L_x_6203:
[----:B------:R-:W-:Y:S05]  /*b400*/  BRA `(.L_x_6204) ;  /* 0xffffff6000cc7947 */ /* 0x000fea000383ffff */
.L_x_6091:
[----:B--2---:R2:W3:Y:S02]  /*b410*/  SYNCS.PHASECHK.TRANS64.TRYWAIT P0, [R2+URZ+0x26800], R5 ;  /* 0x02680005020075a7 */ /* 0x0044e4000800017f */
[----:B---3--:R-:W-:Y:S05]  /*b420*/  @!P0 NANOSLEEP.SYNCS 0x989680 ;  /* 0x009896800000895d */ /* 0x008fea0003900000 */
[----:B------:R-:W3:Y:S02]  /*b430*/  @!P0 SYNCS.PHASECHK.TRANS64 P0, [R2+URZ+0x26800], R5 ;  /* 0x02680005020085a7 */ /* 0x000ee4000800007f */
[----:B---3--:R-:W-:Y:S05]  /*b440*/  @!P0 BRA `(.L_x_6091) ;  /* 0xfffffffc00f08947 */ /* 0x008fea000383ffff */
[----:B------:R-:W-:Y:S05]  /*b450*/  BRA `(.L_x_6090) ;  /* 0xffffff6000f47947 */ /* 0x000fea000383ffff */
.L_x_6096:
[----:B--2---:R-:W-:-:S04]  /*b460*/  IMAD.U32 R5, RZ, RZ, UR7 ;  /* 0x00000007ff057e24 */ /* 0x004fc8000f8e00ff */
[----:B------:R2:W3:Y:S03]  /*b470*/  SYNCS.PHASECHK.TRANS64.TRYWAIT P1, [R5+URZ+0x26810], R6 ;  /* 0x02681006050075a7 */ /* 0x0004e6000802017f */
[----:B---3--:R-:W-:Y:S05]  /*b480*/  @!P1 NANOSLEEP.SYNCS 0x989680 ;  /* 0x009896800000995d */ /* 0x008fea0003900000 */
[----:B------:R-:W3:Y:S02]  /*b490*/  @!P1 SYNCS.PHASECHK.TRANS64 P1, [R5+URZ+0x26810], R6 ;  /* 0x02681006050095a7 */ /* 0x000ee4000802007f */
[----:B---3--:R-:W-:Y:S05]  /*b4a0*/  @!P1 BRA `(.L_x_6096) ;  /* 0xfffffffc00ec9947 */ /* 0x008fea000383ffff */
[----:B------:R-:W-:Y:S05]  /*b4b0*/  BRA `(.L_x_6095) ;  /* 0xffffff6c00447947 */ /* 0x000fea000383ffff */
.L_x_6100:
[----:B------:R-:W-:-:S04]  /*b4c0*/  IMAD.U32 R5, RZ, RZ, UR7 ;  /* 0x00000007ff057e24 */ /* 0x000fc8000f8e00ff */
[----:B------:R1:W1:Y:S03]  /*b4d0*/  SYNCS.PHASECHK.TRANS64.TRYWAIT P1, [R5+URZ+0x26830], R6 ;  /* 0x02683006050075a7 */ /* 0x000266000802017f */
[----:B-1----:R-:W-:Y:S05]  /*b4e0*/  @!P1 NANOSLEEP.SYNCS 0x989680 ;  /* 0x009896800000995d */ /* 0x002fea0003900000 */
[----:B------:R-:W1:Y:S02]  /*b4f0*/  @!P1 SYNCS.PHASECHK.TRANS64 P1, [R5+URZ+0x26830], R6 ;  /* 0x02683006050095a7 */ /* 0x000e64000802007f */
[----:B-1----:R-:W-:Y:S05]  /*b500*/  @!P1 BRA `(.L_x_6100) ;  /* 0xfffffffc00ec9947 */ /* 0x002fea000383ffff */
[----:B------:R-:W-:Y:S05]  /*b510*/  BRA `(.L_x_6099) ;  /* 0xffffff70004c7947 */ /* 0x000fea000383ffff */
.L_x_6132:
[----:B------:R-:W-:Y:S01]  /*b520*/  BSSY B0, `(.L_x_6205) ;  /* 0x0000005000007945 */ /* 0x000fe20003800000 */
[----:B------:R-:W-:-:S07]  /*b530*/  IMAD.MOV.U32 R15, RZ, RZ, -0x1 ;  /* 0xffffffffff0f7424 */ /* 0x000fce00078e00ff */
[----:B------:R-:W-:Y:S05]  /*b540*/  WARPSYNC.COLLECTIVE R15, `(.L_x_6206) ;  /* 0x000000000f087348 */ /* 0x000fea0003c00000 */
[----:B------:R-:W-:Y:S01]  /*b550*/  NOP ;  /* 0x0000000000007918 */ /* 0x000fe20000000000 */
[----:B------:R-:W-:Y:S01]  /*b560*/  ENDCOLLECTIVE ;  /* 0x000000000000791b */ /* 0x000fe20003800000 */
.L_x_6206:
[----:B------:R-:W-:Y:S05]  /*b570*/  BSYNC B0 ;  /* 0x0000000000007941 */ /* 0x000fea0003800000 */
.L_x_6205:
[----:B------:R-:W-:Y:S05]  /*b580*/  BRA `(.L_x_6207) ;  /* 0xffffffbc00c47947 */ /* 0x000fea000383ffff */
.L_x_6145:
[----:B------:R-:W-:Y:S01]  /*b590*/  BSSY B0, `(.L_x_6208) ;  /* 0x0000005000007945 */ /* 0x000fe20003800000 */
[----:B------:R-:W-:-:S07]  /*b5a0*/  IMAD.MOV.U32 R15, RZ, RZ, -0x1 ;  /* 0xffffffffff0f7424 */ /* 0x000fce00078e00ff */
[----:B------:R-:W-:Y:S05]  /*b5b0*/  WARPSYNC.COLLECTIVE R15, `(.L_x_6209) ;  /* 0x000000000f087348 */ /* 0x000fea0003c00000 */
[----:B------:R-:W-:Y:S01]  /*b5c0*/  NOP ;  /* 0x0000000000007918 */ /* 0x000fe20000000000 */
[----:B------:R-:W-:Y:S01]  /*b5d0*/  ENDCOLLECTIVE ;  /* 0x000000000000791b */ /* 0x000fe20003800000 */
.L_x_6209:
[----:B------:R-:W-:Y:S05]  /*b5e0*/  BSYNC B0 ;  /* 0x0000000000007941 */ /* 0x000fea0003800000 */
.L_x_6208:
[----:B------:R-:W-:Y:S05]  /*b5f0*/  BRA `(.L_x_6210) ;  /* 0xffffffc400747947 */ /* 0x000fea000383ffff */
.L_x_6157:
[----:B------:R-:W-:Y:S01]  /*b600*/  BSSY B0, `(.L_x_6211) ;  /* 0x0000005000007945 */ /* 0x000fe20003800000 */
[----:B------:R-:W-:-:S07]  /*b610*/  IMAD.MOV.U32 R15, RZ, RZ, -0x1 ;  /* 0xffffffffff0f7424 */ /* 0x000fce00078e00ff */
[----:B------:R-:W-:Y:S05]  /*b620*/  WARPSYNC.COLLECTIVE R15, `(.L_x_6212) ;  /* 0x000000000f087348 */ /* 0x000fea0003c00000 */
[----:B------:R-:W-:Y:S01]  /*b630*/  NOP ;  /* 0x0000000000007918 */ /* 0x000fe20000000000 */
[----:B------:R-:W-:Y:S01]  /*b640*/  ENDCOLLECTIVE ;  /* 0x000000000000791b */ /* 0x000fe20003800000 */
.L_x_6212:
[----:B------:R-:W-:Y:S05]  /*b650*/  BSYNC B0 ;  /* 0x0000000000007941 */ /* 0x000fea0003800000 */
.L_x_6211:
[----:B------:R-:W-:Y:S05]  /*b660*/  BRA `(.L_x_6213) ;  /* 0xffffffc800b07947 */ /* 0x000fea000383ffff */
.L_x_6177:
[----:B-1----:R1:W2:Y:S02]  /*b670*/  SYNCS.PHASECHK.TRANS64.TRYWAIT P0, [R15+URZ+0x26820], R2 ;  /* 0x026820020f0075a7 */ /* 0x0022a4000800017f */
[----:B--2---:R-:W-:Y:S05]  /*b680*/  @!P0 NANOSLEEP.SYNCS 0x989680 ;  /* 0x009896800000895d */ /* 0x004fea0003900000 */
[----:B------:R-:W2:Y:S02]  /*b690*/  @!P0 SYNCS.PHASECHK.TRANS64 P0, [R15+URZ+0x26820], R2 ;  /* 0x026820020f0085a7 */ /* 0x000ea4000800007f */
[----:B--2---:R-:W-:Y:S05]  /*b6a0*/  @!P0 BRA `(.L_x_6177) ;  /* 0xfffffffc00f08947 */ /* 0x004fea000383ffff */
[----:B------:R-:W-:Y:S05]  /*b6b0*/  BRA `(.L_x_6214) ;  /* 0xffffffd800a07947 */ /* 0x000fea000383ffff */
.L_x_6181:
[----:B--2---:R2:W3:Y:S02]  /*b6c0*/  SYNCS.PHASECHK.TRANS64.TRYWAIT P1, [R15+URZ+0x26840], R18 ;  /* 0x026840120f0075a7 */ /* 0x0044e4000802017f */
[----:B---3--:R-:W-:Y:S05]  /*b6d0*/  @!P1 NANOSLEEP.SYNCS 0x989680 ;  /* 0x009896800000995d */ /* 0x008fea0003900000 */
[----:B------:R-:W3:Y:S02]  /*b6e0*/  @!P1 SYNCS.PHASECHK.TRANS64 P1, [R15+URZ+0x26840], R18 ;  /* 0x026840120f0095a7 */ /* 0x000ee4000802007f */
[----:B---3--:R-:W-:Y:S05]  /*b6f0*/  @!P1 BRA `(.L_x_6181) ;  /* 0xfffffffc00f09947 */ /* 0x008fea000383ffff */
[----:B------:R-:W-:Y:S05]  /*b700*/  BRA `(.L_x_6215) ;  /* 0xffffffe000bc7947 */ /* 0x000fea000383ffff */
.L_x_6183:
[----:B-1----:R1:W3:Y:S02]  /*b710*/  SYNCS.PHASECHK.TRANS64.TRYWAIT P1, [R15+URZ+0x26828], R18 ;  /* 0x026828120f0075a7 */ /* 0x0022e4000802017f */
[----:B---3--:R-:W-:Y:S05]  /*b720*/  @!P1 NANOSLEEP.SYNCS 0x989680 ;  /* 0x009896800000995d */ /* 0x008fea0003900000 */
[----:B------:R-:W3:Y:S02]  /*b730*/  @!P1 SYNCS.PHASECHK.TRANS64 P1, [R15+URZ+0x26828], R18 ;  /* 0x026828120f0095a7 */ /* 0x000ee4000802007f */
[----:B---3--:R-:W-:Y:S05]  /*b740*/  @!P1 BRA `(.L_x_6183) ;  /* 0xfffffffc00f09947 */ /* 0x008fea000383ffff */
[----:B------:R-:W-:Y:S05]  /*b750*/  BRA `(.L_x_6216) ;  /* 0xffffffe400787947 */ /* 0x000fea000383ffff */
.L_x_6185:
[----:B---3--:R3:W4:Y:S02]  /*b760*/  SYNCS.PHASECHK.TRANS64.TRYWAIT P1, [R15+URZ+0x26848], R18 ;  /* 0x026848120f0075a7 */ /* 0x008724000802017f */
[----:B----4-:R-:W-:Y:S05]  /*b770*/  @!P1 NANOSLEEP.SYNCS 0x989680 ;  /* 0x009896800000995d */ /* 0x010fea0003900000 */
[----:B------:R-:W4:Y:S02]  /*b780*/  @!P1 SYNCS.PHASECHK.TRANS64 P1, [R15+URZ+0x26848], R18 ;  /* 0x026848120f0095a7 */ /* 0x000f24000802007f */
[----:B----4-:R-:W-:Y:S05]  /*b790*/  @!P1 BRA `(.L_x_6185) ;  /* 0xfffffffc00f09947 */ /* 0x010fea000383ffff */
[----:B------:R-:W-:Y:S05]  /*b7a0*/  BRA `(.L_x_6217) ;  /* 0xffffffe800347947 */ /* 0x000fea000383ffff */
.L_x_6187:
[----:B------:R-:W-:-:S07]  /*b7b0*/  SHF.L.U32 R4, R10, 0x1f, RZ ;  /* 0x0000001f0a047819 */ /* 0x000fce00000006ff */
.L_x_6218:
[----:B----4-:R4:W1:Y:S02]  /*b7c0*/  SYNCS.PHASECHK.TRANS64.TRYWAIT P1, [R15+URZ+0x26820], R4 ;  /* 0x026820040f0075a7 */ /* 0x010864000802017f */
[----:B-1----:R-:W-:Y:S05]  /*b7d0*/  @!P1 NANOSLEEP.SYNCS 0x989680 ;  /* 0x009896800000995d */ /* 0x002fea0003900000 */
[----:B------:R-:W1:Y:S02]  /*b7e0*/  @!P1 SYNCS.PHASECHK.TRANS64 P1, [R15+URZ+0x26820], R4 ;  /* 0x026820040f0095a7 */ /* 0x000e64000802007f */
[----:B-1----:R-:W-:Y:S05]  /*b7f0*/  @!P1 BRA `(.L_x_6218) ;  /* 0xfffffffc00f09947 */ /* 0x002fea000383ffff */
[----:B------:R-:W-:Y:S05]  /*b800*/  BRA `(.L_x_6219) ;  /* 0xffffffe800d47947 */ /* 0x000fea000383ffff */
.L_x_6190:
[----:B----4-:R4:W1:Y:S02]  /*b810*/  SYNCS.PHASECHK.TRANS64.TRYWAIT P1, [R15+URZ+0x26840], R12 ;  /* 0x0268400c0f0075a7 */ /* 0x010864000802017f */
[----:B-1----:R-:W-:Y:S05]  /*b820*/  @!P1 NANOSLEEP.SYNCS 0x989680 ;  /* 0x009896800000995d */ /* 0x002fea0003900000 */
[----:B------:R-:W1:Y:S02]  /*b830*/  @!P1 SYNCS.PHASECHK.TRANS64 P1, [R15+URZ+0x26840], R12 ;  /* 0x0268400c0f0095a7 */ /* 0x000e64000802007f */
[----:B-1----:R-:W-:Y:S05]  /*b840*/  @!P1 BRA `(.L_x_6190) ;  /* 0xfffffffc00f09947 */ /* 0x002fea000383ffff */
[----:B------:R-:W-:Y:S05]  /*b850*/  BRA `(.L_x_6220) ;  /* 0xffffffec00ac7947 */ /* 0x000fea000383ffff */
.L_x_6192:
[----:B-1----:R1:W2:Y:S02]  /*b860*/  SYNCS.PHASECHK.TRANS64.TRYWAIT P1, [R15+URZ+0x26828], R12 ;  /* 0x0268280c0f0075a7 */ /* 0x0022a4000802017f */
[----:B--2---:R-:W-:Y:S05]  /*b870*/  @!P1 NANOSLEEP.SYNCS 0x989680 ;  /* 0x009896800000995d */ /* 0x004fea0003900000 */
[----:B------:R-:W2:Y:S02]  /*b880*/  @!P1 SYNCS.PHASECHK.TRANS64 P1, [R15+URZ+0x26828], R12 ;  /* 0x0268280c0f0095a7 */ /* 0x000ea4000802007f */
[----:B--2---:R-:W-:Y:S05]  /*b890*/  @!P1 BRA `(.L_x_6192) ;  /* 0xfffffffc00f09947 */ /* 0x004fea000383ffff */
[----:B------:R-:W-:Y:S05]  /*b8a0*/  BRA `(.L_x_6221) ;  /* 0xfffffff0005c7947 */ /* 0x000fea000383ffff */
.L_x_6194:
[----:B------:R1:W1:Y:S02]  /*b8b0*/  SYNCS.PHASECHK.TRANS64.TRYWAIT P0, [R3+URZ+0x26840], R0 ;  /* 0x02684000030075a7 */ /* 0x000264000800017f */
[----:B-1----:R-:W-:Y:S05]  /*b8c0*/  @!P0 NANOSLEEP.SYNCS 0x989680 ;  /* 0x009896800000895d */ /* 0x002fea0003900000 */
[----:B------:R-:W1:Y:S02]  /*b8d0*/  @!P0 SYNCS.PHASECHK.TRANS64 P0, [R3+URZ+0x26840], R0 ;  /* 0x02684000030085a7 */ /* 0x000e64000800007f */
[----:B-1----:R-:W-:Y:S05]  /*b8e0*/  @!P0 BRA `(.L_x_6194) ;  /* 0xfffffffc00f08947 */ /* 0x002fea000383ffff */
[----:B------:R-:W-:Y:S05]  /*b8f0*/  BRA `(.L_x_6222) ;  /* 0xfffffff400287947 */ /* 0x000fea000383ffff */
.L_x_6196:
[----:B------:R-:W-:Y:S01]  /*b900*/  BSSY B0, `(.L_x_6223) ;  /* 0x0000006000007945 */ /* 0x000fe20003800000 */
[----:B------:R-:W-:-:S07]  /*b910*/  IMAD.MOV.U32 R15, RZ, RZ, -0x1 ;  /* 0xffffffffff0f7424 */ /* 0x000fce00078e00ff */
[----:B------:R-:W-:Y:S05]  /*b920*/  WARPSYNC.COLLECTIVE R15, `(.L_x_6224) ;  /* 0x000000000f0c7348 */ /* 0x000fea0003c00000 */
[----:B------:R-:W-:Y:S02]  /*b930*/  ELECT P6, UR62, PT ;  /* 0x00000000003e782f */ /* 0x000fe400038c0000 */
[----:B------:R-:W-:Y:S01]  /*b940*/  MOV R14, UR62 ;  /* 0x0000003e000e7c02 */ /* 0x000fe20008000f00 */
[----:B------:R-:W-:Y:S10]  /*b950*/  ENDCOLLECTIVE ;  /* 0x000000000000791b */ /* 0x000ff40003800000 */
.L_x_6224:
[----:B------:R-:W-:Y:S05]  /*b960*/  BSYNC B0 ;  /* 0x0000000000007941 */ /* 0x000fea0003800000 */
.L_x_6223:
[----:B------:R-:W-:Y:S05]  /*b970*/  BRA `(.L_x_6225) ;  /* 0xfffffff400f47947 */ /* 0x000fea000383ffff */
.L_x_6198:
[----:B-1----:R1:W2:Y:S02]  /*b980*/  SYNCS.PHASECHK.TRANS64.TRYWAIT P0, [R7+URZ], R4 ;  /* 0x00000004070075a7 */ /* 0x0022a4000800017f */
[----:B--2---:R-:W-:Y:S05]  /*b990*/  @!P0 NANOSLEEP.SYNCS 0x989680 ;  /* 0x009896800000895d */ /* 0x004fea0003900000 */
[----:B------:R-:W2:Y:S02]  /*b9a0*/  @!P0 SYNCS.PHASECHK.TRANS64 P0, [R7+URZ], R4 ;  /* 0x00000004070085a7 */ /* 0x000ea4000800007f */
[----:B--2---:R-:W-:Y:S05]  /*b9b0*/  @!P0 BRA `(.L_x_6198) ;  /* 0xfffffffc00f08947 */ /* 0x004fea000383ffff */
[----:B------:R-:W-:Y:S05]  /*b9c0*/  BRA `(.L_x_6226) ;  /* 0xfffffff800347947 */ /* 0x000fea000383ffff */
.L_x_6199:
[----:B--2---:R2:W3:Y:S02]  /*b9d0*/  SYNCS.PHASECHK.TRANS64.TRYWAIT P0, [R3+URZ], R0 ;  /* 0x00000000030075a7 */ /* 0x0044e4000800017f */
[----:B---3--:R-:W-:Y:S05]  /*b9e0*/  @!P0 NANOSLEEP.SYNCS 0x989680 ;  /* 0x009896800000895d */ /* 0x008fea0003900000 */
[----:B------:R-:W3:Y:S02]  /*b9f0*/  @!P0 SYNCS.PHASECHK.TRANS64 P0, [R3+URZ], R0 ;  /* 0x00000000030085a7 */ /* 0x000ee4000800007f */
[----:B---3--:R-:W-:Y:S05]  /*ba00*/  @!P0 BRA `(.L_x_6199) ;  /* 0xfffffffc00f08947 */ /* 0x008fea000383ffff */
[----:B------:R-:W-:Y:S05]  /*ba10*/  BRA `(.L_x_6227) ;  /* 0xfffffff800287947 */ /* 0x000fea000383ffff */
.L_x_6201:
[----:B--2---:R2:W3:Y:S02]  /*ba20*/  SYNCS.PHASECHK.TRANS64.TRYWAIT P0, [R5+URZ], R4 ;  /* 0x00000004050075a7 */ /* 0x0044e4000800017f */
[----:B---3--:R-:W-:Y:S05]  /*ba30*/  @!P0 NANOSLEEP.SYNCS 0x989680 ;  /* 0x009896800000895d */ /* 0x008fea0003900000 */
[----:B------:R-:W3:Y:S02]  /*ba40*/  @!P0 SYNCS.PHASECHK.TRANS64 P0, [R5+URZ], R4 ;  /* 0x00000004050085a7 */ /* 0x000ee4000800007f */
[----:B---3--:R-:W-:Y:S05]  /*ba50*/  @!P0 BRA `(.L_x_6201) ;  /* 0xfffffffc00f08947 */ /* 0x008fea000383ffff */
[----:B------:R-:W-:Y:S05]  /*ba60*/  BRA `(.L_x_6228) ;  /* 0xfffffff8002c7947 */ /* 0x000fea000383ffff */
.L_x_6229:
        /* <DEDUP_REMOVED lines=9> */
.L_x_6597:


//--------------------- .text._ZN7cutlass13device_kernelIN5flash11enable_sm90INS1_16FlashAttnBwdSm90INS1_25CollectiveMainloopBwdSm90ILi2ELi2ELi2EN4cute5tupleIJNS5_1CILi1EEES8_S8_EEENS6_IJNS7_ILi64EEENS7_ILi128EEENS7_ILi96EEEEEENS_10bfloat16_tEfNS_4arch4Sm90ELb1ELb0ELb0ELb1ELb0ELb1ELb0ELb0ELi2ELi1ELi2ELi1ELb1EEENS1_24CollectiveEpilogueBwdGQAISD_fSG_Li256ELb1ELb0EEENS1_25SingleTileBwdLPTSchedulerILb1ELi128ELb0EEEEEEEEEvNT_6ParamsE --------------------------
	.section	.text._ZN7cutlass13device_kernelIN5flash11enable_sm90INS1_16FlashAttnBwdSm90INS1_25CollectiveMainloopBwdSm90ILi2ELi2ELi2EN4cute5tupleIJNS5_1CILi1EEES8_S8_EEENS6_IJNS7_ILi64EEENS7_ILi128EEENS7_ILi96EEEEEENS_10bfloat16_tEfNS_4arch4Sm90ELb1ELb0ELb0ELb1ELb0ELb1ELb0ELb0ELi2ELi1ELi2ELi1ELb1EEENS1_24CollectiveEpilogueBwdGQAISD_fSG_Li256ELb1ELb0EEENS1_25SingleTileBwdLPTSchedulerILb1ELi128ELb0EEEEEEEEEvNT_6ParamsE,"ax",@progbits
	.align	128
.text._ZN7cutlass13device_kernelIN5flash11enable_sm90INS1_16FlashAttnBwdSm90INS1_25CollectiveMainloopBwdSm90ILi2ELi2ELi2EN4cute5tupleIJNS5_1CILi1EEES8_S8_EEENS6_IJNS7_ILi64EEENS7_ILi128EEENS7_ILi96EEEEEENS_10bfloat16_tEfNS_4arch4Sm90ELb1ELb0ELb0ELb1ELb0ELb1ELb0ELb0ELi2ELi1ELi2ELi1ELb1EEENS1_24CollectiveEpilogueBwdGQAISD_fSG_Li256ELb1ELb0EEENS1_25SingleTileBwdLPTSchedulerILb1ELi128ELb0EEEEEEEEEvNT_6ParamsE:
        .type           _ZN7cutlass13device_kernelIN5flash11enable_sm90INS1_16FlashAttnBwdSm90INS1_25CollectiveMainloopBwdSm90ILi2ELi2ELi2EN4cute5tupleIJNS5_1CILi1EEES8_S8_EEENS6_IJNS7_ILi64EEENS7_ILi128EEENS7_ILi96EEEEEENS_10bfloat16_tEfNS_4arch4Sm90ELb1ELb0ELb0ELb1ELb0ELb1ELb0ELb0ELi2ELi1ELi2ELi1ELb1EEENS1_24CollectiveEpilogueBwdGQAISD_fSG_Li256ELb1ELb0EEENS1_25SingleTileBwdLPTSchedulerILb1ELi128ELb0EEEEEEEEEvNT_6ParamsE,@function
        .size           _ZN7cutlass13device_kernelIN5flash11enable_sm90INS1_16FlashAttnBwdSm90INS1_25CollectiveMainloopBwdSm90ILi2ELi2ELi2EN4cute5tupleIJNS5_1CILi1EEES8_S8_EEENS6_IJNS7_ILi64EEENS7_ILi128EEENS7_ILi96EEEEEENS_10bfloat16_tEfNS_4arch4Sm90ELb1ELb0ELb0ELb1ELb0ELb1ELb0ELb0ELi2ELi1ELi2ELi1ELb1EEENS1_24CollectiveEpilogueBwdGQAISD_fSG_Li256ELb1ELb0EEENS1_25SingleTileBwdLPTSchedulerILb1ELi128ELb0EEEEEEEEEvNT_6ParamsE,(.L_x_6598 - _ZN7cutlass13device_kernelIN5flash11enable_sm90INS1_16FlashAttnBwdSm90INS1_25CollectiveMainloopBwdSm90ILi2ELi2ELi2EN4cute5tupleIJNS5_1CILi1EEES8_S8_EEENS6_IJNS7_ILi64EEENS7_ILi128EEENS7_ILi96EEEEEENS_10bfloat16_tEfNS_4arch4Sm90ELb1ELb0ELb0ELb1ELb0ELb1ELb0ELb0ELi2ELi1ELi2ELi1ELb1EEENS1_24CollectiveEpilogueBwdGQAISD_fSG_Li256ELb1ELb0EEENS1_25SingleTileBwdLPTSchedulerILb1ELi128ELb0EEEEEEEEEvNT_6ParamsE)
        .other          _ZN7cutlass13device_kernelIN5flash11enable_sm90INS1_16FlashAttnBwdSm90INS1_25CollectiveMainloopBwdSm90ILi2ELi2ELi2EN4cute5tupleIJNS5_1CILi1EEES8_S8_EEENS6_IJNS7_ILi64EEENS7_ILi128EEENS7_ILi96EEEEEENS_10bfloat16_tEfNS_4arch4Sm90ELb1ELb0ELb0ELb1ELb0ELb1ELb0ELb0ELi2ELi1ELi2ELi1ELb1EEENS1_24CollectiveEpilogueBwdGQAISD_fSG_Li256ELb1ELb0EEENS1_25SingleTileBwdLPTSchedulerILb1ELi128ELb0EEEEEEEEEvNT_6ParamsE,@"STO_CUDA_ENTRY STV_DEFAULT"
_ZN7cutlass13device_kernelIN5flash11enable_sm90INS1_16FlashAttnBwdSm90INS1_25CollectiveMainloopBwdSm90ILi2ELi2ELi2EN4cute5tupleIJNS5_1CILi1EEES8_S8_EEENS6_IJNS7_ILi64EEENS7_ILi128EEENS7_ILi96EEEEEENS_10bfloat16_tEfNS_4arch4Sm90ELb1ELb0ELb0ELb1ELb0ELb1ELb0ELb0ELi2ELi1ELi2ELi1ELb1EEENS1_24CollectiveEpilogueBwdGQAISD_fSG_Li256ELb1ELb0EEENS1_25SingleTileBwdLPTSchedulerILb1ELi128ELb0EEEEEEEEEvNT_6ParamsE:
        /* <DEDUP_REMOVED lines=24> */
.L_x_6231:
[----:B------:R-:W-:Y:S05]  /*0180*/  BSYNC B0 ;  /* 0x0000000000007941 */ /* 0x000fea0003800000 */
.L_x_6230:
        /* <DEDUP_REMOVED lines=37> */
.L_x_6232:
        /* <DEDUP_REMOVED lines=22> */
.L_x_6233:
[----:B------:R-:W-:Y:S01]  /*0540*/  PLOP3.LUT P0, PT, PT, PT, UP0, 0x80, 0x0 ;  /* 0x000000000000781c */ /* 0x000fe20003f0f008 */
[----:B------:R-:W-:Y:S01]  /*0550*/  NOP ;  /* 0x0000000000007918 */ /* 0x000fe20000000000 */
[----:B------:R-:W-:Y:S01]  /*0560*/  ULDC.64 UR46, c[0x0][0x208] ;  /* 0x00008200002e7ab9 */ /* 0x000fe20000000a00 */
[----:B------:R-:W-:Y:S01]  /*0570*/  BSSY B6, `(.L_x_6234) ;  /* 0x000091d000067945 */ /* 0x000fe20003800000 */
[----:B-12-4-:R-:W-:Y:S09]  /*0580*/  BAR.SYNC.DEFER_BLOCKING 0x0 ;  /* 0x0000000000007b1d */ /* 0x016ff20000010000 */
[----:B------:R-:W-:Y:S05]  /*0590*/  @!P0 BRA `(.L_x_6235) ;  /* 0x0000004c00748947 */ /* 0x000fea0003800000 */
.L_x_6236:
        /* <DEDUP_REMOVED lines=32> */
.L_x_6237:
[----:B------:R-:W-:Y:S01]  /*07a0*/  ULDC UR7, c[0x0][0x8cc] ;  /* 0x0002330000077ab9 */ /* 0x000fe20000000800 */
[----:B------:R-:W-:Y:S01]  /*07b0*/  UMOV UR36, UR10 ;  /* 0x0000000a00247c82 */ /* 0x000fe20008000000 */
[----:B------:R-:W-:-:S11]  /*07c0*/  UISETP.NE.AND UP0, UPT, UR7, 0x1, UPT ;  /* 0x000000010700788c */ /* 0x000fd6000bf05270 */
[----:B------:R-:W-:Y:S02]  /*07d0*/  @UP0 ULDC.64 UR8, c[0x0][0x8d0] ;  /* 0x0002340000080ab9 */ /* 0x000fe40000000a00 */
[----:B------:R-:W-:-:S04]  /*07e0*/  UIMAD.WIDE.U32 UR4, UR10, UR8, URZ ;  /* 0x000000080a0472a5 */ /* 0x000fc8000f8e003f */
[----:B------:R-:W-:-:S04]  /*07f0*/  @UP0 USHF.R.U32.HI UR36, URZ, UR9, UR5 ;  /* 0x000000093f240299 */ /* 0x000fc80008011605 */
[----:B------:R-:W-:-:S12]  /*0800*/  UIMAD UR4, UR36, UR7, URZ ;  /* 0x00000007240472a4 */ /* 0x000fd8000f8e023f */
.L_x_6238:
        /* <DEDUP_REMOVED lines=23> */
.L_x_6239:
        /* <DEDUP_REMOVED lines=14> */
.L_x_6241:
[----:B------:R-:W-:-:S05]  /*0a60*/  ULDC UR4, c[0x0][0x8f4] ;  /* 0x00023d0000047ab9 */ /* 0x000fca0000000800 */
.L_x_6240:
        /* <DEDUP_REMOVED lines=22> */
.L_x_6243:
        /* <DEDUP_REMOVED lines=14> */
.L_x_6244:
        /* <DEDUP_REMOVED lines=11> */
.L_x_6245:
        /* <DEDUP_REMOVED lines=13> */
.L_x_6246:
        /* <DEDUP_REMOVED lines=84> */
.L_x_6249:
        /* <DEDUP_REMOVED lines=15> */
.L_x_6248:
        /* <DEDUP_REMOVED lines=22> */
.L_x_6251:
        /* <DEDUP_REMOVED lines=15> */
.L_x_6250:
[----:B------:R-:W-:Y:S01]  /*16b0*/  SHF.R.S32.HI R23, RZ, 0x1f, R22 ;  /* 0x0000001fff177819 */ /* 0x000fe20000011416 */
[----:B------:R-:W-:-:S03]  /*16c0*/  UMOV UR4, 0xffffffff ;  /* 0xffffffff00047882 */ /* 0x000fc60000000000 */
[----:B------:R-:W-:-:S04]  /*16d0*/  LEA.HI R0, R23, R22, RZ, 0x7 ;  /* 0x0000001617007211 */ /* 0x000fc800078f38ff */
[----:B------:R-:W-:Y:S01]  /*16e0*/  SHF.R.S32.HI R19, RZ, 0x7, R0 ;  /* 0x00000007ff137819 */ /* 0x000fe20000011400 */
[----:B------:R-:W-:Y:S06]  /*16f0*/  BRA.DIV UR4, `(.L_x_6252) ;  /* 0x0000008204187947 */ /* 0x000fec000b800000 */
[----:B------:R1:W2:Y:S02]  /*1700*/  SHFL.IDX PT, R14, R19, RZ, 0x1f ;  /* 0x00001fff130e7589 */ /* 0x0002a400000e0000 */
.L_x_6338:
        /* <DEDUP_REMOVED lines=15> */
.L_x_6253:
        /* <DEDUP_REMOVED lines=19> */
.L_x_6255:
        /* <DEDUP_REMOVED lines=34> */
[----:B------:R-:W-:Y:S02]  /*1b50*/  IMAD R5, R3, 0x2, R2 ;  /* 0x0000000203057824 */ /* 0x000fe400078e0202 */
        /* <DEDUP_REMOVED lines=85> */
[----:B-1234-:R-:W-:-:S09]  /*20b0*/  ULDC UR6, c[0x0][0x744] ;  /* 0x0001d10000067ab9 */ /* 0x01efd20000000800 */
.L_x_6266:
[----:B------:R-:W-:-:S06]  /*20c0*/  UISETP.NE.AND UP0, UPT, UR9, 0x3, UPT ;  /* 0x000000030900788c */ /* 0x000fcc000bf05270 */
[----:B------:R-:W-:-:S13]  /*20d0*/  PLOP3.LUT P0, PT, PT, PT, UP0, 0x80, 0x0 ;  /* 0x000000000000781c */ /* 0x000fda0003f0f008 */
[----:B-1----:R-:W-:Y:S05]  /*20e0*/  @!P0 BRA `(.L_x_6256) ;  /* 0x0000000000048947 */ /* 0x002fea0003800000 */
[----:B------:R-:W-:Y:S01]  /*20f0*/  BPT.TRAP 0x1 ;  /* 0x000000040000795c */ /* 0x000fe20000300000 */
.L_x_6256:
[----:B------:R-:W-:Y:S01]  /*2100*/  R2UR UR7, R2 ;  /* 0x00000000020772ca */ /* 0x000fe200000e0000 */
[----:B------:R-:W-:-:S05]  /*2110*/  IMAD.U32 R6, RZ, RZ, UR4 ;  /* 0x00000004ff067e24 */ /* 0x000fca000f8e00ff */
[----:B------:R-:W-:-:S07]  /*2120*/  SHF.L.U32 R6, R6, 0x1f, RZ ;  /* 0x0000001f06067819 */ /* 0x000fce00000006ff */
[----:B------:R-:W-:-:S09]  /*2130*/  ULEA UR7, UR5, UR7, 0x3 ;  /* 0x0000000705077291 */ /* 0x000fd2000f8e183f */
[----:B------:R1:W2:Y:S01]  /*2140*/  SYNCS.PHASECHK.TRANS64.TRYWAIT P1, [UR7+0x26810], R6 ;  /* 0x02681006ff0075a7 */ /* 0x0002a20008020147 */
[----:B------:R-:W-:Y:S05]  /*2150*/  @!P0 BRA `(.L_x_6257) ;  /* 0x0000000000048947 */ /* 0x000fea0003800000 */
[----:B------:R-:W-:Y:S01]  /*2160*/  BPT.TRAP 0x1 ;  /* 0x000000040000795c */ /* 0x000fe20000300000 */
.L_x_6257:
[----:B--2---:R-:W-:Y:S05]  /*2170*/  @P1 BRA `(.L_x_6258) ;  /* 0x0000000000081947 */ /* 0x004fea0003800000 */
[----:B------:R-:W2:Y:S02]  /*2180*/  SYNCS.PHASECHK.TRANS64.TRYWAIT P1, [UR7+0x26810], R6 ;  /* 0x02681006ff0075a7 */ /* 0x000ea40008020147 */
[----:B--2---:R-:W-:Y:S05]  /*2190*/  @!P1 BRA `(.L_x_6259) ;  /* 0x0000007400a49947 */ /* 0x004fea0003800000 */
.L_x_6258:
        /* <DEDUP_REMOVED lines=66> */
.L_x_6260:
[----:B------:R1:W1:Y:S01]  /*25c0*/  SYNCS.PHASECHK.TRANS64.TRYWAIT P1, [UR7+0x26830], R6 ;  /* 0x02683006ff0075a7 */ /* 0x0002620008020147 */
[----:B------:R-:W-:Y:S05]  /*25d0*/  @!P0 BRA `(.L_x_6261) ;  /* 0x0000000000048947 */ /* 0x000fea0003800000 */
[----:B------:R-:W-:Y:S01]  /*25e0*/  BPT.TRAP 0x1 ;  /* 0x000000040000795c */ /* 0x000fe20000300000 */
.L_x_6261:
[----:B-1----:R-:W-:Y:S05]  /*25f0*/  @P1 BRA `(.L_x_6262) ;  /* 0x0000000000081947 */ /* 0x002fea0003800000 */
[----:B------:R-:W1:Y:S02]  /*2600*/  SYNCS.PHASECHK.TRANS64.TRYWAIT P1, [UR7+0x26830], R6 ;  /* 0x02683006ff0075a7 */ /* 0x000e640008020147 */
[----:B-1----:R-:W-:Y:S05]  /*2610*/  @!P1 BRA `(.L_x_6263) ;  /* 0x00000070009c9947 */ /* 0x002fea0003800000 */
.L_x_6262:
        /* <DEDUP_REMOVED lines=474> */
.L_x_6264:
        /* <DEDUP_REMOVED lines=46> */
.L_x_6265:
        /* <DEDUP_REMOVED lines=62> */
.L_x_6247:
        /* <DEDUP_REMOVED lines=99> */
.L_x_6269:
[----:B------:R-:W-:Y:S01]  /*50b0*/  @P0 ELECT P1, URZ, PT ;  /* 0x00000000003f082f */ /* 0x000fe20003820000 */
[----:B------:R2:W-:-:S12]  /*50c0*/  UBLKRED.G.S.ADD.F32.RN [UR6], [UR4], UR5, desc[UR8] ;  /* 0x00000806040073bb */ /* 0x0005d800080a1405 */
[----:B------:R-:W-:Y:S02]  /*50d0*/  @P1 PLOP3.LUT P0, PT, P1, PT, PT, 0x8, 0x0 ;  /* 0x000000000000181c */ /* 0x000fe40000f0e170 */
[----:B------:R-:W-:-:S11]  /*50e0*/  PLOP3.LUT P1, PT, PT, PT, PT, 0x8, 0x0 ;  /* 0x000000000000781c */ /* 0x000fd60003f2e170 */
[----:B--2---:R-:W-:Y:S05]  /*50f0*/  @P0 BRA.U.ANY `(.L_x_6269) ;  /* 0xfffffffd00ec0947 */ /* 0x004fea000393ffff */
[----:B------:R0:W-:Y:S01]  /*5100*/  UTMACMDFLUSH ;  /* 0x00000000000079b7 */ /* 0x0001e20000000000 */
[----:B------:R-:W-:-:S04]  /*5110*/  DEPBAR.LE SB0, 0x0 ;  /* 0x000080000000791a */ /* 0x000fc80000000000 */
.L_x_6268:
[----:B------:R-:W-:Y:S05]  /*5120*/  BSYNC B0 ;  /* 0x0000000000007941 */ /* 0x000fea0003800000 */
.L_x_6267:
        /* <DEDUP_REMOVED lines=28> */
.L_x_6270:
        /* <DEDUP_REMOVED lines=8> */
.L_x_6235:
        /* <DEDUP_REMOVED lines=29> */
.L_x_6272:
[----:B------:R-:W-:Y:S01]  /*5540*/  ULDC UR9, c[0x0][0x8cc] ;  /* 0x0002330000097ab9 */ /* 0x000fe20000000800 */
[----:B------:R-:W-:Y:S01]  /*5550*/  UMOV UR7, UR8 ;  /* 0x0000000800077c82 */ /* 0x000fe20008000000 */
[----:B------:R-:W-:-:S11]  /*5560*/  UISETP.NE.AND UP0, UPT, UR9, 0x1, UPT ;  /* 0x000000010900788c */ /* 0x000fd6000bf05270 */
[----:B------:R-:W-:Y:S02]  /*5570*/  @UP0 ULDC.64 UR10, c[0x0][0x8d0] ;  /* 0x00023400000a0ab9 */ /* 0x000fe40000000a00 */
[----:B------:R-:W-:-:S04]  /*5580*/  UIMAD.WIDE.U32 UR4, UR8, UR10, URZ ;  /* 0x0000000a080472a5 */ /* 0x000fc8000f8e003f */
[----:B------:R-:W-:-:S04]  /*5590*/  @UP0 USHF.R.U32.HI UR7, URZ, UR11, UR5 ;  /* 0x0000000b3f070299 */ /* 0x000fc80008011605 */
[----:B------:R-:W-:-:S12]  /*55a0*/  UIMAD UR4, UR7, UR9, URZ ;  /* 0x00000009070472a4 */ /* 0x000fd8000f8e023f */
.L_x_6273:
        /* <DEDUP_REMOVED lines=23> */
.L_x_6274:
        /* <DEDUP_REMOVED lines=13> */
.L_x_6276:
[----:B------:R-:W-:-:S05]  /*57f0*/  ULDC UR4, c[0x0][0x8f4] ;  /* 0x00023d0000047ab9 */ /* 0x000fca0000000800 */
.L_x_6275:
        /* <DEDUP_REMOVED lines=46> */
.L_x_6277:
        /* <DEDUP_REMOVED lines=13> */
.L_x_6278:
        /* <DEDUP_REMOVED lines=12> */
.L_x_6279:
        /* <DEDUP_REMOVED lines=54> */
.L_x_6282:
[----:B------:R-:W-:Y:S05]  /*5fd0*/  BSYNC B0 ;  /* 0x0000000000007941 */ /* 0x000fea0003800000 */
.L_x_6281:
        /* <DEDUP_REMOVED lines=19> */
.L_x_6284:
[----:B------:R-:W-:Y:S05]  /*6110*/  BSYNC B0 ;  /* 0x0000000000007941 */ /* 0x000fea0003800000 */
.L_x_6283:
[----:B------:R-:W-:Y:S06]  /*6120*/  BAR.ARV 0xa, 0xa0 ;  /* 0x0282800000007b1d */ /* 0x000fec0000002000 */
[----:B------:R-:W-:Y:S04]  /*6130*/  BSSY B0, `(.L_x_6285) ;  /* 0x0000003000007945 */ /* 0x000fe80003800000 */
[----:B------:R-:W-:Y:S05]  /*6140*/  @!P0 BRA `(.L_x_6286) ;  /* 0x0000000000048947 */ /* 0x000fea0003800000 */
[----:B------:R-:W-:-:S04]  /*6150*/  DEPBAR.LE SB0, 0x0 ;  /* 0x000080000000791a */ /* 0x000fc80000000000 */
.L_x_6286:
[----:B------:R-:W-:Y:S05]  /*6160*/  BSYNC B0 ;  /* 0x0000000000007941 */ /* 0x000fea0003800000 */
.L_x_6285:
[----:B------:R-:W-:Y:S06]  /*6170*/  BAR.ARV 0xb, 0xa0 ;  /* 0x02c2800000007b1d */ /* 0x000fec0000002000 */
[----:B------:R-:W-:Y:S01]  /*6180*/  UIADD3 UR18, UR12, 0x1, URZ ;  /* 0x000000010c127890 */ /* 0x000fe2000fffe03f */
[----:B------:R-:W-:Y:S11]  /*6190*/  BRA `(.L_x_6287) ;  /* 0x0000000000047947 */ /* 0x000ff60003800000 */
.L_x_6280:
[----:B------:R-:W-:-:S05]  /*61a0*/  UMOV UR18, UR12 ;  /* 0x0000000c00127c82 */ /* 0x000fca0008000000 */
.L_x_6287:
        /* <DEDUP_REMOVED lines=22> */
.L_x_6300:
        /* <DEDUP_REMOVED lines=20> */
.L_x_6289:
[----:B------:R-:W-:Y:S05]  /*6450*/  BSYNC B0 ;  /* 0x0000000000007941 */ /* 0x000fea0003800000 */
.L_x_6288:
        /* <DEDUP_REMOVED lines=13> */
.L_x_6291:
[----:B------:R-:W-:Y:S05]  /*6530*/  BSYNC B0 ;  /* 0x0000000000007941 */ /* 0x000fea0003800000 */
.L_x_6290:
[----:B------:R-:W-:Y:S06]  /*6540*/  BAR.ARV 0xa, 0xa0 ;  /* 0x0282800000007b1d */ /* 0x000fec0000002000 */
[----:B------:R-:W-:Y:S04]  /*6550*/  BSSY B0, `(.L_x_6292) ;  /* 0x0000003000007945 */ /* 0x000fe80003800000 */
[----:B------:R-:W-:Y:S05]  /*6560*/  @!P0 BRA `(.L_x_6293) ;  /* 0x0000000000048947 */ /* 0x000fea0003800000 */
[----:B------:R-:W-:-:S04]  /*6570*/  DEPBAR.LE SB0, 0x0 ;  /* 0x000080000000791a */ /* 0x000fc80000000000 */
.L_x_6293:
[----:B------:R-:W-:Y:S05]  /*6580*/  BSYNC B0 ;  /* 0x0000000000007941 */ /* 0x000fea0003800000 */
.L_x_6292:
        /* <DEDUP_REMOVED lines=13> */
.L_x_6295:
[----:B------:R-:W-:Y:S05]  /*6660*/  BSYNC B0 ;  /* 0x0000000000007941 */ /* 0x000fea0003800000 */
.L_x_6294:
        /* <DEDUP_REMOVED lines=13> */
.L_x_6297:
[----:B------:R-:W-:Y:S05]  /*6740*/  BSYNC B0 ;  /* 0x0000000000007941 */ /* 0x000fea0003800000 */
.L_x_6296:
[----:B------:R-:W-:Y:S01]  /*6750*/  UIADD3 UR18, UR18, 0x2, URZ ;  /* 0x0000000212127890 */ /* 0x000fe2000fffe03f */
[----:B------:R-:W-:Y:S06]  /*6760*/  BAR.ARV 0xa, 0xa0 ;  /* 0x0282800000007b1d */ /* 0x000fec0000002000 */
[----:B------:R-:W-:Y:S01]  /*6770*/  UISETP.GE.AND UP0, UPT, UR18, UR7, UPT ;  /* 0x000000071200728c */ /* 0x000fe2000bf06270 */
[----:B------:R-:W-:Y:S04]  /*6780*/  BSSY B0, `(.L_x_6298) ;  /* 0x0000003000007945 */ /* 0x000fe80003800000 */
[----:B------:R-:W-:Y:S06]  /*6790*/  @!P0 BRA `(.L_x_6299) ;  /* 0x0000000000048947 */ /* 0x000fec0003800000 */
[----:B------:R-:W-:-:S04]  /*67a0*/  DEPBAR.LE SB0, 0x0 ;  /* 0x000080000000791a */ /* 0x000fc80000000000 */
.L_x_6299:
[----:B------:R-:W-:Y:S05]  /*67b0*/  BSYNC B0 ;  /* 0x0000000000007941 */ /* 0x000fea0003800000 */
.L_x_6298:
[----:B------:R-:W-:Y:S06]  /*67c0*/  BAR.ARV 0xb, 0xa0 ;  /* 0x02c2800000007b1d */ /* 0x000fec0000002000 */
[----:B------:R-:W-:Y:S01]  /*67d0*/  PLOP3.LUT P1, PT, PT, PT, UP0, 0x80, 0x0 ;  /* 0x000000000000781c */ /* 0x000fe20003f2f008 */
[----:B------:R-:W-:Y:S02]  /*67e0*/  UIADD3 UR26, UR26, 0x3000, URZ ;  /* 0x000030001a1a7890 */ /* 0x000fe4000fffe03f */
[----:B------:R-:W-:-:S10]  /*67f0*/  UIADD3 UR6, UR6, 0x3000, URZ ;  /* 0x0000300006067890 */ /* 0x000fd4000fffe03f */
[----:B------:R-:W-:Y:S05]  /*6800*/  @!P1 BRA `(.L_x_6300) ;  /* 0xfffffff800c09947 */ /* 0x000fea000383ffff */
[----:B------:R-:W-:Y:S05]  /*6810*/  BRA `(.L_x_6242) ;  /* 0x0000002c00c87947 */ /* 0x000fea0003800000 */
.L_x_6271:
        /* <DEDUP_REMOVED lines=22> */
.L_x_6301:
[----:B------:R-:W-:Y:S01]  /*6980*/  ULDC UR9, c[0x0][0x8cc] ;  /* 0x0002330000097ab9 */ /* 0x000fe20000000800 */
[----:B------:R-:W-:Y:S01]  /*6990*/  UMOV UR7, UR8 ;  /* 0x0000000800077c82 */ /* 0x000fe20008000000 */
[----:B------:R-:W-:-:S11]  /*69a0*/  UISETP.NE.AND UP0, UPT, UR9, 0x1, UPT ;  /* 0x000000010900788c */ /* 0x000fd6000bf05270 */
[----:B------:R-:W-:Y:S02]  /*69b0*/  @UP0 ULDC.64 UR10, c[0x0][0x8d0] ;  /* 0x00023400000a0ab9 */ /* 0x000fe40000000a00 */
[----:B------:R-:W-:-:S04]  /*69c0*/  UIMAD.WIDE.U32 UR4, UR8, UR10, URZ ;  /* 0x0000000a080472a5 */ /* 0x000fc8000f8e003f */
[----:B------:R-:W-:-:S04]  /*69d0*/  @UP0 USHF.R.U32.HI UR7, URZ, UR11, UR5 ;  /* 0x0000000b3f070299 */ /* 0x000fc80008011605 */
[----:B------:R-:W-:-:S12]  /*69e0*/  UIMAD UR4, UR7, UR9, URZ ;  /* 0x00000009070472a4 */ /* 0x000fd8000f8e023f */
.L_x_6302:
        /* <DEDUP_REMOVED lines=23> */
.L_x_6303:
        /* <DEDUP_REMOVED lines=14> */
.L_x_6305:
[----:B------:R-:W-:-:S05]  /*6c40*/  ULDC UR4, c[0x0][0x8f4] ;  /* 0x00023d0000047ab9 */ /* 0x000fca0000000800 */
.L_x_6304:
        /* <DEDUP_REMOVED lines=60> */
.L_x_6307:
        /* <DEDUP_REMOVED lines=12> */
.L_x_6308:
[----:B------:R-:W-:Y:S05]  /*70d0*/  @!P2 BRA `(.L_x_6309) ;  /* 0x000000000014a947 */ /* 0x000fea0003800000 */
[----:B------:R-:W-:Y:S02]  /*70e0*/  IMAD.U32 R2, RZ, RZ, UR14 ;  /* 0x0000000eff027e24 */ /* 0x000fe4000f8e00ff */
[----:B------:R-:W-:-:S05]  /*70f0*/  IMAD.U32 R3, RZ, RZ, UR15 ;  /* 0x0000000fff037e24 */ /* 0x000fca000f8e00ff */
[----:B------:R-:W2:Y:S04]  /*7100*/  LDG.E R5, desc[UR46][R2.64] ;  /* 0x0000002e02057981 */ /* 0x000ea8000c1e1900 */
[----:B------:R-:W2:Y:S02]  /*7110*/  LDG.E R4, desc[UR46][R2.64+0x4] ;  /* 0x0000042e02047981 */ /* 0x000ea4000c1e1900 */
[----:B--2---:R-:W-:-:S07]  /*7120*/  IMAD.IADD R4, R4, 0x1, -R5 ;  /* 0x0000000104047824 */ /* 0x004fce00078e0a05 */
.L_x_6309:
        /* <DEDUP_REMOVED lines=62> */
.L_x_6339:
        /* <DEDUP_REMOVED lines=15> */
.L_x_6312:
        /* <DEDUP_REMOVED lines=122> */
.L_x_6323:
[----:B-123--:R-:W-:-:S04]  /*7da0*/  SHF.L.U32 R18, R10, 0x1f, RZ ;  /* 0x0000001f0a127819 */ /* 0x00efc800000006ff */
[----:B------:R-:W2:Y:S02]  /*7db0*/  SYNCS.PHASECHK.TRANS64.TRYWAIT P1, [R15+URZ+0x26840], R18 ;  /* 0x026840120f0075a7 */ /* 0x000ea4000802017f */
[----:B--2---:R-:W-:Y:S05]  /*7dc0*/  @!P1 BRA `(.L_x_6315) ;  /* 0x0000001800dc9947 */ /* 0x004fea0003800000 */
.L_x_6340:
        /* <DEDUP_REMOVED lines=8> */
.L_x_6316:
        /* <DEDUP_REMOVED lines=44> */
.L_x_6341:
        /* <DEDUP_REMOVED lines=8> */
.L_x_6318:
        /* <DEDUP_REMOVED lines=44> */
.L_x_6342:
        /* <DEDUP_REMOVED lines=8> */
.L_x_6320:
        /* <DEDUP_REMOVED lines=38> */
.L_x_6344:
        /* <DEDUP_REMOVED lines=8> */
.L_x_6322:
        /* <DEDUP_REMOVED lines=44> */
.L_x_6314:
[----:B------:R-:W4:Y:S02]  /*8a70*/  LDL.LU R4, [R1+0x4] ;  /* 0x0000040001047983 */ /* 0x000f240000300800 */
[----:B----4-:R-:W-:Y:S02]  /*8a80*/  ISETP.NE.AND P1, PT, R4, RZ, PT ;  /* 0x000000ff0400720c */ /* 0x010fe40003f25270 */
[----:B------:R4:W5:Y:S11]  /*8a90*/  LDL R4, [R1] ;  /* 0x0000000001047983 */ /* 0x0009760000100800 */
[----:B----4-:R-:W-:Y:S05]  /*8aa0*/  @!P1 BRA `(.L_x_6313) ;  /* 0x0000000400949947 */ /* 0x010fea0003800000 */
[----:B------:R-:W-:-:S04]  /*8ab0*/  SHF.L.U32 R12, R10, 0x1f, RZ ;  /* 0x0000001f0a0c7819 */ /* 0x000fc800000006ff */
[----:B------:R-:W4:Y:S02]  /*8ac0*/  SYNCS.PHASECHK.TRANS64.TRYWAIT P1, [R15+URZ+0x26840], R12 ;  /* 0x0268400c0f0075a7 */ /* 0x000f24000802017f */
[----:B----4-:R-:W-:Y:S05]  /*8ad0*/  @!P1 BRA `(.L_x_6324) ;  /* 0x0000000c00ec9947 */ /* 0x010fea0003800000 */
.L_x_6345:
        /* <DEDUP_REMOVED lines=8> */
.L_x_6325:
        /* <DEDUP_REMOVED lines=41> */
.L_x_6346:
        /* <DEDUP_REMOVED lines=8> */
.L_x_6327:
        /* <DEDUP_REMOVED lines=41> */
.L_x_6313:
[----:B------:R-:W1:Y:S01]  /*9100*/  S2R R0, SR_TID.X ;  /* 0x0000000000007919 */ /* 0x000e620000002100 */
[----:B------:R-:W-:Y:S01]  /*9110*/  IMAD R3, R16, 0x8, R15 ;  /* 0x0000000810037824 */ /* 0x000fe200078e020f */
[----:B-1----:R-:W-:Y:S02]  /*9120*/  LOP3.LUT R2, R0, 0x7f, RZ, 0xc0, !PT ;  /* 0x0000007f00027812 */ /* 0x002fe400078ec0ff */
[----:B------:R-:W-:Y:S02]  /*9130*/  SHF.L.U32 R0, R10, 0x1f, RZ ;  /* 0x0000001f0a007819 */ /* 0x000fe400000006ff */
[----:B------:R-:W-:Y:S02]  /*9140*/  ISETP.NE.AND P1, PT, R2, RZ, PT ;  /* 0x000000ff0200720c */ /* 0x000fe40003f25270 */
[----:B------:R-:W1:Y:S02]  /*9150*/  SYNCS.PHASECHK.TRANS64.TRYWAIT P0, [R3+URZ+0x26840], R0 ;  /* 0x02684000030075a7 */ /* 0x000e64000800017f */
[----:B-1----:R-:W-:Y:S09]  /*9160*/  @!P0 BRA `(.L_x_6328) ;  /* 0x0000000800708947 */ /* 0x002ff20003800000 */
.L_x_6347:
[----:B------:R-:W-:Y:S05]  /*9170*/  @P1 BRA `(.L_x_6329) ;  /* 0x0000000000181947 */ /* 0x000fea0003800000 */
[----:B------:R-:W1:Y:S01]  /*9180*/  S2R R2, SR_TID.X ;  /* 0x0000000000027919 */ /* 0x000e620000002100 */
[----:B------:R-:W-:-:S04]  /*9190*/  IMAD.MOV.U32 R0, RZ, RZ, 0x3100 ;  /* 0x00003100ff007424 */ /* 0x000fc800078e00ff */
[----:B------:R1:W-:Y:S02]  /*91a0*/  SYNCS.ARRIVE.TRANS64 RZ, [R3+URZ+0x26830], R0 ;  /* 0x0268300003ff79a7 */ /* 0x0003e4000800003f */
[----:B-1----:R-:W-:-:S13]  /*91b0*/  LOP3.LUT P0, RZ, R2, 0x1f, RZ, 0xc0, !PT ;  /* 0x0000001f02ff7812 */ /* 0x002fda000780c0ff */
[----:B------:R-:W-:Y:S05]  /*91c0*/  @!P0 BRA `(.L_x_6329) ;  /* 0x0000000000048947 */ /* 0x000fea0003800000 */
[----:B------:R-:W-:Y:S01]  /*91d0*/  BPT.TRAP 0x1 ;  /* 0x000000040000795c */ /* 0x000fe20000300000 */
.L_x_6329:
        /* <DEDUP_REMOVED lines=48> */
.L_x_6310:
[----:B------:R-:W-:Y:S05]  /*94e0*/  BSYNC B0 ;  /* 0x0000000000007941 */ /* 0x000fea0003800000 */
.L_x_6306:
[----:B------:R-:W-:-:S03]  /*94f0*/  UMOV UR7, 0xffffffff ;  /* 0xffffffff00077882 */ /* 0x000fc60000000000 */
[----:B------:R-:W-:Y:S05]  /*9500*/  BRA.DIV UR7, `(.L_x_6330) ;  /* 0x00000006079c7947 */ /* 0x000fea000b800000 */
[----:B------:R-:W-:-:S13]  /*9510*/  ELECT P6, URZ, PT ;  /* 0x00000000003f782f */ /* 0x000fda00038c0000 */
.L_x_6350:
[----:B------:R-:W-:Y:S05]  /*9520*/  @!P6 BRA `(.L_x_6242) ;  /* 0x000000000084e947 */ /* 0x000fea0003800000 */
[----:B------:R-:W-:-:S06]  /*9530*/  ULOP3.LUT UR7, UR38, 0x2, URZ, 0xfc, !UPT ;  /* 0x0000000226077892 */ /* 0x000fcc000f8efc3f */
[----:B------:R-:W-:-:S05]  /*9540*/  IMAD.U32 R0, RZ, RZ, UR7 ;  /* 0x00000007ff007e24 */ /* 0x000fca000f8e00ff */
[----:B------:R-:W-:-:S13]  /*9550*/  ISETP.NE.AND P2, PT, R0, 0x3, PT ;  /* 0x000000030000780c */ /* 0x000fda0003f45270 */
[----:B------:R-:W-:Y:S05]  /*9560*/  @!P2 BRA `(.L_x_6331) ;  /* 0x000000000004a947 */ /* 0x000fea0003800000 */
[----:B------:R-:W-:Y:S01]  /*9570*/  BPT.TRAP 0x1 ;  /* 0x000000040000795c */ /* 0x000fe20000300000 */
.L_x_6331:
        /* <DEDUP_REMOVED lines=15> */
.L_x_6351:
[----:B------:R-:W2:Y:S02]  /*9670*/  SYNCS.PHASECHK.TRANS64.TRYWAIT P0, [R3+URZ], R0 ;  /* 0x00000000030075a7 */ /* 0x000ea4000800017f */
[----:B--2---:R-:W-:Y:S05]  /*9680*/  @!P0 BRA `(.L_x_6333) ;  /* 0x0000000400708947 */ /* 0x004fea0003800000 */
.L_x_6352:
[----:B------:R-:W-:Y:S05]  /*9690*/  @!P2 BRA `(.L_x_6334) ;  /* 0x000000000004a947 */ /* 0x000fea0003800000 */
[----:B------:R-:W-:Y:S01]  /*96a0*/  BPT.TRAP 0x1 ;  /* 0x000000040000795c */ /* 0x000fe20000300000 */
.L_x_6334:
[----:B--2---:R-:W-:-:S04]  /*96b0*/  VIADD R3, R8, 0x26840 ;  /* 0x0002684008037836 */ /* 0x004fc80000000000 */
[----:B------:R-:W-:-:S04]  /*96c0*/  IMAD R5, R2, 0x8, R3 ;  /* 0x0000000802057824 */ /* 0x000fc800078e0203 */
[----:B------:R-:W2:Y:S02]  /*96d0*/  SYNCS.PHASECHK.TRANS64.TRYWAIT P0, [R5+URZ], R4 ;  /* 0x00000004050075a7 */ /* 0x000ea4000800017f */
[----:B--2---:R-:W-:Y:S05]  /*96e0*/  @!P0 BRA `(.L_x_6335) ;  /* 0x00000004006c8947 */ /* 0x004fea0003800000 */
.L_x_6353:
[----:B------:R-:W-:-:S07]  /*96f0*/  IMAD R3, R6, 0x8, R3 ;  /* 0x0000000806037824 */ /* 0x000fce00078e0203 */
.L_x_6336:
[----:B---3--:R3:W4:Y:S02]  /*9700*/  SYNCS.PHASECHK.TRANS64.TRYWAIT P0, [R3+URZ], R0 ;  /* 0x00000000030075a7 */ /* 0x008724000800017f */
[----:B----4-:R-:W-:Y:S05]  /*9710*/  @!P0 NANOSLEEP.SYNCS 0x989680 ;  /* 0x009896800000895d */ /* 0x010fea0003900000 */
[----:B------:R-:W4:Y:S02]  /*9720*/  @!P0 SYNCS.PHASECHK.TRANS64 P0, [R3+URZ], R0 ;  /* 0x00000000030085a7 */ /* 0x000f24000800007f */
[----:B----4-:R-:W-:Y:S05]  /*9730*/  @!P0 BRA `(.L_x_6336) ;  /* 0xfffffffc00f08947 */ /* 0x010fea000383ffff */
.L_x_6242:
[----:B------:R-:W-:Y:S05]  /*9740*/  BSYNC B6 ;  /* 0x0000000000067941 */ /* 0x000fea0003800000 */
.L_x_6234:
[----:B------:R-:W-:Y:S05]  /*9750*/  EXIT ;  /* 0x000000000000794d */ /* 0x000fea0003800000 */
.L_x_6252:
[----:B------:R-:W-:Y:S02]  /*9760*/  IMAD.MOV.U32 R13, RZ, RZ, R19 ;  /* 0x000000ffff0d7224 */ /* 0x000fe400078e0013 */
[----:B------:R-:W-:Y:S02]  /*9770*/  IMAD.MOV.U32 R12, RZ, RZ, RZ ;  /* 0x000000ffff0c7224 */ /* 0x000fe400078e00ff */
[----:B------:R-:W-:Y:S02]  /*9780*/  IMAD.MOV.U32 R11, RZ, RZ, 0x1f ;  /* 0x0000001fff0b7424 */ /* 0x000fe400078e00ff */
[----:B------:R-:W-:-:S07]  /*9790*/  IMAD.MOV.U32 R15, RZ, RZ, -0x1 ;  /* 0xffffffffff0f7424 */ /* 0x000fce00078e00ff */
[----:B------:R-:W-:Y:S05]  /*97a0*/  WARPSYNC.COLLECTIVE R15, `(.L_x_6337) ;  /* 0x000000000f087348 */ /* 0x000fea0003c00000 */
[----:B------:R1:W2:Y:S02]  /*97b0*/  SHFL.IDX P6, R14, R13, R12, R11 ;  /* 0x0000000c0d0e7389 */ /* 0x0002a400000c000b */
[----:B-12---:R-:W-:Y:S01]  /*97c0*/  ENDCOLLECTIVE ;  /* 0x000000000000791b */ /* 0x006fe20003800000 */
.L_x_6337:
[----:B------:R-:W-:Y:S05]  /*97d0*/  BRA `(.L_x_6338) ;  /* 0xffffff7c00cc7947 */ /* 0x000fea000383ffff */
.L_x_6254:
[----:B--2---:R2:W3:Y:S02]  /*97e0*/  SYNCS.PHASECHK.TRANS64.TRYWAIT P0, [R2+URZ+0x26800], R5 ;  /* 0x02680005020075a7 */ /* 0x0044e4000800017f */
[----:B---3--:R-:W-:Y:S05]  /*97f0*/  @!P0 NANOSLEEP.SYNCS 0x989680 ;  /* 0x009896800000895d */ /* 0x008fea0003900000 */
[----:B------:R-:W3:Y:S02]  /*9800*/  @!P0 SYNCS.PHASECHK.TRANS64 P0, [R2+URZ+0x26800], R5 ;  /* 0x02680005020085a7 */ /* 0x000ee4000800007f */
[----:B---3--:R-:W-:Y:S05]  /*9810*/  @!P0 BRA `(.L_x_6254) ;  /* 0xfffffffc00f08947 */ /* 0x008fea000383ffff */
[----:B------:R-:W-:Y:S05]  /*9820*/  BRA `(.L_x_6253) ;  /* 0xffffff7c00f47947 */ /* 0x000fea000383ffff */
.L_x_6259:
[----:B--2---:R-:W-:-:S04]  /*9830*/  IMAD.U32 R5, RZ, RZ, UR7 ;  /* 0x00000007ff057e24 */ /* 0x004fc8000f8e00ff */
[----:B------:R2:W3:Y:S03]  /*9840*/  SYNCS.PHASECHK.TRANS64.TRYWAIT P1, [R5+URZ+0x26810], R6 ;  /* 0x02681006050075a7 */ /* 0x0004e6000802017f */
[----:B---3--:R-:W-:Y:S05]  /*9850*/  @!P1 NANOSLEEP.SYNCS 0x989680 ;  /* 0x009896800000995d */ /* 0x008fea0003900000 */
[----:B------:R-:W3:Y:S02]  /*9860*/  @!P1 SYNCS.PHASECHK.TRANS64 P1, [R5+URZ+0x26810], R6 ;  /* 0x02681006050095a7 */ /* 0x000ee4000802007f */
[----:B---3--:R-:W-:Y:S05]  /*9870*/  @!P1 BRA `(.L_x_6259) ;  /* 0xfffffffc00ec9947 */ /* 0x008fea000383ffff */
[----:B------:R-:W-:Y:S05]  /*9880*/  BRA `(.L_x_6258) ;  /* 0xffffff8800447947 */ /* 0x000fea000383ffff */
.L_x_6263:
[----:B------:R-:W-:-:S04]  /*9890*/  IMAD.U32 R5, RZ, RZ, UR7 ;  /* 0x00000007ff057e24 */ /* 0x000fc8000f8e00ff */
[----:B------:R1:W1:Y:S03]  /*98a0*/  SYNCS.PHASECHK.TRANS64.TRYWAIT P1, [R5+URZ+0x26830], R6 ;  /* 0x02683006050075a7 */ /* 0x000266000802017f */
[----:B-1----:R-:W-:Y:S05]  /*98b0*/  @!P1 NANOSLEEP.SYNCS 0x989680 ;  /* 0x009896800000995d */ /* 0x002fea0003900000 */
[----:B------:R-:W1:Y:S02]  /*98c0*/  @!P1 SYNCS.PHASECHK.TRANS64 P1, [R5+URZ+0x26830], R6 ;  /* 0x02683006050095a7 */ /* 0x000e64000802007f */
[----:B-1----:R-:W-:Y:S05]  /*98d0*/  @!P1 BRA `(.L_x_6263) ;  /* 0xfffffffc00ec9947 */ /* 0x002fea000383ffff */
[----:B------:R-:W-:Y:S05]  /*98e0*/  BRA `(.L_x_6262) ;  /* 0xffffff8c004c7947 */ /* 0x000fea000383ffff */
.L_x_6311:
[----:B-1----:R1:W2:Y:S02]  /*98f0*/  SYNCS.PHASECHK.TRANS64.TRYWAIT P0, [R15+URZ+0x26820], R2 ;  /* 0x026820020f0075a7 */ /* 0x0022a4000800017f */
[----:B--2---:R-:W-:Y:S05]  /*9900*/  @!P0 NANOSLEEP.SYNCS 0x989680 ;  /* 0x009896800000895d */ /* 0x004fea0003900000 */
[----:B------:R-:W2:Y:S02]  /*9910*/  @!P0 SYNCS.PHASECHK.TRANS64 P0, [R15+URZ+0x26820], R2 ;  /* 0x026820020f0085a7 */ /* 0x000ea4000800007f */
[----:B--2---:R-:W-:Y:S05]  /*9920*/  @!P0 BRA `(.L_x_6311) ;  /* 0xfffffffc00f08947 */ /* 0x004fea000383ffff */
[----:B------:R-:W-:Y:S05]  /*9930*/  BRA `(.L_x_6339) ;  /* 0xffffffd800f47947 */ /* 0x000fea000383ffff */
.L_x_6315:
[----:B--2---:R2:W3:Y:S02]  /*9940*/  SYNCS.PHASECHK.TRANS64.TRYWAIT P1, [R15+URZ+0x26840], R18 ;  /* 0x026840120f0075a7 */ /* 0x0044e4000802017f */
[----:B---3--:R-:W-:Y:S05]  /*9950*/  @!P1 NANOSLEEP.SYNCS 0x989680 ;  /* 0x009896800000995d */ /* 0x008fea0003900000 */
[----:B------:R-:W3:Y:S02]  /*9960*/  @!P1 SYNCS.PHASECHK.TRANS64 P1, [R15+URZ+0x26840], R18 ;  /* 0x026840120f0095a7 */ /* 0x000ee4000802007f */
[----:B---3--:R-:W-:Y:S05]  /*9970*/  @!P1 BRA `(.L_x_6315) ;  /* 0xfffffffc00f09947 */ /* 0x008fea000383ffff */
[----:B------:R-:W-:Y:S05]  /*9980*/  BRA `(.L_x_6340) ;  /* 0xffffffe400107947 */ /* 0x000fea000383ffff */
.L_x_6317:
[----:B-1----:R1:W3:Y:S02]  /*9990*/  SYNCS.PHASECHK.TRANS64.TRYWAIT P1, [R15+URZ+0x26828], R18 ;  /* 0x026828120f0075a7 */ /* 0x0022e4000802017f */
[----:B---3--:R-:W-:Y:S05]  /*99a0*/  @!P1 NANOSLEEP.SYNCS 0x989680 ;  /* 0x009896800000995d */ /* 0x008fea0003900000 */
[----:B------:R-:W3:Y:S02]  /*99b0*/  @!P1 SYNCS.PHASECHK.TRANS64 P1, [R15+URZ+0x26828], R18 ;  /* 0x026828120f0095a7 */ /* 0x000ee4000802007f */
[----:B---3--:R-:W-:Y:S05]  /*99c0*/  @!P1 BRA `(.L_x_6317) ;  /* 0xfffffffc00f09947 */ /* 0x008fea000383ffff */
[----:B------:R-:W-:Y:S05]  /*99d0*/  BRA `(.L_x_6341) ;  /* 0xffffffe400cc7947 */ /* 0x000fea000383ffff */
.L_x_6319:
[----:B---3--:R3:W4:Y:S02]  /*99e0*/  SYNCS.PHASECHK.TRANS64.TRYWAIT P1, [R15+URZ+0x26848], R18 ;  /* 0x026848120f0075a7 */ /* 0x008724000802017f */
[----:B----4-:R-:W-:Y:S05]  /*99f0*/  @!P1 NANOSLEEP.SYNCS 0x989680 ;  /* 0x009896800000995d */ /* 0x010fea0003900000 */
[----:B------:R-:W4:Y:S02]  /*9a00*/  @!P1 SYNCS.PHASECHK.TRANS64 P1, [R15+URZ+0x26848], R18 ;  /* 0x026848120f0095a7 */ /* 0x000f24000802007f */
[----:B----4-:R-:W-:Y:S05]  /*9a10*/  @!P1 BRA `(.L_x_6319) ;  /* 0xfffffffc00f09947 */ /* 0x010fea000383ffff */
[----:B------:R-:W-:Y:S05]  /*9a20*/  BRA `(.L_x_6342) ;  /* 0xffffffe800887947 */ /* 0x000fea000383ffff */
.L_x_6321:
[----:B------:R-:W-:-:S07]  /*9a30*/  SHF.L.U32 R4, R10, 0x1f, RZ ;  /* 0x0000001f0a047819 */ /* 0x000fce00000006ff */
.L_x_6343:
[----:B----4-:R4:W1:Y:S02]  /*9a40*/  SYNCS.PHASECHK.TRANS64.TRYWAIT P1, [R15+URZ+0x26820], R4 ;  /* 0x026820040f0075a7 */ /* 0x010864000802017f */
[----:B-1----:R-:W-:Y:S05]  /*9a50*/  @!P1 NANOSLEEP.SYNCS 0x989680 ;  /* 0x009896800000995d */ /* 0x002fea0003900000 */
[----:B------:R-:W1:Y:S02]  /*9a60*/  @!P1 SYNCS.PHASECHK.TRANS64 P1, [R15+URZ+0x26820], R4 ;  /* 0x026820040f0095a7 */ /* 0x000e64000802007f */
[----:B-1----:R-:W-:Y:S05]  /*9a70*/  @!P1 BRA `(.L_x_6343) ;  /* 0xfffffffc00f09947 */ /* 0x002fea000383ffff */
[----:B------:R-:W-:Y:S05]  /*9a80*/  BRA `(.L_x_6344) ;  /* 0xffffffec00287947 */ /* 0x000fea000383ffff */
.L_x_6324:
[----:B----4-:R4:W1:Y:S02]  /*9a90*/  SYNCS.PHASECHK.TRANS64.TRYWAIT P1, [R15+URZ+0x26840], R12 ;  /* 0x0268400c0f0075a7 */ /* 0x010864000802017f */
[----:B-1----:R-:W-:Y:S05]  /*9aa0*/  @!P1 NANOSLEEP.SYNCS 0x989680 ;  /* 0x009896800000995d */ /* 0x002fea0003900000 */
[----:B------:R-:W1:Y:S02]  /*9ab0*/  @!P1 SYNCS.PHASECHK.TRANS64 P1, [R15+URZ+0x26840], R12 ;  /* 0x0268400c0f0095a7 */ /* 0x000e64000802007f */
[----:B-1----:R-:W-:Y:S05]  /*9ac0*/  @!P1 BRA `(.L_x_6324) ;  /* 0xfffffffc00f09947 */ /* 0x002fea000383ffff */
[----:B------:R-:W-:Y:S05]  /*9ad0*/  BRA `(.L_x_6345) ;  /* 0xfffffff000007947 */ /* 0x000fea000383ffff */
.L_x_6326:
[----:B-1----:R1:W2:Y:S02]  /*9ae0*/  SYNCS.PHASECHK.TRANS64.TRYWAIT P1, [R15+URZ+0x26828], R12 ;  /* 0x0268280c0f0075a7 */ /* 0x0022a4000802017f */
[----:B--2---:R-:W-:Y:S05]  /*9af0*/  @!P1 NANOSLEEP.SYNCS 0x989680 ;  /* 0x009896800000995d */ /* 0x004fea0003900000 */
[----:B------:R-:W2:Y:S02]  /*9b00*/  @!P1 SYNCS.PHASECHK.TRANS64 P1, [R15+URZ+0x26828], R12 ;  /* 0x0268280c0f0095a7 */ /* 0x000ea4000802007f */
[----:B--2---:R-:W-:Y:S05]  /*9b10*/  @!P1 BRA `(.L_x_6326) ;  /* 0xfffffffc00f09947 */ /* 0x004fea000383ffff */
[----:B------:R-:W-:Y:S05]  /*9b20*/  BRA `(.L_x_6346) ;  /* 0xfffffff000b07947 */ /* 0x000fea000383ffff */
.L_x_6328:
[----:B------:R1:W1:Y:S02]  /*9b30*/  SYNCS.PHASECHK.TRANS64.TRYWAIT P0, [R3+URZ+0x26840], R0 ;  /* 0x02684000030075a7 */ /* 0x000264000800017f */
[----:B-1----:R-:W-:Y:S05]  /*9b40*/  @!P0 NANOSLEEP.SYNCS 0x989680 ;  /* 0x009896800000895d */ /* 0x002fea0003900000 */
[----:B------:R-:W1:Y:S02]  /*9b50*/  @!P0 SYNCS.PHASECHK.TRANS64 P0, [R3+URZ+0x26840], R0 ;  /* 0x02684000030085a7 */ /* 0x000e64000800007f */
[----:B-1----:R-:W-:Y:S05]  /*9b60*/  @!P0 BRA `(.L_x_6328) ;  /* 0xfffffffc00f08947 */ /* 0x002fea000383ffff */
[----:B------:R-:W-:Y:S05]  /*9b70*/  BRA `(.L_x_6347) ;  /* 0xfffffff4007c7947 */ /* 0x000fea000383ffff */
.L_x_6330:
[----:B------:R-:W-:Y:S01]  /*9b80*/  BSSY B0, `(.L_x_6348) ;  /* 0x0000006000007945 */ /* 0x000fe20003800000 */
[----:B------:R-:W-:-:S07]  /*9b90*/  IMAD.MOV.U32 R15, RZ, RZ, -0x1 ;  /* 0xffffffffff0f7424 */ /* 0x000fce00078e00ff */
[----:B------:R-:W-:Y:S05]  /*9ba0*/  WARPSYNC.COLLECTIVE R15, `(.L_x_6349) ;  /* 0x000000000f0c7348 */ /* 0x000fea0003c00000 */
[----:B------:R-:W-:Y:S02]  /*9bb0*/  ELECT P6, UR62, PT ;  /* 0x00000000003e782f */ /* 0x000fe400038c0000 */
[----:B------:R-:W-:Y:S01]  /*9bc0*/  MOV R14, UR62 ;  /* 0x0000003e000e7c02 */ /* 0x000fe20008000f00 */
[----:B------:R-:W-:Y:S10]  /*9bd0*/  ENDCOLLECTIVE ;  /* 0x000000000000791b */ /* 0x000ff40003800000 */
.L_x_6349:
[----:B------:R-:W-:Y:S05]  /*9be0*/  BSYNC B0 ;  /* 0x0000000000007941 */ /* 0x000fea0003800000 */
.L_x_6348:
[----:B------:R-:W-:Y:S05]  /*9bf0*/  BRA `(.L_x_6350) ;  /* 0xfffffff800487947 */ /* 0x000fea000383ffff */
.L_x_6332:
[----:B-1----:R1:W2:Y:S02]  /*9c00*/  SYNCS.PHASECHK.TRANS64.TRYWAIT P0, [R7+URZ], R4 ;  /* 0x00000004070075a7 */ /* 0x0022a4000800017f */
[----:B--2---:R-:W-:Y:S05]  /*9c10*/  @!P0 NANOSLEEP.SYNCS 0x989680 ;  /* 0x009896800000895d */ /* 0x004fea0003900000 */
[----:B------:R-:W2:Y:S02]  /*9c20*/  @!P0 SYNCS.PHASECHK.TRANS64 P0, [R7+URZ], R4 ;  /* 0x00000004070085a7 */ /* 0x000ea4000800007f */
[----:B--2---:R-:W-:Y:S05]  /*9c30*/  @!P0 BRA `(.L_x_6332) ;  /* 0xfffffffc00f08947 */ /* 0x004fea000383ffff */
[----:B------:R-:W-:Y:S05]  /*9c40*/  BRA `(.L_x_6351) ;  /* 0xfffffff800887947 */ /* 0x000fea000383ffff */
.L_x_6333:
[----:B--2---:R2:W3:Y:S02]  /*9c50*/  SYNCS.PHASECHK.TRANS64.TRYWAIT P0, [R3+URZ], R0 ;  /* 0x00000000030075a7 */ /* 0x0044e4000800017f */
[----:B---3--:R-:W-:Y:S05]  /*9c60*/  @!P0 NANOSLEEP.SYNCS 0x989680 ;  /* 0x009896800000895d */ /* 0x008fea0003900000 */
[----:B------:R-:W3:Y:S02]  /*9c70*/  @!P0 SYNCS.PHASECHK.TRANS64 P0, [R3+URZ], R0 ;  /* 0x00000000030085a7 */ /* 0x000ee4000800007f */
[----:B---3--:R-:W-:Y:S05]  /*9c80*/  @!P0 BRA `(.L_x_6333) ;  /* 0xfffffffc00f08947 */ /* 0x008fea000383ffff */
[----:B------:R-:W-:Y:S05]  /*9c90*/  BRA `(.L_x_6352) ;  /* 0xfffffff8007c7947 */ /* 0x000fea000383ffff */
.L_x_6335:
[----:B--2---:R2:W3:Y:S02]  /*9ca0*/  SYNCS.PHASECHK.TRANS64.TRYWAIT P0, [R5+URZ], R4 ;  /* 0x00000004050075a7 */ /* 0x0044e4000800017f */
[----:B---3--:R-:W-:Y:S05]  /*9cb0*/  @!P0 NANOSLEEP.SYNCS 0x989680 ;  /* 0x009896800000895d */ /* 0x008fea0003900000 */
[----:B------:R-:W3:Y:S02]  /*9cc0*/  @!P0 SYNCS.PHASECHK.TRANS64 P0, [R5+URZ], R4 ;  /* 0x00000004050085a7 */ /* 0x000ee4000800007f */
[----:B---3--:R-:W-:Y:S05]  /*9cd0*/  @!P0 BRA `(.L_x_6335) ;  /* 0xfffffffc00f08947 */ /* 0x008fea000383ffff */
[----:B------:R-:W-:Y:S05]  /*9ce0*/  BRA `(.L_x_6353) ;  /* 0xfffffff800807947 */ /* 0x000fea000383ffff */
.L_x_6354:
        /* <DEDUP_REMOVED lines=9> */
.L_x_6598:


//--------------------- .text._ZN7cutlass13device_kernelIN5flash32FlashAttnBwdPostprocessConvertdQIN4cute5tupleIJNS3_1CILi128EEENS5_ILi96EEEEEENS_10bfloat16_tEfNS_4arch4Sm90ELi256ENS3_8TiledMMAINS3_8MMA_AtomIJNS3_4SM904GMMA27MMA_64x96x16_F32BF16BF16_RSILNSF_5MajorE0ELSH_1ELNSF_7ScaleInE1ELSI_1EEEEEENS3_6LayoutINS4_IJNS5_ILi2EEENS5_ILi1EEESN_EEENS4_IJSN_NS5_ILi0EEESP_EEEEENS4_IJNS3_10UnderscoreESS_SS_EEEEELb0EEEEEvNT_6ParamsE --------------------------
	.section	.text._ZN7cutlass13device_kernelIN5flash32FlashAttnBwdPostprocessConvertdQIN4cute5tupleIJNS3_1CILi128EEENS5_ILi96EEEEEENS_10bfloat16_tEfNS_4arch4Sm90ELi256ENS3_8TiledMMAINS3_8MMA_AtomIJNS3_4SM904GMMA27MMA_64x96x16_F32BF16BF16_RSILNSF_5MajorE0ELSH_1ELNSF_7ScaleInE1ELSI_1EEEEEENS3_6LayoutINS4_IJNS5_ILi2EEENS5_ILi1EEESN_EEENS4_IJSN_NS5_ILi0EEESP_EEEEENS4_IJNS3_10UnderscoreESS_SS_EEEEELb0EEEEEvNT_6ParamsE,"ax",@progbits
	.align	128
.text._ZN7cutlass13device_kernelIN5flash32FlashAttnBwdPostprocessConvertdQIN4cute5tupleIJNS3_1CILi128EEENS5_ILi96EEEEEENS_10bfloat16_tEfNS_4arch4Sm90ELi256ENS3_8TiledMMAINS3_8MMA_AtomIJNS3_4SM904GMMA27MMA_64x96x16_F32BF16BF16_RSILNSF_5MajorE0ELSH_1ELNSF_7ScaleInE1ELSI_1EEEEEENS3_6LayoutINS4_IJNS5_ILi2EEENS5_ILi1EEESN_EEENS4_IJSN_NS5_ILi0EEESP_EEEEENS4_IJNS3_10UnderscoreESS_SS_EEEEELb0EEEEEvNT_6ParamsE:
        .type           _ZN7cutlass13device_kernelIN5flash32FlashAttnBwdPostprocessConvertdQIN4cute5tupleIJNS3_1CILi128EEENS5_ILi96EEEEEENS_10bfloat16_tEfNS_4arch4Sm90ELi256ENS3_8TiledMMAINS3_8MMA_AtomIJNS3_4SM904GMMA27MMA_64x96x16_F32BF16BF16_RSILNSF_5MajorE0ELSH_1ELNSF_7ScaleInE1ELSI_1EEEEEENS3_6LayoutINS4_IJNS5_ILi2EEENS5_ILi1EEESN_EEENS4_IJSN_NS5_ILi0EEESP_EEEEENS4_IJNS3_10UnderscoreESS_SS_EEEEELb0EEEEEvNT_6ParamsE,@function
        .size           _ZN7cutlass13device_kernelIN5flash32FlashAttnBwdPostprocessConvertdQIN4cute5tupleIJNS3_1CILi128EEENS5_ILi96EEEEEENS_10bfloat16_tEfNS_4arch4Sm90ELi256ENS3_8TiledMMAINS3_8MMA_AtomIJNS3_4SM904GMMA27MMA_64x96x16_F32BF16BF16_RSILNSF_5MajorE0ELSH_1ELNSF_7ScaleInE1ELSI_1EEEEEENS3_6LayoutINS4_IJNS5_ILi2EEENS5_ILi1EEESN_EEENS4_IJSN_NS5_ILi0EEESP_EEEEENS4_IJNS3_10UnderscoreESS_SS_EEEEELb0EEEEEvNT_6ParamsE,(.L_x_6599 - _ZN7cutlass13device_kernelIN5flash32FlashAttnBwdPostprocessConvertdQIN4cute5tupleIJNS3_1CILi128EEENS5_ILi96EEEEEENS_10bfloat16_tEfNS_4arch4Sm90ELi256ENS3_8TiledMMAINS3_8MMA_AtomIJNS3_4SM904GMMA27MMA_64x96x16_F32BF16BF16_RSILNSF_5MajorE0ELSH_1ELNSF_7ScaleInE1ELSI_1EEEEEENS3_6LayoutINS4_IJNS5_ILi2EEENS5_ILi1EEESN_EEENS4_IJSN_NS5_ILi0EEESP_EEEEENS4_IJNS3_10UnderscoreESS_SS_EEEEELb0EEEEEvNT_6ParamsE)
        .other          _ZN7cutlass13device_kernelIN5flash32FlashAttnBwdPostprocessConvertdQIN4cute5tupleIJNS3_1CILi128EEENS5_ILi96EEEEEENS_10bfloat16_tEfNS_4arch4Sm90ELi256ENS3_8TiledMMAINS3_8MMA_AtomIJNS3_4SM904GMMA27MMA_64x96x16_F32BF16BF16_RSILNSF_5MajorE0ELSH_1ELNSF_7ScaleInE1ELSI_1EEEEEENS3_6LayoutINS4_IJNS5_ILi2EEENS5_ILi1EEESN_EEENS4_IJSN_NS5_ILi0EEESP_EEEEENS4_IJNS3_10UnderscoreESS_SS_EEEEELb0EEEEEvNT_6ParamsE,@"STO_CUDA_ENTRY STV_DEFAULT"
_ZN7cutlass13device_kernelIN5flash32FlashAttnBwdPostprocessConvertdQIN4cute5tupleIJNS3_1CILi128EEENS5_ILi96EEEEEENS_10bfloat16_tEfNS_4arch4Sm90ELi256ENS3_8TiledMMAINS3_8MMA_AtomIJNS3_4SM904GMMA27MMA_64x96x16_F32BF16BF16_RSILNSF_5MajorE0ELSH_1ELNSF_7ScaleInE1ELSI_1EEEEEENS3_6LayoutINS4_IJNS5_ILi2EEENS5_ILi1EEESN_EEENS4_IJSN_NS5_ILi0EEESP_EEEEENS4_IJNS3_10UnderscoreESS_SS_EEEEELb0EEEEEvNT_6ParamsE:
[----:B------:R-:W-:Y:S08]  /*0000*/  LDC R1, c[0x0][0x28] ;  /* 0x00000a00ff017b82 */ /* 0x000ff00000000800 */
[----:B------:R-:W0:Y:S01]  /*0010*/  LDC.64 R4, c[0x0][0x278] ;  /* 0x00009e00ff047b82 */ /* 0x000e220000000a00 */
[----:B------:R-:W1:Y:S01]  /*0020*/  S2R R13, SR_CTAID.Z ;  /* 0x00000000000d7919 */ /* 0x000e620000002700 */
[----:B------:R-:W-:-:S06]  /*0030*/  ULDC.64 UR8, c[0x0][0x208] ;  /* 0x0000820000087ab9 */ /* 0x000fcc0000000a00 */
[----:B------:R-:W2:Y:S08]  /*0040*/  LDC.64 R6, c[0x0][0x270] ;  /* 0x00009c00ff067b82 */ /* 0x000eb00000000a00 */
[----:B------:R-:W1:Y:S01]  /*0050*/  LDC.64 R2, c[0x0][0x270] ;  /* 0x00009c00ff027b82 */ /* 0x000e620000000a00 */
[----:B0-----:R-:W-:-:S04]  /*0060*/  ISETP.NE.U32.AND P2, PT, R4, RZ, PT ;  /* 0x000000ff0400720c */ /* 0x001fc80003f45070 */
[----:B------:R-:W-:Y:S02]  /*0070*/  ISETP.NE.AND.EX P2, PT, R5, RZ, PT, P2 ;  /* 0x000000ff0500720c */ /* 0x000fe40003f45320 */
[----:B--2---:R-:W-:-:S04]  /*0080*/  ISETP.NE.U32.AND P1, PT, R6, RZ, PT ;  /* 0x000000ff0600720c */ /* 0x004fc80003f25070 */
[----:B------:R-:W-:Y:S01]  /*0090*/  ISETP.NE.AND.EX P1, PT, R7, RZ, PT, P1 ;  /* 0x000000ff0700720c */ /* 0x000fe20003f25310 */
[----:B------:R-:W-:Y:S01]  /*00a0*/  ULDC UR4, c[0x0][0x240] ;  /* 0x0000900000047ab9 */ /* 0x000fe20000000800 */
[----:B-1----:R-:W-:-:S05]  /*00b0*/  IMAD.WIDE R2, R13, 0x4, R2 ;  /* 0x000000040d027825 */ /* 0x002fca00078e0202 */
[----:B------:R-:W0:Y:S01]  /*00c0*/  @P2 LDC.64 R4, c[0x0][0x278] ;  /* 0x00009e00ff042b82 */ /* 0x000e220000000a00 */
[----:B------:R-:W-:-:S05]  /*00d0*/  IMAD.U32 R8, RZ, RZ, UR4 ;  /* 0x00000004ff087e24 */ /* 0x000fca000f8e00ff */
[----:B------:R1:W5:Y:S01]  /*00e0*/  @P1 LDG.E R9, desc[UR8][R2.64] ;  /* 0x0000000802091981 */ /* 0x000362000c1e1900 */
[----:B0-----:R-:W-:-:S05]  /*00f0*/  @P2 IMAD.WIDE R4, R13, 0x4, R4 ;  /* 0x000000040d042825 */ /* 0x001fca00078e0204 */
[----:B------:R1:W5:Y:S01]  /*0100*/  @P2 LDG.E R8, desc[UR8][R4.64] ;  /* 0x0000000804082981 */ /* 0x000362000c1e1900 */
[----:B------:R-:W-:Y:S01]  /*0110*/  ISETP.NE.U32.AND P0, PT, R6, RZ, PT ;  /* 0x000000ff0600720c */ /* 0x000fe20003f05070 */
[----:B------:R-:W0:Y:S03]  /*0120*/  S2R R66, SR_CTAID.X ;  /* 0x0000000000427919 */ /* 0x000e260000002500 */
[----:B------:R-:W-:Y:S01]  /*0130*/  ISETP.NE.AND.EX P0, PT, R7, RZ, PT, P0 ;  /* 0x000000ff0700720c */ /* 0x000fe20003f05300 */
[----:B0-----:R-:W-:Y:S01]  /*0140*/  IMAD.SHL.U32 R11, R66, 0x80, RZ ;  /* 0x00000080420b7824 */ /* 0x001fe200078e00ff */
[----:B-1----:R-:W-:Y:S11]  /*0150*/  @P2 BRA `(.L_x_6355) ;  /* 0x0000000000102947 */ /* 0x002ff60003800000 */
[----:B------:R-:W-:Y:S05]  /*0160*/  @!P1 BRA `(.L_x_6355) ;  /* 0x00000000000c9947 */ /* 0x000fea0003800000 */
[----:B------:R-:W2:Y:S04]  /*0170*/  LDG.E R5, desc[UR8][R2.64] ;  /* 0x0000000802057981 */ /* 0x000ea8000c1e1900 */
[----:B-----5:R-:W2:Y:S02]  /*0180*/  LDG.E R8, desc[UR8][R2.64+0x4] ;  /* 0x0000040802087981 */ /* 0x020ea4000c1e1900 */
[----:B--2---:R-:W-:-:S07]  /*0190*/  IMAD.IADD R8, R8, 0x1, -R5 ;  /* 0x0000000108087824 */ /* 0x004fce00078e0a05 */
.L_x_6355:
[----:B-----5:R-:W-:-:S13]  /*01a0*/  ISETP.LE.AND P2, PT, R8, R11, PT ;  /* 0x0000000b0800720c */ /* 0x020fda0003f43270 */
[----:B------:R-:W-:Y:S05]  /*01b0*/  @P0 EXIT P2 ;  /* 0x000000000000094d */ /* 0x000fea0001000000 */
[----:B------:R-:W0:Y:S01]  /*01c0*/  S2R R0, SR_CTAID.Y ;  /* 0x0000000000007919 */ /* 0x000e220000002600 */
[----:B------:R-:W-:Y:S01]  /*01d0*/  @P1 IMAD R2, R13, 0x80, R9 ;  /* 0x000000800d021824 */ /* 0x000fe200078e0209 */
[----:B------:R-:W1:Y:S01]  /*01e0*/  LDC.64 R14, c[0x0][0x228] ;  /* 0x00008a00ff0e7b82 */ /* 0x000e620000000a00 */
[----:B------:R-:W-:Y:S01]  /*01f0*/  CS2R R4, SRZ ;  /* 0x0000000000047805 */ /* 0x000fe2000001ff00 */
[----:B------:R-:W2:Y:S01]  /*0200*/  S2R R68, SR_TID.X ;  /* 0x0000000000447919 */ /* 0x000ea20000002100 */
[----:B------:R-:W-:Y:S01]  /*0210*/  IMAD R7, R66, 0x3000, RZ ;  /* 0x0000300042077824 */ /* 0x000fe200078e02ff */
[----:B------:R-:W-:Y:S01]  /*0220*/  @P1 SHF.R.S32.HI R3, RZ, 0x1f, R2 ;  /* 0x0000001fff031819 */ /* 0x000fe20000011402 */
[----:B------:R-:W-:Y:S01]  /*0230*/  BSSY B0, `(.L_x_6356) ;  /* 0x0000030000007945 */ /* 0x000fe20003800000 */
[----:B------:R-:W3:Y:S02]  /*0240*/  S2R R21, SR_CgaCtaId ;  /* 0x0000000000157919 */ /* 0x000ee40000008800 */
[----:B------:R-:W-:Y:S01]  /*0250*/  @P1 LEA.HI R3, R3, R2, RZ, 0x7 ;  /* 0x0000000203031211 */ /* 0x000fe200078f38ff */
[----:B------:R-:W4:Y:S03]  /*0260*/  LDC.64 R16, c[0x0][0x230] ;  /* 0x00008c00ff107b82 */ /* 0x000f260000000a00 */
[----:B------:R-:W-:-:S05]  /*0270*/  @P1 SHF.R.S32.HI R3, RZ, 0x7, R3 ;  /* 0x00000007ff031819 */ /* 0x000fca0000011403 */
[----:B------:R-:W-:Y:S01]  /*0280*/  @P1 IMAD R3, R3, 0x3000, RZ ;  /* 0x0000300003031824 */ /* 0x000fe200078e02ff */
[----:B------:R-:W5:Y:S03]  /*0290*/  LDC.64 R18, c[0x0][0x210] ;  /* 0x00008400ff127b82 */ /* 0x000f660000000a00 */
[--C-:B------:R-:W-:Y:S01]  /*02a0*/  @P1 IMAD.MOV.U32 R4, RZ, RZ, R3.reuse ;  /* 0x000000ffff041224 */ /* 0x100fe200078e0003 */
[----:B------:R-:W-:-:S04]  /*02b0*/  @P1 SHF.R.S32.HI R5, RZ, 0x1f, R3 ;  /* 0x0000001fff051819 */ /* 0x000fc80000011403 */
[C---:B------:R-:W-:Y:S02]  /*02c0*/  IADD3 R6, P2, R7.reuse, R4, RZ ;  /* 0x0000000407067210 */ /* 0x040fe40007f5e0ff */
[----:B0-----:R-:W-:Y:S02]  /*02d0*/  SHF.R.S32.HI R3, RZ, 0x1f, R0 ;  /* 0x0000001fff037819 */ /* 0x001fe40000011400 */
[----:B------:R-:W-:Y:S02]  /*02e0*/  LEA.HI.X.SX32 R7, R7, R5, 0x1, P2 ;  /* 0x0000000507077211 */ /* 0x000fe400010f0eff */
[----:B------:R-:W-:Y:S01]  /*02f0*/  SHF.R.S32.HI R5, RZ, 0x1f, R13 ;  /* 0x0000001fff057819 */ /* 0x000fe2000001140d */
[-C--:B-1----:R-:W-:Y:S02]  /*0300*/  IMAD R2, R3, R14.reuse, RZ ;  /* 0x0000000e03027224 */ /* 0x082fe400078e02ff */
[----:B------:R-:W-:Y:S01]  /*0310*/  IMAD.WIDE.U32 R6, R0, R14, R6 ;  /* 0x0000000e00067225 */ /* 0x000fe200078e0006 */
[----:B------:R-:W-:-:S03]  /*0320*/  SEL R5, R5, RZ, !P0 ;  /* 0x000000ff05057207 */ /* 0x000fc60004000000 */
[----:B------:R-:W-:Y:S01]  /*0330*/  IMAD R15, R0, R15, R2 ;  /* 0x0000000f000f7224 */ /* 0x000fe200078e0202 */
[----:B------:R-:W-:Y:S01]  /*0340*/  SEL R2, R13, RZ, !P0 ;  /* 0x000000ff0d027207 */ /* 0x000fe20004000000 */
[-C--:B----4-:R-:W-:Y:S01]  /*0350*/  IMAD R4, R5, R16.reuse, RZ ;  /* 0x0000001005047224 */ /* 0x090fe200078e02ff */
[----:B--2---:R-:W-:Y:S02]  /*0360*/  ISETP.NE.AND P0, PT, R68, RZ, PT ;  /* 0x000000ff4400720c */ /* 0x004fe40003f05270 */
[----:B------:R-:W-:Y:S01]  /*0370*/  IADD3 R7, R7, R15, RZ ;  /* 0x0000000f07077210 */ /* 0x000fe20007ffe0ff */
[C---:B------:R-:W-:Y:S02]  /*0380*/  IMAD R13, R2.reuse, R17, R4 ;  /* 0x00000011020d7224 */ /* 0x040fe400078e0204 */
[----:B------:R-:W-:-:S04]  /*0390*/  IMAD.WIDE.U32 R6, R2, R16, R6 ;  /* 0x0000001002067225 */ /* 0x000fc800078e0006 */
[----:B------:R-:W-:Y:S01]  /*03a0*/  IMAD.IADD R4, R7, 0x1, R13 ;  /* 0x0000000107047824 */ /* 0x000fe200078e020d */
[----:B-----5:R-:W-:-:S04]  /*03b0*/  LEA R18, P2, R6, R18, 0x2 ;  /* 0x0000001206127211 */ /* 0x020fc800078410ff */
[----:B------:R-:W-:Y:S01]  /*03c0*/  LEA.HI.X R4, R6, R19, R4, 0x2, P2 ;  /* 0x0000001306047211 */ /* 0x000fe200010f1404 */
[----:B---3--:R-:W-:Y:S08]  /*03d0*/  @P0 BRA `(.L_x_6357) ;  /* 0x0000000000540947 */ /* 0x008ff00003800000 */
[----:B------:R-:W0:Y:S01]  /*03e0*/  S2UR UR7, SR_CgaCtaId ;  /* 0x00000000000779c3 */ /* 0x000e220000008800 */
[----:B------:R-:W-:Y:S01]  /*03f0*/  UMOV UR6, 0x400 ;  /* 0x0000040000067882 */ /* 0x000fe20000000000 */
[----:B------:R-:W-:Y:S01]  /*0400*/  UMOV UR4, 0x1 ;  /* 0x0000000100047882 */ /* 0x000fe20000000000 */
[----:B------:R-:W-:Y:S01]  /*0410*/  IMAD.MOV.U32 R6, RZ, RZ, 0xc000 ;  /* 0x0000c000ff067424 */ /* 0x000fe200078e00ff */
[----:B------:R-:W-:-:S04]  /*0420*/  UIADD3 UR4, -UR4, 0x100000, URZ ;  /* 0x0010000004047890 */ /* 0x000fc8000fffe13f */
[----:B------:R-:W-:Y:S02]  /*0430*/  USHF.L.U32 UR5, UR4, 0xb, URZ ;  /* 0x0000000b04057899 */ /* 0x000fe4000800063f */
[----:B------:R-:W-:Y:S01]  /*0440*/  USHF.L.U32 UR4, UR4, 0x1, URZ ;  /* 0x0000000104047899 */ /* 0x000fe2000800063f */
[----:B------:R-:W-:Y:S01]  /*0450*/  PLOP3.LUT P0, PT, PT, PT, PT, 0x80, 0x0 ;  /* 0x000000000000781c */ /* 0x000fe20003f0f070 */
[----:B------:R-:W-:Y:S01]  /*0460*/  UMOV UR10, 0xc00 ;  /* 0x00000c00000a7882 */ /* 0x000fe20000000000 */
[----:B0-----:R-:W-:-:S04]  /*0470*/  ULEA UR6, UR7, UR6, 0x18 ;  /* 0x0000000607067291 */ /* 0x001fc8000f8ec03f */
[----:B------:R-:W-:Y:S01]  /*0480*/  UIADD3 UR7, UR6, 0x12000, URZ ;  /* 0x0001200006077890 */ /* 0x000fe2000fffe03f */
[----:B------:R-:W0:Y:S07]  /*0490*/  FENCE.VIEW.ASYNC.S ;  /* 0x00000000000073c6 */ /* 0x000e2e0000000000 */
[----:B0-----:R0:W1:Y:S02]  /*04a0*/  SYNCS.EXCH.64 URZ, [UR6+0x12000], UR4 ;  /* 0x01200004063f75b2 */ /* 0x0010640008000100 */
[----:B0-----:R-:W-:-:S02]  /*04b0*/  R2UR UR4, R18 ;  /* 0x00000000120472ca */ /* 0x001fc400000e0000 */
[----:B------:R-:W-:Y:S01]  /*04c0*/  R2UR UR5, R4 ;  /* 0x00000000040572ca */ /* 0x000fe200000e0000 */
[----:B-1----:R0:W-:-:S14]  /*04d0*/  SYNCS.ARRIVE.TRANS64 RZ, [UR6+0x12000], R6 ;  /* 0x01200006ffff79a7 */ /* 0x0021dc0008000006 */
.L_x_6358:
[----:B------:R-:W-:Y:S01]  /*04e0*/  @P0 ELECT P2, URZ, PT ;  /* 0x00000000003f082f */ /* 0x000fe20003840000 */
[----:B------:R1:W-:-:S12]  /*04f0*/  UBLKCP.S.G [UR6], [UR4], UR10 ;  /* 0x00000006040073ba */ /* 0x0003d8000800020a */
[----:B------:R-:W-:Y:S02]  /*0500*/  @P2 PLOP3.LUT P0, PT, P2, PT, PT, 0x8, 0x0 ;  /* 0x000000000000281c */ /* 0x000fe4000170e170 */
[----:B------:R-:W-:-:S11]  /*0510*/  PLOP3.LUT P2, PT, PT, PT, PT, 0x8, 0x0 ;  /* 0x000000000000781c */ /* 0x000fd60003f4e170 */
[----:B-1----:R-:W-:Y:S05]  /*0520*/  @P0 BRA.U.ANY `(.L_x_6358) ;  /* 0xfffffffd00ec0947 */ /* 0x002fea000393ffff */
.L_x_6357:
[----:B------:R-:W-:Y:S05]  /*0530*/  BSYNC B0 ;  /* 0x0000000000007941 */ /* 0x000fea0003800000 */
.L_x_6356:
[----:B------:R-:W-:Y:S01]  /*0540*/  BAR.SYNC.DEFER_BLOCKING 0x0 ;  /* 0x0000000000007b1d */ /* 0x000fe20000010000 */
[----:B------:R-:W-:Y:S02]  /*0550*/  MOV R4, 0x400 ;  /* 0x0000040000047802 */ /* 0x000fe40000000f00 */
[----:B0-----:R-:W-:Y:S02]  /*0560*/  CS2R R6, SRZ ;  /* 0x0000000000067805 */ /* 0x001fe4000001ff00 */
[----:B------:R-:W-:Y:S01]  /*0570*/  SHF.L.U32 R13, RZ, 0x1f, RZ ;  /* 0x0000001fff0d7819 */ /* 0x000fe200000006ff */
[--C-:B------:R-:W-:Y:S01]  /*0580*/  @P1 IMAD.MOV.U32 R6, RZ, RZ, R9.reuse ;  /* 0x000000ffff061224 */ /* 0x100fe200078e0009 */
[----:B------:R-:W-:Y:S02]  /*0590*/  LEA R4, R21, R4, 0x18 ;  /* 0x0000000415047211 */ /* 0x000fe400078ec0ff */
[----:B------:R-:W-:-:S07]  /*05a0*/  @P1 SHF.R.S32.HI R7, RZ, 0x1f, R9 ;  /* 0x0000001fff071819 */ /* 0x000fce0000011409 */
.L_x_6359:
[----:B0-----:R0:W1:Y:S02]  /*05b0*/  SYNCS.PHASECHK.TRANS64.TRYWAIT P0, [R4+URZ+0x12000], R13 ;  /* 0x0120000d040075a7 */ /* 0x001064000800017f */
[----:B-1----:R-:W-:Y:S05]  /*05c0*/  @!P0 NANOSLEEP.SYNCS 0x989680 ;  /* 0x009896800000895d */ /* 0x002fea0003900000 */
[----:B------:R-:W1:Y:S02]  /*05d0*/  @!P0 SYNCS.PHASECHK.TRANS64 P0, [R4+URZ+0x12000], R13 ;  /* 0x0120000d040085a7 */ /* 0x000e64000800007f */
[----:B-1----:R-:W-:Y:S05]  /*05e0*/  @!P0 BRA `(.L_x_6359) ;  /* 0xfffffffc00f08947 */ /* 0x002fea000383ffff */
[----:B------:R-:W-:Y:S01]  /*05f0*/  SHF.R.S32.HI R9, RZ, 0x1f, R68 ;  /* 0x0000001fff097819 */ /* 0x000fe20000011444 */
[----:B------:R-:W-:Y:S01]  /*0600*/  IMAD.MOV.U32 R49, RZ, RZ, 0x20 ;  /* 0x00000020ff317424 */ /* 0x000fe200078e00ff */
[----:B------:R-:W-:Y:S01]  /*0610*/  VIADDMNMX R18, R8, -R11, 0x80, PT ;  /* 0x0000008008127446 */ /* 0x000fe2000380090b */
[----:B------:R-:W-:Y:S01]  /*0620*/  ULDC UR4, c[0x0][0x268] ;  /* 0x00009a0000047ab9 */ /* 0x000fe20000000800 */
[CC--:B------:R-:W-:Y:S01]  /*0630*/  LEA.HI R12, R9.reuse, R68.reuse, RZ, 0x4 ;  /* 0x00000044090c7211 */ /* 0x0c0fe200078f20ff */
[----:B------:R-:W-:Y:S01]  /*0640*/  BSSY B0, `(.L_x_6360) ;  /* 0x00000b9000007945 */ /* 0x000fe20003800000 */
[CC--:B------:R-:W-:Y:S02]  /*0650*/  LEA.HI R8, R9.reuse, R68.reuse, RZ, 0x7 ;  /* 0x0000004409087211 */ /* 0x0c0fe400078f38ff */
[----:B------:R-:W-:Y:S02]  /*0660*/  LOP3.LUT R10, R12, 0xfffffff0, RZ, 0xc0, !PT ;  /* 0xfffffff00c0a7812 */ /* 0x000fe400078ec0ff */
[----:B0-----:R-:W-:-:S02]  /*0670*/  LEA.HI R13, R9, R68, RZ, 0x5 ;  /* 0x00000044090d7211 */ /* 0x001fc400078f28ff */
[CC--:B------:R-:W-:Y:S01]  /*0680*/  LEA.HI R11, R9.reuse, R68.reuse, RZ, 0x2 ;  /* 0x00000044090b7211 */ /* 0x0c0fe200078f10ff */
[----:B------:R-:W-:Y:S01]  /*0690*/  IMAD.IADD R10, R68, 0x1, -R10 ;  /* 0x00000001440a7824 */ /* 0x000fe200078e0a0a */
[-C--:B------:R-:W-:Y:S02]  /*06a0*/  LEA.HI R15, R9, R68.reuse, RZ, 0x3 ;  /* 0x00000044090f7211 */ /* 0x080fe400078f18ff */
[----:B------:R-:W-:Y:S02]  /*06b0*/  LOP3.LUT R9, R8, 0x3fffff80, RZ, 0xc0, !PT ;  /* 0x3fffff8008097812 */ /* 0x000fe400078ec0ff */
[----:B------:R-:W-:Y:S02]  /*06c0*/  SHF.R.S32.HI R17, RZ, 0x2, R11 ;  /* 0x00000002ff117819 */ /* 0x000fe4000001140b */
[----:B------:R-:W-:Y:S02]  /*06d0*/  IADD3 R9, -R9, R68, RZ ;  /* 0x0000004409097210 */ /* 0x000fe40007ffe1ff */
[----:B------:R-:W-:Y:S01]  /*06e0*/  SHF.R.S32.HI R8, RZ, 0x7, R8 ;  /* 0x00000007ff087819 */ /* 0x000fe20000011408 */
[C---:B------:R-:W-:Y:S01]  /*06f0*/  VIADD R16, R17.reuse, 0x40 ;  /* 0x0000004011107836 */ /* 0x040fe20000000000 */
[----:B------:R-:W-:-:S02]  /*0700*/  IADD3 R40, P1, R17, R6, RZ ;  /* 0x0000000611287210 */ /* 0x000fc40007f3e0ff */
[----:B------:R-:W-:Y:S01]  /*0710*/  LEA.HI R6, R10, R10, RZ, 0x1 ;  /* 0x0000000a0a067211 */ /* 0x000fe200078f08ff */
[----:B------:R-:W-:Y:S01]  /*0720*/  IMAD R9, R8, 0x600, R9 ;  /* 0x0000060008097824 */ /* 0x000fe200078e0209 */
[C---:B------:R-:W-:Y:S02]  /*0730*/  LOP3.LUT R14, R11.reuse, 0x1ffffffc, RZ, 0xc0, !PT ;  /* 0x1ffffffc0b0e7812 */ /* 0x040fe400078ec0ff */
[----:B------:R-:W-:Y:S01]  /*0740*/  LEA.HI R11, R11, R17, RZ, 0x1 ;  /* 0x000000110b0b7211 */ /* 0x000fe200078f08ff */
[----:B------:R-:W-:Y:S01]  /*0750*/  IMAD.SHL.U32 R63, R9, 0x4, RZ ;  /* 0x00000004093f7824 */ /* 0x000fe200078e00ff */
[----:B------:R-:W-:Y:S01]  /*0760*/  LEA.HI.X.SX32 R41, R17, R7, 0x1, P1 ;  /* 0x0000000711297211 */ /* 0x000fe200008f0eff */
[----:B------:R-:W-:Y:S01]  /*0770*/  IMAD.IADD R68, R68, 0x1, -R14 ;  /* 0x0000000144447824 */ /* 0x000fe200078e0a0e */
[----:B------:R-:W-:Y:S01]  /*0780*/  SHF.R.S32.HI R7, RZ, 0x1, R6 ;  /* 0x00000001ff077819 */ /* 0x000fe20000011406 */
[----:B------:R-:W-:Y:S01]  /*0790*/  IMAD R63, R63, 0x4, R4 ;  /* 0x000000043f3f7824 */ /* 0x000fe200078e0204 */
[----:B------:R-:W-:Y:S01]  /*07a0*/  SHF.R.S32.HI R8, RZ, 0x1f, R6 ;  /* 0x0000001fff087819 */ /* 0x000fe20000011406 */
[----:B------:R-:W-:Y:S01]  /*07b0*/  IMAD.SHL.U32 R68, R68, 0x8, RZ ;  /* 0x0000000844447824 */ /* 0x000fe200078e00ff */
[----:B------:R-:W-:Y:S01]  /*07c0*/  LOP3.LUT R14, R11, 0x3fffffe, RZ, 0xc0, !PT ;  /* 0x03fffffe0b0e7812 */ /* 0x000fe200078ec0ff */
[----:B------:R-:W-:Y:S01]  /*07d0*/  IMAD.WIDE R66, R66, 0x80, R40 ;  /* 0x0000008042427825 */ /* 0x000fe200078e0228 */
[----:B------:R-:W-:Y:S01]  /*07e0*/  SHF.R.S32.HI R11, RZ, 0x1f, R10 ;  /* 0x0000001fff0b7819 */ /* 0x000fe2000001140a */
[----:B------:R-:W0:Y:S01]  /*07f0*/  LDS.128 R40, [R63+0x4000] ;  /* 0x004000003f287984 */ /* 0x000e220000000c00 */
[----:B------:R-:W-:-:S02]  /*0800*/  LEA.HI R8, R8, R7, RZ, 0x2 ;  /* 0x0000000708087211 */ /* 0x000fc400078f10ff */
[----:B------:R-:W-:Y:S02]  /*0810*/  LOP3.LUT R9, R6, 0x3fffffe, RZ, 0xc0, !PT ;  /* 0x03fffffe06097812 */ /* 0x000fe400078ec0ff */
[----:B------:R-:W-:Y:S02]  /*0820*/  ISETP.GE.AND P0, PT, R16, R18, PT ;  /* 0x000000121000720c */ /* 0x000fe40003f06270 */
[----:B------:R-:W-:Y:S01]  /*0830*/  IADD3 R6, R17, -R14, RZ ;  /* 0x8000000e11067210 */ /* 0x000fe20007ffe0ff */
[----:B------:R-:W-:Y:S01]  /*0840*/  IMAD.IADD R29, R10, 0x1, -R9 ;  /* 0x000000010a1d7824 */ /* 0x000fe200078e0a09 */
[----:B------:R-:W-:Y:S02]  /*0850*/  LOP3.LUT R14, R8, 0xfffffffc, RZ, 0xc0, !PT ;  /* 0xfffffffc080e7812 */ /* 0x000fe400078ec0ff */
[----:B------:R-:W-:Y:S02]  /*0860*/  LEA.HI R16, R11, R10, RZ, 0x3 ;  /* 0x0000000a0b107211 */ /* 0x000fe400078f18ff */
[----:B------:R-:W1:Y:S01]  /*0870*/  LDS.128 R8, [R63] ;  /* 0x000000003f087984 */ /* 0x000e620000000c00 */
[----:B------:R-:W-:Y:S01]  /*0880*/  IMAD.IADD R32, R7, 0x1, -R14 ;  /* 0x0000000107207824 */ /* 0x000fe200078e0a0e */
[----:B------:R-:W-:Y:S01]  /*0890*/  SHF.L.U32 R20, R16, 0x5, RZ ;  /* 0x0000000510147819 */ /* 0x000fe200000006ff */
[----:B------:R-:W-:Y:S01]  /*08a0*/  IMAD.SHL.U32 R7, R15, 0x8, RZ ;  /* 0x000000080f077824 */ /* 0x000fe200078e00ff */
[----:B------:R-:W-:-:S02]  /*08b0*/  SHF.R.S32.HI R35, RZ, 0x5, R13 ;  /* 0x00000005ff237819 */ /* 0x000fc4000001140d */
[----:B------:R-:W-:Y:S02]  /*08c0*/  LOP3.LUT R30, R20, 0x7fffff00, RZ, 0xc0, !PT ;  /* 0x7fffff00141e7812 */ /* 0x000fe400078ec0ff */
[----:B------:R-:W-:Y:S01]  /*08d0*/  LOP3.LUT R25, R7, 0xc0, RZ, 0xc0, !PT ;  /* 0x000000c007197812 */ /* 0x000fe200078ec0ff */
[----:B------:R-:W-:Y:S01]  /*08e0*/  IMAD.SHL.U32 R7, R32, 0x40, RZ ;  /* 0x0000004020077824 */ /* 0x000fe200078e00ff */
[----:B------:R-:W-:Y:S01]  /*08f0*/  SHF.R.U32.HI R28, RZ, 0x1, R12 ;  /* 0x00000001ff1c7819 */ /* 0x000fe2000001160c */
[C---:B------:R-:W-:Y:S01]  /*0900*/  IMAD R30, R35.reuse, 0x200, R30 ;  /* 0x00000200231e7824 */ /* 0x040fe200078e021e */
[----:B------:R-:W-:Y:S01]  /*0910*/  SHF.R.U32.HI R36, RZ, 0x3, R25 ;  /* 0x00000003ff247819 */ /* 0x000fe20000011619 */
[----:B------:R-:W-:Y:S01]  /*0920*/  IMAD R44, R35, 0x8, R6 ;  /* 0x00000008232c7824 */ /* 0x000fe200078e0206 */
[----:B------:R-:W-:Y:S01]  /*0930*/  LOP3.LUT R7, R7, 0xc0, RZ, 0xc0, !PT ;  /* 0x000000c007077812 */ /* 0x000fe200078ec0ff */
[----:B------:R-:W-:Y:S01]  /*0940*/  VIADD R6, R4, 0xc000 ;  /* 0x0000c00004067836 */ /* 0x000fe20000000000 */
[----:B------:R-:W-:Y:S01]  /*0950*/  LOP3.LUT R31, R25, 0x18, R68, 0xf8, !PT ;  /* 0x00000018191f7812 */ /* 0x000fe200078ef844 */
[----:B------:R-:W2:Y:S01]  /*0960*/  LDS.128 R20, [R63+0x1800] ;  /* 0x001800003f147984 */ /* 0x000ea20000000c00 */
[----:B------:R-:W-:-:S02]  /*0970*/  LOP3.LUT R33, R7, 0x8, R28, 0xf8, !PT ;  /* 0x0000000807217812 */ /* 0x000fc400078ef81c */
[----:B------:R-:W-:Y:S01]  /*0980*/  SHF.R.U32.HI R34, RZ, 0x3, R7 ;  /* 0x00000003ff227819 */ /* 0x000fe20000011607 */
[----:B------:R-:W3:Y:S01]  /*0990*/  LDS.128 R24, [R63+0x2000] ;  /* 0x002000003f187984 */ /* 0x000ee20000000c00 */
[----:B------:R-:W-:Y:S01]  /*09a0*/  LOP3.LUT R7, R31, R36, RZ, 0x3c, !PT ;  /* 0x000000241f077212 */ /* 0x000fe200078e3cff */
[----:B------:R-:W-:Y:S01]  /*09b0*/  IMAD R36, R29, 0x20, R30 ;  /* 0x000000201d247824 */ /* 0x000fe200078e021e */
[----:B------:R-:W-:Y:S01]  /*09c0*/  LOP3.LUT R53, R33, R34, RZ, 0x3c, !PT ;  /* 0x0000002221357212 */ /* 0x000fe200078e3cff */
[----:B------:R-:W4:Y:S01]  /*09d0*/  LDS.128 R12, [R63+0x800] ;  /* 0x000800003f0c7984 */ /* 0x000f220000000c00 */
[----:B------:R-:W-:Y:S01]  /*09e0*/  LOP3.LUT P1, RZ, R32, 0x2, RZ, 0xc0, !PT ;  /* 0x0000000220ff7812 */ /* 0x000fe2000782c0ff */
[----:B------:R-:W-:Y:S01]  /*09f0*/  IMAD.U32 R7, R44, 0x20, R7 ;  /* 0x000000202c077824 */ /* 0x000fe200078e0007 */
[----:B------:R-:W-:Y:S01]  /*0a00*/  IADD3 R53, R53, R36, RZ ;  /* 0x0000002435357210 */ /* 0x000fe20007ffe0ff */
[----:B------:R-:W5:Y:S01]  /*0a10*/  LDS.128 R28, [R63+0x2800] ;  /* 0x002800003f1c7984 */ /* 0x000f620000000c00 */
[----:B------:R-:W-:Y:S01]  /*0a20*/  SEL R49, R49, 0xffffffe0, !P1 ;  /* 0xffffffe031317807 */ /* 0x000fe20004800000 */
[----:B0-----:R-:W-:Y:S01]  /*0a30*/  FMUL.FTZ R41, R41, UR4 ;  /* 0x0000000429297c20 */ /* 0x001fe20008410000 */
[----:B------:R-:W-:Y:S01]  /*0a40*/  ISETP.GE.AND P2, PT, R17, R18, PT ;  /* 0x000000121100720c */ /* 0x000fe20003f46270 */
[C---:B------:R-:W-:Y:S01]  /*0a50*/  IMAD R52, R53.reuse, 0x2, R6 ;  /* 0x0000000235347824 */ /* 0x040fe200078e0206 */
[----:B------:R-:W0:Y:S01]  /*0a60*/  LDS.128 R32, [R63+0x3000] ;  /* 0x003000003f207984 */ /* 0x000e220000000c00 */
[----:B------:R-:W-:-:S02]  /*0a70*/  IMAD R53, R53, 0x2, R4 ;  /* 0x0000000235357824 */ /* 0x000fc400078e0204 */
[----:B------:R-:W-:Y:S01]  /*0a80*/  FMUL.FTZ R43, R43, UR4 ;  /* 0x000000042b2b7c20 */ /* 0x000fe20008410000 */
[----:B------:R-:W-:Y:S01]  /*0a90*/  IMAD R6, R7, 0x2, R6 ;  /* 0x0000000207067824 */ /* 0x000fe200078e0206 */
[----:B------:R-:W0:Y:S01]  /*0aa0*/  LDS.128 R16, [R63+0x1000] ;  /* 0x001000003f107984 */ /* 0x000e220000000c00 */
[----:B------:R-:W-:Y:S01]  /*0ab0*/  IADD3 R52, R52, R49, RZ ;  /* 0x0000003134347210 */ /* 0x000fe20007ffe0ff */
[----:B-1----:R-:W-:Y:S01]  /*0ac0*/  FMUL.FTZ R54, R8, UR4 ;  /* 0x0000000408367c20 */ /* 0x002fe20008410000 */
[----:B------:R-:W-:Y:S01]  /*0ad0*/  FMUL.FTZ R57, R9, UR4 ;  /* 0x0000000409397c20 */ /* 0x000fe20008410000 */
[----:B------:R-:W1:Y:S01]  /*0ae0*/  LDS.128 R36, [R63+0x3800] ;  /* 0x003800003f247984 */ /* 0x000e620000000c00 */
[----:B------:R-:W-:Y:S01]  /*0af0*/  FMUL.FTZ R55, R10, UR4 ;  /* 0x000000040a377c20 */ /* 0x000fe20008410000 */
[----:B------:R-:W-:Y:S02]  /*0b00*/  FMUL.FTZ R56, R11, UR4 ;  /* 0x000000040b387c20 */ /* 0x000fe40008410000 */
[----:B------:R-:W1:Y:S04]  /*0b10*/  LDS.128 R44, [R63+0x4800] ;  /* 0x004800003f2c7984 */ /* 0x000e680000000c00 */
[----:B------:R-:W1:Y:S04]  /*0b20*/  LDS.128 R48, [R63+0x5000] ;  /* 0x005000003f307984 */ /* 0x000e680000000c00 */
[----:B------:R-:W1:Y:S01]  /*0b30*/  LDS.128 R8, [R63+0x5800] ;  /* 0x005800003f087984 */ /* 0x000e620000000c00 */
[----:B--2---:R-:W-:Y:S01]  /*0b40*/  FMUL.FTZ R62, R21, UR4 ;  /* 0x00000004153e7c20 */ /* 0x004fe20008410000 */
[----:B------:R-:W-:Y:S01]  /*0b50*/  FMUL.FTZ R64, R23, UR4 ;  /* 0x0000000417407c20 */ /* 0x000fe20008410000 */
[----:B------:R-:W-:Y:S01]  /*0b60*/  FMUL.FTZ R21, R22, UR4 ;  /* 0x0000000416157c20 */ /* 0x000fe20008410000 */
[----:B------:R-:W-:Y:S01]  /*0b70*/  FMUL.FTZ R20, R20, UR4 ;  /* 0x0000000414147c20 */ /* 0x000fe20008410000 */
[----:B---3--:R-:W-:Y:S01]  /*0b80*/  FMUL.FTZ R23, R26, UR4 ;  /* 0x000000041a177c20 */ /* 0x008fe20008410000 */
[----:B------:R-:W-:Y:S01]  /*0b90*/  FMUL.FTZ R22, R24, UR4 ;  /* 0x0000000418167c20 */ /* 0x000fe20008410000 */
[----:B------:R-:W-:Y:S01]  /*0ba0*/  FMUL.FTZ R26, R27, UR4 ;  /* 0x000000041b1a7c20 */ /* 0x000fe20008410000 */
[----:B------:R-:W-:Y:S01]  /*0bb0*/  FMUL.FTZ R25, R25, UR4 ;  /* 0x0000000419197c20 */ /* 0x000fe20008410000 */
[----:B----4-:R-:W-:Y:S01]  /*0bc0*/  FMUL.FTZ R59, R13, UR4 ;  /* 0x000000040d3b7c20 */ /* 0x010fe20008410000 */
[----:B------:R-:W-:Y:S01]  /*0bd0*/  FMUL.FTZ R12, R12, UR4 ;  /* 0x000000040c0c7c20 */ /* 0x000fe20008410000 */
[----:B------:R-:W-:Y:S01]  /*0be0*/  FMUL.FTZ R13, R14, UR4 ;  /* 0x000000040e0d7c20 */ /* 0x000fe20008410000 */
[----:B------:R-:W-:Y:S01]  /*0bf0*/  FMUL.FTZ R58, R15, UR4 ;  /* 0x000000040f3a7c20 */ /* 0x000fe20008410000 */
[----:B-----5:R-:W-:Y:S01]  /*0c00*/  FMUL.FTZ R24, R28, UR4 ;  /* 0x000000041c187c20 */ /* 0x020fe20008410000 */
[----:B------:R-:W-:Y:S01]  /*0c10*/  FMUL.FTZ R27, R30, UR4 ;  /* 0x000000041e1b7c20 */ /* 0x000fe20008410000 */
[----:B------:R-:W-:Y:S01]  /*0c20*/  FMUL.FTZ R30, R31, UR4 ;  /* 0x000000041f1e7c20 */ /* 0x000fe20008410000 */
[----:B------:R-:W-:Y:S01]  /*0c30*/  FMUL.FTZ R29, R29, UR4 ;  /* 0x000000041d1d7c20 */ /* 0x000fe20008410000 */
[----:B0-----:R-:W-:Y:S01]  /*0c40*/  FMUL.FTZ R28, R32, UR4 ;  /* 0x00000004201c7c20 */ /* 0x001fe20008410000 */
[----:B------:R-:W-:Y:S01]  /*0c50*/  FMUL.FTZ R31, R34, UR4 ;  /* 0x00000004221f7c20 */ /* 0x000fe20008410000 */
[----:B------:R-:W-:Y:S01]  /*0c60*/  FMUL.FTZ R35, R35, UR4 ;  /* 0x0000000423237c20 */ /* 0x000fe20008410000 */
[----:B------:R-:W-:Y:S01]  /*0c70*/  FMUL.FTZ R33, R33, UR4 ;  /* 0x0000000421217c20 */ /* 0x000fe20008410000 */
[----:B------:R-:W-:Y:S01]  /*0c80*/  FMUL.FTZ R14, R16, UR4 ;  /* 0x00000004100e7c20 */ /* 0x000fe20008410000 */
[----:B------:R-:W-:Y:S01]  /*0c90*/  FMUL.FTZ R61, R17, UR4 ;  /* 0x00000004113d7c20 */ /* 0x000fe20008410000 */
[----:B------:R-:W-:Y:S01]  /*0ca0*/  FMUL.FTZ R15, R18, UR4 ;  /* 0x00000004120f7c20 */ /* 0x000fe20008410000 */
[----:B------:R-:W-:Y:S01]  /*0cb0*/  FMUL.FTZ R60, R19, UR4 ;  /* 0x00000004133c7c20 */ /* 0x000fe20008410000 */
        /* <DEDUP_REMOVED lines=9> */
[----:B------:R-:W-:Y:S01]  /*0d50*/  F2FP.BF16.F32.PACK_AB R16, R57, R54 ;  /* 0x000000363910723e */ /* 0x000fe200000010ff */
[----:B------:R-:W-:Y:S01]  /*0d60*/  FMUL.FTZ R45, R45, UR4 ;  /* 0x000000042d2d7c20 */ /* 0x000fe20008410000 */
[----:B------:R-:W-:Y:S01]  /*0d70*/  F2FP.BF16.F32.PACK_AB R17, R56, R55 ;  /* 0x000000373811723e */ /* 0x000fe200000010ff */
[----:B------:R-:W-:Y:S01]  /*0d80*/  FMUL.FTZ R47, R47, UR4 ;  /* 0x000000042f2f7c20 */ /* 0x000fe20008410000 */
[----:B------:R-:W-:Y:S01]  /*0d90*/  F2FP.BF16.F32.PACK_AB R18, R59, R12 ;  /* 0x0000000c3b12723e */ /* 0x000fe200000010ff */
[----:B------:R-:W-:Y:S01]  /*0da0*/  FMUL.FTZ R46, R50, UR4 ;  /* 0x00000004322e7c20 */ /* 0x000fe20008410000 */
[----:B------:R-:W-:Y:S01]  /*0db0*/  F2FP.BF16.F32.PACK_AB R19, R58, R13 ;  /* 0x0000000d3a13723e */ /* 0x000fe200000010ff */
[----:B------:R-:W-:Y:S01]  /*0dc0*/  FMUL.FTZ R48, R8, UR4 ;  /* 0x0000000408307c20 */ /* 0x000fe20008410000 */
[----:B------:R-:W-:Y:S01]  /*0dd0*/  FMUL.FTZ R49, R49, UR4 ;  /* 0x0000000431317c20 */ /* 0x000fe20008410000 */
[----:B------:R-:W-:Y:S01]  /*0de0*/  FMUL.FTZ R51, R51, UR4 ;  /* 0x0000000433337c20 */ /* 0x000fe20008410000 */
[----:B------:R-:W-:Y:S01]  /*0df0*/  FMUL.FTZ R55, R9, UR4 ;  /* 0x0000000409377c20 */ /* 0x000fe20008410000 */
[----:B------:R-:W-:Y:S01]  /*0e00*/  FMUL.FTZ R50, R10, UR4 ;  /* 0x000000040a327c20 */ /* 0x000fe20008410000 */
[----:B------:R-:W-:Y:S01]  /*0e10*/  FMUL.FTZ R57, R11, UR4 ;  /* 0x000000040b397c20 */ /* 0x000fe20008410000 */
[----:B------:R-:W-:Y:S01]  /*0e20*/  F2FP.BF16.F32.PACK_AB R8, R61, R14 ;  /* 0x0000000e3d08723e */ /* 0x000fe200000010ff */
[----:B------:R0:W-:Y:S01]  /*0e30*/  STSM.16.M88.4 [R53+0xc000], R16 ;  /* 0x00c0001035007844 */ /* 0x0001e20000000200 */
[----:B------:R-:W-:-:S02]  /*0e40*/  F2FP.BF16.F32.PACK_AB R9, R60, R15 ;  /* 0x0000000f3c09723e */ /* 0x000fc400000010ff */
[----:B------:R-:W-:Y:S02]  /*0e50*/  F2FP.BF16.F32.PACK_AB R10, R62, R20 ;  /* 0x000000143e0a723e */ /* 0x000fe400000010ff */
[----:B------:R-:W-:Y:S02]  /*0e60*/  F2FP.BF16.F32.PACK_AB R11, R64, R21 ;  /* 0x00000015400b723e */ /* 0x000fe400000010ff */
[----:B------:R-:W-:Y:S01]  /*0e70*/  F2FP.BF16.F32.PACK_AB R14, R29, R24 ;  /* 0x000000181d0e723e */ /* 0x000fe200000010ff */
[----:B------:R-:W-:Y:S01]  /*0e80*/  VIADD R24, R68, 0x40 ;  /* 0x0000004044187836 */ /* 0x000fe20000000000 */
[----:B------:R-:W-:Y:S01]  /*0e90*/  F2FP.BF16.F32.PACK_AB R12, R25, R22 ;  /* 0x00000016190c723e */ /* 0x000fe200000010ff */
[----:B------:R1:W-:Y:S01]  /*0ea0*/  STSM.16.M88.4 [R52], R8 ;  /* 0x0000000834007844 */ /* 0x0003e20000000200 */
[----:B------:R-:W-:Y:S01]  /*0eb0*/  F2FP.BF16.F32.PACK_AB R13, R26, R23 ;  /* 0x000000171a0d723e */ /* 0x000fe200000010ff */
[----:B------:R-:W-:Y:S01]  /*0ec0*/  VIADD R25, R68, 0x20 ;  /* 0x0000002044197836 */ /* 0x000fe20000000000 */
[----:B------:R-:W-:-:S02]  /*0ed0*/  F2FP.BF16.F32.PACK_AB R15, R30, R27 ;  /* 0x0000001b1e0f723e */ /* 0x000fc400000010ff */
[----:B------:R-:W-:Y:S02]  /*0ee0*/  F2FP.BF16.F32.PACK_AB R29, R35, R31 ;  /* 0x0000001f231d723e */ /* 0x000fe400000010ff */
[----:B------:R-:W-:Y:S01]  /*0ef0*/  F2FP.BF16.F32.PACK_AB R28, R33, R28 ;  /* 0x0000001c211c723e */ /* 0x000fe200000010ff */
[----:B------:R1:W-:Y:S01]  /*0f00*/  STSM.16.M88.4 [R53+0xe000], R12 ;  /* 0x00e0000c35007844 */ /* 0x0003e20000000200 */
[----:B------:R-:W-:Y:S02]  /*0f10*/  F2FP.BF16.F32.PACK_AB R30, R37, R32 ;  /* 0x00000020251e723e */ /* 0x000fe400000010ff */
[----:B------:R-:W-:Y:S02]  /*0f20*/  F2FP.BF16.F32.PACK_AB R31, R39, R34 ;  /* 0x00000022271f723e */ /* 0x000fe400000010ff */
[----:B0-----:R-:W-:Y:S02]  /*0f30*/  F2FP.BF16.F32.PACK_AB R16, R41, R36 ;  /* 0x000000242910723e */ /* 0x001fe400000010ff */
        /* <DEDUP_REMOVED lines=8> */
[----:B------:R-:W-:-:S05]  /*0fc0*/  F2FP.BF16.F32.PACK_AB R23, R57, R50 ;  /* 0x000000323917723e */ /* 0x000fca00000010ff */
[----:B------:R1:W-:Y:S01]  /*0fd0*/  STSM.16.M88.4 [R52+0x4000], R20 ;  /* 0x0040001434007844 */ /* 0x0003e20000000200 */
[----:B------:R-:W-:Y:S06]  /*0fe0*/  BAR.SYNC.DEFER_BLOCKING 0x0 ;  /* 0x0000000000007b1d */ /* 0x000fec0000010000 */
[----:B------:R-:W-:Y:S05]  /*0ff0*/  @P2 BRA `(.L_x_6361) ;  /* 0x0000000000742947 */ /* 0x000fea0003800000 */
[----:B------:R-:W-:Y:S01]  /*1000*/  ULDC UR4, c[0x0][0x244] ;  /* 0x0000910000047ab9 */ /* 0x000fe20000000800 */
[----:B------:R-:W-:Y:S01]  /*1010*/  ULDC.64 UR6, c[0x0][0x258] ;  /* 0x0000960000067ab9 */ /* 0x000fe20000000a00 */
[----:B------:R-:W-:Y:S01]  /*1020*/  ISETP.GE.AND P1, PT, R68, UR4, PT ;  /* 0x0000000444007c0c */ /* 0x000fe2000bf26270 */
[----:B-1----:R-:W-:Y:S01]  /*1030*/  IMAD R9, R3, UR6, RZ ;  /* 0x0000000603097c24 */ /* 0x002fe2000f8e02ff */
[----:B------:R-:W0:Y:S01]  /*1040*/  LDS.128 R16, [R6+0x2000] ;  /* 0x0020000006107984 */ /* 0x000e220000000c00 */
[--C-:B------:R-:W-:Y:S02]  /*1050*/  SHF.R.S32.HI R69, RZ, 0x1f, R68.reuse ;  /* 0x0000001fff457819 */ /* 0x100fe40000011444 */
[C---:B------:R-:W-:Y:S01]  /*1060*/  IMAD R23, R0.reuse, UR7, R9 ;  /* 0x0000000700177c24 */ /* 0x040fe2000f8e0209 */
[----:B------:R-:W-:Y:S01]  /*1070*/  ISETP.GE.AND P2, PT, R25, UR4, PT ;  /* 0x0000000419007c0c */ /* 0x000fe2000bf46270 */
[----:B------:R-:W1:Y:S01]  /*1080*/  LDS.128 R8, [R6+0x4000] ;  /* 0x0040000006087984 */ /* 0x000e620000000c00 */
[----:B------:R-:W-:Y:S01]  /*1090*/  IMAD.WIDE.U32 R20, R0, UR6, R68 ;  /* 0x0000000600147c25 */ /* 0x000fe2000f8e0044 */
[----:B------:R-:W-:Y:S01]  /*10a0*/  ULDC.64 UR6, c[0x0][0x260] ;  /* 0x0000980000067ab9 */ /* 0x000fe20000000a00 */
[----:B------:R-:W-:-:S03]  /*10b0*/  ISETP.GE.AND P3, PT, R24, UR4, PT ;  /* 0x0000000418007c0c */ /* 0x000fc6000bf66270 */
[----:B------:R-:W2:Y:S01]  /*10c0*/  @!P1 LDS.128 R12, [R6] ;  /* 0x00000000060c9984 */ /* 0x000ea20000000c00 */
[----:B------:R-:W-:Y:S01]  /*10d0*/  IADD3 R21, R21, R23, RZ ;  /* 0x0000001715157210 */ /* 0x000fe20007ffe0ff */
[----:B------:R-:W-:-:S04]  /*10e0*/  IMAD R23, R5, UR6, RZ ;  /* 0x0000000605177c24 */ /* 0x000fc8000f8e02ff */
[C---:B------:R-:W-:Y:S02]  /*10f0*/  IMAD R23, R2.reuse, UR7, R23 ;  /* 0x0000000702177c24 */ /* 0x040fe4000f8e0217 */
[----:B------:R-:W-:Y:S01]  /*1100*/  IMAD.WIDE.U32 R20, R2, UR6, R20 ;  /* 0x0000000602147c25 */ /* 0x000fe2000f8e0014 */
[----:B------:R-:W-:-:S03]  /*1110*/  ULDC.64 UR6, c[0x0][0x250] ;  /* 0x0000940000067ab9 */ /* 0x000fc60000000a00 */
[----:B------:R-:W-:Y:S02]  /*1120*/  IMAD.IADD R21, R21, 0x1, R23 ;  /* 0x0000000115157824 */ /* 0x000fe400078e0217 */
[----:B------:R-:W-:Y:S02]  /*1130*/  IMAD R23, R67, UR6, RZ ;  /* 0x0000000643177c24 */ /* 0x000fe4000f8e02ff */
[----:B------:R-:W-:-:S04]  /*1140*/  IMAD.WIDE.U32 R20, R66, UR6, R20 ;  /* 0x0000000642147c25 */ /* 0x000fc8000f8e0014 */
[----:B------:R-:W-:Y:S01]  /*1150*/  IMAD R23, R66, UR7, R23 ;  /* 0x0000000742177c24 */ /* 0x000fe2000f8e0217 */
[----:B------:R-:W-:Y:S02]  /*1160*/  ULDC.64 UR6, c[0x0][0x238] ;  /* 0x00008e0000067ab9 */ /* 0x000fe40000000a00 */
[----:B------:R-:W-:Y:S01]  /*1170*/  LEA R22, P4, R20, UR6, 0x1 ;  /* 0x0000000614167c11 */ /* 0x000fe2000f8808ff */
[----:B------:R-:W-:-:S05]  /*1180*/  IMAD.IADD R21, R21, 0x1, R23 ;  /* 0x0000000115157824 */ /* 0x000fca00078e0217 */
[----:B------:R-:W-:-:S05]  /*1190*/  LEA.HI.X R23, R20, UR7, R21, 0x1, P4 ;  /* 0x0000000714177c11 */ /* 0x000fca000a0f0c15 */
[----:B0-----:R0:W-:Y:S04]  /*11a0*/  @!P2 STG.E.128 desc[UR8][R22.64+0x40], R16 ;  /* 0x000040101600a986 */ /* 0x0011e8000c101d08 */
[----:B-1----:R0:W-:Y:S04]  /*11b0*/  @!P3 STG.E.128 desc[UR8][R22.64+0x80], R8 ;  /* 0x000080081600b986 */ /* 0x0021e8000c101d08 */
[----:B--2---:R0:W-:Y:S02]  /*11c0*/  @!P1 STG.E.128 desc[UR8][R22.64], R12 ;  /* 0x0000000c16009986 */ /* 0x0041e4000c101d08 */
.L_x_6361:
[----:B------:R-:W-:Y:S05]  /*11d0*/  BSYNC B0 ;  /* 0x0000000000007941 */ /* 0x000fea0003800000 */
.L_x_6360:
[----:B------:R-:W-:Y:S05]  /*11e0*/  @P0 EXIT ;  /* 0x000000000000094d */ /* 0x000fea0003800000 */
[----:B------:R-:W-:Y:S01]  /*11f0*/  ULDC.64 UR4, c[0x0][0x258] ;  /* 0x0000960000047ab9 */ /* 0x000fe20000000a00 */
[----:B01----:R-:W-:Y:S01]  /*1200*/  IMAD R18, R7, 0x2, R4 ;  /* 0x0000000207127824 */ /* 0x003fe200078e0204 */
[--C-:B------:R-:W-:Y:S01]  /*1210*/  SHF.R.S32.HI R69, RZ, 0x1f, R68.reuse ;  /* 0x0000001fff457819 */ /* 0x100fe20000011444 */
[----:B------:R-:W-:Y:S01]  /*1220*/  IMAD R3, R3, UR4, RZ ;  /* 0x0000000403037c24 */ /* 0x000fe2000f8e02ff */
[----:B------:R-:W-:Y:S01]  /*1230*/  IADD3 R19, P0, R66, 0x40, RZ ;  /* 0x0000004042137810 */ /* 0x000fe20007f1e0ff */
[----:B------:R-:W-:Y:S01]  /*1240*/  ULDC.64 UR6, c[0x0][0x238] ;  /* 0x00008e0000067ab9 */ /* 0x000fe20000000a00 */
[----:B------:R-:W0:Y:S01]  /*1250*/  LDS.128 R12, [R18+0xd000] ;  /* 0x00d00000120c7984 */ /* 0x000e220000000c00 */
[----:B------:R-:W-:-:S03]  /*1260*/  IMAD.WIDE.U32 R6, R0, UR4, R68 ;  /* 0x0000000400067c25 */ /* 0x000fc6000f8e0044 */
[----:B------:R-:W1:Y:S01]  /*1270*/  LDS.128 R8, [R18+0xf000] ;  /* 0x00f0000012087984 */ /* 0x000e620000000c00 */
[----:B------:R-:W-:Y:S01]  /*1280*/  IMAD R3, R0, UR5, R3 ;  /* 0x0000000500037c24 */ /* 0x000fe2000f8e0203 */
[----:B------:R-:W-:Y:S01]  /*1290*/  ULDC.64 UR4, c[0x0][0x260] ;  /* 0x0000980000047ab9 */ /* 0x000fe20000000a00 */
[----:B------:R-:W-:Y:S01]  /*12a0*/  MOV R16, R6 ;  /* 0x0000000600107202 */ /* 0x000fe20000000f00 */
[----:B------:R-:W-:Y:S02]  /*12b0*/  IMAD.X R66, RZ, RZ, R67, P0 ;  /* 0x000000ffff427224 */ /* 0x000fe400000e0643 */
[----:B------:R-:W-:Y:S02]  /*12c0*/  IMAD.IADD R17, R7, 0x1, R3 ;  /* 0x0000000107117824 */ /* 0x000fe400078e0203 */
[----:B------:R-:W-:Y:S02]  /*12d0*/  IMAD R3, R5, UR4, RZ ;  /* 0x0000000405037c24 */ /* 0x000fe4000f8e02ff */
[----:B------:R2:W3:Y:S02]  /*12e0*/  LDS.128 R4, [R18+0x11000] ;  /* 0x0110000012047984 */ /* 0x0004e40000000c00 */
[----:B------:R-:W-:-:S02]  /*12f0*/  IMAD R21, R2, UR5, R3 ;  /* 0x0000000502157c24 */ /* 0x000fc4000f8e0203 */
[----:B------:R-:W-:Y:S01]  /*1300*/  IMAD.WIDE.U32 R2, R2, UR4, R16 ;  /* 0x0000000402027c25 */ /* 0x000fe2000f8e0010 */
[----:B------:R-:W-:-:S03]  /*1310*/  ULDC.64 UR4, c[0x0][0x250] ;  /* 0x0000940000047ab9 */ /* 0x000fc60000000a00 */
[----:B------:R-:W-:Y:S02]  /*1320*/  IMAD.IADD R3, R3, 0x1, R21 ;  /* 0x0000000103037824 */ /* 0x000fe400078e0215 */
[----:B------:R-:W-:Y:S02]  /*1330*/  IMAD R66, R66, UR4, RZ ;  /* 0x0000000442427c24 */ /* 0x000fe4000f8e02ff */
[C---:B------:R-:W-:Y:S01]  /*1340*/  IMAD.WIDE.U32 R2, R19.reuse, UR4, R2 ;  /* 0x0000000413027c25 */ /* 0x040fe2000f8e0002 */
[----:B------:R-:W-:Y:S02]  /*1350*/  ULDC UR4, c[0x0][0x244] ;  /* 0x0000910000047ab9 */ /* 0x000fe40000000800 */
[----:B------:R-:W-:Y:S01]  /*1360*/  ISETP.GE.AND P1, PT, R68, UR4, PT ;  /* 0x0000000444007c0c */ /* 0x000fe2000bf26270 */
[----:B------:R-:W-:Y:S01]  /*1370*/  IMAD R17, R19, UR5, R66 ;  /* 0x0000000513117c24 */ /* 0x000fe2000f8e0242 */
[----:B------:R-:W-:Y:S02]  /*1380*/  ISETP.GE.AND P2, PT, R25, UR4, PT ;  /* 0x0000000419007c0c */ /* 0x000fe4000bf46270 */
[----:B------:R-:W-:Y:S01]  /*1390*/  ISETP.GE.AND P3, PT, R24, UR4, PT ;  /* 0x0000000418007c0c */ /* 0x000fe2000bf66270 */
[----:B------:R-:W-:Y:S01]  /*13a0*/  IMAD.IADD R3, R3, 0x1, R17 ;  /* 0x0000000103037824 */ /* 0x000fe200078e0211 */
[----:B------:R-:W-:-:S04]  /*13b0*/  LEA R16, P0, R2, UR6, 0x1 ;  /* 0x0000000602107c11 */ /* 0x000fc8000f8008ff */
[----:B------:R-:W-:-:S05]  /*13c0*/  LEA.HI.X R17, R2, UR7, R3, 0x1, P0 ;  /* 0x0000000702117c11 */ /* 0x000fca00080f0c03 */
[----:B0-----:R2:W-:Y:S04]  /*13d0*/  @!P1 STG.E.128 desc[UR8][R16.64], R12 ;  /* 0x0000000c10009986 */ /* 0x0015e8000c101d08 */
[----:B-1----:R2:W-:Y:S01]  /*13e0*/  @!P2 STG.E.128 desc[UR8][R16.64+0x40], R8 ;  /* 0x000040081000a986 */ /* 0x0025e2000c101d08 */
[----:B------:R-:W-:Y:S05]  /*13f0*/  @P3 EXIT ;  /* 0x000000000000394d */ /* 0x000fea0003800000 */
[----:B---3--:R-:W-:Y:S01]  /*1400*/  STG.E.128 desc[UR8][R16.64+0x80], R4 ;  /* 0x0000800410007986 */ /* 0x008fe2000c101d08 */
[----:B------:R-:W-:Y:S05]  /*1410*/  EXIT ;  /* 0x000000000000794d */ /* 0x000fea0003800000 */
.L_x_6362:
        /* <DEDUP_REMOVED lines=14> */
.L_x_6599:


//--------------------- .text._ZN7cutlass13device_kernelIN5flash32FlashAttnBwdPostprocessConvertdQIN4cute5tupleIJNS3_1CILi64EEENS5_ILi96EEEEEENS_10bfloat16_tEfNS_4arch4Sm90ELi256ENS3_8TiledMMAINS3_8MMA_AtomIJNS3_4SM904GMMA27MMA_64x16x16_F32BF16BF16_SSILNSF_5MajorE0ELSH_1ELNSF_7ScaleInE1ELSI_1EEEEEENS3_6LayoutINS4_IJNS5_ILi1EEENS5_ILi2EEESM_EEENS4_IJNS5_ILi0EEESM_SP_EEEEENS4_IJNS3_10UnderscoreESS_SS_EEEEELb0EEEEEvNT_6ParamsE --------------------------
	.section	.text._ZN7cutlass13device_kernelIN5flash32FlashAttnBwdPostprocessConvertdQIN4cute5tupleIJNS3_1CILi64EEENS5_ILi96EEEEEENS_10bfloat16_tEfNS_4arch4Sm90ELi256ENS3_8TiledMMAINS3_8MMA_AtomIJNS3_4SM904GMMA27MMA_64x16x16_F32BF16BF16_SSILNSF_5MajorE0ELSH_1ELNSF_7ScaleInE1ELSI_1EEEEEENS3_6LayoutINS4_IJNS5_ILi1EEENS5_ILi2EEESM_EEENS4_IJNS5_ILi0EEESM_SP_EEEEENS4_IJNS3_10UnderscoreESS_SS_EEEEELb0EEEEEvNT_6ParamsE,"ax",@progbits
	.align	128
.text._ZN7cutlass13device_kernelIN5flash32FlashAttnBwdPostprocessConvertdQIN4cute5tupleIJNS3_1CILi64EEENS5_ILi96EEEEEENS_10bfloat16_tEfNS_4arch4Sm90ELi256ENS3_8TiledMMAINS3_8MMA_AtomIJNS3_4SM904GMMA27MMA_64x16x16_F32BF16BF16_SSILNSF_5MajorE0ELSH_1ELNSF_7ScaleInE1ELSI_1EEEEEENS3_6LayoutINS4_IJNS5_ILi1EEENS5_ILi2EEESM_EEENS4_IJNS5_ILi0EEESM_SP_EEEEENS4_IJNS3_10UnderscoreESS_SS_EEEEELb0EEEEEvNT_6ParamsE:
        .type           _ZN7cutlass13device_kernelIN5flash32FlashAttnBwdPostprocessConvertdQIN4cute5tupleIJNS3_1CILi64EEENS5_ILi96EEEEEENS_10bfloat16_tEfNS_4arch4Sm90ELi256ENS3_8TiledMMAINS3_8MMA_AtomIJNS3_4SM904GMMA27MMA_64x16x16_F32BF16BF16_SSILNSF_5MajorE0ELSH_1ELNSF_7ScaleInE1ELSI_1EEEEEENS3_6LayoutINS4_IJNS5_ILi1EEENS5_ILi2EEESM_EEENS4_IJNS5_ILi0EEESM_SP_EEEEENS4_IJNS3_10UnderscoreESS_SS_EEEEELb0EEEEEvNT_6ParamsE,@function
        .size           _ZN7cutlass13device_kernelIN5flash32FlashAttnBwdPostprocessConvertdQIN4cute5tupleIJNS3_1CILi64EEENS5_ILi96EEEEEENS_10bfloat16_tEfNS_4arch4Sm90ELi256ENS3_8TiledMMAINS3_8MMA_AtomIJNS3_4SM904GMMA27MMA_64x16x16_F32BF16BF16_SSILNSF_5MajorE0ELSH_1ELNSF_7ScaleInE1ELSI_1EEEEEENS3_6LayoutINS4_IJNS5_ILi1EEENS5_ILi2EEESM_EEENS4_IJNS5_ILi0EEESM_SP_EEEEENS4_IJNS3_10UnderscoreESS_SS_EEEEELb0EEEEEvNT_6ParamsE,(.L_x_6600 - _ZN7cutlass13device_kernelIN5flash32FlashAttnBwdPostprocessConvertdQIN4cute5tupleIJNS3_1CILi64EEENS5_ILi96EEEEEENS_10bfloat16_tEfNS_4arch4Sm90ELi256ENS3_8TiledMMAINS3_8MMA_AtomIJNS3_4SM904GMMA27MMA_64x16x16_F32BF16BF16_SSILNSF_5MajorE0ELSH_1ELNSF_7ScaleInE1ELSI_1EEEEEENS3_6LayoutINS4_IJNS5_ILi1EEENS5_ILi2EEESM_EEENS4_IJNS5_ILi0EEESM_SP_EEEEENS4_IJNS3_10UnderscoreESS_SS_EEEEELb0EEEEEvNT_6ParamsE)
        .other          _ZN7cutlass13device_kernelIN5flash32FlashAttnBwdPostprocessConvertdQIN4cute5tupleIJNS3_1CILi64EEENS5_ILi96EEEEEENS_10bfloat16_tEfNS_4arch4Sm90ELi256ENS3_8TiledMMAINS3_8MMA_AtomIJNS3_4SM904GMMA27MMA_64x16x16_F32BF16BF16_SSILNSF_5MajorE0ELSH_1ELNSF_7ScaleInE1ELSI_1EEEEEENS3_6LayoutINS4_IJNS5_ILi1EEENS5_ILi2EEESM_EEENS4_IJNS5_ILi0EEESM_SP_EEEEENS4_IJNS3_10UnderscoreESS_SS_EEEEELb0EEEEEvNT_6ParamsE,@"STO_CUDA_ENTRY STV_DEFAULT"
_ZN7cutlass13device_kernelIN5flash32FlashAttnBwdPostprocessConvertdQIN4cute5tupleIJNS3_1CILi64EEENS5_ILi96EEEEEENS_10bfloat16_tEfNS_4arch4Sm90ELi256ENS3_8TiledMMAINS3_8MMA_AtomIJNS3_4SM904GMMA27MMA_64x16x16_F32BF16BF16_SSILNSF_5MajorE0ELSH_1ELNSF_7ScaleInE1ELSI_1EEEEEENS3_6LayoutINS4_IJNS5_ILi1EEENS5_ILi2EEESM_EEENS4_IJNS5_ILi0EEESM_SP_EEEEENS4_IJNS3_10UnderscoreESS_SS_EEEEELb0EEEEEvNT_6ParamsE:
        /* <DEDUP_REMOVED lines=26> */
.L_x_6363:
        /* <DEDUP_REMOVED lines=14> */
[----:B------:R-:W-:-:S04]  /*0280*/  @P1 IMAD R3, R6, 0x1800, RZ ;  /* 0x0000180006031824 */ /* 0x000fc800078e02ff */
[--C-:B------:R-:W-:Y:S01]  /*0290*/  @P1 IMAD.MOV.U32 R12, RZ, RZ, R3.reuse ;  /* 0x000000ffff0c1224 */ /* 0x100fe200078e0003 */
[----:B------:R-:W-:-:S04]  /*02a0*/  @P1 SHF.R.S32.HI R13, RZ, 0x1f, R3 ;  /* 0x0000001fff0d1819 */ /* 0x000fc80000011403 */
[C---:B------:R-:W-:Y:S02]  /*02b0*/  IADD3 R14, P2, R15.reuse, R12, RZ ;  /* 0x0000000c0f0e7210 */ /* 0x040fe40007f5e0ff */
[----:B0-----:R-:W-:Y:S02]  /*02c0*/  SHF.R.S32.HI R5, RZ, 0x1f, R2 ;  /* 0x0000001fff057819 */ /* 0x001fe40000011402 */
[----:B------:R-:W-:Y:S02]  /*02d0*/  LEA.HI.X.SX32 R15, R15, R13, 0x1, P2 ;  /* 0x0000000d0f0f7211 */ /* 0x000fe400010f0eff */
[----:B------:R-:W0:Y:S01]  /*02e0*/  LDC.64 R12, c[0x0][0x210] ;  /* 0x00008400ff0c7b82 */ /* 0x000e220000000a00 */
[-C--:B-1----:R-:W-:Y:S02]  /*02f0*/  IMAD R3, R5, R16.reuse, RZ ;  /* 0x0000001005037224 */ /* 0x082fe400078e02ff */
[----:B------:R-:W-:-:S04]  /*0300*/  IMAD.WIDE.U32 R14, R2, R16, R14 ;  /* 0x00000010020e7225 */ /* 0x000fc800078e000e */
[----:B------:R-:W-:Y:S01]  /*0310*/  IMAD R17, R2, R17, R3 ;  /* 0x0000001102117224 */ /* 0x000fe200078e0203 */
[----:B------:R-:W-:Y:S02]  /*0320*/  SHF.R.S32.HI R3, RZ, 0x1f, R0 ;  /* 0x0000001fff037819 */ /* 0x000fe40000011400 */
[----:B------:R-:W-:Y:S01]  /*0330*/  SEL R0, R0, RZ, !P0 ;  /* 0x000000ff00007207 */ /* 0x000fe20004000000 */
[----:B------:R-:W-:Y:S01]  /*0340*/  IMAD.IADD R15, R15, 0x1, R17 ;  /* 0x000000010f0f7824 */ /* 0x000fe200078e0211 */
[----:B------:R-:W-:Y:S02]  /*0350*/  SEL R3, R3, RZ, !P0 ;  /* 0x000000ff03037207 */ /* 0x000fe40004000000 */
[----:B--2---:R-:W-:-:S03]  /*0360*/  ISETP.NE.AND P0, PT, R36, RZ, PT ;  /* 0x000000ff2400720c */ /* 0x004fc60003f05270 */
[----:B----4-:R-:W-:-:S04]  /*0370*/  IMAD R6, R3, R10, RZ ;  /* 0x0000000a03067224 */ /* 0x010fc800078e02ff */
[C---:B------:R-:W-:Y:S02]  /*0380*/  IMAD R17, R0.reuse, R11, R6 ;  /* 0x0000000b00117224 */ /* 0x040fe400078e0206 */
[----:B------:R-:W-:-:S04]  /*0390*/  IMAD.WIDE.U32 R10, R0, R10, R14 ;  /* 0x0000000a000a7225 */ /* 0x000fc800078e000e */
[----:B------:R-:W-:Y:S01]  /*03a0*/  IMAD.IADD R6, R11, 0x1, R17 ;  /* 0x000000010b067824 */ /* 0x000fe200078e0211 */
[----:B0-----:R-:W-:-:S04]  /*03b0*/  LEA R12, P2, R10, R12, 0x2 ;  /* 0x0000000c0a0c7211 */ /* 0x001fc800078410ff */
        /* <DEDUP_REMOVED lines=18> */
.L_x_6366:
[----:B------:R-:W-:Y:S01]  /*04e0*/  @P0 ELECT P2, URZ, PT ;  /* 0x00000000003f082f */ /* 0x000fe20003840000 */
[----:B------:R1:W-:-:S12]  /*04f0*/  UBLKCP.S.G [UR6], [UR4], UR10 ;  /* 0x00000006040073ba */ /* 0x0003d8000800020a */
[----:B------:R-:W-:Y:S02]  /*0500*/  @P2 PLOP3.LUT P0, PT, P2, PT, PT, 0x8, 0x0 ;  /* 0x000000000000281c */ /* 0x000fe4000170e170 */
[----:B------:R-:W-:-:S11]  /*0510*/  PLOP3.LUT P2, PT, PT, PT, PT, 0x8, 0x0 ;  /* 0x000000000000781c */ /* 0x000fd60003f4e170 */
[----:B-1----:R-:W-:Y:S05]  /*0520*/  @P0 BRA.U.ANY `(.L_x_6366) ;  /* 0xfffffffd00ec0947 */ /* 0x002fea000393ffff */
.L_x_6365:
[----:B------:R-:W-:Y:S05]  /*0530*/  BSYNC B0 ;  /* 0x0000000000007941 */ /* 0x000fea0003800000 */
.L_x_6364:
[----:B------:R-:W-:Y:S01]  /*0540*/  BAR.SYNC.DEFER_BLOCKING 0x0 ;  /* 0x0000000000007b1d */ /* 0x000fe20000010000 */
[----:B------:R-:W-:Y:S02]  /*0550*/  MOV R6, 0x400 ;  /* 0x0000040000067802 */ /* 0x000fe40000000f00 */
[----:B------:R-:W-:Y:S02]  /*0560*/  CS2R R34, SRZ ;  /* 0x0000000000227805 */ /* 0x000fe4000001ff00 */
[----:B------:R-:W-:Y:S01]  /*0570*/  SHF.L.U32 R11, RZ, 0x1f, RZ ;  /* 0x0000001fff0b7819 */ /* 0x000fe200000006ff */
[--C-:B------:R-:W-:Y:S01]  /*0580*/  @P1 IMAD.MOV.U32 R34, RZ, RZ, R9.reuse ;  /* 0x000000ffff221224 */ /* 0x100fe200078e0009 */
[----:B------:R-:W-:Y:S02]  /*0590*/  LEA R6, R19, R6, 0x18 ;  /* 0x0000000613067211 */ /* 0x000fe400078ec0ff */
[----:B------:R-:W-:-:S07]  /*05a0*/  @P1 SHF.R.S32.HI R35, RZ, 0x1f, R9 ;  /* 0x0000001fff231819 */ /* 0x000fce0000011409 */
.L_x_6367:
[----:B-1----:R1:W2:Y:S02]  /*05b0*/  SYNCS.PHASECHK.TRANS64.TRYWAIT P0, [R6+URZ+0x9000], R11 ;  /* 0x0090000b060075a7 */ /* 0x0022a4000800017f */
[----:B--2---:R-:W-:Y:S05]  /*05c0*/  @!P0 NANOSLEEP.SYNCS 0x989680 ;  /* 0x009896800000895d */ /* 0x004fea0003900000 */
[----:B------:R-:W2:Y:S02]  /*05d0*/  @!P0 SYNCS.PHASECHK.TRANS64 P0, [R6+URZ+0x9000], R11 ;  /* 0x0090000b060085a7 */ /* 0x000ea4000800007f */
[----:B--2---:R-:W-:Y:S05]  /*05e0*/  @!P0 BRA `(.L_x_6367) ;  /* 0xfffffffc00f08947 */ /* 0x004fea000383ffff */
[----:B------:R-:W-:Y:S01]  /*05f0*/  SHF.R.S32.HI R41, RZ, 0x1f, R36 ;  /* 0x0000001fff297819 */ /* 0x000fe20000011424 */
[----:B------:R-:W-:Y:S01]  /*0600*/  ULDC UR4, c[0x0][0x268] ;  /* 0x00009a0000047ab9 */ /* 0x000fe20000000800 */
[----:B------:R-:W-:Y:S02]  /*0610*/  VIADDMNMX R32, R32, -R7, 0x40, PT ;  /* 0x0000004020207446 */ /* 0x000fe40003800907 */
[CC--:B------:R-:W-:Y:S02]  /*0620*/  LEA.HI R12, R41.reuse, R36.reuse, RZ, 0x4 ;  /* 0x00000024290c7211 */ /* 0x0c0fe400078f20ff */
[----:B0-----:R-:W-:Y:S02]  /*0630*/  LEA.HI R8, R41, R36, RZ, 0x7 ;  /* 0x0000002429087211 */ /* 0x001fe400078f38ff */
[----:B-1----:R-:W-:Y:S02]  /*0640*/  LOP3.LUT R11, R12, 0xfffffff0, RZ, 0xc0, !PT ;  /* 0xfffffff00c0b7812 */ /* 0x002fe400078ec0ff */
[----:B------:R-:W-:-:S02]  /*0650*/  LOP3.LUT R9, R8, 0x3fffff80, RZ, 0xc0, !PT ;  /* 0x3fffff8008097812 */ /* 0x000fc400078ec0ff */
[----:B------:R-:W-:Y:S01]  /*0660*/  SHF.R.S32.HI R20, RZ, 0x7, R8 ;  /* 0x00000007ff147819 */ /* 0x000fe20000011408 */
[C---:B------:R-:W-:Y:S01]  /*0670*/  IMAD.IADD R16, R36.reuse, 0x1, -R11 ;  /* 0x0000000124107824 */ /* 0x040fe200078e0a0b */
[----:B------:R-:W-:Y:S01]  /*0680*/  SHF.R.S32.HI R37, RZ, 0x4, R12 ;  /* 0x00000004ff257819 */ /* 0x000fe2000001140c */
[----:B------:R-:W-:-:S03]  /*0690*/  IMAD.IADD R9, R36, 0x1, -R9 ;  /* 0x0000000124097824 */ /* 0x000fc600078e0a09 */
[----:B------:R-:W-:Y:S01]  /*06a0*/  SHF.R.S32.HI R39, RZ, 0x1f, R16 ;  /* 0x0000001fff277819 */ /* 0x000fe20000011410 */
[----:B------:R-:W-:-:S03]  /*06b0*/  IMAD R9, R20, 0x300, R9 ;  /* 0x0000030014097824 */ /* 0x000fc600078e0209 */
[-C--:B------:R-:W-:Y:S01]  /*06c0*/  LEA.HI R7, R39, R16.reuse, RZ, 0x3 ;  /* 0x0000001027077211 */ /* 0x080fe200078f18ff */
[----:B------:R-:W-:Y:S01]  /*06d0*/  IMAD.SHL.U32 R9, R9, 0x4, RZ ;  /* 0x0000000409097824 */ /* 0x000fe200078e00ff */
[----:B------:R-:W-:-:S03]  /*06e0*/  LEA.HI R39, R39, R16, RZ, 0x2 ;  /* 0x0000001027277211 */ /* 0x000fc600078f10ff */
[----:B------:R-:W-:Y:S01]  /*06f0*/  IMAD.SHL.U32 R18, R7, 0x10, RZ ;  /* 0x0000001007127824 */ /* 0x000fe200078e00ff */
[----:B------:R-:W-:Y:S01]  /*0700*/  LEA.HI R7, R12, R37, RZ, 0x1 ;  /* 0x000000250c077211 */ /* 0x000fe200078f08ff */
[----:B------:R-:W-:Y:S01]  /*0710*/  IMAD R44, R9, 0x4, R6 ;  /* 0x00000004092c7824 */ /* 0x000fe200078e0206 */
[C---:B------:R-:W-:Y:S01]  /*0720*/  LOP3.LUT R17, R39.reuse, 0xffffffc, RZ, 0xc0, !PT ;  /* 0x0ffffffc27117812 */ /* 0x040fe200078ec0ff */
[----:B------:R-:W-:Y:S01]  /*0730*/  IMAD.SHL.U32 R39, R39, 0x10, RZ ;  /* 0x0000001027277824 */ /* 0x000fe200078e00ff */
[----:B------:R-:W-:Y:S02]  /*0740*/  LOP3.LUT R21, R18, 0x7fffff80, RZ, 0xc0, !PT ;  /* 0x7fffff8012157812 */ /* 0x000fe400078ec0ff */
[----:B------:R-:W-:Y:S01]  /*0750*/  LOP3.LUT R22, R7, 0xfffffffe, RZ, 0xc0, !PT ;  /* 0xfffffffe07167812 */ /* 0x000fe200078ec0ff */
[----:B------:R-:W0:Y:S01]  /*0760*/  LDS.128 R8, [R44] ;  /* 0x000000002c087984 */ /* 0x000e220000000c00 */
[----:B------:R-:W-:Y:S01]  /*0770*/  IMAD.IADD R33, R16, 0x1, -R17 ;  /* 0x0000000110217824 */ /* 0x000fe200078e0a11 */
[-C--:B------:R-:W-:Y:S01]  /*0780*/  LEA.HI R7, R41, R36.reuse, RZ, 0x5 ;  /* 0x0000002429077211 */ /* 0x080fe200078f28ff */
[----:B------:R-:W-:Y:S01]  /*0790*/  IMAD R24, R20, 0x400, R21 ;  /* 0x0000040014187824 */ /* 0x000fe200078e0215 */
[----:B------:R-:W1:Y:S01]  /*07a0*/  LDS.128 R12, [R44+0x800] ;  /* 0x000800002c0c7984 */ /* 0x000e620000000c00 */
[----:B------:R-:W-:Y:S01]  /*07b0*/  IMAD.IADD R37, R37, 0x1, -R22 ;  /* 0x0000000125257824 */ /* 0x000fe200078e0a16 */
[--C-:B------:R-:W-:Y:S01]  /*07c0*/  SHF.R.S32.HI R38, RZ, 0x5, R7.reuse ;  /* 0x00000005ff267819 */ /* 0x100fe20000011407 */
[----:B------:R-:W-:Y:S01]  /*07d0*/  IMAD R33, R33, 0x10, R24 ;  /* 0x0000001021217824 */ /* 0x000fe200078e0218 */
[----:B------:R-:W2:Y:S01]  /*07e0*/  LDS.128 R16, [R44+0x1000] ;  /* 0x001000002c107984 */ /* 0x000ea20000000c00 */
[----:B------:R-:W-:Y:S01]  /*07f0*/  SHF.R.S32.HI R43, RZ, 0x1f, R7 ;  /* 0x0000001fff2b7819 */ /* 0x000fe20000011407 */
[----:B------:R-:W-:Y:S01]  /*0800*/  IMAD.SHL.U32 R40, R37, 0x8, RZ ;  /* 0x0000000825287824 */ /* 0x000fe200078e00ff */
[----:B------:R-:W-:Y:S01]  /*0810*/  LEA.HI R41, R41, R36, RZ, 0x2 ;  /* 0x0000002429297211 */ /* 0x000fe200078f10ff */
[----:B------:R-:W3:Y:S01]  /*0820*/  LDS.128 R20, [R44+0x1800] ;  /* 0x001800002c147984 */ /* 0x000ee20000000c00 */
[----:B------:R-:W-:Y:S01]  /*0830*/  LEA.HI R43, R43, R38, RZ, 0x2 ;  /* 0x000000262b2b7211 */ /* 0x000fe200078f10ff */
[----:B------:R-:W-:Y:S01]  /*0840*/  IMAD.SHL.U32 R37, R37, 0x40, RZ ;  /* 0x0000004025257824 */ /* 0x000fe200078e00ff */
[--C-:B------:R-:W-:Y:S01]  /*0850*/  SHF.R.S32.HI R7, RZ, 0x2, R41.reuse ;  /* 0x00000002ff077819 */ /* 0x100fe20000011429 */
[----:B------:R-:W4:Y:S01]  /*0860*/  LDS.128 R24, [R44+0x2000] ;  /* 0x002000002c187984 */ /* 0x000f220000000c00 */
[----:B------:R-:W-:-:S02]  /*0870*/  SHF.R.S32.HI R42, RZ, 0x1f, R41 ;  /* 0x0000001fff2a7819 */ /* 0x000fc40000011429 */
[----:B------:R-:W-:Y:S01]  /*0880*/  LOP3.LUT R39, R39, 0x40, RZ, 0xc0, !PT ;  /* 0x0000004027277812 */ /* 0x000fe200078ec0ff */
[----:B------:R5:W4:Y:S01]  /*0890*/  LDS.128 R28, [R44+0x2800] ;  /* 0x002800002c1c7984 */ /* 0x000b220000000c00 */
[----:B------:R-:W-:Y:S02]  /*08a0*/  LOP3.LUT R43, R43, 0x7ffffc, RZ, 0xc0, !PT ;  /* 0x007ffffc2b2b7812 */ /* 0x000fe400078ec0ff */
[----:B------:R-:W-:Y:S02]  /*08b0*/  LEA.HI R42, R42, R7, RZ, 0x2 ;  /* 0x000000072a2a7211 */ /* 0x000fe400078f10ff */
[----:B------:R-:W-:Y:S02]  /*08c0*/  LOP3.LUT R40, R39, 0x8, R40, 0xf8, !PT ;  /* 0x0000000827287812 */ /* 0x000fe400078ef828 */
[----:B------:R-:W-:Y:S01]  /*08d0*/  LOP3.LUT R41, R41, 0xfffffffc, RZ, 0xc0, !PT ;  /* 0xfffffffc29297812 */ /* 0x000fe200078ec0ff */
[----:B-----5:R-:W-:Y:S01]  /*08e0*/  IMAD.IADD R44, R38, 0x1, -R43 ;  /* 0x00000001262c7824 */ /* 0x020fe200078e0a2b */
[----:B------:R-:W-:-:S02]  /*08f0*/  SHF.R.U32.HI R39, RZ, 0x3, R39 ;  /* 0x00000003ff277819 */ /* 0x000fc40000011627 */
[----:B------:R-:W-:Y:S01]  /*0900*/  LOP3.LUT R42, R42, 0xffffffc, RZ, 0xc0, !PT ;  /* 0x0ffffffc2a2a7812 */ /* 0x000fe200078ec0ff */
[----:B------:R-:W-:Y:S01]  /*0910*/  IMAD.IADD R36, R36, 0x1, -R41 ;  /* 0x0000000124247824 */ /* 0x000fe200078e0a29 */
[----:B------:R-:W-:Y:S01]  /*0920*/  LOP3.LUT R39, R40, R39, RZ, 0x3c, !PT ;  /* 0x0000002728277212 */ /* 0x000fe200078e3cff */
[----:B------:R-:W-:Y:S01]  /*0930*/  IMAD R44, R44, 0x100, R33 ;  /* 0x000001002c2c7824 */ /* 0x000fe200078e0221 */
[C---:B------:R-:W-:Y:S01]  /*0940*/  ISETP.GE.AND P0, PT, R7.reuse, R32, PT ;  /* 0x000000200700720c */ /* 0x040fe20003f06270 */
[----:B------:R-:W-:Y:S02]  /*0950*/  IMAD.IADD R41, R7, 0x1, -R42 ;  /* 0x0000000107297824 */ /* 0x000fe400078e0a2a */
[----:B------:R-:W-:Y:S02]  /*0960*/  IMAD.IADD R33, R39, 0x1, R44 ;  /* 0x0000000127217824 */ /* 0x000fe400078e022c */
[----:B------:R-:W-:Y:S02]  /*0970*/  IMAD R32, R38, 0x8, R41 ;  /* 0x0000000826207824 */ /* 0x000fe400078e0229 */
[----:B0-----:R-:W-:Y:S01]  /*0980*/  FMUL.FTZ R39, R9, UR4 ;  /* 0x0000000409277c20 */ /* 0x001fe20008410000 */
[----:B------:R-:W-:Y:S01]  /*0990*/  FMUL.FTZ R9, R10, UR4 ;  /* 0x000000040a097c20 */ /* 0x000fe20008410000 */
[----:B------:R-:W-:Y:S01]  /*09a0*/  FMUL.FTZ R38, R11, UR4 ;  /* 0x000000040b267c20 */ /* 0x000fe20008410000 */
[----:B-1----:R-:W-:Y:S01]  /*09b0*/  FMUL.FTZ R10, R12, UR4 ;  /* 0x000000040c0a7c20 */ /* 0x002fe20008410000 */
[----:B------:R-:W-:Y:S01]  /*09c0*/  FMUL.FTZ R11, R14, UR4 ;  /* 0x000000040e0b7c20 */ /* 0x000fe20008410000 */
[----:B------:R-:W-:Y:S01]  /*09d0*/  FMUL.FTZ R14, R15, UR4 ;  /* 0x000000040f0e7c20 */ /* 0x000fe20008410000 */
[----:B------:R-:W-:Y:S01]  /*09e0*/  FMUL.FTZ R13, R13, UR4 ;  /* 0x000000040d0d7c20 */ /* 0x000fe20008410000 */
[----:B--2---:R-:W-:Y:S01]  /*09f0*/  FMUL.FTZ R12, R16, UR4 ;  /* 0x00000004100c7c20 */ /* 0x004fe20008410000 */
[----:B------:R-:W-:Y:S01]  /*0a00*/  FMUL.FTZ R15, R18, UR4 ;  /* 0x00000004120f7c20 */ /* 0x000fe20008410000 */
[----:B------:R-:W-:Y:S01]  /*0a10*/  FMUL.FTZ R18, R19, UR4 ;  /* 0x0000000413127c20 */ /* 0x000fe20008410000 */
[----:B------:R-:W-:Y:S01]  /*0a20*/  F2FP.BF16.F32.PACK_AB R11, R14, R11 ;  /* 0x0000000b0e0b723e */ /* 0x000fe200000010ff */
[----:B---3--:R-:W-:Y:S01]  /*0a30*/  FMUL.FTZ R16, R20, UR4 ;  /* 0x0000000414107c20 */ /* 0x008fe20008410000 */
[----:B------:R-:W-:Y:S01]  /*0a40*/  FMUL.FTZ R21, R21, UR4 ;  /* 0x0000000415157c20 */ /* 0x000fe20008410000 */
[----:B------:R-:W-:Y:S01]  /*0a50*/  FMUL.FTZ R19, R22, UR4 ;  /* 0x0000000416137c20 */ /* 0x000fe20008410000 */
[----:B------:R-:W-:Y:S01]  /*0a60*/  FMUL.FTZ R40, R23, UR4 ;  /* 0x0000000417287c20 */ /* 0x000fe20008410000 */
[----:B------:R-:W-:Y:S01]  /*0a70*/  F2FP.BF16.F32.PACK_AB R10, R13, R10 ;  /* 0x0000000a0d0a723e */ /* 0x000fe200000010ff */
[----:B------:R-:W-:Y:S01]  /*0a80*/  FMUL.FTZ R8, R8, UR4 ;  /* 0x0000000408087c20 */ /* 0x000fe20008410000 */
[----:B------:R-:W-:Y:S01]  /*0a90*/  F2FP.BF16.F32.PACK_AB R14, R21, R16 ;  /* 0x00000010150e723e */ /* 0x000fe200000010ff */
[----:B----4-:R-:W-:Y:S01]  /*0aa0*/  FMUL.FTZ R20, R24, UR4 ;  /* 0x0000000418147c20 */ /* 0x010fe20008410000 */
[----:B------:R-:W-:Y:S01]  /*0ab0*/  LEA.HI R16, R36, R36, RZ, 0x1 ;  /* 0x0000002424107211 */ /* 0x000fe200078f08ff */
[----:B------:R-:W-:Y:S01]  /*0ac0*/  FMUL.FTZ R25, R25, UR4 ;  /* 0x0000000419197c20 */ /* 0x000fe20008410000 */
[----:B------:R-:W-:Y:S01]  /*0ad0*/  F2FP.BF16.F32.PACK_AB R13, R18, R15 ;  /* 0x0000000f120d723e */ /* 0x000fe200000010ff */
[----:B------:R-:W-:Y:S01]  /*0ae0*/  FMUL.FTZ R17, R17, UR4 ;  /* 0x0000000411117c20 */ /* 0x000fe20008410000 */
[----:B------:R-:W-:Y:S01]  /*0af0*/  FMUL.FTZ R23, R28, UR4 ;  /* 0x000000041c177c20 */ /* 0x000fe20008410000 */
[----:B------:R-:W-:Y:S01]  /*0b00*/  F2FP.BF16.F32.PACK_AB R15, R40, R19 ;  /* 0x00000013280f723e */ /* 0x000fe200000010ff */
[----:B------:R-:W-:-:S02]  /*0b10*/  IMAD.SHL.U32 R36, R36, 0x8, RZ ;  /* 0x0000000824247824 */ /* 0x000fc400078e00ff */
[----:B------:R-:W-:Y:S01]  /*0b20*/  FMUL.FTZ R22, R26, UR4 ;  /* 0x000000041a167c20 */ /* 0x000fe20008410000 */
[----:B------:R-:W-:Y:S02]  /*0b30*/  IMAD.SHL.U32 R18, R16, 0x200, RZ ;  /* 0x0000020010127824 */ /* 0x000fe400078e00ff */
[----:B------:R-:W-:Y:S01]  /*0b40*/  FMUL.FTZ R27, R27, UR4 ;  /* 0x000000041b1b7c20 */ /* 0x000fe20008410000 */
[----:B------:R-:W-:Y:S01]  /*0b50*/  FMUL.FTZ R28, R29, UR4 ;  /* 0x000000041d1c7c20 */ /* 0x000fe20008410000 */
[----:B------:R-:W-:Y:S01]  /*0b60*/  FMUL.FTZ R24, R30, UR4 ;  /* 0x000000041e187c20 */ /* 0x000fe20008410000 */
[----:B------:R-:W-:Y:S01]  /*0b70*/  FMUL.FTZ R31, R31, UR4 ;  /* 0x000000041f1f7c20 */ /* 0x000fe20008410000 */
[----:B------:R-:W-:Y:S01]  /*0b80*/  LOP3.LUT R19, R37, 0x40, RZ, 0xc0, !PT ;  /* 0x0000004025137812 */ /* 0x000fe200078ec0ff */
[----:B------:R-:W-:Y:S01]  /*0b90*/  IMAD R33, R33, 0x2, R6 ;  /* 0x0000000221217824 */ /* 0x000fe200078e0206 */
[----:B------:R-:W-:Y:S02]  /*0ba0*/  F2FP.BF16.F32.PACK_AB R8, R39, R8 ;  /* 0x000000082708723e */ /* 0x000fe400000010ff */
[----:B------:R-:W-:-:S02]  /*0bb0*/  F2FP.BF16.F32.PACK_AB R9, R38, R9 ;  /* 0x000000092609723e */ /* 0x000fc400000010ff */
[----:B------:R-:W-:Y:S02]  /*0bc0*/  F2FP.BF16.F32.PACK_AB R16, R25, R20 ;  /* 0x000000141910723e */ /* 0x000fe400000010ff */
[----:B------:R-:W-:Y:S01]  /*0bd0*/  F2FP.BF16.F32.PACK_AB R12, R17, R12 ;  /* 0x0000000c110c723e */ /* 0x000fe200000010ff */
[----:B------:R0:W-:Y:S01]  /*0be0*/  STSM.16.M88.4 [R33+0x6000], R8 ;  /* 0x0060000821007844 */ /* 0x0001e20000000200 */
[----:B------:R-:W-:Y:S02]  /*0bf0*/  LOP3.LUT R21, R18, 0xfffffc00, RZ, 0xc0, !PT ;  /* 0xfffffc0012157812 */ /* 0x000fe400078ec0ff */
[----:B------:R-:W-:Y:S01]  /*0c00*/  LOP3.LUT R20, R19, 0x8, R36, 0xf8, !PT ;  /* 0x0000000813147812 */ /* 0x000fe200078ef824 */
[----:B------:R0:W-:Y:S01]  /*0c10*/  STSM.16.M88.4 [R33+0x7000], R12 ;  /* 0x0070000c21007844 */ /* 0x0001e20000000200 */
[----:B------:R-:W-:Y:S01]  /*0c20*/  SHF.R.U32.HI R25, RZ, 0x3, R19 ;  /* 0x00000003ff197819 */ /* 0x000fe20000011613 */
[----:B------:R-:W-:Y:S01]  /*0c30*/  IMAD.U32 R21, R32, 0x10, R21 ;  /* 0x0000001020157824 */ /* 0x000fe200078e0015 */
[----:B------:R-:W-:-:S02]  /*0c40*/  F2FP.BF16.F32.PACK_AB R17, R27, R22 ;  /* 0x000000161b11723e */ /* 0x000fc400000010ff */
[----:B------:R-:W-:Y:S02]  /*0c50*/  F2FP.BF16.F32.PACK_AB R18, R28, R23 ;  /* 0x000000171c12723e */ /* 0x000fe400000010ff */
[----:B------:R-:W-:Y:S02]  /*0c60*/  F2FP.BF16.F32.PACK_AB R19, R31, R24 ;  /* 0x000000181f13723e */ /* 0x000fe400000010ff */
[----:B------:R-:W-:-:S03]  /*0c70*/  LOP3.LUT R20, R20, R25, RZ, 0x3c, !PT ;  /* 0x0000001914147212 */ /* 0x000fc600078e3cff */
[----:B------:R0:W-:Y:S01]  /*0c80*/  STSM.16.M88.4 [R33+0x8000], R16 ;  /* 0x0080001021007844 */ /* 0x0001e20000000200 */
[----:B------:R-:W-:Y:S06]  /*0c90*/  BAR.SYNC.DEFER_BLOCKING 0x0 ;  /* 0x0000000000007b1d */ /* 0x000fec0000010000 */
[----:B------:R-:W-:Y:S05]  /*0ca0*/  @P0 EXIT ;  /* 0x000000000000094d */ /* 0x000fea0003800000 */
[----:B------:R-:W-:Y:S01]  /*0cb0*/  ULDC UR4, c[0x0][0x244] ;  /* 0x0000910000047ab9 */ /* 0x000fe20000000800 */
[----:B------:R-:W-:Y:S01]  /*0cc0*/  IMAD.IADD R21, R21, 0x1, R20 ;  /* 0x0000000115157824 */ /* 0x000fe200078e0214 */
[----:B------:R-:W-:Y:S01]  /*0cd0*/  ISETP.GE.AND P0, PT, R36, UR4, PT ;  /* 0x0000000424007c0c */ /* 0x000fe2000bf06270 */
[----:B------:R-:W-:Y:S01]  /*0ce0*/  ULDC.64 UR6, c[0x0][0x258] ;  /* 0x0000960000067ab9 */ /* 0x000fe20000000a00 */
[----:B------:R-:W-:Y:S01]  /*0cf0*/  SHF.R.S32.HI R37, RZ, 0x1f, R36 ;  /* 0x0000001fff257819 */ /* 0x000fe20000011424 */
[----:B------:R-:W-:Y:S02]  /*0d00*/  IMAD R21, R21, 0x2, R6 ;  /* 0x0000000215157824 */ /* 0x000fe400078e0206 */
[----:B------:R-:W-:Y:S02]  /*0d10*/  IMAD R5, R5, UR6, RZ ;  /* 0x0000000605057c24 */ /* 0x000fe4000f8e02ff */
[C---:B0-----:R-:W-:Y:S01]  /*0d20*/  IMAD.WIDE.U32 R16, R2.reuse, UR6, R36 ;  /* 0x0000000602107c25 */ /* 0x041fe2000f8e0024 */
[----:B------:R-:W0:Y:S03]  /*0d30*/  LDS.128 R8, [R21+0x7000] ;  /* 0x0070000015087984 */ /* 0x000e260000000c00 */
[----:B------:R-:W-:Y:S01]  /*0d40*/  IMAD R5, R2, UR7, R5 ;  /* 0x0000000702057c24 */ /* 0x000fe2000f8e0205 */
[----:B------:R-:W-:Y:S01]  /*0d50*/  IADD3 R2, P1, R7, R34, RZ ;  /* 0x0000002207027210 */ /* 0x000fe20007f3e0ff */
[----:B------:R-:W1:Y:S01]  /*0d60*/  @!P0 LDS.128 R12, [R21+0x6000] ;  /* 0x00600000150c8984 */ /* 0x000e620000000c00 */
[----:B------:R-:W-:Y:S01]  /*0d70*/  ULDC.64 UR6, c[0x0][0x260] ;  /* 0x0000980000067ab9 */ /* 0x000fe20000000a00 */
[----:B------:R-:W-:-:S02]  /*0d80*/  IMAD.IADD R17, R17, 0x1, R5 ;  /* 0x0000000111117824 */ /* 0x000fc400078e0205 */
[----:B------:R-:W-:Y:S01]  /*0d90*/  IMAD R5, R3, UR6, RZ ;  /* 0x0000000603057c24 */ /* 0x000fe2000f8e02ff */
[----:B------:R-:W-:Y:S01]  /*0da0*/  LEA.HI.X.SX32 R3, R7, R35, 0x1, P1 ;  /* 0x0000002307037211 */ /* 0x000fe200008f0eff */
[----:B------:R-:W-:-:S04]  /*0db0*/  IMAD.WIDE.U32 R6, R0, UR6, R16 ;  /* 0x0000000600067c25 */ /* 0x000fc8000f8e0010 */
[----:B------:R-:W-:Y:S01]  /*0dc0*/  IMAD R19, R0, UR7, R5 ;  /* 0x0000000700137c24 */ /* 0x000fe2000f8e0205 */
[----:B------:R-:W-:Y:S01]  /*0dd0*/  ULDC.64 UR6, c[0x0][0x250] ;  /* 0x0000940000067ab9 */ /* 0x000fe20000000a00 */
[----:B------:R-:W-:-:S04]  /*0de0*/  IMAD.WIDE R4, R4, 0x40, R2 ;  /* 0x0000004004047825 */ /* 0x000fc800078e0202 */
[----:B------:R-:W-:Y:S02]  /*0df0*/  IMAD R3, R5, UR6, RZ ;  /* 0x0000000605037c24 */ /* 0x000fe4000f8e02ff */
[----:B------:R-:W-:Y:S02]  /*0e00*/  IMAD.IADD R7, R7, 0x1, R19 ;  /* 0x0000000107077824 */ /* 0x000fe400078e0213 */
[C---:B------:R-:W-:Y:S02]  /*0e10*/  VIADD R0, R36.reuse, 0x20 ;  /* 0x0000002024007836 */ /* 0x040fe40000000000 */
[----:B------:R-:W-:Y:S02]  /*0e20*/  VIADD R36, R36, 0x40 ;  /* 0x0000004024247836 */ /* 0x000fe40000000000 */
[----:B------:R-:W-:Y:S01]  /*0e30*/  IMAD R3, R4, UR7, R3 ;  /* 0x0000000704037c24 */ /* 0x000fe2000f8e0203 */
[----:B------:R-:W-:Y:S01]  /*0e40*/  ISETP.GE.AND P1, PT, R0, UR4, PT ;  /* 0x0000000400007c0c */ /* 0x000fe2000bf26270 */
[----:B------:R-:W-:Y:S01]  /*0e50*/  IMAD.WIDE.U32 R4, R4, UR6, R6 ;  /* 0x0000000604047c25 */ /* 0x000fe2000f8e0006 */
[----:B------:R-:W-:Y:S01]  /*0e60*/  ISETP.GE.AND P2, PT, R36, UR4, PT ;  /* 0x0000000424007c0c */ /* 0x000fe2000bf46270 */
[----:B------:R-:W-:-:S02]  /*0e70*/  ULDC.64 UR6, c[0x0][0x238] ;  /* 0x00008e0000067ab9 */ /* 0x000fc40000000a00 */
[----:B------:R-:W-:Y:S01]  /*0e80*/  IMAD.IADD R3, R5, 0x1, R3 ;  /* 0x0000000105037824 */ /* 0x000fe200078e0203 */
[----:B------:R-:W-:-:S04]  /*0e90*/  LEA R2, P3, R4, UR6, 0x1 ;  /* 0x0000000604027c11 */ /* 0x000fc8000f8608ff */
[----:B------:R-:W-:-:S05]  /*0ea0*/  LEA.HI.X R3, R4, UR7, R3, 0x1, P3 ;  /* 0x0000000704037c11 */ /* 0x000fca00098f0c03 */
[----:B0-----:R0:W-:Y:S04]  /*0eb0*/  @!P1 STG.E.128 desc[UR8][R2.64+0x40], R8 ;  /* 0x0000400802009986 */ /* 0x0011e8000c101d08 */
[----:B-1----:R0:W-:Y:S01]  /*0ec0*/  @!P0 STG.E.128 desc[UR8][R2.64], R12 ;  /* 0x0000000c02008986 */ /* 0x0021e2000c101d08 */
[----:B------:R-:W-:Y:S05]  /*0ed0*/  @P2 EXIT ;  /* 0x000000000000294d */ /* 0x000fea0003800000 */
[----:B------:R-:W1:Y:S04]  /*0ee0*/  LDS.128 R4, [R21+0x8000] ;  /* 0x0080000015047984 */ /* 0x000e680000000c00 */
[----:B-1----:R-:W-:Y:S01]  /*0ef0*/  STG.E.128 desc[UR8][R2.64+0x80], R4 ;  /* 0x0000800402007986 */ /* 0x002fe2000c101d08 */
[----:B------:R-:W-:Y:S05]  /*0f00*/  EXIT ;  /* 0x000000000000794d */ /* 0x000fea0003800000 */
.L_x_6368:
        /* <DEDUP_REMOVED lines=15> */
.L_x_6600:


//--------------------- .text._ZN7cutlass13device_kernelIN5flash11enable_sm90INS1_16FlashAttnBwdSm90INS1_25CollectiveMainloopBwdSm90ILi2ELi2ELi2EN4cute5tupleIJNS5_1CILi1EEES8_S8_EEENS6_IJNS7_ILi64EEENS7_ILi128EEENS7_ILi96EEEEEENS_10bfloat16_tEfNS_4arch4Sm90ELb1ELb0ELb0ELb1ELb1ELb1ELb0ELb0ELi2ELi1ELi2ELi1ELb1EEENS1_24CollectiveEpilogueBwdGQAISD_fSG_Li256ELb1ELb1EEENS1_25SingleTileBwdLPTSchedulerILb1ELi128ELb1EEEEEEEEEvNT_6ParamsE --------------------------
	.section	.text._ZN7cutlass13device_kernelIN5flash11enable_sm90INS1_16FlashAttnBwdSm90INS1_25CollectiveMainloopBwdSm90ILi2ELi2ELi2EN4cute5tupleIJNS5_1CILi1EEES8_S8_EEENS6_IJNS7_ILi64EEENS7_ILi128EEENS7_ILi96EEEEEENS_10bfloat16_tEfNS_4arch4Sm90ELb1ELb0ELb0ELb1ELb1ELb1ELb0ELb0ELi2ELi1ELi2ELi1ELb1EEENS1_24CollectiveEpilogueBwdGQAISD_fSG_Li256ELb1ELb1EEENS1_25SingleTileBwdLPTSchedulerILb1ELi128ELb1EEEEEEEEEvNT_6ParamsE,"ax",@progbits
	.align	128
.text._ZN7cutlass13device_kernelIN5flash11enable_sm90INS1_16FlashAttnBwdSm90INS1_25CollectiveMainloopBwdSm90ILi2ELi2ELi2EN4cute5tupleIJNS5_1CILi1EEES8_S8_EEENS6_IJNS7_ILi64EEENS7_ILi128EEENS7_ILi96EEEEEENS_10bfloat16_tEfNS_4arch4Sm90ELb1ELb0ELb0ELb1ELb1ELb1ELb0ELb0ELi2ELi1ELi2ELi1ELb1EEENS1_24CollectiveEpilogueBwdGQAISD_fSG_Li256ELb1ELb1EEENS1_25SingleTileBwdLPTSchedulerILb1ELi128ELb1EEEEEEEEEvNT_6ParamsE:
        .type           _ZN7cutlass13device_kernelIN5flash11enable_sm90INS1_16FlashAttnBwdSm90INS1_25CollectiveMainloopBwdSm90ILi2ELi2ELi2EN4cute5tupleIJNS5_1CILi1EEES8_S8_EEENS6_IJNS7_ILi64EEENS7_ILi128EEENS7_ILi96EEEEEENS_10bfloat16_tEfNS_4arch4Sm90ELb1ELb0ELb0ELb1ELb1ELb1ELb0ELb0ELi2ELi1ELi2ELi1ELb1EEENS1_24CollectiveEpilogueBwdGQAISD_fSG_Li256ELb1ELb1EEENS1_25SingleTileBwdLPTSchedulerILb1ELi128ELb1EEEEEEEEEvNT_6ParamsE,@function
        .size           _ZN7cutlass13device_kernelIN5flash11enable_sm90INS1_16FlashAttnBwdSm90INS1_25CollectiveMainloopBwdSm90ILi2ELi2ELi2EN4cute5tupleIJNS5_1CILi1EEES8_S8_EEENS6_IJNS7_ILi64EEENS7_ILi128EEENS7_ILi96EEEEEENS_10bfloat16_tEfNS_4arch4Sm90ELb1ELb0ELb0ELb1ELb1ELb1ELb0ELb0ELi2ELi1ELi2ELi1ELb1EEENS1_24CollectiveEpilogueBwdGQAISD_fSG_Li256ELb1ELb1EEENS1_25SingleTileBwdLPTSchedulerILb1ELi128ELb1EEEEEEEEEvNT_6ParamsE,(.L_x_6601 - _ZN7cutlass13device_kernelIN5flash11enable_sm90INS1_16FlashAttnBwdSm90INS1_25CollectiveMainloopBwdSm90ILi2ELi2ELi2EN4cute5tupleIJNS5_1CILi1EEES8_S8_EEENS6_IJNS7_ILi64EEENS7_ILi128EEENS7_ILi96EEEEEENS_10bfloat16_tEfNS_4arch4Sm90ELb1ELb0ELb0ELb1ELb1ELb1ELb0ELb0ELi2ELi1ELi2ELi1ELb1EEENS1_24CollectiveEpilogueBwdGQAISD_fSG_Li256ELb1ELb1EEENS1_25SingleTileBwdLPTSchedulerILb1ELi128ELb1EEEEEEEEEvNT_6ParamsE)
        .other          _ZN7cutlass13device_kernelIN5flash11enable_sm90INS1_16FlashAttnBwdSm90INS1_25CollectiveMainloopBwdSm90ILi2ELi2ELi2EN4cute5tupleIJNS5_1CILi1EEES8_S8_EEENS6_IJNS7_ILi64EEENS7_ILi128EEENS7_ILi96EEEEEENS_10bfloat16_tEfNS_4arch4Sm90ELb1ELb0ELb0ELb1ELb1ELb1ELb0ELb0ELi2ELi1ELi2ELi1ELb1EEENS1_24CollectiveEpilogueBwdGQAISD_fSG_Li256ELb1ELb1EEENS1_25SingleTileBwdLPTSchedulerILb1ELi128ELb1EEEEEEEEEvNT_6ParamsE,@"STO_CUDA_ENTRY STV_DEFAULT"
_ZN7cutlass13device_kernelIN5flash11enable_sm90INS1_16FlashAttnBwdSm90INS1_25CollectiveMainloopBwdSm90ILi2ELi2ELi2EN4cute5tupleIJNS5_1CILi1EEES8_S8_EEENS6_IJNS7_ILi64EEENS7_ILi128EEENS7_ILi96EEEEEENS_10bfloat16_tEfNS_4arch4Sm90ELb1ELb0ELb0ELb1ELb1ELb1ELb0ELb0ELi2ELi1ELi2ELi1ELb1EEENS1_24CollectiveEpilogueBwdGQAISD_fSG_Li256ELb1ELb1EEENS1_25SingleTileBwdLPTSchedulerILb1ELi128ELb1EEEEEEEEEvNT_6ParamsE:
        /* <DEDUP_REMOVED lines=24> */
.L_x_6370:
[----:B------:R-:W-:Y:S05]  /*0180*/  BSYNC B0 ;  /* 0x0000000000007941 */ /* 0x000fea0003800000 */
.L_x_6369:
        /* <DEDUP_REMOVED lines=37> */
.L_x_6371:
        /* <DEDUP_REMOVED lines=22> */
.L_x_6372:
[----:B------:R-:W-:Y:S01]  /*0540*/  PLOP3.LUT P0, PT, PT, PT, UP0, 0x80, 0x0 ;  /* 0x000000000000781c */ /* 0x000fe20003f0f008 */
[----:B------:R-:W-:Y:S01]  /*0550*/  NOP ;  /* 0x0000000000007918 */ /* 0x000fe20000000000 */
[----:B------:R-:W-:Y:S01]  /*0560*/  ULDC.64 UR46, c[0x0][0x208] ;  /* 0x00008200002e7ab9 */ /* 0x000fe20000000a00 */
[----:B------:R-:W-:Y:S01]  /*0570*/  BSSY B6, `(.L_x_6373) ;  /* 0x00009fc000067945 */ /* 0x000fe20003800000 */
[----:B-12-4-:R-:W-:Y:S09]  /*0580*/  BAR.SYNC.DEFER_BLOCKING 0x0 ;  /* 0x0000000000007b1d */ /* 0x016ff20000010000 */
[----:B------:R-:W-:Y:S05]  /*0590*/  @!P0 BRA `(.L_x_6374) ;  /* 0x0000005000b48947 */ /* 0x000fea0003800000 */
.L_x_6375:
        /* <DEDUP_REMOVED lines=32> */
.L_x_6376:
[----:B------:R-:W-:Y:S01]  /*07a0*/  ULDC UR8, c[0x0][0x8cc] ;  /* 0x0002330000087ab9 */ /* 0x000fe20000000800 */
[----:B------:R-:W-:Y:S01]  /*07b0*/  UMOV UR7, UR9 ;  /* 0x0000000900077c82 */ /* 0x000fe20008000000 */
[----:B------:R-:W-:-:S11]  /*07c0*/  UISETP.NE.AND UP0, UPT, UR8, 0x1, UPT ;  /* 0x000000010800788c */ /* 0x000fd6000bf05270 */
[----:B------:R-:W-:Y:S02]  /*07d0*/  @UP0 ULDC.64 UR10, c[0x0][0x8d0] ;  /* 0x00023400000a0ab9 */ /* 0x000fe40000000a00 */
[----:B------:R-:W-:-:S04]  /*07e0*/  UIMAD.WIDE.U32 UR4, UR9, UR10, URZ ;  /* 0x0000000a090472a5 */ /* 0x000fc8000f8e003f */
[----:B------:R-:W-:-:S04]  /*07f0*/  @UP0 USHF.R.U32.HI UR7, URZ, UR11, UR5 ;  /* 0x0000000b3f070299 */ /* 0x000fc80008011605 */
[----:B------:R-:W-:-:S12]  /*0800*/  UIMAD UR4, UR7, UR8, URZ ;  /* 0x00000008070472a4 */ /* 0x000fd8000f8e023f */
.L_x_6377:
        /* <DEDUP_REMOVED lines=23> */
.L_x_6378:
        /* <DEDUP_REMOVED lines=14> */
.L_x_6380:
[----:B------:R-:W-:-:S05]  /*0a60*/  ULDC UR4, c[0x0][0x8f4] ;  /* 0x00023d0000047ab9 */ /* 0x000fca0000000800 */
.L_x_6379:
        /* <DEDUP_REMOVED lines=24> */
.L_x_6382:
        /* <DEDUP_REMOVED lines=14> */
.L_x_6383:
        /* <DEDUP_REMOVED lines=11> */
.L_x_6384:
        /* <DEDUP_REMOVED lines=13> */
.L_x_6385:
        /* <DEDUP_REMOVED lines=84> */
.L_x_6388:
        /* <DEDUP_REMOVED lines=15> */
.L_x_6387:
        /* <DEDUP_REMOVED lines=22> */
.L_x_6390:
        /* <DEDUP_REMOVED lines=15> */
.L_x_6389:
[----:B------:R-:W-:Y:S01]  /*16d0*/  SHF.R.S32.HI R23, RZ, 0x1f, R22 ;  /* 0x0000001fff177819 */ /* 0x000fe20000011416 */
[----:B------:R-:W-:-:S03]  /*16e0*/  UMOV UR4, 0xffffffff ;  /* 0xffffffff00047882 */ /* 0x000fc60000000000 */
[----:B------:R-:W-:-:S04]  /*16f0*/  LEA.HI R0, R23, R22, RZ, 0x7 ;  /* 0x0000001617007211 */ /* 0x000fc800078f38ff */
[----:B------:R-:W-:Y:S01]  /*1700*/  SHF.R.S32.HI R19, RZ, 0x7, R0 ;  /* 0x00000007ff137819 */ /* 0x000fe20000011400 */
[----:B------:R-:W-:Y:S06]  /*1710*/  BRA.DIV UR4, `(.L_x_6391) ;  /* 0x0000008e048c7947 */ /* 0x000fec000b800000 */
[----:B------:R1:W2:Y:S02]  /*1720*/  SHFL.IDX PT, R14, R19, RZ, 0x1f ;  /* 0x00001fff130e7589 */ /* 0x0002a400000e0000 */
.L_x_6507:
        /* <DEDUP_REMOVED lines=15> */
.L_x_6392:
        /* <DEDUP_REMOVED lines=19> */
.L_x_6394:
        /* <DEDUP_REMOVED lines=121> */
.L_x_6405:
[----:B------:R-:W-:-:S06]  /*20e0*/  UISETP.NE.AND UP0, UPT, UR9, 0x3, UPT ;  /* 0x000000030900788c */ /* 0x000fcc000bf05270 */
[----:B------:R-:W-:-:S13]  /*20f0*/  PLOP3.LUT P0, PT, PT, PT, UP0, 0x80, 0x0 ;  /* 0x000000000000781c */ /* 0x000fda0003f0f008 */
[----:B-1----:R-:W-:Y:S05]  /*2100*/  @!P0 BRA `(.L_x_6395) ;  /* 0x0000000000048947 */ /* 0x002fea0003800000 */
[----:B------:R-:W-:Y:S01]  /*2110*/  BPT.TRAP 0x1 ;  /* 0x000000040000795c */ /* 0x000fe20000300000 */
.L_x_6395:
[----:B------:R-:W-:Y:S01]  /*2120*/  R2UR UR7, R2 ;  /* 0x00000000020772ca */ /* 0x000fe200000e0000 */
[----:B------:R-:W-:-:S05]  /*2130*/  IMAD.U32 R6, RZ, RZ, UR4 ;  /* 0x00000004ff067e24 */ /* 0x000fca000f8e00ff */
[----:B------:R-:W-:-:S07]  /*2140*/  SHF.L.U32 R6, R6, 0x1f, RZ ;  /* 0x0000001f06067819 */ /* 0x000fce00000006ff */
[----:B------:R-:W-:-:S09]  /*2150*/  ULEA UR7, UR5, UR7, 0x3 ;  /* 0x0000000705077291 */ /* 0x000fd2000f8e183f */
[----:B------:R1:W2:Y:S01]  /*2160*/  SYNCS.PHASECHK.TRANS64.TRYWAIT P1, [UR7+0x26810], R6 ;  /* 0x02681006ff0075a7 */ /* 0x0002a20008020147 */
[----:B------:R-:W-:Y:S05]  /*2170*/  @!P0 BRA `(.L_x_6396) ;  /* 0x0000000000048947 */ /* 0x000fea0003800000 */
[----:B------:R-:W-:Y:S01]  /*2180*/  BPT.TRAP 0x1 ;  /* 0x000000040000795c */ /* 0x000fe20000300000 */
.L_x_6396:
[----:B--2---:R-:W-:Y:S05]  /*2190*/  @P1 BRA `(.L_x_6397) ;  /* 0x0000000000081947 */ /* 0x004fea0003800000 */
[----:B------:R-:W2:Y:S02]  /*21a0*/  SYNCS.PHASECHK.TRANS64.TRYWAIT P1, [UR7+0x26810], R6 ;  /* 0x02681006ff0075a7 */ /* 0x000ea40008020147 */
[----:B--2---:R-:W-:Y:S05]  /*21b0*/  @!P1 BRA `(.L_x_6398) ;  /* 0x0000008400189947 */ /* 0x004fea0003800000 */
.L_x_6397:
        /* <DEDUP_REMOVED lines=66> */
.L_x_6399:
[----:B------:R1:W1:Y:S01]  /*25e0*/  SYNCS.PHASECHK.TRANS64.TRYWAIT P1, [UR7+0x26830], R6 ;  /* 0x02683006ff0075a7 */ /* 0x0002620008020147 */
[----:B------:R-:W-:Y:S05]  /*25f0*/  @!P0 BRA `(.L_x_6400) ;  /* 0x0000000000048947 */ /* 0x000fea0003800000 */
[----:B------:R-:W-:Y:S01]  /*2600*/  BPT.TRAP 0x1 ;  /* 0x000000040000795c */ /* 0x000fe20000300000 */
.L_x_6400:
[----:B-1----:R-:W-:Y:S05]  /*2610*/  @P1 BRA `(.L_x_6401) ;  /* 0x0000000000081947 */ /* 0x002fea0003800000 */
[----:B------:R-:W1:Y:S02]  /*2620*/  SYNCS.PHASECHK.TRANS64.TRYWAIT P1, [UR7+0x26830], R6 ;  /* 0x02683006ff0075a7 */ /* 0x000e640008020147 */
[----:B-1----:R-:W-:Y:S05]  /*2630*/  @!P1 BRA `(.L_x_6402) ;  /* 0x0000008000109947 */ /* 0x002fea0003800000 */
.L_x_6401:
        /* <DEDUP_REMOVED lines=474> */
.L_x_6403:
        /* <DEDUP_REMOVED lines=46> */
.L_x_6404:
        /* <DEDUP_REMOVED lines=62> */
.L_x_6386:
        /* <DEDUP_REMOVED lines=107> */
.L_x_6408:
[----:B------:R-:W2:Y:S04]  /*5150*/  LDG.E.STRONG.GPU R4, desc[UR46][R2.64] ;  /* 0x0000002e02047981 */ /* 0x000ea8000c1ef900 */
[----:B--2---:R-:W-:Y:S01]  /*5160*/  CCTL.IVALL ;  /* 0x00000000ff00798f */ /* 0x004fe20002000000 */
[----:B------:R-:W-:Y:S05]  /*5170*/  YIELD ;  /* 0x0000000000007946 */ /* 0x000fea0003800000 */
[----:B------:R-:W-:-:S13]  /*5180*/  ISETP.NE.AND P0, PT, R4, UR17, PT ;  /* 0x0000001104007c0c */ /* 0x000fda000bf05270 */
[----:B------:R-:W-:Y:S05]  /*5190*/  @P0 BRA `(.L_x_6408) ;  /* 0xfffffffc00ec0947 */ /* 0x000fea000383ffff */
.L_x_6407:
[----:B------:R-:W-:Y:S05]  /*51a0*/  BSYNC B0 ;  /* 0x0000000000007941 */ /* 0x000fea0003800000 */
.L_x_6406:
[----:B------:R-:W-:-:S03]  /*51b0*/  UMOV UR4, 0xffffffff ;  /* 0xffffffff00047882 */ /* 0x000fc60000000000 */
[----:B------:R-:W-:Y:S05]  /*51c0*/  BRA.DIV UR4, `(.L_x_6409) ;  /* 0x0000005604447947 */ /* 0x000fea000b800000 */
[----:B------:R-:W-:Y:S01]  /*51d0*/  NOP ;  /* 0x0000000000007918 */ /* 0x000fe20000000000 */
.L_x_6510:
        /* <DEDUP_REMOVED lines=15> */
.L_x_6412:
[----:B------:R-:W-:Y:S01]  /*52d0*/  @P0 ELECT P2, URZ, PT ;  /* 0x00000000003f082f */ /* 0x000fe20003840000 */
[----:B------:R2:W-:-:S12]  /*52e0*/  UBLKRED.G.S.ADD.F32.RN [UR4], [UR8], UR9, desc[UR10] ;  /* 0x00000a04080073bb */ /* 0x0005d800080a1409 */
[----:B------:R-:W-:Y:S02]  /*52f0*/  @P2 PLOP3.LUT P0, PT, P2, PT, PT, 0x8, 0x0 ;  /* 0x000000000000281c */ /* 0x000fe4000170e170 */
[----:B------:R-:W-:-:S11]  /*5300*/  PLOP3.LUT P2, PT, PT, PT, PT, 0x8, 0x0 ;  /* 0x000000000000781c */ /* 0x000fd60003f4e170 */
[----:B--2---:R-:W-:Y:S05]  /*5310*/  @P0 BRA.U.ANY `(.L_x_6412) ;  /* 0xfffffffd00ec0947 */ /* 0x004fea000393ffff */
[----:B------:R0:W-:Y:S01]  /*5320*/  UTMACMDFLUSH ;  /* 0x00000000000079b7 */ /* 0x0001e20000000000 */
[----:B------:R-:W-:-:S04]  /*5330*/  DEPBAR.LE SB0, 0x0 ;  /* 0x000080000000791a */ /* 0x000fc80000000000 */
.L_x_6411:
[----:B------:R-:W-:Y:S05]  /*5340*/  BSYNC B0 ;  /* 0x0000000000007941 */ /* 0x000fea0003800000 */
.L_x_6410:
        /* <DEDUP_REMOVED lines=14> */
.L_x_6414:
[----:B------:R-:W-:Y:S05]  /*5430*/  BSYNC B0 ;  /* 0x0000000000007941 */ /* 0x000fea0003800000 */
.L_x_6413:
        /* <DEDUP_REMOVED lines=20> */
.L_x_6417:
[----:B-12---:R-:W2:Y:S04]  /*5580*/  LDG.E.STRONG.GPU R0, desc[UR46][R2.64] ;  /* 0x0000002e02007981 */ /* 0x006ea8000c1ef900 */
[----:B--2---:R-:W-:Y:S01]  /*5590*/  CCTL.IVALL ;  /* 0x00000000ff00798f */ /* 0x004fe20002000000 */
[----:B------:R-:W-:Y:S05]  /*55a0*/  YIELD ;  /* 0x0000000000007946 */ /* 0x000fea0003800000 */
[----:B------:R-:W-:-:S13]  /*55b0*/  ISETP.NE.AND P0, PT, R0, UR17, PT ;  /* 0x0000001100007c0c */ /* 0x000fda000bf05270 */
[----:B------:R-:W-:Y:S05]  /*55c0*/  @P0 BRA `(.L_x_6417) ;  /* 0xfffffffc00ec0947 */ /* 0x000fea000383ffff */
.L_x_6416:
[----:B------:R-:W-:Y:S05]  /*55d0*/  BSYNC B0 ;  /* 0x0000000000007941 */ /* 0x000fea0003800000 */
.L_x_6415:
[----:B------:R-:W-:-:S03]  /*55e0*/  UMOV UR4, 0xffffffff ;  /* 0xffffffff00047882 */ /* 0x000fc60000000000 */
[----:B------:R-:W-:Y:S05]  /*55f0*/  BRA.DIV UR4, `(.L_x_6418) ;  /* 0x0000005204547947 */ /* 0x000fea000b800000 */
[----:B------:R-:W-:Y:S01]  /*5600*/  NOP ;  /* 0x0000000000007918 */ /* 0x000fe20000000000 */
.L_x_6513:
        /* <DEDUP_REMOVED lines=16> */
.L_x_6421:
[----:B------:R-:W-:Y:S01]  /*5710*/  @P0 ELECT P2, URZ, PT ;  /* 0x00000000003f082f */ /* 0x000fe20003840000 */
[----:B------:R3:W-:-:S12]  /*5720*/  UBLKRED.G.S.ADD.F32.RN [UR4], [UR8], UR6, desc[UR10] ;  /* 0x00000a04080073bb */ /* 0x0007d800080a1406 */
[----:B------:R-:W-:Y:S02]  /*5730*/  @P2 PLOP3.LUT P0, PT, P2, PT, PT, 0x8, 0x0 ;  /* 0x000000000000281c */ /* 0x000fe4000170e170 */
[----:B------:R-:W-:-:S11]  /*5740*/  PLOP3.LUT P2, PT, PT, PT, PT, 0x8, 0x0 ;  /* 0x000000000000781c */ /* 0x000fd60003f4e170 */
[----:B---3--:R-:W-:Y:S05]  /*5750*/  @P0 BRA.U.ANY `(.L_x_6421) ;  /* 0xfffffffd00ec0947 */ /* 0x008fea000393ffff */
[----:B------:R0:W-:Y:S01]  /*5760*/  UTMACMDFLUSH ;  /* 0x00000000000079b7 */ /* 0x0001e20000000000 */
[----:B------:R-:W-:-:S04]  /*5770*/  DEPBAR.LE SB0, 0x0 ;  /* 0x000080000000791a */ /* 0x000fc80000000000 */
.L_x_6420:
[----:B------:R-:W-:Y:S05]  /*5780*/  BSYNC B0 ;  /* 0x0000000000007941 */ /* 0x000fea0003800000 */
.L_x_6419:
        /* <DEDUP_REMOVED lines=14> */
.L_x_6374:
        /* <DEDUP_REMOVED lines=29> */
.L_x_6423:
[----:B------:R-:W-:Y:S01]  /*5a40*/  ULDC UR9, c[0x0][0x8cc] ;  /* 0x0002330000097ab9 */ /* 0x000fe20000000800 */
[----:B------:R-:W-:Y:S01]  /*5a50*/  UMOV UR7, UR8 ;  /* 0x0000000800077c82 */ /* 0x000fe20008000000 */
[----:B------:R-:W-:-:S11]  /*5a60*/  UISETP.NE.AND UP0, UPT, UR9, 0x1, UPT ;  /* 0x000000010900788c */ /* 0x000fd6000bf05270 */
[----:B------:R-:W-:Y:S02]  /*5a70*/  @UP0 ULDC.64 UR10, c[0x0][0x8d0] ;  /* 0x00023400000a0ab9 */ /* 0x000fe40000000a00 */
[----:B------:R-:W-:-:S04]  /*5a80*/  UIMAD.WIDE.U32 UR4, UR8, UR10, URZ ;  /* 0x0000000a080472a5 */ /* 0x000fc8000f8e003f */
[----:B------:R-:W-:-:S04]  /*5a90*/  @UP0 USHF.R.U32.HI UR7, URZ, UR11, UR5 ;  /* 0x0000000b3f070299 */ /* 0x000fc80008011605 */
[----:B------:R-:W-:-:S12]  /*5aa0*/  UIMAD UR4, UR7, UR9, URZ ;  /* 0x00000009070472a4 */ /* 0x000fd8000f8e023f */
.L_x_6424:
        /* <DEDUP_REMOVED lines=23> */
.L_x_6425:
        /* <DEDUP_REMOVED lines=13> */
.L_x_6427:
[----:B------:R-:W-:-:S05]  /*5cf0*/  ULDC UR4, c[0x0][0x8f4] ;  /* 0x00023d0000047ab9 */ /* 0x000fca0000000800 */
.L_x_6426:
        /* <DEDUP_REMOVED lines=48> */
.L_x_6428:
        /* <DEDUP_REMOVED lines=13> */
.L_x_6429:
        /* <DEDUP_REMOVED lines=12> */
.L_x_6430:
        /* <DEDUP_REMOVED lines=68> */
.L_x_6434:
[----:B------:R-:W2:Y:S04]  /*65d0*/  LDG.E.STRONG.GPU R4, desc[UR46][R2.64] ;  /* 0x0000002e02047981 */ /* 0x000ea8000c1ef900 */
[----:B--2---:R-:W-:Y:S01]  /*65e0*/  CCTL.IVALL ;  /* 0x00000000ff00798f */ /* 0x004fe20002000000 */
[----:B------:R-:W-:Y:S05]  /*65f0*/  YIELD ;  /* 0x0000000000007946 */ /* 0x000fea0003800000 */
[----:B------:R-:W-:-:S13]  /*6600*/  ISETP.NE.AND P1, PT, R4, R5, PT ;  /* 0x000000050400720c */ /* 0x000fda0003f25270 */
[----:B------:R-:W-:Y:S05]  /*6610*/  @P1 BRA `(.L_x_6434) ;  /* 0xfffffffc00ec1947 */ /* 0x000fea000383ffff */
.L_x_6433:
[----:B------:R-:W-:Y:S05]  /*6620*/  BSYNC B0 ;  /* 0x0000000000007941 */ /* 0x000fea0003800000 */
.L_x_6432:
[----:B------:R-:W-:-:S03]  /*6630*/  UMOV UR6, 0xffffffff ;  /* 0xffffffff00067882 */ /* 0x000fc60000000000 */
[----:B------:R-:W-:Y:S05]  /*6640*/  BRA.DIV UR6, `(.L_x_6435) ;  /* 0x00000042065c7947 */ /* 0x000fea000b800000 */
[----:B------:R-:W-:Y:S01]  /*6650*/  NOP ;  /* 0x0000000000007918 */ /* 0x000fe20000000000 */
.L_x_6516:
        /* <DEDUP_REMOVED lines=22> */
.L_x_6437:
[----:B------:R-:W-:Y:S05]  /*67c0*/  BSYNC B0 ;  /* 0x0000000000007941 */ /* 0x000fea0003800000 */
.L_x_6436:
        /* <DEDUP_REMOVED lines=20> */
.L_x_6439:
[----:B------:R-:W-:Y:S05]  /*6910*/  BSYNC B0 ;  /* 0x0000000000007941 */ /* 0x000fea0003800000 */
.L_x_6438:
[----:B------:R-:W-:Y:S06]  /*6920*/  BAR.ARV 0xa, 0xa0 ;  /* 0x0282800000007b1d */ /* 0x000fec0000002000 */
[----:B------:R-:W-:Y:S04]  /*6930*/  BSSY B0, `(.L_x_6440) ;  /* 0x0000003000007945 */ /* 0x000fe80003800000 */
[----:B------:R-:W-:Y:S05]  /*6940*/  @!P0 BRA `(.L_x_6441) ;  /* 0x0000000000048947 */ /* 0x000fea0003800000 */
[----:B------:R-:W-:-:S04]  /*6950*/  DEPBAR.LE SB0, 0x0 ;  /* 0x000080000000791a */ /* 0x000fc80000000000 */
.L_x_6441:
[----:B------:R-:W-:Y:S05]  /*6960*/  BSYNC B0 ;  /* 0x0000000000007941 */ /* 0x000fea0003800000 */
.L_x_6440:
        /* <DEDUP_REMOVED lines=19> */
.L_x_6443:
[----:B------:R-:W-:Y:S05]  /*6aa0*/  BSYNC B0 ;  /* 0x0000000000007941 */ /* 0x000fea0003800000 */
.L_x_6442:
[----:B------:R-:W-:Y:S01]  /*6ab0*/  UIADD3 UR7, UR13, 0x1, URZ ;  /* 0x000000010d077890 */ /* 0x000fe2000fffe03f */
[----:B------:R-:W-:Y:S11]  /*6ac0*/  BRA `(.L_x_6444) ;  /* 0x0000000000047947 */ /* 0x000ff60003800000 */
.L_x_6431:
[----:B------:R-:W-:-:S05]  /*6ad0*/  UMOV UR7, UR13 ;  /* 0x0000000d00077c82 */ /* 0x000fca0008000000 */
.L_x_6444:
        /* <DEDUP_REMOVED lines=16> */
.L_x_6469:
        /* <DEDUP_REMOVED lines=18> */
.L_x_6447:
[----:B------:R-:W2:Y:S04]  /*6d00*/  LDG.E.STRONG.GPU R4, desc[UR46][R2.64] ;  /* 0x0000002e02047981 */ /* 0x000ea8000c1ef900 */
[----:B--2---:R-:W-:Y:S01]  /*6d10*/  CCTL.IVALL ;  /* 0x00000000ff00798f */ /* 0x004fe20002000000 */
[----:B------:R-:W-:Y:S05]  /*6d20*/  YIELD ;  /* 0x0000000000007946 */ /* 0x000fea0003800000 */
[----:B------:R-:W-:-:S13]  /*6d30*/  ISETP.NE.AND P1, PT, R4, R5, PT ;  /* 0x000000050400720c */ /* 0x000fda0003f25270 */
[----:B------:R-:W-:Y:S05]  /*6d40*/  @P1 BRA `(.L_x_6447) ;  /* 0xfffffffc00ec1947 */ /* 0x000fea000383ffff */
.L_x_6446:
[----:B------:R-:W-:Y:S05]  /*6d50*/  BSYNC B0 ;  /* 0x0000000000007941 */ /* 0x000fea0003800000 */
.L_x_6445:
[----:B------:R-:W-:-:S03]  /*6d60*/  UMOV UR24, 0xffffffff ;  /* 0xffffffff00187882 */ /* 0x000fc60000000000 */
[----:B------:R-:W-:Y:S05]  /*6d70*/  BRA.DIV UR24, `(.L_x_6448) ;  /* 0x0000003a18ac7947 */ /* 0x000fea000b800000 */
[----:B------:R-:W-:Y:S01]  /*6d80*/  NOP ;  /* 0x0000000000007918 */ /* 0x000fe20000000000 */
.L_x_6519:
        /* <DEDUP_REMOVED lines=19> */
.L_x_6450:
[----:B------:R-:W-:Y:S05]  /*6ec0*/  BSYNC B0 ;  /* 0x0000000000007941 */ /* 0x000fea0003800000 */
.L_x_6449:
        /* <DEDUP_REMOVED lines=15> */
.L_x_6452:
[----:B------:R-:W-:Y:S05]  /*6fc0*/  BSYNC B0 ;  /* 0x0000000000007941 */ /* 0x000fea0003800000 */
.L_x_6451:
[----:B------:R-:W-:Y:S06]  /*6fd0*/  BAR.ARV 0xa, 0xa0 ;  /* 0x0282800000007b1d */ /* 0x000fec0000002000 */
[----:B------:R-:W-:Y:S04]  /*6fe0*/  BSSY B0, `(.L_x_6453) ;  /* 0x0000003000007945 */ /* 0x000fe80003800000 */
[----:B------:R-:W-:Y:S05]  /*6ff0*/  @!P0 BRA `(.L_x_6454) ;  /* 0x0000000000048947 */ /* 0x000fea0003800000 */
[----:B------:R-:W-:-:S04]  /*7000*/  DEPBAR.LE SB0, 0x0 ;  /* 0x000080000000791a */ /* 0x000fc80000000000 */
.L_x_6454:
[----:B------:R-:W-:Y:S05]  /*7010*/  BSYNC B0 ;  /* 0x0000000000007941 */ /* 0x000fea0003800000 */
.L_x_6453:
        /* <DEDUP_REMOVED lines=19> */
.L_x_6456:
[----:B------:R-:W-:Y:S05]  /*7150*/  BSYNC B0 ;  /* 0x0000000000007941 */ /* 0x000fea0003800000 */
.L_x_6455:
        /* <DEDUP_REMOVED lines=16> */
.L_x_6459:
[----:B------:R-:W2:Y:S04]  /*7260*/  LDG.E.STRONG.GPU R4, desc[UR46][R2.64] ;  /* 0x0000002e02047981 */ /* 0x000ea8000c1ef900 */
[----:B--2---:R-:W-:Y:S01]  /*7270*/  CCTL.IVALL ;  /* 0x00000000ff00798f */ /* 0x004fe20002000000 */
[----:B------:R-:W-:Y:S05]  /*7280*/  YIELD ;  /* 0x0000000000007946 */ /* 0x000fea0003800000 */
[----:B------:R-:W-:-:S13]  /*7290*/  ISETP.NE.AND P1, PT, R4, R5, PT ;  /* 0x000000050400720c */ /* 0x000fda0003f25270 */
[----:B------:R-:W-:Y:S05]  /*72a0*/  @P1 BRA `(.L_x_6459) ;  /* 0xfffffffc00ec1947 */ /* 0x000fea000383ffff */
.L_x_6458:
[----:B------:R-:W-:Y:S05]  /*72b0*/  BSYNC B0 ;  /* 0x0000000000007941 */ /* 0x000fea0003800000 */
.L_x_6457:
[----:B------:R-:W-:-:S03]  /*72c0*/  UMOV UR18, 0xffffffff ;  /* 0xffffffff00127882 */ /* 0x000fc60000000000 */
[----:B------:R-:W-:Y:S05]  /*72d0*/  BRA.DIV UR18, `(.L_x_6460) ;  /* 0x0000003612707947 */ /* 0x000fea000b800000 */
[----:B------:R-:W-:Y:S01]  /*72e0*/  NOP ;  /* 0x0000000000007918 */ /* 0x000fe20000000000 */
.L_x_6522:
        /* <DEDUP_REMOVED lines=15> */
.L_x_6462:
[----:B------:R-:W-:Y:S05]  /*73e0*/  BSYNC B0 ;  /* 0x0000000000007941 */ /* 0x000fea0003800000 */
.L_x_6461:
        /* <DEDUP_REMOVED lines=15> */
.L_x_6464:
[----:B------:R-:W-:Y:S05]  /*74e0*/  BSYNC B0 ;  /* 0x0000000000007941 */ /* 0x000fea0003800000 */
.L_x_6463:
[----:B------:R-:W-:Y:S06]  /*74f0*/  BAR.ARV 0xa, 0xa0 ;  /* 0x0282800000007b1d */ /* 0x000fec0000002000 */
[----:B------:R-:W-:Y:S04]  /*7500*/  BSSY B0, `(.L_x_6465) ;  /* 0x0000003000007945 */ /* 0x000fe80003800000 */
[----:B------:R-:W-:Y:S05]  /*7510*/  @!P0 BRA `(.L_x_6466) ;  /* 0x0000000000048947 */ /* 0x000fea0003800000 */
[----:B------:R-:W-:-:S04]  /*7520*/  DEPBAR.LE SB0, 0x0 ;  /* 0x000080000000791a */ /* 0x000fc80000000000 */
.L_x_6466:
[----:B------:R-:W-:Y:S05]  /*7530*/  BSYNC B0 ;  /* 0x0000000000007941 */ /* 0x000fea0003800000 */
.L_x_6465:
        /* <DEDUP_REMOVED lines=19> */
.L_x_6468:
[----:B------:R-:W-:Y:S05]  /*7670*/  BSYNC B0 ;  /* 0x0000000000007941 */ /* 0x000fea0003800000 */
.L_x_6467:
[----:B------:R-:W-:Y:S02]  /*7680*/  UIADD3 UR7, UR7, 0x2, URZ ;  /* 0x0000000207077890 */ /* 0x000fe4000fffe03f */
[----:B------:R-:W-:Y:S02]  /*7690*/  UIADD3 UR6, UR6, 0x3000, URZ ;  /* 0x0000300006067890 */ /* 0x000fe4000fffe03f */
[----:B------:R-:W-:-:S06]  /*76a0*/  UISETP.GE.AND UP0, UPT, UR7, UR12, UPT ;  /* 0x0000000c0700728c */ /* 0x000fcc000bf06270 */
[----:B------:R-:W-:-:S13]  /*76b0*/  PLOP3.LUT P1, PT, PT, PT, UP0, 0x80, 0x0 ;  /* 0x000000000000781c */ /* 0x000fda0003f2f008 */
[----:B------:R-:W-:Y:S05]  /*76c0*/  @!P1 BRA `(.L_x_6469) ;  /* 0xfffffff400449947 */ /* 0x000fea000383ffff */
[----:B------:R-:W-:Y:S05]  /*76d0*/  BRA `(.L_x_6381) ;  /* 0x0000002c00947947 */ /* 0x000fea0003800000 */
.L_x_6422:
        /* <DEDUP_REMOVED lines=21> */
.L_x_6470:
[----:B------:R-:W1:Y:S01]  /*7830*/  LDC R3, c[0x0][0x8cc] ;  /* 0x00023300ff037b82 */ /* 0x000e620000000800 */
[----:B------:R-:W-:Y:S01]  /*7840*/  IMAD.MOV.U32 R0, RZ, RZ, R5 ;  /* 0x000000ffff007224 */ /* 0x000fe200078e0005 */
[----:B-1----:R-:W-:-:S13]  /*7850*/  ISETP.NE.AND P0, PT, R3, 0x1, PT ;  /* 0x000000010300780c */ /* 0x002fda0003f05270 */
[----:B------:R-:W1:Y:S02]  /*7860*/  @P0 LDC.64 R6, c[0x0][0x8d0] ;  /* 0x00023400ff060b82 */ /* 0x000e640000000a00 */
[----:B-1----:R-:W-:-:S05]  /*7870*/  @P0 IMAD.HI.U32 R4, R5, R6, RZ ;  /* 0x0000000605040227 */ /* 0x002fca00078e00ff */
[----:B------:R-:W-:-:S05]  /*7880*/  @P0 SHF.R.U32.HI R0, RZ, R7, R4 ;  /* 0x00000007ff000219 */ /* 0x000fca0000011604 */
[----:B------:R-:W-:-:S07]  /*7890*/  IMAD R3, R0, R3, RZ ;  /* 0x0000000300037224 */ /* 0x000fce00078e02ff */
.L_x_6471:
        /* <DEDUP_REMOVED lines=23> */
.L_x_6472:
        /* <DEDUP_REMOVED lines=10> */
.L_x_6474:
[----:B------:R-:W2:Y:S02]  /*7ab0*/  LDC R4, c[0x0][0x8f4] ;  /* 0x00023d00ff047b82 */ /* 0x000ea40000000800 */
.L_x_6473:
        /* <DEDUP_REMOVED lines=42> */
.L_x_6476:
        /* <DEDUP_REMOVED lines=20> */
.L_x_6477:
[----:B------:R-:W-:Y:S05]  /*7ea0*/  @!P0 BRA `(.L_x_6478) ;  /* 0x00000000000c8947 */ /* 0x000fea0003800000 */
[----:B------:R-:W2:Y:S04]  /*7eb0*/  LDG.E R5, desc[UR46][R2.64] ;  /* 0x0000002e02057981 */ /* 0x000ea8000c1e1900 */
[----:B------:R-:W2:Y:S02]  /*7ec0*/  LDG.E R0, desc[UR46][R2.64+0x4] ;  /* 0x0000042e02007981 */ /* 0x000ea4000c1e1900 */
[----:B--2---:R-:W-:-:S07]  /*7ed0*/  IMAD.IADD R0, R0, 0x1, -R5 ;  /* 0x0000000100007824 */ /* 0x004fce00078e0a05 */
.L_x_6478:
        /* <DEDUP_REMOVED lines=66> */
.L_x_6523:
        /* <DEDUP_REMOVED lines=15> */
.L_x_6481:
        /* <DEDUP_REMOVED lines=122> */
.L_x_6492:
[----:B-123--:R-:W-:-:S04]  /*8b90*/  SHF.L.U32 R18, R10, 0x1f, RZ ;  /* 0x0000001f0a127819 */ /* 0x00efc800000006ff */
[----:B------:R-:W2:Y:S02]  /*8ba0*/  SYNCS.PHASECHK.TRANS64.TRYWAIT P1, [R15+URZ+0x26840], R18 ;  /* 0x026840120f0075a7 */ /* 0x000ea4000802017f */
[----:B--2---:R-:W-:Y:S05]  /*8bb0*/  @!P1 BRA `(.L_x_6484) ;  /* 0x0000001c00689947 */ /* 0x004fea0003800000 */
.L_x_6524:
        /* <DEDUP_REMOVED lines=8> */
.L_x_6485:
        /* <DEDUP_REMOVED lines=44> */
.L_x_6525:
        /* <DEDUP_REMOVED lines=8> */
.L_x_6487:
        /* <DEDUP_REMOVED lines=44> */
.L_x_6526:
        /* <DEDUP_REMOVED lines=8> */
.L_x_6489:
        /* <DEDUP_REMOVED lines=38> */
.L_x_6528:
        /* <DEDUP_REMOVED lines=8> */
.L_x_6491:
        /* <DEDUP_REMOVED lines=44> */
.L_x_6483:
[----:B------:R-:W4:Y:S02]  /*9860*/  LDL.LU R4, [R1+0x4] ;  /* 0x0000040001047983 */ /* 0x000f240000300800 */
[----:B----4-:R-:W-:Y:S02]  /*9870*/  ISETP.NE.AND P1, PT, R4, RZ, PT ;  /* 0x000000ff0400720c */ /* 0x010fe40003f25270 */
[----:B------:R4:W5:Y:S11]  /*9880*/  LDL R4, [R1] ;  /* 0x0000000001047983 */ /* 0x0009760000100800 */
[----:B----4-:R-:W-:Y:S05]  /*9890*/  @!P1 BRA `(.L_x_6482) ;  /* 0x0000000400949947 */ /* 0x010fea0003800000 */
[----:B------:R-:W-:-:S04]  /*98a0*/  SHF.L.U32 R12, R10, 0x1f, RZ ;  /* 0x0000001f0a0c7819 */ /* 0x000fc800000006ff */
[----:B------:R-:W4:Y:S02]  /*98b0*/  SYNCS.PHASECHK.TRANS64.TRYWAIT P1, [R15+URZ+0x26840], R12 ;  /* 0x0268400c0f0075a7 */ /* 0x000f24000802017f */
[----:B----4-:R-:W-:Y:S05]  /*98c0*/  @!P1 BRA `(.L_x_6493) ;  /* 0x0000001000789947 */ /* 0x010fea0003800000 */
.L_x_6529:
        /* <DEDUP_REMOVED lines=8> */
.L_x_6494:
        /* <DEDUP_REMOVED lines=41> */
.L_x_6530:
        /* <DEDUP_REMOVED lines=8> */
.L_x_6496:
        /* <DEDUP_REMOVED lines=41> */
.L_x_6482:
[----:B------:R-:W1:Y:S01]  /*9ef0*/  S2R R0, SR_TID.X ;  /* 0x0000000000007919 */ /* 0x000e620000002100 */
[----:B------:R-:W-:Y:S01]  /*9f00*/  IMAD R3, R16, 0x8, R15 ;  /* 0x0000000810037824 */ /* 0x000fe200078e020f */
[----:B-1----:R-:W-:Y:S02]  /*9f10*/  LOP3.LUT R2, R0, 0x7f, RZ, 0xc0, !PT ;  /* 0x0000007f00027812 */ /* 0x002fe400078ec0ff */
[----:B------:R-:W-:Y:S02]  /*9f20*/  SHF.L.U32 R0, R10, 0x1f, RZ ;  /* 0x0000001f0a007819 */ /* 0x000fe400000006ff */
[----:B------:R-:W-:Y:S02]  /*9f30*/  ISETP.NE.AND P1, PT, R2, RZ, PT ;  /* 0x000000ff0200720c */ /* 0x000fe40003f25270 */
[----:B------:R-:W1:Y:S02]  /*9f40*/  SYNCS.PHASECHK.TRANS64.TRYWAIT P0, [R3+URZ+0x26840], R0 ;  /* 0x02684000030075a7 */ /* 0x000e64000800017f */
[----:B-1----:R-:W-:Y:S09]  /*9f50*/  @!P0 BRA `(.L_x_6497) ;  /* 0x0000000800fc8947 */ /* 0x002ff20003800000 */
.L_x_6531:
[----:B------:R-:W-:Y:S05]  /*9f60*/  @P1 BRA `(.L_x_6498) ;  /* 0x0000000000181947 */ /* 0x000fea0003800000 */
[----:B------:R-:W1:Y:S01]  /*9f70*/  S2R R2, SR_TID.X ;  /* 0x0000000000027919 */ /* 0x000e620000002100 */
[----:B------:R-:W-:-:S04]  /*9f80*/  IMAD.MOV.U32 R0, RZ, RZ, 0x3100 ;  /* 0x00003100ff007424 */ /* 0x000fc800078e00ff */
[----:B------:R1:W-:Y:S02]  /*9f90*/  SYNCS.ARRIVE.TRANS64 RZ, [R3+URZ+0x26830], R0 ;  /* 0x0268300003ff79a7 */ /* 0x0003e4000800003f */
[----:B-1----:R-:W-:-:S13]  /*9fa0*/  LOP3.LUT P0, RZ, R2, 0x1f, RZ, 0xc0, !PT ;  /* 0x0000001f02ff7812 */ /* 0x002fda000780c0ff */
[----:B------:R-:W-:Y:S05]  /*9fb0*/  @!P0 BRA `(.L_x_6498) ;  /* 0x0000000000048947 */ /* 0x000fea0003800000 */
[----:B------:R-:W-:Y:S01]  /*9fc0*/  BPT.TRAP 0x1 ;  /* 0x000000040000795c */ /* 0x000fe20000300000 */
.L_x_6498:
        /* <DEDUP_REMOVED lines=48> */
.L_x_6479:
[----:B------:R-:W-:Y:S05]  /*a2d0*/  BSYNC B0 ;  /* 0x0000000000007941 */ /* 0x000fea0003800000 */
.L_x_6475:
[----:B------:R-:W-:-:S03]  /*a2e0*/  UMOV UR7, 0xffffffff ;  /* 0xffffffff00077882 */ /* 0x000fc60000000000 */
[----:B------:R-:W-:Y:S05]  /*a2f0*/  BRA.DIV UR7, `(.L_x_6499) ;  /* 0x0000000a07287947 */ /* 0x000fea000b800000 */
[----:B------:R-:W-:-:S13]  /*a300*/  ELECT P6, URZ, PT ;  /* 0x00000000003f782f */ /* 0x000fda00038c0000 */
.L_x_6534:
[----:B------:R-:W-:Y:S05]  /*a310*/  @!P6 BRA `(.L_x_6381) ;  /* 0x000000000084e947 */ /* 0x000fea0003800000 */
[----:B------:R-:W-:-:S06]  /*a320*/  ULOP3.LUT UR7, UR38, 0x2, URZ, 0xfc, !UPT ;  /* 0x0000000226077892 */ /* 0x000fcc000f8efc3f */
[----:B------:R-:W-:-:S05]  /*a330*/  IMAD.U32 R0, RZ, RZ, UR7 ;  /* 0x00000007ff007e24 */ /* 0x000fca000f8e00ff */
[----:B------:R-:W-:-:S13]  /*a340*/  ISETP.NE.AND P2, PT, R0, 0x3, PT ;  /* 0x000000030000780c */ /* 0x000fda0003f45270 */
[----:B------:R-:W-:Y:S05]  /*a350*/  @!P2 BRA `(.L_x_6500) ;  /* 0x000000000004a947 */ /* 0x000fea0003800000 */
[----:B------:R-:W-:Y:S01]  /*a360*/  BPT.TRAP 0x1 ;  /* 0x000000040000795c */ /* 0x000fe20000300000 */
.L_x_6500:
        /* <DEDUP_REMOVED lines=15> */
.L_x_6535:
[----:B------:R-:W2:Y:S02]  /*a460*/  SYNCS.PHASECHK.TRANS64.TRYWAIT P0, [R3+URZ], R0 ;  /* 0x00000000030075a7 */ /* 0x000ea4000800017f */
[----:B--2---:R-:W-:Y:S05]  /*a470*/  @!P0 BRA `(.L_x_6502) ;  /* 0x0000000400fc8947 */ /* 0x004fea0003800000 */
.L_x_6536:
[----:B------:R-:W-:Y:S05]  /*a480*/  @!P2 BRA `(.L_x_6503) ;  /* 0x000000000004a947 */ /* 0x000fea0003800000 */
[----:B------:R-:W-:Y:S01]  /*a490*/  BPT.TRAP 0x1 ;  /* 0x000000040000795c */ /* 0x000fe20000300000 */
.L_x_6503:
[----:B--2---:R-:W-:-:S04]  /*a4a0*/  VIADD R3, R8, 0x26840 ;  /* 0x0002684008037836 */ /* 0x004fc80000000000 */
[----:B------:R-:W-:-:S04]  /*a4b0*/  IMAD R5, R2, 0x8, R3 ;  /* 0x0000000802057824 */ /* 0x000fc800078e0203 */
[----:B------:R-:W2:Y:S02]  /*a4c0*/  SYNCS.PHASECHK.TRANS64.TRYWAIT P0, [R5+URZ], R4 ;  /* 0x00000004050075a7 */ /* 0x000ea4000800017f */
[----:B--2---:R-:W-:Y:S05]  /*a4d0*/  @!P0 BRA `(.L_x_6504) ;  /* 0x0000000400f88947 */ /* 0x004fea0003800000 */
.L_x_6537:
[----:B------:R-:W-:-:S07]  /*a4e0*/  IMAD R3, R6, 0x8, R3 ;  /* 0x0000000806037824 */ /* 0x000fce00078e0203 */
.L_x_6505:
[----:B---3--:R3:W4:Y:S02]  /*a4f0*/  SYNCS.PHASECHK.TRANS64.TRYWAIT P0, [R3+URZ], R0 ;  /* 0x00000000030075a7 */ /* 0x008724000800017f */
[----:B----4-:R-:W-:Y:S05]  /*a500*/  @!P0 NANOSLEEP.SYNCS 0x989680 ;  /* 0x009896800000895d */ /* 0x010fea0003900000 */
[----:B------:R-:W4:Y:S02]  /*a510*/  @!P0 SYNCS.PHASECHK.TRANS64 P0, [R3+URZ], R0 ;  /* 0x00000000030085a7 */ /* 0x000f24000800007f */
[----:B----4-:R-:W-:Y:S05]  /*a520*/  @!P0 BRA `(.L_x_6505) ;  /* 0xfffffffc00f08947 */ /* 0x010fea000383ffff */
.L_x_6381:
[----:B------:R-:W-:Y:S05]  /*a530*/  BSYNC B6 ;  /* 0x0000000000067941 */ /* 0x000fea0003800000 */
.L_x_6373:
[----:B------:R-:W-:Y:S05]  /*a540*/  EXIT ;  /* 0x000000000000794d */ /* 0x000fea0003800000 */
.L_x_6391:
[----:B------:R-:W-:Y:S02]  /*a550*/  IMAD.MOV.U32 R13, RZ, RZ, R19 ;  /* 0x000000ffff0d7224 */ /* 0x000fe400078e0013 */
[----:B------:R-:W-:Y:S02]  /*a560*/  IMAD.MOV.U32 R12, RZ, RZ, RZ ;  /* 0x000000ffff0c7224 */ /* 0x000fe400078e00ff */
[----:B------:R-:W-:Y:S02]  /*a570*/  IMAD.MOV.U32 R11, RZ, RZ, 0x1f ;  /* 0x0000001fff0b7424 */ /* 0x000fe400078e00ff */
[----:B------:R-:W-:-:S07]  /*a580*/  IMAD.MOV.U32 R15, RZ, RZ, -0x1 ;  /* 0xffffffffff0f7424 */ /* 0x000fce00078e00ff */
[----:B------:R-:W-:Y:S05]  /*a590*/  WARPSYNC.COLLECTIVE R15, `(.L_x_6506) ;  /* 0x000000000f087348 */ /* 0x000fea0003c00000 */
[----:B------:R1:W2:Y:S02]  /*a5a0*/  SHFL.IDX P6, R14, R13, R12, R11 ;  /* 0x0000000c0d0e7389 */ /* 0x0002a400000c000b */
[----:B-12---:R-:W-:Y:S01]  /*a5b0*/  ENDCOLLECTIVE ;  /* 0x000000000000791b */ /* 0x006fe20003800000 */
.L_x_6506:
[----:B------:R-:W-:Y:S05]  /*a5c0*/  BRA `(.L_x_6507) ;  /* 0xffffff7000587947 */ /* 0x000fea000383ffff */
.L_x_6393:
[----:B--2---:R2:W3:Y:S02]  /*a5d0*/  SYNCS.PHASECHK.TRANS64.TRYWAIT P0, [R2+URZ+0x26800], R5 ;  /* 0x02680005020075a7 */ /* 0x0044e4000800017f */
[----:B---3--:R-:W-:Y:S05]  /*a5e0*/  @!P0 NANOSLEEP.SYNCS 0x989680 ;  /* 0x009896800000895d */ /* 0x008fea0003900000 */
[----:B------:R-:W3:Y:S02]  /*a5f0*/  @!P0 SYNCS.PHASECHK.TRANS64 P0, [R2+URZ+0x26800], R5 ;  /* 0x02680005020085a7 */ /* 0x000ee4000800007f */
[----:B---3--:R-:W-:Y:S05]  /*a600*/  @!P0 BRA `(.L_x_6393) ;  /* 0xfffffffc00f08947 */ /* 0x008fea000383ffff */
[----:B------:R-:W-:Y:S05]  /*a610*/  BRA `(.L_x_6392) ;  /* 0xffffff7000807947 */ /* 0x000fea000383ffff */
.L_x_6398:
[----:B--2---:R-:W-:-:S04]  /*a620*/  IMAD.U32 R5, RZ, RZ, UR7 ;  /* 0x00000007ff057e24 */ /* 0x004fc8000f8e00ff */
[----:B------:R2:W3:Y:S03]  /*a630*/  SYNCS.PHASECHK.TRANS64.TRYWAIT P1, [R5+URZ+0x26810], R6 ;  /* 0x02681006050075a7 */ /* 0x0004e6000802017f */
[----:B---3--:R-:W-:Y:S05]  /*a640*/  @!P1 NANOSLEEP.SYNCS 0x989680 ;  /* 0x009896800000995d */ /* 0x008fea0003900000 */
[----:B------:R-:W3:Y:S02]  /*a650*/  @!P1 SYNCS.PHASECHK.TRANS64 P1, [R5+URZ+0x26810], R6 ;  /* 0x02681006050095a7 */ /* 0x000ee4000802007f */
[----:B---3--:R-:W-:Y:S05]  /*a660*/  @!P1 BRA `(.L_x_6398) ;  /* 0xfffffffc00ec9947 */ /* 0x008fea000383ffff */
[----:B------:R-:W-:Y:S05]  /*a670*/  BRA `(.L_x_6397) ;  /* 0xffffff7800d07947 */ /* 0x000fea000383ffff */
.L_x_6402:
[----:B------:R-:W-:-:S04]  /*a680*/  IMAD.U32 R5, RZ, RZ, UR7 ;  /* 0x00000007ff057e24 */ /* 0x000fc8000f8e00ff */
[----:B------:R1:W1:Y:S03]  /*a690*/  SYNCS.PHASECHK.TRANS64.TRYWAIT P1, [R5+URZ+0x26830], R6 ;  /* 0x02683006050075a7 */ /* 0x000266000802017f */
[----:B-1----:R-:W-:Y:S05]  /*a6a0*/  @!P1 NANOSLEEP.SYNCS 0x989680 ;  /* 0x009896800000995d */ /* 0x002fea0003900000 */
[----:B------:R-:W1:Y:S02]  /*a6b0*/  @!P1 SYNCS.PHASECHK.TRANS64 P1, [R5+URZ+0x26830], R6 ;  /* 0x02683006050095a7 */ /* 0x000e64000802007f */
[----:B-1----:R-:W-:Y:S05]  /*a6c0*/  @!P1 BRA `(.L_x_6402) ;  /* 0xfffffffc00ec9947 */ /* 0x002fea000383ffff */
[----:B------:R-:W-:Y:S05]  /*a6d0*/  BRA `(.L_x_6401) ;  /* 0xffffff7c00d87947 */ /* 0x000fea000383ffff */
.L_x_6409:
[----:B------:R-:W-:Y:S01]  /*a6e0*/  BSSY B0, `(.L_x_6508) ;  /* 0x0000005000007945 */ /* 0x000fe20003800000 */
[----:B------:R-:W-:-:S07]  /*a6f0*/  IMAD.MOV.U32 R15, RZ, RZ, -0x1 ;  /* 0xffffffffff0f7424 */ /* 0x000fce00078e00ff */
[----:B-1----:R-:W-:Y:S05]  /*a700*/  WARPSYNC.COLLECTIVE R15, `(.L_x_6509) ;  /* 0x000000000f087348 */ /* 0x002fea0003c00000 */
[----:B------:R-:W-:Y:S01]  /*a710*/  NOP ;  /* 0x0000000000007918 */ /* 0x000fe20000000000 */
[----:B-1----:R-:W-:Y:S01]  /*a720*/  ENDCOLLECTIVE ;  /* 0x000000000000791b */ /* 0x002fe20003800000 */
.L_x_6509:
[----:B------:R-:W-:Y:S05]  /*a730*/  BSYNC B0 ;  /* 0x0000000000007941 */ /* 0x000fea0003800000 */
.L_x_6508:
[----:B------:R-:W-:Y:S05]  /*a740*/  BRA `(.L_x_6510) ;  /* 0xffffffa800a47947 */ /* 0x000fea000383ffff */
.L_x_6418:
[----:B------:R-:W-:Y:S01]  /*a750*/  BSSY B0, `(.L_x_6511) ;  /* 0x0000005000007945 */ /* 0x000fe20003800000 */
[----:B------:R-:W-:-:S07]  /*a760*/  IMAD.MOV.U32 R15, RZ, RZ, -0x1 ;  /* 0xffffffffff0f7424 */ /* 0x000fce00078e00ff */
[----:B-12---:R-:W-:Y:S05]  /*a770*/  WARPSYNC.COLLECTIVE R15, `(.L_x_6512) ;  /* 0x000000000f087348 */ /* 0x006fea0003c00000 */
[----:B------:R-:W-:Y:S01]  /*a780*/  NOP ;  /* 0x0000000000007918 */ /* 0x000fe20000000000 */
[----:B-12---:R-:W-:Y:S01]  /*a790*/  ENDCOLLECTIVE ;  /* 0x000000000000791b */ /* 0x006fe20003800000 */
.L_x_6512:
[----:B------:R-:W-:Y:S05]  /*a7a0*/  BSYNC B0 ;  /* 0x0000000000007941 */ /* 0x000fea0003800000 */
.L_x_6511:
[----:B------:R-:W-:Y:S05]  /*a7b0*/  BRA `(.L_x_6513) ;  /* 0xffffffac00947947 */ /* 0x000fea000383ffff */
.L_x_6435:
[----:B------:R-:W-:Y:S01]  /*a7c0*/  BSSY B0, `(.L_x_6514) ;  /* 0x0000005000007945 */ /* 0x000fe20003800000 */
[----:B------:R-:W-:-:S07]  /*a7d0*/  IMAD.MOV.U32 R15, RZ, RZ, -0x1 ;  /* 0xffffffffff0f7424 */ /* 0x000fce00078e00ff */
[----:B------:R-:W-:Y:S05]  /*a7e0*/  WARPSYNC.COLLECTIVE R15, `(.L_x_6515) ;  /* 0x000000000f087348 */ /* 0x000fea0003c00000 */
[----:B------:R-:W-:Y:S01]  /*a7f0*/  NOP ;  /* 0x0000000000007918 */ /* 0x000fe20000000000 */
[----:B------:R-:W-:Y:S01]  /*a800*/  ENDCOLLECTIVE ;  /* 0x000000000000791b */ /* 0x000fe20003800000 */
.L_x_6515:
[----:B------:R-:W-:Y:S05]  /*a810*/  BSYNC B0 ;  /* 0x0000000000007941 */ /* 0x000fea0003800000 */
.L_x_6514:
[----:B------:R-:W-:Y:S05]  /*a820*/  BRA `(.L_x_6516) ;  /* 0xffffffbc008c7947 */ /* 0x000fea000383ffff */
.L_x_6448:
[----:B------:R-:W-:Y:S01]  /*a830*/  BSSY B0, `(.L_x_6517) ;  /* 0x0000005000007945 */ /* 0x000fe20003800000 */
[----:B------:R-:W-:-:S07]  /*a840*/  IMAD.MOV.U32 R15, RZ, RZ, -0x1 ;  /* 0xffffffffff0f7424 */ /* 0x000fce00078e00ff */
[----:B------:R-:W-:Y:S05]  /*a850*/  WARPSYNC.COLLECTIVE R15, `(.L_x_6518) ;  /* 0x000000000f087348 */ /* 0x000fea0003c00000 */
[----:B------:R-:W-:Y:S01]  /*a860*/  NOP ;  /* 0x0000000000007918 */ /* 0x000fe20000000000 */
[----:B------:R-:W-:Y:S01]  /*a870*/  ENDCOLLECTIVE ;  /* 0x000000000000791b */ /* 0x000fe20003800000 */
.L_x_6518:
[----:B------:R-:W-:Y:S05]  /*a880*/  BSYNC B0 ;  /* 0x0000000000007941 */ /* 0x000fea0003800000 */
.L_x_6517:
[----:B------:R-:W-:Y:S05]  /*a890*/  BRA `(.L_x_6519) ;  /* 0xffffffc4003c7947 */ /* 0x000fea000383ffff */
.L_x_6460:
[----:B------:R-:W-:Y:S01]  /*a8a0*/  BSSY B0, `(.L_x_6520) ;  /* 0x0000005000007945 */ /* 0x000fe20003800000 */
[----:B------:R-:W-:-:S07]  /*a8b0*/  IMAD.MOV.U32 R15, RZ, RZ, -0x1 ;  /* 0xffffffffff0f7424 */ /* 0x000fce00078e00ff */
[----:B------:R-:W-:Y:S05]  /*a8c0*/  WARPSYNC.COLLECTIVE R15, `(.L_x_6521) ;  /* 0x000000000f087348 */ /* 0x000fea0003c00000 */
[----:B------:R-:W-:Y:S01]  /*a8d0*/  NOP ;  /* 0x0000000000007918 */ /* 0x000fe20000000000 */
[----:B------:R-:W-:Y:S01]  /*a8e0*/  ENDCOLLECTIVE ;  /* 0x000000000000791b */ /* 0x000fe20003800000 */
.L_x_6521:
[----:B------:R-:W-:Y:S05]  /*a8f0*/  BSYNC B0 ;  /* 0x0000000000007941 */ /* 0x000fea0003800000 */
.L_x_6520:
[----:B------:R-:W-:Y:S05]  /*a900*/  BRA `(.L_x_6522) ;  /* 0xffffffc800787947 */ /* 0x000fea000383ffff */
.L_x_6480:
[----:B-1----:R1:W2:Y:S02]  /*a910*/  SYNCS.PHASECHK.TRANS64.TRYWAIT P0, [R15+URZ+0x26820], R2 ;  /* 0x026820020f0075a7 */ /* 0x0022a4000800017f */
[----:B--2---:R-:W-:Y:S05]  /*a920*/  @!P0 NANOSLEEP.SYNCS 0x989680 ;  /* 0x009896800000895d */ /* 0x004fea0003900000 */
[----:B------:R-:W2:Y:S02]  /*a930*/  @!P0 SYNCS.PHASECHK.TRANS64 P0, [R15+URZ+0x26820], R2 ;  /* 0x026820020f0085a7 */ /* 0x000ea4000800007f */
[----:B--2---:R-:W-:Y:S05]  /*a940*/  @!P0 BRA `(.L_x_6480) ;  /* 0xfffffffc00f08947 */ /* 0x004fea000383ffff */
[----:B------:R-:W-:Y:S05]  /*a950*/  BRA `(.L_x_6523) ;  /* 0xffffffd800687947 */ /* 0x000fea000383ffff */
.L_x_6484:
[----:B--2---:R2:W3:Y:S02]  /*a960*/  SYNCS.PHASECHK.TRANS64.TRYWAIT P1, [R15+URZ+0x26840], R18 ;  /* 0x026840120f0075a7 */ /* 0x0044e4000802017f */
[----:B---3--:R-:W-:Y:S05]  /*a970*/  @!P1 NANOSLEEP.SYNCS 0x989680 ;  /* 0x009896800000995d */ /* 0x008fea0003900000 */
[----:B------:R-:W3:Y:S02]  /*a980*/  @!P1 SYNCS.PHASECHK.TRANS64 P1, [R15+URZ+0x26840], R18 ;  /* 0x026840120f0095a7 */ /* 0x000ee4000802007f */
[----:B---3--:R-:W-:Y:S05]  /*a990*/  @!P1 BRA `(.L_x_6484) ;  /* 0xfffffffc00f09947 */ /* 0x008fea000383ffff */
[----:B------:R-:W-:Y:S05]  /*a9a0*/  BRA `(.L_x_6524) ;  /* 0xffffffe000847947 */ /* 0x000fea000383ffff */
.L_x_6486:
[----:B-1----:R1:W3:Y:S02]  /*a9b0*/  SYNCS.PHASECHK.TRANS64.TRYWAIT P1, [R15+URZ+0x26828], R18 ;  /* 0x026828120f0075a7 */ /* 0x0022e4000802017f */
[----:B---3--:R-:W-:Y:S05]  /*a9c0*/  @!P1 NANOSLEEP.SYNCS 0x989680 ;  /* 0x009896800000995d */ /* 0x008fea0003900000 */
[----:B------:R-:W3:Y:S02]  /*a9d0*/  @!P1 SYNCS.PHASECHK.TRANS64 P1, [R15+URZ+0x26828], R18 ;  /* 0x026828120f0095a7 */ /* 0x000ee4000802007f */
[----:B---3--:R-:W-:Y:S05]  /*a9e0*/  @!P1 BRA `(.L_x_6486) ;  /* 0xfffffffc00f09947 */ /* 0x008fea000383ffff */
[----:B------:R-:W-:Y:S05]  /*a9f0*/  BRA `(.L_x_6525) ;  /* 0xffffffe400407947 */ /* 0x000fea000383ffff */
.L_x_6488:
[----:B---3--:R3:W4:Y:S02]  /*aa00*/  SYNCS.PHASECHK.TRANS64.TRYWAIT P1, [R15+URZ+0x26848], R18 ;  /* 0x026848120f0075a7 */ /* 0x008724000802017f */
[----:B----4-:R-:W-:Y:S05]  /*aa10*/  @!P1 NANOSLEEP.SYNCS 0x989680 ;  /* 0x009896800000995d */ /* 0x010fea0003900000 */
[----:B------:R-:W4:Y:S02]  /*aa20*/  @!P1 SYNCS.PHASECHK.TRANS64 P1, [R15+URZ+0x26848], R18 ;  /* 0x026848120f0095a7 */ /* 0x000f24000802007f */
[----:B----4-:R-:W-:Y:S05]  /*aa30*/  @!P1 BRA `(.L_x_6488) ;  /* 0xfffffffc00f09947 */ /* 0x010fea000383ffff */
[----:B------:R-:W-:Y:S05]  /*aa40*/  BRA `(.L_x_6526) ;  /* 0xffffffe400fc7947 */ /* 0x000fea000383ffff */
.L_x_6490:
[----:B------:R-:W-:-:S07]  /*aa50*/  SHF.L.U32 R4, R10, 0x1f, RZ ;  /* 0x0000001f0a047819 */ /* 0x000fce00000006ff */
.L_x_6527:
[----:B----4-:R4:W1:Y:S02]  /*aa60*/  SYNCS.PHASECHK.TRANS64.TRYWAIT P1, [R15+URZ+0x26820], R4 ;  /* 0x026820040f0075a7 */ /* 0x010864000802017f */
[----:B-1----:R-:W-:Y:S05]  /*aa70*/  @!P1 NANOSLEEP.SYNCS 0x989680 ;  /* 0x009896800000995d */ /* 0x002fea0003900000 */
[----:B------:R-:W1:Y:S02]  /*aa80*/  @!P1 SYNCS.PHASECHK.TRANS64 P1, [R15+URZ+0x26820], R4 ;  /* 0x026820040f0095a7 */ /* 0x000e64000802007f */
[----:B-1----:R-:W-:Y:S05]  /*aa90*/  @!P1 BRA `(.L_x_6527) ;  /* 0xfffffffc00f09947 */ /* 0x002fea000383ffff */
[----:B------:R-:W-:Y:S05]  /*aaa0*/  BRA `(.L_x_6528) ;  /* 0xffffffe8009c7947 */ /* 0x000fea000383ffff */
.L_x_6493:
[----:B----4-:R4:W1:Y:S02]  /*aab0*/  SYNCS.PHASECHK.TRANS64.TRYWAIT P1, [R15+URZ+0x26840], R12 ;  /* 0x0268400c0f0075a7 */ /* 0x010864000802017f */
[----:B-1----:R-:W-:Y:S05]  /*aac0*/  @!P1 NANOSLEEP.SYNCS 0x989680 ;  /* 0x009896800000995d */ /* 0x002fea0003900000 */
[----:B------:R-:W1:Y:S02]  /*aad0*/  @!P1 SYNCS.PHASECHK.TRANS64 P1, [R15+URZ+0x26840], R12 ;  /* 0x0268400c0f0095a7 */ /* 0x000e64000802007f */
[----:B-1----:R-:W-:Y:S05]  /*aae0*/  @!P1 BRA `(.L_x_6493) ;  /* 0xfffffffc00f09947 */ /* 0x002fea000383ffff */
[----:B------:R-:W-:Y:S05]  /*aaf0*/  BRA `(.L_x_6529) ;  /* 0xffffffec00747947 */ /* 0x000fea000383ffff */
.L_x_6495:
[----:B-1----:R1:W2:Y:S02]  /*ab00*/  SYNCS.PHASECHK.TRANS64.TRYWAIT P1, [R15+URZ+0x26828], R12 ;  /* 0x0268280c0f0075a7 */ /* 0x0022a4000802017f */
[----:B--2---:R-:W-:Y:S05]  /*ab10*/  @!P1 NANOSLEEP.SYNCS 0x989680 ;  /* 0x009896800000995d */ /* 0x004fea0003900000 */
[----:B------:R-:W2:Y:S02]  /*ab20*/  @!P1 SYNCS.PHASECHK.TRANS64 P1, [R15+URZ+0x26828], R12 ;  /* 0x0268280c0f0095a7 */ /* 0x000ea4000802007f */
[----:B--2---:R-:W-:Y:S05]  /*ab30*/  @!P1 BRA `(.L_x_6495) ;  /* 0xfffffffc00f09947 */ /* 0x004fea000383ffff */
[----:B------:R-:W-:Y:S05]  /*ab40*/  BRA `(.L_x_6530) ;  /* 0xfffffff000247947 */ /* 0x000fea000383ffff */
.L_x_6497:
[----:B------:R1:W1:Y:S02]  /*ab50*/  SYNCS.PHASECHK.TRANS64.TRYWAIT P0, [R3+URZ+0x26840], R0 ;  /* 0x02684000030075a7 */ /* 0x000264000800017f */
[----:B-1----:R-:W-:Y:S05]  /*ab60*/  @!P0 NANOSLEEP.SYNCS 0x989680 ;  /* 0x009896800000895d */ /* 0x002fea0003900000 */
[----:B------:R-:W1:Y:S02]  /*ab70*/  @!P0 SYNCS.PHASECHK.TRANS64 P0, [R3+URZ+0x26840], R0 ;  /* 0x02684000030085a7 */ /* 0x000e64000800007f */
[----:B-1----:R-:W-:Y:S05]  /*ab80*/  @!P0 BRA `(.L_x_6497) ;  /* 0xfffffffc00f08947 */ /* 0x002fea000383ffff */
[----:B------:R-:W-:Y:S05]  /*ab90*/  BRA `(.L_x_6531) ;  /* 0xfffffff000f07947 */ /* 0x000fea000383ffff */
.L_x_6499:
[----:B------:R-:W-:Y:S01]  /*aba0*/  BSSY B0, `(.L_x_6532) ;  /* 0x0000006000007945 */ /* 0x000fe20003800000 */
[----:B------:R-:W-:-:S07]  /*abb0*/  IMAD.MOV.U32 R15, RZ, RZ, -0x1 ;  /* 0xffffffffff0f7424 */ /* 0x000fce00078e00ff */
[----:B------:R-:W-:Y:S05]  /*abc0*/  WARPSYNC.COLLECTIVE R15, `(.L_x_6533) ;  /* 0x000000000f0c7348 */ /* 0x000fea0003c00000 */
[----:B------:R-:W-:Y:S02]  /*abd0*/  ELECT P6, UR62, PT ;  /* 0x00000000003e782f */ /* 0x000fe400038c0000 */
[----:B------:R-:W-:Y:S01]  /*abe0*/  MOV R14, UR62 ;  /* 0x0000003e000e7c02 */ /* 0x000fe20008000f00 */
[----:B------:R-:W-:Y:S10]  /*abf0*/  ENDCOLLECTIVE ;  /* 0x000000000000791b */ /* 0x000ff40003800000 */
.L_x_6533:
[----:B------:R-:W-:Y:S05]  /*ac00*/  BSYNC B0 ;  /* 0x0000000000007941 */ /* 0x000fea0003800000 */
.L_x_6532:
[----:B------:R-:W-:Y:S05]  /*ac10*/  BRA `(.L_x_6534) ;  /* 0xfffffff400bc7947 */ /* 0x000fea000383ffff */
.L_x_6501:
[----:B-1----:R1:W2:Y:S02]  /*ac20*/  SYNCS.PHASECHK.TRANS64.TRYWAIT P0, [R7+URZ], R4 ;  /* 0x00000004070075a7 */ /* 0x0022a4000800017f */
[----:B--2---:R-:W-:Y:S05]  /*ac30*/  @!P0 NANOSLEEP.SYNCS 0x989680 ;  /* 0x009896800000895d */ /* 0x004fea0003900000 */
[----:B------:R-:W2:Y:S02]  /*ac40*/  @!P0 SYNCS.PHASECHK.TRANS64 P0, [R7+URZ], R4 ;  /* 0x00000004070085a7 */ /* 0x000ea4000800007f */
[----:B--2---:R-:W-:Y:S05]  /*ac50*/  @!P0 BRA `(.L_x_6501) ;  /* 0xfffffffc00f08947 */ /* 0x004fea000383ffff */
[----:B------:R-:W-:Y:S05]  /*ac60*/  BRA `(.L_x_6535) ;  /* 0xfffffff400fc7947 */ /* 0x000fea000383ffff */
.L_x_6502:
[----:B--2---:R2:W3:Y:S02]  /*ac70*/  SYNCS.PHASECHK.TRANS64.TRYWAIT P0, [R3+URZ], R0 ;  /* 0x00000000030075a7 */ /* 0x0044e4000800017f */
[----:B---3--:R-:W-:Y:S05]  /*ac80*/  @!P0 NANOSLEEP.SYNCS 0x989680 ;  /* 0x009896800000895d */ /* 0x008fea0003900000 */
[----:B------:R-:W3:Y:S02]  /*ac90*/  @!P0 SYNCS.PHASECHK.TRANS64 P0, [R3+URZ], R0 ;  /* 0x00000000030085a7 */ /* 0x000ee4000800007f */
[----:B---3--:R-:W-:Y:S05]  /*aca0*/  @!P0 BRA `(.L_x_6502) ;  /* 0xfffffffc00f08947 */ /* 0x008fea000383ffff */
[----:B------:R-:W-:Y:S05]  /*acb0*/  BRA `(.L_x_6536) ;  /* 0xfffffff400f07947 */ /* 0x000fea000383ffff */
.L_x_6504:
[----:B--2---:R2:W3:Y:S02]  /*acc0*/  SYNCS.PHASECHK.TRANS64.TRYWAIT P0, [R5+URZ], R4 ;  /* 0x00000004050075a7 */ /* 0x0044e4000800017f */
[----:B---3--:R-:W-:Y:S05]  /*acd0*/  @!P0 NANOSLEEP.SYNCS 0x989680 ;  /* 0x009896800000895d */ /* 0x008fea0003900000 */
[----:B------:R-:W3:Y:S02]  /*ace0*/  @!P0 SYNCS.PHASECHK.TRANS64 P0, [R5+URZ], R4 ;  /* 0x00000004050085a7 */ /* 0x000ee4000800007f */
[----:B---3--:R-:W-:Y:S05]  /*acf0*/  @!P0 BRA `(.L_x_6504) ;  /* 0xfffffffc00f08947 */ /* 0x008fea000383ffff */
[----:B------:R-:W-:Y:S05]  /*ad00*/  BRA `(.L_x_6537) ;  /* 0xfffffff400f47947 */ /* 0x000fea000383ffff */
.L_x_6538:
        /* <DEDUP_REMOVED lines=15> */
.L_x_6601:


//--------------------- .text._ZN7cutlass13device_kernelIN5flash22FlashAttnBwdPreprocessIN4cute5tupleIJNS3_1CILi64EEENS5_ILi96EEEEEENS_10bfloat16_tEfNS_4arch4Sm90ELb1ELb1EEEEEvNT_6ParamsE --------------------------
	.section	.text._ZN7cutlass13device_kernelIN5flash22FlashAttnBwdPreprocessIN4cute5tupleIJNS3_1CILi64EEENS5_ILi96EEEEEENS_10bfloat16_tEfNS_4arch4Sm90ELb1ELb1EEEEEvNT_6ParamsE,"ax",@progbits
	.align	128
.text._ZN7cutlass13device_kernelIN5flash22FlashAttnBwdPreprocessIN4cute5tupleIJNS3_1CILi64EEENS5_ILi96EEEEEENS_10bfloat16_tEfNS_4arch4Sm90ELb1ELb1EEEEEvNT_6ParamsE:
        .type           _ZN7cutlass13device_kernelIN5flash22FlashAttnBwdPreprocessIN4cute5tupleIJNS3_1CILi64EEENS5_ILi96EEEEEENS_10bfloat16_tEfNS_4arch4Sm90ELb1ELb1EEEEEvNT_6ParamsE,@function
        .size           _ZN7cutlass13device_kernelIN5flash22FlashAttnBwdPreprocessIN4cute5tupleIJNS3_1CILi64EEENS5_ILi96EEEEEENS_10bfloat16_tEfNS_4arch4Sm90ELb1ELb1EEEEEvNT_6ParamsE,(.L_x_6602 - _ZN7cutlass13device_kernelIN5flash22FlashAttnBwdPreprocessIN4cute5tupleIJNS3_1CILi64EEENS5_ILi96EEEEEENS_10bfloat16_tEfNS_4arch4Sm90ELb1ELb1EEEEEvNT_6ParamsE)
        .other          _ZN7cutlass13device_kernelIN5flash22FlashAttnBwdPreprocessIN4cute5tupleIJNS3_1CILi64EEENS5_ILi96EEEEEENS_10bfloat16_tEfNS_4arch4Sm90ELb1ELb1EEEEEvNT_6ParamsE,@"STO_CUDA_ENTRY STV_DEFAULT"
_ZN7cutlass13device_kernelIN5flash22FlashAttnBwdPreprocessIN4cute5tupleIJNS3_1CILi64EEENS5_ILi96EEEEEENS_10bfloat16_tEfNS_4arch4Sm90ELb1ELb1EEEEEvNT_6ParamsE:
[----:B------:R-:W-:Y:S08]  /*0000*/  LDC R1, c[0x0][0x28] ;  /* 0x00000a00ff017b82 */ /* 0x000ff00000000800 */
[----:B------:R-:W0:Y:S01]  /*0010*/  LDC.64 R4, c[0x0][0x2f8] ;  /* 0x0000be00ff047b82 */ /* 0x000e220000000a00 */
[----:B------:R-:W1:Y:S01]  /*0020*/  S2R R38, SR_CTAID.Z ;  /* 0x0000000000267919 */ /* 0x000e620000002700 */
[----:B------:R-:W-:Y:S01]  /*0030*/  ULDC.64 UR8, c[0x0][0x2f0] ;  /* 0x0000bc0000087ab9 */ /* 0x000fe20000000a00 */
[----:B------:R-:W-:Y:S01]  /*0040*/  ULDC.64 UR4, c[0x0][0x208] ;  /* 0x0000820000047ab9 */ /* 0x000fe20000000a00 */
[----:B------:R-:W-:-:S04]  /*0050*/  ISETP.NE.U32.AND P0, PT, RZ, UR8, PT ;  /* 0x00000008ff007c0c */ /* 0x000fc8000bf05070 */
[----:B------:R-:W1:Y:S01]  /*0060*/  LDC.64 R2, c[0x0][0x2f0] ;  /* 0x0000bc00ff027b82 */ /* 0x000e620000000a00 */
[----:B------:R-:W-:Y:S02]  /*0070*/  ISETP.NE.AND.EX P0, PT, RZ, UR9, PT, P0 ;  /* 0x00000009ff007c0c */ /* 0x000fe4000bf05300 */
[----:B0-----:R-:W-:-:S04]  /*0080*/  ISETP.NE.U32.AND P1, PT, R4, RZ, PT ;  /* 0x000000ff0400720c */ /* 0x001fc80003f25070 */
[----:B------:R-:W-:Y:S01]  /*0090*/  ISETP.NE.AND.EX P1, PT, R5, RZ, PT, P1 ;  /* 0x000000ff0500720c */ /* 0x000fe20003f25310 */
[----:B------:R-:W-:Y:S01]  /*00a0*/  ULDC UR6, c[0x0][0x218] ;  /* 0x0000860000067ab9 */ /* 0x000fe20000000800 */
[----:B-1----:R-:W-:-:S11]  /*00b0*/  IMAD.WIDE R2, R38, 0x4, R2 ;  /* 0x0000000426027825 */ /* 0x002fd600078e0202 */
[----:B------:R-:W0:Y:S01]  /*00c0*/  @P1 LDC.64 R8, c[0x0][0x2f8] ;  /* 0x0000be00ff081b82 */ /* 0x000e220000000a00 */
[----:B------:R-:W-:Y:S01]  /*00d0*/  IMAD.U32 R5, RZ, RZ, UR6 ;  /* 0x00000006ff057e24 */ /* 0x000fe2000f8e00ff */
[----:B------:R1:W5:Y:S01]  /*00e0*/  @P0 LDG.E R7, desc[UR4][R2.64] ;  /* 0x0000000402070981 */ /* 0x000362000c1e1900 */
[----:B------:R-:W2:Y:S01]  /*00f0*/  S2R R6, SR_CTAID.X ;  /* 0x0000000000067919 */ /* 0x000ea20000002500 */
[----:B0-----:R-:W-:-:S05]  /*0100*/  @P1 IMAD.WIDE R8, R38, 0x4, R8 ;  /* 0x0000000426081825 */ /* 0x001fca00078e0208 */
[----:B------:R1:W5:Y:S01]  /*0110*/  @P1 LDG.E R5, desc[UR4][R8.64] ;  /* 0x0000000408051981 */ /* 0x000362000c1e1900 */
[----:B------:R-:W0:Y:S01]  /*0120*/  S2UR UR6, SR_CTAID.Y ;  /* 0x00000000000679c3 */ /* 0x000e220000002600 */
[----:B--2---:R-:W-:Y:S01]  /*0130*/  IMAD.SHL.U32 R4, R6, 0x40, RZ ;  /* 0x0000004006047824 */ /* 0x004fe200078e00ff */
[----:B------:R-:W-:Y:S06]  /*0140*/  @P1 BRA `(.L_x_6539) ;  /* 0x0000000000101947 */ /* 0x000fec0003800000 */
[----:B------:R-:W-:Y:S05]  /*0150*/  @!P0 BRA `(.L_x_6539) ;  /* 0x00000000000c8947 */ /* 0x000fea0003800000 */
[----:B------:R-:W2:Y:S04]  /*0160*/  LDG.E R0, desc[UR4][R2.64] ;  /* 0x0000000402007981 */ /* 0x000ea8000c1e1900 */
[----:B-----5:R-:W2:Y:S02]  /*0170*/  LDG.E R5, desc[UR4][R2.64+0x4] ;  /* 0x0000040402057981 */ /* 0x020ea4000c1e1900 */
[----:B--2---:R-:W-:-:S07]  /*0180*/  IMAD.IADD R5, R5, 0x1, -R0 ;  /* 0x0000000105057824 */ /* 0x004fce00078e0a00 */
.L_x_6539:
[----:B------:R-:W-:Y:S02]  /*0190*/  ISETP.NE.U32.AND P2, PT, RZ, UR8, PT ;  /* 0x00000008ff007c0c */ /* 0x000fe4000bf45070 */
[----:B-----5:R-:W-:Y:S02]  /*01a0*/  ISETP.LE.AND P1, PT, R5, R4, PT ;  /* 0x000000040500720c */ /* 0x020fe40003f23270 */
[----:B------:R-:W-:-:S13]  /*01b0*/  ISETP.NE.AND.EX P2, PT, RZ, UR9, PT, P2 ;  /* 0x00000009ff007c0c */ /* 0x000fda000bf45320 */
[----:B0-----:R-:W-:Y:S05]  /*01c0*/  @P2 EXIT P1 ;  /* 0x000000000000294d */ /* 0x001fea0000800000 */
[----:B-1----:R-:W0:Y:S01]  /*01d0*/  S2R R3, SR_TID.X ;  /* 0x0000000000037919 */ /* 0x002e220000002100 */
[----:B------:R-:W-:Y:S01]  /*01e0*/  IADD3 R2, -R4, R5, RZ ;  /* 0x0000000504027210 */ /* 0x000fe20007ffe1ff */
[----:B------:R-:W-:Y:S01]  /*01f0*/  USHF.R.S32.HI UR7, URZ, 0x1f, UR6 ;  /* 0x0000001f3f077899 */ /* 0x000fe20008011406 */
[----:B------:R-:W-:Y:S01]  /*0200*/  SHF.R.S32.HI R41, RZ, 0x1f, R38 ;  /* 0x0000001fff297819 */ /* 0x000fe20000011426 */
[----:B------:R-:W-:Y:S01]  /*0210*/  BSSY B0, `(.L_x_6540) ;  /* 0x000002e000007945 */ /* 0x000fe20003800000 */
[----:B------:R-:W-:Y:S02]  /*0220*/  CS2R R32, SRZ ;  /* 0x0000000000207805 */ /* 0x000fe4000001ff00 */
[----:B------:R-:W-:Y:S01]  /*0230*/  SEL R0, R38, RZ, !P2 ;  /* 0x000000ff26007207 */ /* 0x000fe20005000000 */
[--C-:B------:R-:W-:Y:S01]  /*0240*/  @P0 IMAD.MOV.U32 R32, RZ, RZ, R7.reuse ;  /* 0x000000ffff200224 */ /* 0x100fe200078e0007 */
[----:B------:R-:W-:Y:S01]  /*0250*/  @P0 SHF.R.S32.HI R33, RZ, 0x1f, R7 ;  /* 0x0000001fff210819 */ /* 0x000fe20000011407 */
[----:B------:R-:W-:Y:S01]  /*0260*/  IMAD.MOV.U32 R42, RZ, RZ, 0x7f800000 ;  /* 0x7f800000ff2a7424 */ /* 0x000fe200078e00ff */
        /* <DEDUP_REMOVED lines=10> */
[----:B------:R-:W-:Y:S02]  /*0310*/  SEL R41, R41, RZ, !P2 ;  /* 0x000000ff29297207 */ /* 0x000fe40005000000 */
[----:B0-----:R-:W-:Y:S02]  /*0320*/  ISETP.GT.AND P1, PT, R3, 0x3f, PT ;  /* 0x0000003f0300780c */ /* 0x001fe40003f24270 */
[----:B------:R-:W-:-:S02]  /*0330*/  SHF.R.S32.HI R24, RZ, 0x1f, R3 ;  /* 0x0000001fff187819 */ /* 0x000fc40000011403 */
[-C--:B------:R-:W-:Y:S02]  /*0340*/  ISETP.GE.OR P4, PT, R3, R2.reuse, P1 ;  /* 0x000000020300720c */ /* 0x080fe40000f86670 */
[----:B------:R-:W-:Y:S02]  /*0350*/  LEA.HI R29, R24, R3, RZ, 0x2 ;  /* 0x00000003181d7211 */ /* 0x000fe400078f10ff */
[----:B------:R-:W-:Y:S02]  /*0360*/  CS2R R24, SRZ ;  /* 0x0000000000187805 */ /* 0x000fe4000001ff00 */
[----:B------:R-:W-:Y:S02]  /*0370*/  LOP3.LUT R40, R29, 0xfffffffc, RZ, 0xc0, !PT ;  /* 0xfffffffc1d287812 */ /* 0x000fe400078ec0ff */
[----:B------:R-:W-:Y:S02]  /*0380*/  SHF.R.S32.HI R39, RZ, 0x2, R29 ;  /* 0x00000002ff277819 */ /* 0x000fe4000001141d */
[----:B------:R-:W-:Y:S01]  /*0390*/  CS2R R28, SRZ ;  /* 0x00000000001c7805 */ /* 0x000fe2000001ff00 */
[----:B------:R-:W-:Y:S01]  /*03a0*/  IMAD.IADD R40, R3, 0x1, -R40 ;  /* 0x0000000103287824 */ /* 0x000fe200078e0a28 */
[----:B------:R-:W-:Y:S01]  /*03b0*/  ISETP.GE.AND P3, PT, R39, R2, PT ;  /* 0x000000022700720c */ /* 0x000fe20003f66270 */
[----:B------:R-:W-:-:S12]  /*03c0*/  @P4 BRA `(.L_x_6541) ;  /* 0x0000000000484947 */ /* 0x000fd80003800000 */
[----:B------:R-:W0:Y:S01]  /*03d0*/  LDC.64 R34, c[0x0][0x290] ;  /* 0x0000a400ff227b82 */ /* 0x000e220000000a00 */
[----:B------:R-:W-:Y:S01]  /*03e0*/  SHF.R.S32.HI R37, RZ, 0x1f, R4 ;  /* 0x0000001fff257819 */ /* 0x000fe20000011404 */
[----:B------:R-:W-:Y:S01]  /*03f0*/  ULDC.64 UR8, c[0x0][0x298] ;  /* 0x0000a60000087ab9 */ /* 0x000fe20000000a00 */
[--C-:B------:R-:W-:Y:S02]  /*0400*/  SHF.R.S32.HI R42, RZ, 0x1f, R3.reuse ;  /* 0x0000001fff2a7819 */ /* 0x100fe40000011403 */
[----:B------:R-:W-:-:S04]  /*0410*/  IADD3 R36, P2, P4, R32, R4, R3 ;  /* 0x0000000420247210 */ /* 0x000fc80007c5e003 */
[----:B------:R-:W-:Y:S01]  /*0420*/  IADD3.X R37, R33, R37, R42, P2, P4 ;  /* 0x0000002521257210 */ /* 0x000fe200017e842a */
[----:B0-----:R-:W-:-:S04]  /*0430*/  IMAD R42, R34, UR7, RZ ;  /* 0x00000007222a7c24 */ /* 0x001fc8000f8e02ff */
[----:B------:R-:W-:Y:S02]  /*0440*/  IMAD R43, R35, UR6, R42 ;  /* 0x00000006232b7c24 */ /* 0x000fe4000f8e022a */
[----:B------:R-:W-:-:S04]  /*0450*/  IMAD.WIDE.U32 R34, R34, UR6, R36 ;  /* 0x0000000622227c25 */ /* 0x000fc8000f8e0024 */
[----:B------:R-:W-:Y:S02]  /*0460*/  IMAD R37, R41, UR8, RZ ;  /* 0x0000000829257c24 */ /* 0x000fe4000f8e02ff */
[----:B------:R-:W-:Y:S02]  /*0470*/  IMAD.IADD R35, R35, 0x1, R43 ;  /* 0x0000000123237824 */ /* 0x000fe400078e022b */
[C---:B------:R-:W-:Y:S02]  /*0480*/  IMAD R37, R0.reuse, UR9, R37 ;  /* 0x0000000900257c24 */ /* 0x040fe4000f8e0225 */
[----:B------:R-:W-:Y:S01]  /*0490*/  IMAD.WIDE.U32 R34, R0, UR8, R34 ;  /* 0x0000000800227c25 */ /* 0x000fe2000f8e0022 */
[----:B------:R-:W-:-:S03]  /*04a0*/  ULDC.64 UR8, c[0x0][0x288] ;  /* 0x0000a20000087ab9 */ /* 0x000fc60000000a00 */
[----:B------:R-:W-:Y:S01]  /*04b0*/  IMAD.IADD R35, R35, 0x1, R37 ;  /* 0x0000000123237824 */ /* 0x000fe200078e0225 */
[----:B------:R-:W-:-:S04]  /*04c0*/  LEA R42, P2, R34, UR8, 0x2 ;  /* 0x00000008222a7c11 */ /* 0x000fc8000f8410ff */
[----:B------:R-:W-:-:S05]  /*04d0*/  LEA.HI.X R43, R34, UR9, R35, 0x2, P2 ;  /* 0x00000009222b7c11 */ /* 0x000fca00090f1423 */
[----:B------:R0:W5:Y:S04]  /*04e0*/  LDG.E R42, desc[UR4][R42.64] ;  /* 0x000000042a2a7981 */ /* 0x000168000c1e1900 */
.L_x_6541:
[----:B------:R-:W-:Y:S05]  /*04f0*/  BSYNC B0 ;  /* 0x0000000000007941 */ /* 0x000fea0003800000 */
.L_x_6540:
[----:B------:R-:W-:Y:S04]  /*0500*/  BSSY B0, `(.L_x_6542) ;  /* 0x0000022000007945 */ /* 0x000fe80003800000 */
[----:B------:R-:W-:Y:S05]  /*0510*/  @P3 BRA `(.L_x_6543) ;  /* 0x0000000000803947 */ /* 0x000fea0003800000 */
[----:B------:R-:W1:Y:S01]  /*0520*/  LDC.64 R34, c[0x0][0x230] ;  /* 0x00008c00ff227b82 */ /* 0x000e620000000a00 */
[----:B------:R-:W-:Y:S01]  /*0530*/  SHF.L.U32 R36, R40, 0x3, RZ ;  /* 0x0000000328247819 */ /* 0x000fe200000006ff */
[----:B------:R-:W-:Y:S01]  /*0540*/  ULDC.64 UR8, c[0x0][0x238] ;  /* 0x00008e0000087ab9 */ /* 0x000fe20000000a00 */
[C---:B------:R-:W-:Y:S01]  /*0550*/  IADD3 R46, P2, R39.reuse, R32, RZ ;  /* 0x00000020272e7210 */ /* 0x040fe20007f5e0ff */
[----:B------:R-:W-:Y:S01]  /*0560*/  ULDC.64 UR10, c[0x0][0x228] ;  /* 0x00008a00000a7ab9 */ /* 0x000fe20000000a00 */
[----:B------:R-:W-:Y:S01]  /*0570*/  SHF.R.S32.HI R37, RZ, 0x1f, R36 ;  /* 0x0000001fff257819 */ /* 0x000fe20000011424 */
[----:B0-----:R-:W-:Y:S01]  /*0580*/  VIADD R43, R36, 0x20 ;  /* 0x00000020242b7836 */ /* 0x001fe20000000000 */
[----:B------:R-:W-:-:S03]  /*0590*/  LEA.HI.X.SX32 R47, R39, R33, 0x1, P2 ;  /* 0x00000021272f7211 */ /* 0x000fc600010f0eff */
[----:B------:R-:W-:-:S04]  /*05a0*/  IMAD.WIDE R46, R6, 0x40, R46 ;  /* 0x00000040062e7825 */ /* 0x000fc800078e022e */
[----:B-1----:R-:W-:-:S04]  /*05b0*/  IMAD R44, R34, UR7, RZ ;  /* 0x00000007222c7c24 */ /* 0x002fc8000f8e02ff */
[----:B------:R-:W-:Y:S02]  /*05c0*/  IMAD R35, R35, UR6, R44 ;  /* 0x0000000623237c24 */ /* 0x000fe4000f8e022c */
[----:B------:R-:W-:-:S04]  /*05d0*/  IMAD.WIDE.U32 R44, R34, UR6, R36 ;  /* 0x00000006222c7c25 */ /* 0x000fc8000f8e0024 */
[----:B------:R-:W-:Y:S02]  /*05e0*/  IMAD R37, R41, UR8, RZ ;  /* 0x0000000829257c24 */ /* 0x000fe4000f8e02ff */
[----:B------:R-:W-:Y:S02]  /*05f0*/  IMAD.IADD R45, R45, 0x1, R35 ;  /* 0x000000012d2d7824 */ /* 0x000fe400078e0223 */
[C---:B------:R-:W-:Y:S02]  /*0600*/  IMAD R37, R0.reuse, UR9, R37 ;  /* 0x0000000900257c24 */ /* 0x040fe4000f8e0225 */
[----:B------:R-:W-:Y:S01]  /*0610*/  IMAD.WIDE.U32 R34, R0, UR8, R44 ;  /* 0x0000000800227c25 */ /* 0x000fe2000f8e002c */
[----:B------:R-:W-:Y:S02]  /*0620*/  ULDC UR8, c[0x0][0x21c] ;  /* 0x0000870000087ab9 */ /* 0x000fe40000000800 */
[----:B------:R-:W-:Y:S01]  /*0630*/  ISETP.GE.AND P2, PT, R36, UR8, PT ;  /* 0x0000000824007c0c */ /* 0x000fe2000bf46270 */
[----:B------:R-:W-:Y:S01]  /*0640*/  IMAD.IADD R35, R35, 0x1, R37 ;  /* 0x0000000123237824 */ /* 0x000fe200078e0225 */
[----:B------:R-:W-:Y:S01]  /*0650*/  ISETP.GE.AND P4, PT, R43, UR8, PT ;  /* 0x000000082b007c0c */ /* 0x000fe2000bf86270 */
[----:B------:R-:W-:-:S02]  /*0660*/  IMAD R44, R47, UR10, RZ ;  /* 0x0000000a2f2c7c24 */ /* 0x000fc4000f8e02ff */
[----:B------:R-:W-:Y:S02]  /*0670*/  VIADD R37, R36, 0x40 ;  /* 0x0000004024257836 */ /* 0x000fe40000000000 */
[C---:B------:R-:W-:Y:S02]  /*0680*/  IMAD R44, R46.reuse, UR11, R44 ;  /* 0x0000000b2e2c7c24 */ /* 0x040fe4000f8e022c */
[----:B------:R-:W-:Y:S01]  /*0690*/  IMAD.WIDE.U32 R34, R46, UR10, R34 ;  /* 0x0000000a2e227c25 */ /* 0x000fe2000f8e0022 */
[----:B------:R-:W-:Y:S01]  /*06a0*/  ISETP.GE.AND P5, PT, R37, UR8, PT ;  /* 0x0000000825007c0c */ /* 0x000fe2000bfa6270 */
[----:B------:R-:W-:-:S03]  /*06b0*/  ULDC.64 UR8, c[0x0][0x210] ;  /* 0x0000840000087ab9 */ /* 0x000fc60000000a00 */
[----:B------:R-:W-:Y:S02]  /*06c0*/  IADD3 R35, R35, R44, RZ ;  /* 0x0000002c23237210 */ /* 0x000fe40007ffe0ff */
[----:B------:R-:W-:-:S04]  /*06d0*/  LEA R36, P6, R34, UR8, 0x1 ;  /* 0x0000000822247c11 */ /* 0x000fc8000f8c08ff */
[----:B------:R-:W-:-:S05]  /*06e0*/  LEA.HI.X R37, R34, UR9, R35, 0x1, P6 ;  /* 0x0000000922257c11 */ /* 0x000fca000b0f0c23 */
[----:B------:R1:W5:Y:S04]  /*06f0*/  @!P2 LDG.E.128 R8, desc[UR4][R36.64] ;  /* 0x000000042408a981 */ /* 0x000368000c1e1d00 */
[----:B------:R1:W5:Y:S04]  /*0700*/  @!P4 LDG.E.128 R12, desc[UR4][R36.64+0x40] ;  /* 0x00004004240cc981 */ /* 0x000368000c1e1d00 */
[----:B------:R1:W5:Y:S02]  /*0710*/  @!P5 LDG.E.128 R24, desc[UR4][R36.64+0x80] ;  /* 0x000080042418d981 */ /* 0x000364000c1e1d00 */
.L_x_6543:
[----:B------:R-:W-:Y:S05]  /*0720*/  BSYNC B0 ;  /* 0x0000000000007941 */ /* 0x000fea0003800000 */
.L_x_6542:
[----:B------:R-:W-:Y:S04]  /*0730*/  BSSY B0, `(.L_x_6544) ;  /* 0x0000022000007945 */ /* 0x000fe80003800000 */
[----:B------:R-:W-:Y:S05]  /*0740*/  @P3 BRA `(.L_x_6545) ;  /* 0x0000000000803947 */ /* 0x000fea0003800000 */
[----:B------:R-:W2:Y:S01]  /*0750*/  LDC.64 R34, c[0x0][0x250] ;  /* 0x00009400ff227b82 */ /* 0x000ea20000000a00 */
[----:B-1----:R-:W-:Y:S01]  /*0760*/  IMAD.SHL.U32 R36, R40, 0x8, RZ ;  /* 0x0000000828247824 */ /* 0x002fe200078e00ff */
[C---:B------:R-:W-:Y:S01]  /*0770*/  IADD3 R32, P2, R39.reuse, R32, RZ ;  /* 0x0000002027207210 */ /* 0x040fe20007f5e0ff */
[----:B------:R-:W-:Y:S01]  /*0780*/  ULDC.64 UR8, c[0x0][0x258] ;  /* 0x0000960000087ab9 */ /* 0x000fe20000000a00 */
[----:B------:R-:W-:Y:S02]  /*0790*/  ULDC UR10, c[0x0][0x21c] ;  /* 0x00008700000a7ab9 */ /* 0x000fe40000000800 */
[----:B------:R-:W-:Y:S02]  /*07a0*/  SHF.R.S32.HI R37, RZ, 0x1f, R36 ;  /* 0x0000001fff257819 */ /* 0x000fe40000011424 */
[----:B------:R-:W-:Y:S02]  /*07b0*/  LEA.HI.X.SX32 R33, R39, R33, 0x1, P2 ;  /* 0x0000002127217211 */ /* 0x000fe400010f0eff */
[----:B------:R-:W-:Y:S01]  /*07c0*/  ISETP.GE.AND P3, PT, R36, UR10, PT ;  /* 0x0000000a24007c0c */ /* 0x000fe2000bf66270 */
[----:B------:R-:W-:-:S04]  /*07d0*/  IMAD.WIDE R32, R6, 0x40, R32 ;  /* 0x0000004006207825 */ /* 0x000fc800078e0220 */
[----:B--2---:R-:W-:-:S04]  /*07e0*/  IMAD R44, R34, UR7, RZ ;  /* 0x00000007222c7c24 */ /* 0x004fc8000f8e02ff */
[----:B0-----:R-:W-:Y:S02]  /*07f0*/  IMAD R43, R35, UR6, R44 ;  /* 0x00000006232b7c24 */ /* 0x001fe4000f8e022c */
[----:B------:R-:W-:-:S04]  /*0800*/  IMAD.WIDE.U32 R34, R34, UR6, R36 ;  /* 0x0000000622227c25 */ /* 0x000fc8000f8e0024 */
[----:B------:R-:W-:Y:S02]  /*0810*/  IMAD R37, R41, UR8, RZ ;  /* 0x0000000829257c24 */ /* 0x000fe4000f8e02ff */
[----:B------:R-:W-:Y:S02]  /*0820*/  IMAD.IADD R35, R35, 0x1, R43 ;  /* 0x0000000123237824 */ /* 0x000fe400078e022b */
[C---:B------:R-:W-:Y:S02]  /*0830*/  IMAD R37, R0.reuse, UR9, R37 ;  /* 0x0000000900257c24 */ /* 0x040fe4000f8e0225 */
[----:B------:R-:W-:Y:S01]  /*0840*/  IMAD.WIDE.U32 R34, R0, UR8, R34 ;  /* 0x0000000800227c25 */ /* 0x000fe2000f8e0022 */
[----:B------:R-:W-:-:S03]  /*0850*/  ULDC.64 UR8, c[0x0][0x248] ;  /* 0x0000920000087ab9 */ /* 0x000fc60000000a00 */
[----:B------:R-:W-:Y:S01]  /*0860*/  IMAD.IADD R35, R35, 0x1, R37 ;  /* 0x0000000123237824 */ /* 0x000fe200078e0225 */
[C---:B------:R-:W-:Y:S01]  /*0870*/  IADD3 R37, R36.reuse, 0x40, RZ ;  /* 0x0000004024257810 */ /* 0x040fe20007ffe0ff */
[----:B------:R-:W-:Y:S02]  /*0880*/  IMAD R33, R33, UR8, RZ ;  /* 0x0000000821217c24 */ /* 0x000fe4000f8e02ff */
[----:B------:R-:W-:Y:S01]  /*0890*/  VIADD R43, R36, 0x20 ;  /* 0x00000020242b7836 */ /* 0x000fe20000000000 */
[----:B------:R-:W-:Y:S01]  /*08a0*/  ISETP.GE.AND P5, PT, R37, UR10, PT ;  /* 0x0000000a25007c0c */ /* 0x000fe2000bfa6270 */
[C---:B------:R-:W-:Y:S02]  /*08b0*/  IMAD R33, R32.reuse, UR9, R33 ;  /* 0x0000000920217c24 */ /* 0x040fe4000f8e0221 */
[----:B------:R-:W-:Y:S01]  /*08c0*/  IMAD.WIDE.U32 R34, R32, UR8, R34 ;  /* 0x0000000820227c25 */ /* 0x000fe2000f8e0022 */
[----:B------:R-:W-:Y:S01]  /*08d0*/  ISETP.GE.AND P4, PT, R43, UR10, PT ;  /* 0x0000000a2b007c0c */ /* 0x000fe2000bf86270 */
[----:B------:R-:W-:-:S02]  /*08e0*/  ULDC.64 UR8, c[0x0][0x240] ;  /* 0x0000900000087ab9 */ /* 0x000fc40000000a00 */
[----:B------:R-:W-:Y:S01]  /*08f0*/  IMAD.IADD R33, R35, 0x1, R33 ;  /* 0x0000000123217824 */ /* 0x000fe200078e0221 */
[----:B------:R-:W-:-:S04]  /*0900*/  LEA R32, P2, R34, UR8, 0x1 ;  /* 0x0000000822207c11 */ /* 0x000fc8000f8408ff */
[----:B------:R-:W-:-:S05]  /*0910*/  LEA.HI.X R33, R34, UR9, R33, 0x1, P2 ;  /* 0x0000000922217c11 */ /* 0x000fca00090f0c21 */
[----:B------:R2:W5:Y:S04]  /*0920*/  @!P3 LDG.E.128 R16, desc[UR4][R32.64] ;  /* 0x000000042010b981 */ /* 0x000568000c1e1d00 */
[----:B------:R2:W5:Y:S04]  /*0930*/  @!P4 LDG.E.128 R20, desc[UR4][R32.64+0x40] ;  /* 0x000040042014c981 */ /* 0x000568000c1e1d00 */
[----:B------:R2:W5:Y:S02]  /*0940*/  @!P5 LDG.E.128 R28, desc[UR4][R32.64+0x80] ;  /* 0x00008004201cd981 */ /* 0x000564000c1e1d00 */
.L_x_6545:
[----:B------:R-:W-:Y:S05]  /*0950*/  BSYNC B0 ;  /* 0x0000000000007941 */ /* 0x000fea0003800000 */
.L_x_6544:
[C---:B--2--5:R-:W-:Y:S01]  /*0960*/  LOP3.LUT R32, R8.reuse, 0xffff0000, RZ, 0xc0, !PT ;  /* 0xffff000008207812 */ /* 0x064fe200078ec0ff */
[----:B------:R-:W-:Y:S01]  /*0970*/  IMAD.U32 R8, R8, 0x10000, RZ ;  /* 0x0001000008087824 */ /* 0x000fe200078e00ff */
[C---:B------:R-:W-:Y:S01]  /*0980*/  LOP3.LUT R35, R16.reuse, 0xffff0000, RZ, 0xc0, !PT ;  /* 0xffff000010237812 */ /* 0x040fe200078ec0ff */
[----:B------:R-:W-:Y:S01]  /*0990*/  IMAD.U32 R33, R16, 0x10000, RZ ;  /* 0x0001000010217824 */ /* 0x000fe200078e00ff */
[----:B------:R-:W-:Y:S01]  /*09a0*/  ISETP.NE.AND P2, PT, R40, RZ, PT ;  /* 0x000000ff2800720c */ /* 0x000fe20003f45270 */
[----:B------:R-:W-:Y:S01]  /*09b0*/  IMAD.U32 R16, R9, 0x10000, RZ ;  /* 0x0001000009107824 */ /* 0x000fe200078e00ff */
[----:B------:R-:W-:Y:S01]  /*09c0*/  BSSY B0, `(.L_x_6546) ;  /* 0x0000064000007945 */ /* 0x000fe20003800000 */
[----:B-1----:R-:W-:Y:S01]  /*09d0*/  FMUL.FTZ R37, R32, R35 ;  /* 0x0000002320257220 */ /* 0x002fe20000410000 */
[C---:B------:R-:W-:Y:S01]  /*09e0*/  SHF.L.U32 R35, R17.reuse, 0x10, RZ ;  /* 0x0000001011237819 */ /* 0x040fe200000006ff */
[----:B------:R-:W-:Y:S01]  /*09f0*/  @P0 IMAD R7, R38, 0x40, R7 ;  /* 0x0000004026070824 */ /* 0x000fe200078e0207 */
        /* <DEDUP_REMOVED lines=10> */
[C---:B------:R-:W-:Y:S01]  /*0aa0*/  IMAD.U32 R9, R11.reuse, 0x10000, RZ ;  /* 0x000100000b097824 */ /* 0x040fe200078e00ff */
[----:B------:R-:W-:Y:S01]  /*0ab0*/  LOP3.LUT R10, R11, 0xffff0000, RZ, 0xc0, !PT ;  /* 0xffff00000b0a7812 */ /* 0x000fe200078ec0ff */
[C---:B------:R-:W-:Y:S02]  /*0ac0*/  IMAD.U32 R16, R19.reuse, 0x10000, RZ ;  /* 0x0001000013107824 */ /* 0x040fe400078e00ff */
[----:B------:R-:W-:Y:S01]  /*0ad0*/  FFMA.FTZ R8, R8, R17, R33 ;  /* 0x0000001108087223 */ /* 0x000fe20000010021 */
[----:B------:R-:W-:Y:S01]  /*0ae0*/  LOP3.LUT R19, R19, 0xffff0000, RZ, 0xc0, !PT ;  /* 0xffff000013137812 */ /* 0x000fe200078ec0ff */
[----:B------:R-:W-:-:S02]  /*0af0*/  IMAD.U32 R11, R20, 0x10000, RZ ;  /* 0x00010000140b7824 */ /* 0x000fc400078e00ff */
[----:B------:R-:W-:Y:S01]  /*0b00*/  FFMA.FTZ R9, R9, R16, R8 ;  /* 0x0000001009097223 */ /* 0x000fe20000010008 */
[----:B------:R-:W-:-:S03]  /*0b10*/  SHF.L.U32 R8, R12, 0x10, RZ ;  /* 0x000000100c087819 */ /* 0x000fc600000006ff */
[----:B------:R-:W-:Y:S01]  /*0b20*/  FFMA.FTZ R19, R10, R19, R9 ;  /* 0x000000130a137223 */ /* 0x000fe20000010009 */
[----:B------:R-:W-:Y:S02]  /*0b30*/  LOP3.LUT R9, R12, 0xffff0000, RZ, 0xc0, !PT ;  /* 0xffff00000c097812 */ /* 0x000fe400078ec0ff */
[----:B------:R-:W-:Y:S01]  /*0b40*/  LOP3.LUT R10, R20, 0xffff0000, RZ, 0xc0, !PT ;  /* 0xffff0000140a7812 */ /* 0x000fe200078ec0ff */
[----:B------:R-:W-:Y:S01]  /*0b50*/  FFMA.FTZ R12, R8, R11, R19 ;  /* 0x0000000b080c7223 */ /* 0x000fe20000010013 */
[----:B------:R-:W-:Y:S02]  /*0b60*/  IMAD.U32 R8, R13, 0x10000, RZ ;  /* 0x000100000d087824 */ /* 0x000fe400078e00ff */
[----:B------:R-:W-:Y:S02]  /*0b70*/  IMAD.U32 R11, R21, 0x10000, RZ ;  /* 0x00010000150b7824 */ /* 0x000fe400078e00ff */
[----:B------:R-:W-:Y:S01]  /*0b80*/  FFMA.FTZ R9, R9, R10, R12 ;  /* 0x0000000a09097223 */ /* 0x000fe2000001000c */
[----:B------:R-:W-:-:S02]  /*0b90*/  LOP3.LUT R12, R13, 0xffff0000, RZ, 0xc0, !PT ;  /* 0xffff00000d0c7812 */ /* 0x000fc400078ec0ff */
[----:B------:R-:W-:Y:S01]  /*0ba0*/  LOP3.LUT R21, R21, 0xffff0000, RZ, 0xc0, !PT ;  /* 0xffff000015157812 */ /* 0x000fe200078ec0ff */
[----:B------:R-:W-:Y:S01]  /*0bb0*/  FFMA.FTZ R9, R8, R11, R9 ;  /* 0x0000000b08097223 */ /* 0x000fe20000010009 */
[----:B------:R-:W-:Y:S01]  /*0bc0*/  SHF.L.U32 R11, R22, 0x10, RZ ;  /* 0x00000010160b7819 */ /* 0x000fe200000006ff */
[----:B------:R-:W-:Y:S01]  /*0bd0*/  IMAD.U32 R8, R14, 0x10000, RZ ;  /* 0x000100000e087824 */ /* 0x000fe200078e00ff */
[----:B------:R-:W-:Y:S01]  /*0be0*/  LOP3.LUT R10, R22, 0xffff0000, RZ, 0xc0, !PT ;  /* 0xffff0000160a7812 */ /* 0x000fe200078ec0ff */
[----:B------:R-:W-:Y:S01]  /*0bf0*/  FFMA.FTZ R21, R12, R21, R9 ;  /* 0x000000150c157223 */ /* 0x000fe20000010009 */
[----:B------:R-:W-:Y:S02]  /*0c00*/  LOP3.LUT R9, R14, 0xffff0000, RZ, 0xc0, !PT ;  /* 0xffff00000e097812 */ /* 0x000fe400078ec0ff */
[C---:B------:R-:W-:Y:S01]  /*0c10*/  LOP3.LUT R14, R15.reuse, 0xffff0000, RZ, 0xc0, !PT ;  /* 0xffff00000f0e7812 */ /* 0x040fe200078ec0ff */
[----:B------:R-:W-:Y:S01]  /*0c20*/  FFMA.FTZ R12, R8, R11, R21 ;  /* 0x0000000b080c7223 */ /* 0x000fe20000010015 */
[----:B------:R-:W-:-:S02]  /*0c30*/  IMAD.U32 R8, R15, 0x10000, RZ ;  /* 0x000100000f087824 */ /* 0x000fc400078e00ff */
[----:B------:R-:W-:Y:S02]  /*0c40*/  IMAD.U32 R11, R23, 0x10000, RZ ;  /* 0x00010000170b7824 */ /* 0x000fe400078e00ff */
        /* <DEDUP_REMOVED lines=8> */
[----:B------:R-:W-:-:S03]  /*0cd0*/  LOP3.LUT R11, R28, 0xffff0000, RZ, 0xc0, !PT ;  /* 0xffff00001c0b7812 */ /* 0x000fc600078ec0ff */
[----:B------:R-:W-:Y:S01]  /*0ce0*/  FFMA.FTZ R23, R8, R9, R23 ;  /* 0x0000000908177223 */ /* 0x000fe20000010017 */
[C---:B------:R-:W-:Y:S01]  /*0cf0*/  IMAD.U32 R8, R25.reuse, 0x10000, RZ ;  /* 0x0001000019087824 */ /* 0x040fe200078e00ff */
[----:B------:R-:W-:Y:S01]  /*0d00*/  LOP3.LUT R25, R25, 0xffff0000, RZ, 0xc0, !PT ;  /* 0xffff000019197812 */ /* 0x000fe200078ec0ff */
[----:B------:R-:W-:Y:S02]  /*0d10*/  IMAD.U32 R9, R29, 0x10000, RZ ;  /* 0x000100001d097824 */ /* 0x000fe400078e00ff */
[----:B------:R-:W-:-:S04]  /*0d20*/  FFMA.FTZ R11, R24, R11, R23 ;  /* 0x0000000b180b7223 */ /* 0x000fc80000010017 */
        /* <DEDUP_REMOVED lines=8> */
[C---:B------:R-:W-:Y:S01]  /*0db0*/  IMAD.U32 R8, R27.reuse, 0x10000, RZ ;  /* 0x000100001b087824 */ /* 0x040fe200078e00ff */
[----:B------:R-:W-:Y:S01]  /*0dc0*/  LOP3.LUT R27, R27, 0xffff0000, RZ, 0xc0, !PT ;  /* 0xffff00001b1b7812 */ /* 0x000fe200078ec0ff */
[----:B------:R-:W-:-:S02]  /*0dd0*/  IMAD.U32 R9, R31, 0x10000, RZ ;  /* 0x000100001f097824 */ /* 0x000fc400078e00ff */
[----:B------:R-:W-:-:S04]  /*0de0*/  FFMA.FTZ R11, R26, R11, R25 ;  /* 0x0000000b1a0b7223 */ /* 0x000fc80000010019 */
[----:B------:R-:W-:-:S04]  /*0df0*/  FFMA.FTZ R8, R8, R9, R11 ;  /* 0x0000000908087223 */ /* 0x000fc8000001000b */
[----:B------:R-:W-:Y:S01]  /*0e00*/  FFMA.FTZ R27, R27, R10, R8 ;  /* 0x0000000a1b1b7223 */ /* 0x000fe20000010008 */
[----:B------:R-:W-:-:S04]  /*0e10*/  @P0 SHF.R.S32.HI R10, RZ, 0x1f, R7 ;  /* 0x0000001fff0a0819 */ /* 0x000fc80000011407 */
[----:B------:R-:W1:Y:S01]  /*0e20*/  SHFL.BFLY PT, R8, R27, 0x2, 0x1f ;  /* 0x0c401f001b087f89 */ /* 0x000e6200000e0000 */
[----:B------:R-:W-:Y:S01]  /*0e30*/  @P0 LEA.HI R10, R10, R7, RZ, 0x6 ;  /* 0x000000070a0a0211 */ /* 0x000fe200078f30ff */
[----:B------:R-:W-:-:S06]  /*0e40*/  HFMA2.MMA R7, -RZ, RZ, 0, 0 ;  /* 0x00000000ff077435 */ /* 0x000fcc00000001ff */
[----:B------:R-:W-:Y:S01]  /*0e50*/  @P0 LOP3.LUT R7, R10, 0xffffffc0, RZ, 0xc0, !PT ;  /* 0xffffffc00a070812 */ /* 0x000fe200078ec0ff */
[----:B-1----:R-:W-:Y:S02]  /*0e60*/  FADD.FTZ R11, R27, R8 ;  /* 0x000000081b0b7221 */ /* 0x002fe40000010000 */
[----:B------:R-:W1:Y:S03]  /*0e70*/  LDC.64 R8, c[0x0][0x2d0] ;  /* 0x0000b400ff087b82 */ /* 0x000e660000000a00 */
[----:B------:R-:W2:Y:S02]  /*0e80*/  SHFL.BFLY PT, R12, R11, 0x1, 0x1f ;  /* 0x0c201f000b0c7f89 */ /* 0x000ea400000e0000 */
[----:B--2---:R-:W-:Y:S01]  /*0e90*/  FADD.FTZ R16, R11, R12 ;  /* 0x0000000c0b107221 */ /* 0x004fe20000010000 */
[----:B------:R-:W-:Y:S06]  /*0ea0*/  @P2 BRA `(.L_x_6547) ;  /* 0x0000000000542947 */ /* 0x000fec0003800000 */
[----:B------:R-:W2:Y:S01]  /*0eb0*/  LDC.64 R14, c[0x0][0x278] ;  /* 0x00009e00ff0e7b82 */ /* 0x000ea20000000a00 */
[----:B------:R-:W-:Y:S01]  /*0ec0*/  SHF.R.S32.HI R12, RZ, 0x1f, R39 ;  /* 0x0000001fff0c7819 */ /* 0x000fe20000011427 */
[----:B------:R-:W-:Y:S01]  /*0ed0*/  ULDC.64 UR8, c[0x0][0x280] ;  /* 0x0000a00000087ab9 */ /* 0x000fe20000000a00 */
[--C-:B------:R-:W-:Y:S02]  /*0ee0*/  IADD3 R10, P0, P2, R7, R39, R4.reuse ;  /* 0x00000027070a7210 */ /* 0x100fe40007a1e004 */
[----:B------:R-:W-:Y:S02]  /*0ef0*/  SHF.R.S32.HI R13, RZ, 0x1f, R4 ;  /* 0x0000001fff0d7819 */ /* 0x000fe40000011404 */
[----:B------:R-:W-:-:S04]  /*0f00*/  SHF.R.S32.HI R11, RZ, 0x1f, R7 ;  /* 0x0000001fff0b7819 */ /* 0x000fc80000011407 */
[----:B------:R-:W-:Y:S02]  /*0f10*/  IADD3.X R11, R11, R12, R13, P0, P2 ;  /* 0x0000000c0b0b7210 */ /* 0x000fe400007e440d */
[----:B------:R-:W-:Y:S01]  /*0f20*/  ISETP.GE.AND P0, PT, R39, R2, PT ;  /* 0x000000022700720c */ /* 0x000fe20003f06270 */
[C---:B--2---:R-:W-:Y:S02]  /*0f30*/  IMAD R12, R14.reuse, UR7, RZ ;  /* 0x000000070e0c7c24 */ /* 0x044fe4000f8e02ff */
[----:B------:R-:W-:-:S04]  /*0f40*/  IMAD.WIDE.U32 R10, R14, UR6, R10 ;  /* 0x000000060e0a7c25 */ /* 0x000fc8000f8e000a */
[----:B------:R-:W-:Y:S02]  /*0f50*/  IMAD R13, R15, UR6, R12 ;  /* 0x000000060f0d7c24 */ /* 0x000fe4000f8e020c */
[----:B------:R-:W-:Y:S02]  /*0f60*/  IMAD R15, R41, UR8, RZ ;  /* 0x00000008290f7c24 */ /* 0x000fe4000f8e02ff */
[----:B------:R-:W-:Y:S02]  /*0f70*/  IMAD.IADD R11, R11, 0x1, R13 ;  /* 0x000000010b0b7824 */ /* 0x000fe400078e020d */
[C---:B------:R-:W-:Y:S02]  /*0f80*/  IMAD R15, R0.reuse, UR9, R15 ;  /* 0x00000009000f7c24 */ /* 0x040fe4000f8e020f */
[----:B------:R-:W-:Y:S01]  /*0f90*/  IMAD.WIDE.U32 R10, R0, UR8, R10 ;  /* 0x00000008000a7c25 */ /* 0x000fe2000f8e000a */
[----:B------:R-:W-:-:S03]  /*0fa0*/  ULDC.64 UR8, c[0x0][0x260] ;  /* 0x0000980000087ab9 */ /* 0x000fc60000000a00 */
[----:B------:R-:W-:Y:S01]  /*0fb0*/  IMAD.IADD R11, R11, 0x1, R15 ;  /* 0x000000010b0b7824 */ /* 0x000fe200078e020f */
[----:B------:R-:W-:-:S04]  /*0fc0*/  LEA R12, P2, R10, UR8, 0x2 ;  /* 0x000000080a0c7c11 */ /* 0x000fc8000f8410ff */
[----:B------:R-:W-:Y:S02]  /*0fd0*/  LEA.HI.X R13, R10, UR9, R11, 0x2, P2 ;  /* 0x000000090a0d7c11 */ /* 0x000fe400090f140b */
[----:B------:R-:W-:-:S05]  /*0fe0*/  FSEL R11, R16, RZ, !P0 ;  /* 0x000000ff100b7208 */ /* 0x000fca0004000000 */
[----:B------:R2:W-:Y:S02]  /*0ff0*/  STG.E desc[UR4][R12.64], R11 ;  /* 0x0000000b0c007986 */ /* 0x0005e4000c101904 */
.L_x_6547:
[----:B------:R-:W-:Y:S05]  /*1000*/  BSYNC B0 ;  /* 0x0000000000007941 */ /* 0x000fea0003800000 */
.L_x_6546:
[----:B------:R-:W-:Y:S01]  /*1010*/  VIADD R5, R5, 0x3f ;  /* 0x0000003f05057836 */ /* 0x000fe20000000000 */
[----:B--2---:R-:W-:Y:S01]  /*1020*/  SHF.L.U32 R12, R3, 0x2, RZ ;  /* 0x00000002030c7819 */ /* 0x004fe200000006ff */
[----:B------:R-:W-:Y:S01]  /*1030*/  IMAD R10, R7, 0x60, RZ ;  /* 0x00000060070a7824 */ /* 0x000fe200078e02ff */
[----:B------:R-:W-:Y:S01]  /*1040*/  BSSY B0, `(.L_x_6548) ;  /* 0x0000027000007945 */ /* 0x000fe20003800000 */
[----:B------:R-:W-:Y:S01]  /*1050*/  IMAD R11, R6, 0x1800, RZ ;  /* 0x00001800060b7824 */ /* 0x000fe200078e02ff */
[----:B------:R-:W-:Y:S01]  /*1060*/  SHF.R.S32.HI R2, RZ, 0x1f, R5 ;  /* 0x0000001fff027819 */ /* 0x000fe20000011405 */
[----:B-1----:R-:W-:Y:S01]  /*1070*/  IMAD R16, R8, UR7, RZ ;  /* 0x0000000708107c24 */ /* 0x002fe2000f8e02ff */
[----:B------:R-:W-:Y:S02]  /*1080*/  SHF.R.S32.HI R13, RZ, 0x1f, R10 ;  /* 0x0000001fff0d7819 */ /* 0x000fe4000001140a */
[----:B------:R-:W-:Y:S02]  /*1090*/  LEA.HI R2, R2, R5, RZ, 0x6 ;  /* 0x0000000502027211 */ /* 0x000fe400078f30ff */
[----:B------:R-:W-:-:S02]  /*10a0*/  IADD3 R10, P0, P2, R10, R12, R11 ;  /* 0x0000000c0a0a7210 */ /* 0x000fc40007a1e00b */
[----:B------:R-:W-:Y:S02]  /*10b0*/  LOP3.LUT R5, R2, 0xffffffc0, RZ, 0xc0, !PT ;  /* 0xffffffc002057812 */ /* 0x000fe400078ec0ff */
[----:B------:R-:W-:Y:S02]  /*10c0*/  SHF.R.S32.HI R14, RZ, 0x1f, R11 ;  /* 0x0000001fff0e7819 */ /* 0x000fe4000001140b */
[----:B------:R-:W-:Y:S01]  /*10d0*/  SHF.R.S32.HI R12, RZ, 0x1f, R12 ;  /* 0x0000001fff0c7819 */ /* 0x000fe2000001140c */
[----:B------:R-:W-:Y:S02]  /*10e0*/  IMAD.IADD R2, R5, 0x1, -R4 ;  /* 0x0000000105027824 */ /* 0x000fe400078e0a04 */
[----:B------:R-:W-:Y:S01]  /*10f0*/  IMAD R5, R9, UR6, R16 ;  /* 0x0000000609057c24 */ /* 0x000fe2000f8e0210 */
[----:B------:R-:W-:Y:S02]  /*1100*/  IADD3.X R11, R13, R12, R14, P0, P2 ;  /* 0x0000000c0d0b7210 */ /* 0x000fe400007e440e */
[----:B------:R-:W-:Y:S01]  /*1110*/  ISETP.GE.OR P1, PT, R3, R2, P1 ;  /* 0x000000020300720c */ /* 0x000fe20000f26670 */
[----:B------:R-:W-:-:S04]  /*1120*/  IMAD.WIDE.U32 R8, R8, UR6, R10 ;  /* 0x0000000608087c25 */ /* 0x000fc8000f8e000a */
[----:B------:R-:W-:-:S08]  /*1130*/  IMAD.IADD R5, R9, 0x1, R5 ;  /* 0x0000000109057824 */ /* 0x000fd000078e0205 */
[----:B------:R-:W-:Y:S05]  /*1140*/  @P1 BRA `(.L_x_6549) ;  /* 0x0000000000581947 */ /* 0x000fea0003800000 */
[----:B------:R-:W1:Y:S01]  /*1150*/  LDC.64 R12, c[0x0][0x2a8] ;  /* 0x0000aa00ff0c7b82 */ /* 0x000e620000000a00 */
[----:B------:R-:W-:Y:S01]  /*1160*/  IADD3 R10, P0, P1, R7, R4, R3 ;  /* 0x00000004070a7210 */ /* 0x000fe2000791e003 */
[----:B------:R-:W-:Y:S01]  /*1170*/  ULDC.64 UR8, c[0x0][0x2b0] ;  /* 0x0000ac0000087ab9 */ /* 0x000fe20000000a00 */
[----:B------:R-:W-:Y:S02]  /*1180*/  SHF.R.S32.HI R11, RZ, 0x1f, R7 ;  /* 0x0000001fff0b7819 */ /* 0x000fe40000011407 */
[----:B------:R-:W-:Y:S02]  /*1190*/  SHF.R.S32.HI R2, RZ, 0x1f, R4 ;  /* 0x0000001fff027819 */ /* 0x000fe40000011404 */
[----:B------:R-:W-:-:S04]  /*11a0*/  SHF.R.S32.HI R7, RZ, 0x1f, R3 ;  /* 0x0000001fff077819 */ /* 0x000fc80000011403 */
[----:B------:R-:W-:Y:S02]  /*11b0*/  IADD3.X R11, R11, R2, R7, P0, P1 ;  /* 0x000000020b0b7210 */ /* 0x000fe400007e2407 */
[----:B------:R-:W-:Y:S01]  /*11c0*/  FSETP.NEU.FTZ.AND P0, PT, R42, -INF , PT ;  /* 0xff8000002a00780b */ /* 0x000fe20003f1d000 */
[C---:B-1----:R-:W-:Y:S02]  /*11d0*/  IMAD R2, R12.reuse, UR7, RZ ;  /* 0x000000070c027c24 */ /* 0x042fe4000f8e02ff */
[----:B------:R-:W-:-:S04]  /*11e0*/  IMAD.WIDE.U32 R10, R12, UR6, R10 ;  /* 0x000000060c0a7c25 */ /* 0x000fc8000f8e000a */
[----:B------:R-:W-:Y:S02]  /*11f0*/  IMAD R7, R13, UR6, R2 ;  /* 0x000000060d077c24 */ /* 0x000fe4000f8e0202 */
[----:B------:R-:W-:Y:S01]  /*1200*/  FMUL.FTZ R2, R42, 1.4426950216293334961 ;  /* 0x3fb8aa3b2a027820 */ /* 0x000fe20000410000 */
[----:B------:R-:W-:Y:S02]  /*1210*/  IMAD R13, R41, UR8, RZ ;  /* 0x00000008290d7c24 */ /* 0x000fe4000f8e02ff */
[----:B------:R-:W-:Y:S02]  /*1220*/  IMAD.IADD R11, R11, 0x1, R7 ;  /* 0x000000010b0b7824 */ /* 0x000fe400078e0207 */
[C---:B------:R-:W-:Y:S02]  /*1230*/  IMAD R7, R0.reuse, UR9, R13 ;  /* 0x0000000900077c24 */ /* 0x040fe4000f8e020d */
[----:B------:R-:W-:Y:S01]  /*1240*/  IMAD.WIDE.U32 R10, R0, UR8, R10 ;  /* 0x00000008000a7c25 */ /* 0x000fe2000f8e000a */
[----:B------:R-:W-:-:S04]  /*1250*/  ULDC.64 UR8, c[0x0][0x2a0] ;  /* 0x0000a80000087ab9 */ /* 0x000fc80000000a00 */
[----:B------:R-:W-:Y:S02]  /*1260*/  IADD3 R7, R11, R7, RZ ;  /* 0x000000070b077210 */ /* 0x000fe40007ffe0ff */
[----:B------:R-:W-:-:S04]  /*1270*/  LEA R12, P1, R10, UR8, 0x2 ;  /* 0x000000080a0c7c11 */ /* 0x000fc8000f8210ff */
[----:B------:R-:W-:Y:S02]  /*1280*/  LEA.HI.X R13, R10, UR9, R7, 0x2, P1 ;  /* 0x000000090a0d7c11 */ /* 0x000fe400088f1407 */
[----:B------:R-:W-:-:S05]  /*1290*/  FSEL R7, R2, RZ, P0 ;  /* 0x000000ff02077208 */ /* 0x000fca0000000000 */
[----:B------:R1:W-:Y:S02]  /*12a0*/  STG.E desc[UR4][R12.64], R7 ;  /* 0x000000070c007986 */ /* 0x0003e4000c101904 */
.L_x_6549:
[----:B------:R-:W-:Y:S05]  /*12b0*/  BSYNC B0 ;  /* 0x0000000000007941 */ /* 0x000fea0003800000 */
.L_x_6548:
[----:B------:R-:W-:Y:S01]  /*12c0*/  ULDC.64 UR10, c[0x0][0x2e8] ;  /* 0x0000ba00000a7ab9 */ /* 0x000fe20000000a00 */
[----:B------:R-:W-:Y:S01]  /*12d0*/  ULDC.64 UR8, c[0x0][0x2d8] ;  /* 0x0000b60000087ab9 */ /* 0x000fe20000000a00 */
[----:B------:R-:W-:Y:S01]  /*12e0*/  ISETP.NE.U32.AND P0, PT, RZ, UR10, PT ;  /* 0x0000000aff007c0c */ /* 0x000fe2000bf05070 */
[----:B------:R-:W-:Y:S02]  /*12f0*/  IMAD R41, R41, UR8, RZ ;  /* 0x0000000829297c24 */ /* 0x000fe4000f8e02ff */
[----:B------:R-:W-:Y:S01]  /*1300*/  IMAD.MOV.U32 R4, RZ, RZ, R8 ;  /* 0x000000ffff047224 */ /* 0x000fe200078e0008 */
[----:B------:R-:W-:Y:S01]  /*1310*/  ISETP.NE.AND.EX P0, PT, RZ, UR11, PT, P0 ;  /* 0x0000000bff007c0c */ /* 0x000fe2000bf05300 */
[C---:B------:R-:W-:Y:S02]  /*1320*/  IMAD R41, R0.reuse, UR9, R41 ;  /* 0x0000000900297c24 */ /* 0x040fe4000f8e0229 */
[----:B------:R-:W-:Y:S01]  /*1330*/  IMAD.WIDE.U32 R4, R0, UR8, R4 ;  /* 0x0000000800047c25 */ /* 0x000fe2000f8e0004 */
[----:B------:R-:W-:Y:S01]  /*1340*/  ISETP.NE.OR P0, PT, R3, RZ, !P0 ;  /* 0x000000ff0300720c */ /* 0x000fe20004705670 */
[----:B------:R-:W-:-:S02]  /*1350*/  ULDC.64 UR8, c[0x0][0x2b8] ;  /* 0x0000ae0000087ab9 */ /* 0x000fc40000000a00 */
[----:B------:R-:W-:Y:S01]  /*1360*/  IMAD.IADD R5, R5, 0x1, R41 ;  /* 0x0000000105057824 */ /* 0x000fe200078e0229 */
[----:B------:R-:W-:-:S04]  /*1370*/  LEA R8, P1, R4, UR8, 0x2 ;  /* 0x0000000804087c11 */ /* 0x000fc8000f8210ff */
[----:B------:R-:W-:-:S05]  /*1380*/  LEA.HI.X R9, R4, UR9, R5, 0x2, P1 ;  /* 0x0000000904097c11 */ /* 0x000fca00088f1405 */
[----:B------:R2:W-:Y:S04]  /*1390*/  STG.E.128 desc[UR4][R8.64], RZ ;  /* 0x000000ff08007986 */ /* 0x0005e8000c101d04 */
[----:B------:R2:W-:Y:S04]  /*13a0*/  STG.E.128 desc[UR4][R8.64+0x1000], RZ ;  /* 0x001000ff08007986 */ /* 0x0005e8000c101d04 */
[----:B------:R2:W-:Y:S04]  /*13b0*/  STG.E.128 desc[UR4][R8.64+0x2000], RZ ;  /* 0x002000ff08007986 */ /* 0x0005e8000c101d04 */
[----:B------:R2:W-:Y:S04]  /*13c0*/  STG.E.128 desc[UR4][R8.64+0x3000], RZ ;  /* 0x003000ff08007986 */ /* 0x0005e8000c101d04 */
[----:B------:R2:W-:Y:S04]  /*13d0*/  STG.E.128 desc[UR4][R8.64+0x4000], RZ ;  /* 0x004000ff08007986 */ /* 0x0005e8000c101d04 */
[----:B------:R2:W-:Y:S01]  /*13e0*/  STG.E.128 desc[UR4][R8.64+0x5000], RZ ;  /* 0x005000ff08007986 */ /* 0x0005e2000c101d04 */
[----:B------:R-:W-:Y:S05]  /*13f0*/  @P0 EXIT ;  /* 0x000000000000094d */ /* 0x000fea0003800000 */
[----:B------:R-:W3:Y:S01]  /*1400*/  LDC R5, c[0x0][0x220] ;  /* 0x00008800ff057b82 */ /* 0x000ee20000000800 */
[----:B------:R-:W-:Y:S02]  /*1410*/  ULDC UR7, c[0x0][0x2e0] ;  /* 0x0000b80000077ab9 */ /* 0x000fe40000000800 */
[----:B------:R-:W-:-:S05]  /*1420*/  IMAD R6, R6, UR7, R38 ;  /* 0x0000000706067c24 */ /* 0x000fca000f8e0226 */
[----:B------:R-:W4:Y:S01]  /*1430*/  LDC.64 R2, c[0x0][0x2e8] ;  /* 0x0000ba00ff027b82 */ /* 0x000f220000000a00 */
[----:B---3--:R-:W-:-:S04]  /*1440*/  IMAD R5, R6, R5, UR6 ;  /* 0x0000000606057e24 */ /* 0x008fc8000f8e0205 */
[----:B----4-:R-:W-:-:S05]  /*1450*/  IMAD.WIDE R2, R5, 0x4, R2 ;  /* 0x0000000405027825 */ /* 0x010fca00078e0202 */
[----:B------:R-:W-:Y:S01]  /*1460*/  STG.E desc[UR4][R2.64], RZ ;  /* 0x000000ff02007986 */ /* 0x000fe2000c101904 */
[----:B------:R-:W-:Y:S05]  /*1470*/  EXIT ;  /* 0x000000000000794d */ /* 0x000fea0003800000 */
.L_x_6550:
        /* <DEDUP_REMOVED lines=16> */
.L_x_6602:


//--------------------- .nv.global.init           --------------------------
	.section	.nv.global.init,"aw",@progbits
.nv.global.init:
	.type		$str$23,@object
	.size		$str$23,($str$24 - $str$23)
$str$23:
        /*0000*/ 	.byte	0x28, 0x61, 0x64, 0x64, 0x72, 0x65, 0x73, 0x73, 0x20, 0x26, 0x20, 0x6d, 0x61, 0x73, 0x6b, 0x29
        /*0010*/ 	.byte	0x20, 0x3d, 0x3d, 0x20, 0x30, 0x00
	.type		$str$24,@object
	.size		$str$24,(__unnamed_5 - $str$24)
$str$24:
        /*0016*/ 	.byte	0x2f, 0x74, 0x6d, 0x70, 0x2f, 0x6f, 0x73, 0x73, 0x5f, 0x6b, 0x65, 0x72, 0x6e, 0x65, 0x6c, 0x73
        /*0026*/ 	.byte	0x5f, 0x73, 0x72, 0x63, 0x2f, 0x66, 0x6c, 0x61, 0x73, 0x68, 0x5f, 0x61, 0x74, 0x74, 0x65, 0x6e
        /*0036*/ 	.byte	0x74, 0x69, 0x6f, 0x6e, 0x2f, 0x63, 0x73, 0x72, 0x63, 0x2f, 0x63, 0x75, 0x74, 0x6c, 0x61, 0x73
        /*0046*/ 	.byte	0x73, 0x2f, 0x69, 0x6e, 0x63, 0x6c, 0x75, 0x64, 0x65, 0x2f, 0x63, 0x75, 0x74, 0x65, 0x2f, 0x70
        /*0056*/ 	.byte	0x6f, 0x69, 0x6e, 0x74, 0x65, 0x72, 0x5f, 0x66, 0x6c, 0x61, 0x67, 0x67, 0x65, 0x64, 0x2e, 0x68
        /*0066*/ 	.byte	0x70, 0x70, 0x00
	.type		__unnamed_5,@object
	.size		__unnamed_5,(__unnamed_2 - __unnamed_5)
__unnamed_5:
        /*0069*/ 	.byte	0x61, 0x75, 0x74, 0x6f, 0x20, 0x63, 0x75, 0x74, 0x65, 0x3a, 0x3a, 0x61, 0x73, 0x5f, 0x70, 0x6f
        /* <DEDUP_REMOVED lines=19> */
        /*01a9*/ 	.byte	0x75, 0x74, 0x65, 0x3a, 0x3a, 0x43, 0x3c, 0x33, 0x32, 0x3e, 0x3e, 0x3e, 0x3e, 0x5d, 0x00
	.type		__unnamed_2,@object
	.size		__unnamed_2,(__unnamed_4 - __unnamed_2)
__unnamed_2:
        /* <DEDUP_REMOVED lines=22> */
        /*0318*/ 	.byte	0x31, 0x39, 0x32, 0x3e, 0x3e, 0x3e, 0x3e, 0x20, 0x26, 0x5d, 0x00
	.type		__unnamed_4,@object
	.size		__unnamed_4,(__unnamed_3 - __unnamed_4)
__unnamed_4:
        /* <DEDUP_REMOVED lines=24> */
        /*04a3*/ 	.byte	0x5d, 0x00
	.type		__unnamed_3,@object
	.size		__unnamed_3,(__unnamed_1 - __unnamed_3)
__unnamed_3:
        /* <DEDUP_REMOVED lines=24> */
        /*0625*/ 	.byte	0x20, 0x26, 0x5d, 0x00
	.type		__unnamed_1,@object
	.size		__unnamed_1,(.L_0 - __unnamed_1)
__unnamed_1:
        /* <DEDUP_REMOVED lines=29> */
.L_0:


//--------------------- .nv.shared._ZN7cutlass13device_kernelIN5flash11enable_sm90INS1_16FlashAttnBwdSm90INS1_25CollectiveMainloopBwdSm90ILi2ELi2ELi2EN4cute5tupleIJNS5_1CILi1EEES8_S8_EEENS6_IJNS7_ILi64EEENS7_ILi128EEENS7_ILi96EEEEEENS_10bfloat16_tEfNS_4arch4Sm90ELb0ELb0ELb1ELb0ELb0ELb1ELb0ELb0ELi2ELi1ELi2ELi1ELb1EEENS1_21CollectiveEpilogueBwdISD_SE_SG_Li256ELb0ELb0ELi1EEENS1_19SingleTileSchedulerILb0ELb0ELb0ELi128EEEEEEEEEvNT_6ParamsE --------------------------
	.section	.nv.shared._ZN7cutlass13device_kernelIN5flash11enable_sm90INS1_16FlashAttnBwdSm90INS1_25CollectiveMainloopBwdSm90ILi2ELi2ELi2EN4cute5tupleIJNS5_1CILi1EEES8_S8_EEENS6_IJNS7_ILi64EEENS7_ILi128EEENS7_ILi96EEEEEENS_10bfloat16_tEfNS_4arch4Sm90ELb0ELb0ELb1ELb0ELb0ELb1ELb0ELb0ELi2ELi1ELi2ELi1ELb1EEENS1_21CollectiveEpilogueBwdISD_SE_SG_Li256ELb0ELb0ELi1EEENS1_19SingleTileSchedulerILb0ELb0ELb0ELi128EEEEEEEEEvNT_6ParamsE,"aw",@nobits
	.sectionflags	@""
	.align	16
	.zero		1024


//--------------------- .nv.shared.reserved.0     --------------------------
	.section	.nv.shared.reserved.0,"aw",@nobits
	.weak		__nv_reservedSMEM_offset_0_alias
	.size		__nv_reservedSMEM_offset_0_alias, 0, 0
	.other		__nv_reservedSMEM_offset_0_alias,@"STO_CUDA_RESERVED_SHARED STV_DEFAULT"
__nv_reservedSMEM_offset_0_alias:
	.zero		0


//--------------------- .nv.global                --------------------------
	.section	.nv.global,"aw",@nobits
.nv.global:
	.type		_ZN76_INTERNAL_2fa7ad1c_40_flash_bwd_hdim96_bf16_softcapall_sm90_cu_8e232a79_31834cute1_E,@object
	.size		_ZN76_INTERNAL_2fa7ad1c_40_flash_bwd_hdim96_bf16_softcapall_sm90_cu_8e232a79_31834cute1_E,(_ZN76_INTERNAL_2fa7ad1c_40_flash_bwd_hdim96_bf16_softcapall_sm90_cu_8e232a79_31834cuda3std3__45__cpo6cbeginE - _ZN76_INTERNAL_2fa7ad1c_40_flash_bwd_hdim96_bf16_softcapall_sm90_cu_8e232a79_31834cute1_E)
_ZN76_INTERNAL_2fa7ad1c_40_flash_bwd_hdim96_bf16_softcapall_sm90_cu_8e232a79_31834cute1_E:
	.zero		1
	.type		_ZN76_INTERNAL_2fa7ad1c_40_flash_bwd_hdim96_bf16_softcapall_sm90_cu_8e232a79_31834cuda3std3__45__cpo6cbeginE,@object
	.size		_ZN76_INTERNAL_2fa7ad1c_40_flash_bwd_hdim96_bf16_softcapall_sm90_cu_8e232a79_31834cuda3std3__45__cpo6cbeginE,(_ZN76_INTERNAL_2fa7ad1c_40_flash_bwd_hdim96_bf16_softcapall_sm90_cu_8e232a79_31834cuda3std3__48in_placeE - _ZN76_INTERNAL_2fa7ad1c_40_flash_bwd_hdim96_bf16_softcapall_sm90_cu_8e232a79_31834cuda3std3__45__cpo6cbeginE)
_ZN76_INTERNAL_2fa7ad1c_40_flash_bwd_hdim96_bf16_softcapall_sm90_cu_8e232a79_31834cuda3std3__45__cpo6cbeginE:
	.zero		1
	.type		_ZN76_INTERNAL_2fa7ad1c_40_flash_bwd_hdim96_bf16_softcapall_sm90_cu_8e232a79_31834cuda3std3__48in_placeE,@object
	.size		_ZN76_INTERNAL_2fa7ad1c_40_flash_bwd_hdim96_bf16_softcapall_sm90_cu_8e232a79_31834cuda3std3__48in_placeE,(_ZN76_INTERNAL_2fa7ad1c_40_flash_bwd_hdim96_bf16_softcapall_sm90_cu_8e232a79_31834cuda3std6ranges3__45__cpo9iter_moveE - _ZN76_INTERNAL_2fa7ad1c_40_flash_bwd_hdim96_bf16_softcapall_sm90_cu_8e232a79_31834cuda3std3__48in_placeE)
_ZN76_INTERNAL_2fa7ad1c_40_flash_bwd_hdim96_bf16_softcapall_sm90_cu_8e232a79_31834cuda3std3__48in_placeE:
	.zero		1
	.type		_ZN76_INTERNAL_2fa7ad1c_40_flash_bwd_hdim96_bf16_softcapall_sm90_cu_8e232a79_31834cuda3std6ranges3__45__cpo9iter_moveE,@object
	.size		_ZN76_INTERNAL_2fa7ad1c_40_flash_bwd_hdim96_bf16_softcapall_sm90_cu_8e232a79_31834cuda3std6ranges3__45__cpo9iter_moveE,(_ZN76_INTERNAL_2fa7ad1c_40_flash_bwd_hdim96_bf16_softcapall_sm90_cu_8e232a79_31834cuda3std3__45__cpo5beginE - _ZN76_INTERNAL_2fa7ad1c_40_flash_bwd_hdim96_bf16_softcapall_sm90_cu_8e232a79_31834cuda3std6ranges3__45__cpo9iter_moveE)
_ZN76_INTERNAL_2fa7ad1c_40_flash_bwd_hdim96_bf16_softcapall_sm90_cu_8e232a79_31834cuda3std6ranges3__45__cpo9iter_moveE:
	.zero		1
	.type		_ZN76_INTERNAL_2fa7ad1c_40_flash_bwd_hdim96_bf16_softcapall_sm90_cu_8e232a79_31834cuda3std3__45__cpo5beginE,@object
	.size		_ZN76_INTERNAL_2fa7ad1c_40_flash_bwd_hdim96_bf16_softcapall_sm90_cu_8e232a79_31834cuda3std3__45__cpo5beginE,(_ZN76_INTERNAL_2fa7ad1c_40_flash_bwd_hdim96_bf16_softcapall_sm90_cu_8e232a79_31834cuda3std3__478_GLOBAL__N__2fa7ad1c_40_flash_bwd_hdim96_bf16_softcapall_sm90_cu_8e232a79_31836ignoreE - _ZN76_INTERNAL_2fa7ad1c_40_flash_bwd_hdim96_bf16_softcapall_sm90_cu_8e232a79_31834cuda3std3__45__cpo5beginE)
_ZN76_INTERNAL_2fa7ad1c_40_flash_bwd_hdim96_bf16_softcapall_sm90_cu_8e232a79_31834cuda3std3__45__cpo5beginE:
	.zero		1
	.type		_ZN76_INTERNAL_2fa7ad1c_40_flash_bwd_hdim96_bf16_softcapall_sm90_cu_8e232a79_31834cuda3std3__478_GLOBAL__N__2fa7ad1c_40_flash_bwd_hdim96_bf16_softcapall_sm90_cu_8e232a79_31836ignoreE,@object
	.size		_ZN76_INTERNAL_2fa7ad1c_40_flash_bwd_hdim96_bf16_softcapall_sm90_cu_8e232a79_31834cuda3std3__478_GLOBAL__N__2fa7ad1c_40_flash_bwd_hdim96_bf16_softcapall_sm90_cu_8e232a79_31836ignoreE,(_ZN76_INTERNAL_2fa7ad1c_40_flash_bwd_hdim96_bf16_softcapall_sm90_cu_8e232a79_31834cute7productE - _ZN76_INTERNAL_2fa7ad1c_40_flash_bwd_hdim96_bf16_softcapall_sm90_cu_8e232a79_31834cuda3std3__478_GLOBAL__N__2fa7ad1c_40_flash_bwd_hdim96_bf16_softcapall_sm90_cu_8e232a79_31836ignoreE)
_ZN76_INTERNAL_2fa7ad1c_40_flash_bwd_hdim96_bf16_softcapall_sm90_cu_8e232a79_31834cuda3std3__478_GLOBAL__N__2fa7ad1c_40_flash_bwd_hdim96_bf16_softcapall_sm90_cu_8e232a79_31836ignoreE:
	.zero		1
	.type		_ZN76_INTERNAL_2fa7ad1c_40_flash_bwd_hdim96_bf16_softcapall_sm90_cu_8e232a79_31834cute7productE,@object
	.size		_ZN76_INTERNAL_2fa7ad1c_40_flash_bwd_hdim96_bf16_softcapall_sm90_cu_8e232a79_31834cute7productE,(_ZN76_INTERNAL_2fa7ad1c_40_flash_bwd_hdim96_bf16_softcapall_sm90_cu_8e232a79_31834cuda3std3__45__cpo3endE - _ZN76_INTERNAL_2fa7ad1c_40_flash_bwd_hdim96_bf16_softcapall_sm90_cu_8e232a79_31834cute7productE)
_ZN76_INTERNAL_2fa7ad1c_40_flash_bwd_hdim96_bf16_softcapall_sm90_cu_8e232a79_31834cute7productE:
	.zero		1
	.type		_ZN76_INTERNAL_2fa7ad1c_40_flash_bwd_hdim96_bf16_softcapall_sm90_cu_8e232a79_31834cuda3std3__45__cpo3endE,@object
	.size		_ZN76_INTERNAL_2fa7ad1c_40_flash_bwd_hdim96_bf16_softcapall_sm90_cu_8e232a79_31834cuda3std3__45__cpo3endE,(_ZN76_INTERNAL_2fa7ad1c_40_flash_bwd_hdim96_bf16_softcapall_sm90_cu_8e232a79_31834cuda3std3__419piecewise_constructE - _ZN76_INTERNAL_2fa7ad1c_40_flash_bwd_hdim96_bf16_softcapall_sm90_cu_8e232a79_31834cuda3std3__45__cpo3endE)
_ZN76_INTERNAL_2fa7ad1c_40_flash_bwd_hdim96_bf16_softcapall_sm90_cu_8e232a79_31834cuda3std3__45__cpo3endE:
	.zero		1
	.type		_ZN76_INTERNAL_2fa7ad1c_40_flash_bwd_hdim96_bf16_softcapall_sm90_cu_8e232a79_31834cuda3std3__419piecewise_constructE,@object
	.size		_ZN76_INTERNAL_2fa7ad1c_40_flash_bwd_hdim96_bf16_softcapall_sm90_cu_8e232a79_31834cuda3std3__419piecewise_constructE,(_ZN76_INTERNAL_2fa7ad1c_40_flash_bwd_hdim96_bf16_softcapall_sm90_cu_8e232a79_31834cuda3std3__45__cpo4cendE - _ZN76_INTERNAL_2fa7ad1c_40_flash_bwd_hdim96_bf16_softcapall_sm90_cu_8e232a79_31834cuda3std3__419piecewise_constructE)
_ZN76_INTERNAL_2fa7ad1c_40_flash_bwd_hdim96_bf16_softcapall_sm90_cu_8e232a79_31834cuda3std3__419piecewise_constructE:
	.zero		1
	.type		_ZN76_INTERNAL_2fa7ad1c_40_flash_bwd_hdim96_bf16_softcapall_sm90_cu_8e232a79_31834cuda3std3__45__cpo4cendE,@object
	.size		_ZN76_INTERNAL_2fa7ad1c_40_flash_bwd_hdim96_bf16_softcapall_sm90_cu_8e232a79_31834cuda3std3__45__cpo4cendE,(_ZN76_INTERNAL_2fa7ad1c_40_flash_bwd_hdim96_bf16_softcapall_sm90_cu_8e232a79_31834cuda3std6ranges3__45__cpo4swapE - _ZN76_INTERNAL_2fa7ad1c_40_flash_bwd_hdim96_bf16_softcapall_sm90_cu_8e232a79_31834cuda3std3__45__cpo4cendE)
_ZN76_INTERNAL_2fa7ad1c_40_flash_bwd_hdim96_bf16_softcapall_sm90_cu_8e232a79_31834cuda3std3__45__cpo4cendE:
	.zero		1
	.type		_ZN76_INTERNAL_2fa7ad1c_40_flash_bwd_hdim96_bf16_softcapall_sm90_cu_8e232a79_31834cuda3std6ranges3__45__cpo4swapE,@object
	.size		_ZN76_INTERNAL_2fa7ad1c_40_flash_bwd_hdim96_bf16_softcapall_sm90_cu_8e232a79_31834cuda3std6ranges3__45__cpo4swapE,(.L_12 - _ZN76_INTERNAL_2fa7ad1c_40_flash_bwd_hdim96_bf16_softcapall_sm90_cu_8e232a79_31834cuda3std6ranges3__45__cpo4swapE)
_ZN76_INTERNAL_2fa7ad1c_40_flash_bwd_hdim96_bf16_softcapall_sm90_cu_8e232a79_31834cuda3std6ranges3__45__cpo4swapE:
	.zero		1
.L_12:


//--------------------- .nv.shared._ZN7cutlass13device_kernelIN5flash11enable_sm90INS1_16FlashAttnBwdSm90INS1_25CollectiveMainloopBwdSm90ILi2ELi2ELi2EN4cute5tupleIJNS5_1CILi1EEES8_S8_EEENS6_IJNS7_ILi64EEENS7_ILi128EEENS7_ILi96EEEEEENS_10bfloat16_tEfNS_4arch4Sm90ELb0ELb0ELb1ELb0ELb1ELb1ELb0ELb0ELi2ELi1ELi2ELi1ELb1EEENS1_21CollectiveEpilogueBwdISD_SE_SG_Li256ELb0ELb0ELi1EEENS1_19SingleTileSchedulerILb0ELb0ELb0ELi128EEEEEEEEEvNT_6ParamsE --------------------------
	.section	.nv.shared._ZN7cutlass13device_kernelIN5flash11enable_sm90INS1_16FlashAttnBwdSm90INS1_25CollectiveMainloopBwdSm90ILi2ELi2ELi2EN4cute5tupleIJNS5_1CILi1EEES8_S8_EEENS6_IJNS7_ILi64EEENS7_ILi128EEENS7_ILi96EEEEEENS_10bfloat16_tEfNS_4arch4Sm90ELb0ELb0ELb1ELb0ELb1ELb1ELb0ELb0ELi2ELi1ELi2ELi1ELb1EEENS1_21CollectiveEpilogueBwdISD_SE_SG_Li256ELb0ELb0ELi1EEENS1_19SingleTileSchedulerILb0ELb0ELb0ELi128EEEEEEEEEvNT_6ParamsE,"aw",@nobits
	.sectionflags	@""
	.align	16
	.zero		1024


//--------------------- .nv.shared._ZN7cutlass13device_kernelIN5flash11enable_sm90INS1_16FlashAttnBwdSm90INS1_25CollectiveMainloopBwdSm90ILi2ELi2ELi2EN4cute5tupleIJNS5_1CILi1EEES8_S8_EEENS6_IJNS7_ILi64EEENS7_ILi128EEENS7_ILi96EEEEEENS_10bfloat16_tEfNS_4arch4Sm90ELb0ELb0ELb1ELb0ELb0ELb1ELb0ELb0ELi2ELi1ELi2ELi1ELb1EEENS1_24CollectiveEpilogueBwdGQAISD_fSG_Li256ELb0ELb0EEENS1_19SingleTileSchedulerILb0ELb0ELb0ELi128EEEEEEEEEvNT_6ParamsE --------------------------
	.section	.nv.shared._ZN7cutlass13device_kernelIN5flash11enable_sm90INS1_16FlashAttnBwdSm90INS1_25CollectiveMainloopBwdSm90ILi2ELi2ELi2EN4cute5tupleIJNS5_1CILi1EEES8_S8_EEENS6_IJNS7_ILi64EEENS7_ILi128EEENS7_ILi96EEEEEENS_10bfloat16_tEfNS_4arch4Sm90ELb0ELb0ELb1ELb0ELb0ELb1ELb0ELb0ELi2ELi1ELi2ELi1ELb1EEENS1_24CollectiveEpilogueBwdGQAISD_fSG_Li256ELb0ELb0EEENS1_19SingleTileSchedulerILb0ELb0ELb0ELi128EEEEEEEEEvNT_6ParamsE,"aw",@nobits
	.sectionflags	@""
	.align	16
	.zero		1024


//--------------------- .nv.shared._ZN7cutlass13device_kernelIN5flash11enable_sm90INS1_16FlashAttnBwdSm90INS1_25CollectiveMainloopBwdSm90ILi2ELi2ELi2EN4cute5tupleIJNS5_1CILi1EEES8_S8_EEENS6_IJNS7_ILi64EEENS7_ILi128EEENS7_ILi96EEEEEENS_10bfloat16_tEfNS_4arch4Sm90ELb0ELb0ELb1ELb0ELb1ELb1ELb0ELb0ELi2ELi1ELi2ELi1ELb1EEENS1_24CollectiveEpilogueBwdGQAISD_fSG_Li256ELb0ELb1EEENS1_19SingleTileSchedulerILb0ELb0ELb0ELi128EEEEEEEEEvNT_6ParamsE --------------------------
	.section	.nv.shared._ZN7cutlass13device_kernelIN5flash11enable_sm90INS1_16FlashAttnBwdSm90INS1_25CollectiveMainloopBwdSm90ILi2ELi2ELi2EN4cute5tupleIJNS5_1CILi1EEES8_S8_EEENS6_IJNS7_ILi64EEENS7_ILi128EEENS7_ILi96EEEEEENS_10bfloat16_tEfNS_4arch4Sm90ELb0ELb0ELb1ELb0ELb1ELb1ELb0ELb0ELi2ELi1ELi2ELi1ELb1EEENS1_24CollectiveEpilogueBwdGQAISD_fSG_Li256ELb0ELb1EEENS1_19SingleTileSchedulerILb0ELb0ELb0ELi128EEEEEEEEEvNT_6ParamsE,"aw",@nobits
	.sectionflags	@""
	.align	16
	.zero		1024


//--------------------- .nv.shared._ZN7cutlass13device_kernelIN5flash11enable_sm90INS1_16FlashAttnBwdSm90INS1_25CollectiveMainloopBwdSm90ILi2ELi2ELi2EN4cute5tupleIJNS5_1CILi1EEES8_S8_EEENS6_IJNS7_ILi64EEENS7_ILi128EEENS7_ILi96EEEEEENS_10bfloat16_tEfNS_4arch4Sm90ELb0ELb0ELb1ELb1ELb0ELb1ELb0ELb0ELi2ELi1ELi2ELi1ELb1EEENS1_21CollectiveEpilogueBwdISD_SE_SG_Li256ELb1ELb0ELi1EEENS1_19SingleTileSchedulerILb1ELb0ELb0ELi128EEEEEEEEEvNT_6ParamsE --------------------------
	.section	.nv.shared._ZN7cutlass13device_kernelIN5flash11enable_sm90INS1_16FlashAttnBwdSm90INS1_25CollectiveMainloopBwdSm90ILi2ELi2ELi2EN4cute5tupleIJNS5_1CILi1EEES8_S8_EEENS6_IJNS7_ILi64EEENS7_ILi128EEENS7_ILi96EEEEEENS_10bfloat16_tEfNS_4arch4Sm90ELb0ELb0ELb1ELb1ELb0ELb1ELb0ELb0ELi2ELi1ELi2ELi1ELb1EEENS1_21CollectiveEpilogueBwdISD_SE_SG_Li256ELb1ELb0ELi1EEENS1_19SingleTileSchedulerILb1ELb0ELb0ELi128EEEEEEEEEvNT_6ParamsE,"aw",@nobits
	.sectionflags	@""
	.align	16
	.zero		1024


//--------------------- .nv.shared._ZN7cutlass13device_kernelIN5flash11enable_sm90INS1_16FlashAttnBwdSm90INS1_25CollectiveMainloopBwdSm90ILi2ELi2ELi2EN4cute5tupleIJNS5_1CILi1EEES8_S8_EEENS6_IJNS7_ILi64EEENS7_ILi128EEENS7_ILi96EEEEEENS_10bfloat16_tEfNS_4arch4Sm90ELb0ELb0ELb1ELb1ELb1ELb1ELb0ELb0ELi2ELi1ELi2ELi1ELb1EEENS1_21CollectiveEpilogueBwdISD_SE_SG_Li256ELb1ELb0ELi1EEENS1_19SingleTileSchedulerILb1ELb0ELb0ELi128EEEEEEEEEvNT_6ParamsE --------------------------
	.section	.nv.shared._ZN7cutlass13device_kernelIN5flash11enable_sm90INS1_16FlashAttnBwdSm90INS1_25CollectiveMainloopBwdSm90ILi2ELi2ELi2EN4cute5tupleIJNS5_1CILi1EEES8_S8_EEENS6_IJNS7_ILi64EEENS7_ILi128EEENS7_ILi96EEEEEENS_10bfloat16_tEfNS_4arch4Sm90ELb0ELb0ELb1ELb1ELb1ELb1ELb0ELb0ELi2ELi1ELi2ELi1ELb1EEENS1_21CollectiveEpilogueBwdISD_SE_SG_Li256ELb1ELb0ELi1EEENS1_19SingleTileSchedulerILb1ELb0ELb0ELi128EEEEEEEEEvNT_6ParamsE,"aw",@nobits
	.sectionflags	@""
	.align	16
	.zero		1024


//--------------------- .nv.shared._ZN7cutlass13device_kernelIN5flash11enable_sm90INS1_16FlashAttnBwdSm90INS1_25CollectiveMainloopBwdSm90ILi2ELi2ELi2EN4cute5tupleIJNS5_1CILi1EEES8_S8_EEENS6_IJNS7_ILi64EEENS7_ILi128EEENS7_ILi96EEEEEENS_10bfloat16_tEfNS_4arch4Sm90ELb0ELb0ELb1ELb1ELb0ELb1ELb0ELb0ELi2ELi1ELi2ELi1ELb1EEENS1_24CollectiveEpilogueBwdGQAISD_fSG_Li256ELb1ELb0EEENS1_19SingleTileSchedulerILb1ELb0ELb0ELi128EEEEEEEEEvNT_6ParamsE --------------------------
	.section	.nv.shared._ZN7cutlass13device_kernelIN5flash11enable_sm90INS1_16FlashAttnBwdSm90INS1_25CollectiveMainloopBwdSm90ILi2ELi2ELi2EN4cute5tupleIJNS5_1CILi1EEES8_S8_EEENS6_IJNS7_ILi64EEENS7_ILi128EEENS7_ILi96EEEEEENS_10bfloat16_tEfNS_4arch4Sm90ELb0ELb0ELb1ELb1ELb0ELb1ELb0ELb0ELi2ELi1ELi2ELi1ELb1EEENS1_24CollectiveEpilogueBwdGQAISD_fSG_Li256ELb1ELb0EEENS1_19SingleTileSchedulerILb1ELb0ELb0ELi128EEEEEEEEEvNT_6ParamsE,"aw",@nobits
	.sectionflags	@""
	.align	16
	.zero		1024


//--------------------- .nv.shared._ZN7cutlass13device_kernelIN5flash11enable_sm90INS1_16FlashAttnBwdSm90INS1_25CollectiveMainloopBwdSm90ILi2ELi2ELi2EN4cute5tupleIJNS5_1CILi1EEES8_S8_EEENS6_IJNS7_ILi64EEENS7_ILi128EEENS7_ILi96EEEEEENS_10bfloat16_tEfNS_4arch4Sm90ELb0ELb0ELb1ELb1ELb1ELb1ELb0ELb0ELi2ELi1ELi2ELi1ELb1EEENS1_24CollectiveEpilogueBwdGQAISD_fSG_Li256ELb1ELb1EEENS1_19SingleTileSchedulerILb1ELb0ELb0ELi128EEEEEEEEEvNT_6ParamsE --------------------------
	.section	.nv.shared._ZN7cutlass13device_kernelIN5flash11enable_sm90INS1_16FlashAttnBwdSm90INS1_25CollectiveMainloopBwdSm90ILi2ELi2ELi2EN4cute5tupleIJNS5_1CILi1EEES8_S8_EEENS6_IJNS7_ILi64EEENS7_ILi128EEENS7_ILi96EEEEEENS_10bfloat16_tEfNS_4arch4Sm90ELb0ELb0ELb1ELb1ELb1ELb1ELb0ELb0ELi2ELi1ELi2ELi1ELb1EEENS1_24CollectiveEpilogueBwdGQAISD_fSG_Li256ELb1ELb1EEENS1_19SingleTileSchedulerILb1ELb0ELb0ELi128EEEEEEEEEvNT_6ParamsE,"aw",@nobits
	.sectionflags	@""
	.align	16
	.zero		1024


//--------------------- .nv.shared._ZN7cutlass13device_kernelIN5flash11enable_sm90INS1_16FlashAttnBwdSm90INS1_25CollectiveMainloopBwdSm90ILi2ELi2ELi2EN4cute5tupleIJNS5_1CILi1EEES8_S8_EEENS6_IJNS7_ILi64EEENS7_ILi128EEENS7_ILi96EEEEEENS_10bfloat16_tEfNS_4arch4Sm90ELb0ELb1ELb1ELb0ELb0ELb1ELb0ELb0ELi2ELi1ELi2ELi1ELb1EEENS1_21CollectiveEpilogueBwdISD_SE_SG_Li256ELb0ELb0ELi1EEENS1_19SingleTileSchedulerILb0ELb0ELb0ELi128EEEEEEEEEvNT_6ParamsE --------------------------
	.section	.nv.shared._ZN7cutlass13device_kernelIN5flash11enable_sm90INS1_16FlashAttnBwdSm90INS1_25CollectiveMainloopBwdSm90ILi2ELi2ELi2EN4cute5tupleIJNS5_1CILi1EEES8_S8_EEENS6_IJNS7_ILi64EEENS7_ILi128EEENS7_ILi96EEEEEENS_10bfloat16_tEfNS_4arch4Sm90ELb0ELb1ELb1ELb0ELb0ELb1ELb0ELb0ELi2ELi1ELi2ELi1ELb1EEENS1_21CollectiveEpilogueBwdISD_SE_SG_Li256ELb0ELb0ELi1EEENS1_19SingleTileSchedulerILb0ELb0ELb0ELi128EEEEEEEEEvNT_6ParamsE,"aw",@nobits
	.sectionflags	@""
	.align	16
	.zero		1024


//--------------------- .nv.shared._ZN7cutlass13device_kernelIN5flash11enable_sm90INS1_16FlashAttnBwdSm90INS1_25CollectiveMainloopBwdSm90ILi2ELi2ELi2EN4cute5tupleIJNS5_1CILi1EEES8_S8_EEENS6_IJNS7_ILi64EEENS7_ILi128EEENS7_ILi96EEEEEENS_10bfloat16_tEfNS_4arch4Sm90ELb0ELb1ELb1ELb0ELb1ELb1ELb0ELb0ELi2ELi1ELi2ELi1ELb1EEENS1_21CollectiveEpilogueBwdISD_SE_SG_Li256ELb0ELb0ELi1EEENS1_19SingleTileSchedulerILb0ELb0ELb0ELi128EEEEEEEEEvNT_6ParamsE --------------------------
	.section	.nv.shared._ZN7cutlass13device_kernelIN5flash11enable_sm90INS1_16FlashAttnBwdSm90INS1_25CollectiveMainloopBwdSm90ILi2ELi2ELi2EN4cute5tupleIJNS5_1CILi1EEES8_S8_EEENS6_IJNS7_ILi64EEENS7_ILi128EEENS7_ILi96EEEEEENS_10bfloat16_tEfNS_4arch4Sm90ELb0ELb1ELb1ELb0ELb1ELb1ELb0ELb0ELi2ELi1ELi2ELi1ELb1EEENS1_21CollectiveEpilogueBwdISD_SE_SG_Li256ELb0ELb0ELi1EEENS1_19SingleTileSchedulerILb0ELb0ELb0ELi128EEEEEEEEEvNT_6ParamsE,"aw",@nobits
	.sectionflags	@""
	.align	16
	.zero		1024


//--------------------- .nv.shared._ZN7cutlass13device_kernelIN5flash11enable_sm90INS1_16FlashAttnBwdSm90INS1_25CollectiveMainloopBwdSm90ILi2ELi2ELi2EN4cute5tupleIJNS5_1CILi1EEES8_S8_EEENS6_IJNS7_ILi64EEENS7_ILi128EEENS7_ILi96EEEEEENS_10bfloat16_tEfNS_4arch4Sm90ELb0ELb1ELb1ELb0ELb0ELb1ELb0ELb0ELi2ELi1ELi2ELi1ELb1EEENS1_24CollectiveEpilogueBwdGQAISD_fSG_Li256ELb0ELb0EEENS1_19SingleTileSchedulerILb0ELb0ELb0ELi128EEEEEEEEEvNT_6ParamsE --------------------------
	.section	.nv.shared._ZN7cutlass13device_kernelIN5flash11enable_sm90INS1_16FlashAttnBwdSm90INS1_25CollectiveMainloopBwdSm90ILi2ELi2ELi2EN4cute5tupleIJNS5_1CILi1EEES8_S8_EEENS6_IJNS7_ILi64EEENS7_ILi128EEENS7_ILi96EEEEEENS_10bfloat16_tEfNS_4arch4Sm90ELb0ELb1ELb1ELb0ELb0ELb1ELb0ELb0ELi2ELi1ELi2ELi1ELb1EEENS1_24CollectiveEpilogueBwdGQAISD_fSG_Li256ELb0ELb0EEENS1_19SingleTileSchedulerILb0ELb0ELb0ELi128EEEEEEEEEvNT_6ParamsE,"aw",@nobits
	.sectionflags	@""
	.align	16
	.zero		1024


//--------------------- .nv.shared._ZN7cutlass13device_kernelIN5flash11enable_sm90INS1_16FlashAttnBwdSm90INS1_25CollectiveMainloopBwdSm90ILi2ELi2ELi2EN4cute5tupleIJNS5_1CILi1EEES8_S8_EEENS6_IJNS7_ILi64EEENS7_ILi128EEENS7_ILi96EEEEEENS_10bfloat16_tEfNS_4arch4Sm90ELb0ELb1ELb1ELb0ELb1ELb1ELb0ELb0ELi2ELi1ELi2ELi1ELb1EEENS1_24CollectiveEpilogueBwdGQAISD_fSG_Li256ELb0ELb1EEENS1_19SingleTileSchedulerILb0ELb0ELb0ELi128EEEEEEEEEvNT_6ParamsE --------------------------
	.section	.nv.shared._ZN7cutlass13device_kernelIN5flash11enable_sm90INS1_16FlashAttnBwdSm90INS1_25CollectiveMainloopBwdSm90ILi2ELi2ELi2EN4cute5tupleIJNS5_1CILi1EEES8_S8_EEENS6_IJNS7_ILi64EEENS7_ILi128EEENS7_ILi96EEEEEENS_10bfloat16_tEfNS_4arch4Sm90ELb0ELb1ELb1ELb0ELb1ELb1ELb0ELb0ELi2ELi1ELi2ELi1ELb1EEENS1_24CollectiveEpilogueBwdGQAISD_fSG_Li256ELb0ELb1EEENS1_19SingleTileSchedulerILb0ELb0ELb0ELi128EEEEEEEEEvNT_6ParamsE,"aw",@nobits
	.sectionflags	@""
	.align	16
	.zero		1024


//--------------------- .nv.shared._ZN7cutlass13device_kernelIN5flash11enable_sm90INS1_16FlashAttnBwdSm90INS1_25CollectiveMainloopBwdSm90ILi2ELi2ELi2EN4cute5tupleIJNS5_1CILi1EEES8_S8_EEENS6_IJNS7_ILi64EEENS7_ILi128EEENS7_ILi96EEEEEENS_10bfloat16_tEfNS_4arch4Sm90ELb0ELb1ELb1ELb1ELb0ELb1ELb0ELb0ELi2ELi1ELi2ELi1ELb1EEENS1_21CollectiveEpilogueBwdISD_SE_SG_Li256ELb1ELb0ELi1EEENS1_19SingleTileSchedulerILb1ELb0ELb0ELi128EEEEEEEEEvNT_6ParamsE --------------------------
	.section	.nv.shared._ZN7cutlass13device_kernelIN5flash11enable_sm90INS1_16FlashAttnBwdSm90INS1_25CollectiveMainloopBwdSm90ILi2ELi2ELi2EN4cute5tupleIJNS5_1CILi1EEES8_S8_EEENS6_IJNS7_ILi64EEENS7_ILi128EEENS7_ILi96EEEEEENS_10bfloat16_tEfNS_4arch4Sm90ELb0ELb1ELb1ELb1ELb0ELb1ELb0ELb0ELi2ELi1ELi2ELi1ELb1EEENS1_21CollectiveEpilogueBwdISD_SE_SG_Li256ELb1ELb0ELi1EEENS1_19SingleTileSchedulerILb1ELb0ELb0ELi128EEEEEEEEEvNT_6ParamsE,"aw",@nobits
	.sectionflags	@""
	.align	16
	.zero		1024


//--------------------- .nv.shared._ZN7cutlass13device_kernelIN5flash11enable_sm90INS1_16FlashAttnBwdSm90INS1_25CollectiveMainloopBwdSm90ILi2ELi2ELi2EN4cute5tupleIJNS5_1CILi1EEES8_S8_EEENS6_IJNS7_ILi64EEENS7_ILi128EEENS7_ILi96EEEEEENS_10bfloat16_tEfNS_4arch4Sm90ELb0ELb1ELb1ELb1ELb1ELb1ELb0ELb0ELi2ELi1ELi2ELi1ELb1EEENS1_21CollectiveEpilogueBwdISD_SE_SG_Li256ELb1ELb0ELi1EEENS1_19SingleTileSchedulerILb1ELb0ELb0ELi128EEEEEEEEEvNT_6ParamsE --------------------------
	.section	.nv.shared._ZN7cutlass13device_kernelIN5flash11enable_sm90INS1_16FlashAttnBwdSm90INS1_25CollectiveMainloopBwdSm90ILi2ELi2ELi2EN4cute5tupleIJNS5_1CILi1EEES8_S8_EEENS6_IJNS7_ILi64EEENS7_ILi128EEENS7_ILi96EEEEEENS_10bfloat16_tEfNS_4arch4Sm90ELb0ELb1ELb1ELb1ELb1ELb1ELb0ELb0ELi2ELi1ELi2ELi1ELb1EEENS1_21CollectiveEpilogueBwdISD_SE_SG_Li256ELb1ELb0ELi1EEENS1_19SingleTileSchedulerILb1ELb0ELb0ELi128EEEEEEEEEvNT_6ParamsE,"aw",@nobits
	.sectionflags	@""
	.align	16
	.zero		1024


//--------------------- .nv.shared._ZN7cutlass13device_kernelIN5flash11enable_sm90INS1_16FlashAttnBwdSm90INS1_25CollectiveMainloopBwdSm90ILi2ELi2ELi2EN4cute5tupleIJNS5_1CILi1EEES8_S8_EEENS6_IJNS7_ILi64EEENS7_ILi128EEENS7_ILi96EEEEEENS_10bfloat16_tEfNS_4arch4Sm90ELb0ELb1ELb1ELb1ELb0ELb1ELb0ELb0ELi2ELi1ELi2ELi1ELb1EEENS1_24CollectiveEpilogueBwdGQAISD_fSG_Li256ELb1ELb0EEENS1_19SingleTileSchedulerILb1ELb0ELb0ELi128EEEEEEEEEvNT_6ParamsE --------------------------
	.section	.nv.shared._ZN7cutlass13device_kernelIN5flash11enable_sm90INS1_16FlashAttnBwdSm90INS1_25CollectiveMainloopBwdSm90ILi2ELi2ELi2EN4cute5tupleIJNS5_1CILi1EEES8_S8_EEENS6_IJNS7_ILi64EEENS7_ILi128EEENS7_ILi96EEEEEENS_10bfloat16_tEfNS_4arch4Sm90ELb0ELb1ELb1ELb1ELb0ELb1ELb0ELb0ELi2ELi1ELi2ELi1ELb1EEENS1_24CollectiveEpilogueBwdGQAISD_fSG_Li256ELb1ELb0EEENS1_19SingleTileSchedulerILb1ELb0ELb0ELi128EEEEEEEEEvNT_6ParamsE,"aw",@nobits
	.sectionflags	@""
	.align	16
	.zero		1024


//--------------------- .nv.shared._ZN7cutlass13device_kernelIN5flash11enable_sm90INS1_16FlashAttnBwdSm90INS1_25CollectiveMainloopBwdSm90ILi2ELi2ELi2EN4cute5tupleIJNS5_1CILi1EEES8_S8_EEENS6_IJNS7_ILi64EEENS7_ILi128EEENS7_ILi96EEEEEENS_10bfloat16_tEfNS_4arch4Sm90ELb0ELb1ELb1ELb1ELb1ELb1ELb0ELb0ELi2ELi1ELi2ELi1ELb1EEENS1_24CollectiveEpilogueBwdGQAISD_fSG_Li256ELb1ELb1EEENS1_19SingleTileSchedulerILb1ELb0ELb0ELi128EEEEEEEEEvNT_6ParamsE --------------------------
	.section	.nv.shared._ZN7cutlass13device_kernelIN5flash11enable_sm90INS1_16FlashAttnBwdSm90INS1_25CollectiveMainloopBwdSm90ILi2ELi2ELi2EN4cute5tupleIJNS5_1CILi1EEES8_S8_EEENS6_IJNS7_ILi64EEENS7_ILi128EEENS7_ILi96EEEEEENS_10bfloat16_tEfNS_4arch4Sm90ELb0ELb1ELb1ELb1ELb1ELb1ELb0ELb0ELi2ELi1ELi2ELi1ELb1EEENS1_24CollectiveEpilogueBwdGQAISD_fSG_Li256ELb1ELb1EEENS1_19SingleTileSchedulerILb1ELb0ELb0ELi128EEEEEEEEEvNT_6ParamsE,"aw",@nobits
	.sectionflags	@""
	.align	16
	.zero		1024


//--------------------- .nv.shared._ZN7cutlass13device_kernelIN5flash11enable_sm90INS1_16FlashAttnBwdSm90INS1_25CollectiveMainloopBwdSm90ILi2ELi2ELi2EN4cute5tupleIJNS5_1CILi1EEES8_S8_EEENS6_IJNS7_ILi64EEENS7_ILi128EEENS7_ILi96EEEEEENS_10bfloat16_tEfNS_4arch4Sm90ELb1ELb0ELb1ELb0ELb0ELb1ELb0ELb0ELi2ELi1ELi2ELi1ELb1EEENS1_21CollectiveEpilogueBwdISD_SE_SG_Li256ELb0ELb0ELi1EEENS1_25SingleTileBwdLPTSchedulerILb0ELi128ELb0EEEEEEEEEvNT_6ParamsE --------------------------
	.section	.nv.shared._ZN7cutlass13device_kernelIN5flash11enable_sm90INS1_16FlashAttnBwdSm90INS1_25CollectiveMainloopBwdSm90ILi2ELi2ELi2EN4cute5tupleIJNS5_1CILi1EEES8_S8_EEENS6_IJNS7_ILi64EEENS7_ILi128EEENS7_ILi96EEEEEENS_10bfloat16_tEfNS_4arch4Sm90ELb1ELb0ELb1ELb0ELb0ELb1ELb0ELb0ELi2ELi1ELi2ELi1ELb1EEENS1_21CollectiveEpilogueBwdISD_SE_SG_Li256ELb0ELb0ELi1EEENS1_25SingleTileBwdLPTSchedulerILb0ELi128ELb0EEEEEEEEEvNT_6ParamsE,"aw",@nobits
	.sectionflags	@""
	.align	16
	.zero		1024


//--------------------- .nv.shared._ZN7cutlass13device_kernelIN5flash11enable_sm90INS1_16FlashAttnBwdSm90INS1_25CollectiveMainloopBwdSm90ILi2ELi2ELi2EN4cute5tupleIJNS5_1CILi1EEES8_S8_EEENS6_IJNS7_ILi64EEENS7_ILi128EEENS7_ILi96EEEEEENS_10bfloat16_tEfNS_4arch4Sm90ELb1ELb0ELb1ELb0ELb1ELb1ELb0ELb0ELi2ELi1ELi2ELi1ELb1EEENS1_21CollectiveEpilogueBwdISD_SE_SG_Li256ELb0ELb0ELi1EEENS1_25SingleTileBwdLPTSchedulerILb0ELi128ELb1EEEEEEEEEvNT_6ParamsE --------------------------
	.section	.nv.shared._ZN7cutlass13device_kernelIN5flash11enable_sm90INS1_16FlashAttnBwdSm90INS1_25CollectiveMainloopBwdSm90ILi2ELi2ELi2EN4cute5tupleIJNS5_1CILi1EEES8_S8_EEENS6_IJNS7_ILi64EEENS7_ILi128EEENS7_ILi96EEEEEENS_10bfloat16_tEfNS_4arch4Sm90ELb1ELb0ELb1ELb0ELb1ELb1ELb0ELb0ELi2ELi1ELi2ELi1ELb1EEENS1_21CollectiveEpilogueBwdISD_SE_SG_Li256ELb0ELb0ELi1EEENS1_25SingleTileBwdLPTSchedulerILb0ELi128ELb1EEEEEEEEEvNT_6ParamsE,"aw",@nobits
	.sectionflags	@""
	.align	16
	.zero		1024


//--------------------- .nv.shared._ZN7cutlass13device_kernelIN5flash11enable_sm90INS1_16FlashAttnBwdSm90INS1_25CollectiveMainloopBwdSm90ILi2ELi2ELi2EN4cute5tupleIJNS5_1CILi1EEES8_S8_EEENS6_IJNS7_ILi64EEENS7_ILi128EEENS7_ILi96EEEEEENS_10bfloat16_tEfNS_4arch4Sm90ELb1ELb0ELb1ELb0ELb0ELb1ELb0ELb0ELi2ELi1ELi2ELi1ELb1EEENS1_24CollectiveEpilogueBwdGQAISD_fSG_Li256ELb0ELb0EEENS1_25SingleTileBwdLPTSchedulerILb0ELi128ELb0EEEEEEEEEvNT_6ParamsE --------------------------
	.section	.nv.shared._ZN7cutlass13device_kernelIN5flash11enable_sm90INS1_16FlashAttnBwdSm90INS1_25CollectiveMainloopBwdSm90ILi2ELi2ELi2EN4cute5tupleIJNS5_1CILi1EEES8_S8_EEENS6_IJNS7_ILi64EEENS7_ILi128EEENS7_ILi96EEEEEENS_10bfloat16_tEfNS_4arch4Sm90ELb1ELb0ELb1ELb0ELb0ELb1ELb0ELb0ELi2ELi1ELi2ELi1ELb1EEENS1_24CollectiveEpilogueBwdGQAISD_fSG_Li256ELb0ELb0EEENS1_25SingleTileBwdLPTSchedulerILb0ELi128ELb0EEEEEEEEEvNT_6ParamsE,"aw",@nobits
	.sectionflags	@""
	.align	16
	.zero		1024


//--------------------- .nv.shared._ZN7cutlass13device_kernelIN5flash11enable_sm90INS1_16FlashAttnBwdSm90INS1_25CollectiveMainloopBwdSm90ILi2ELi2ELi2EN4cute5tupleIJNS5_1CILi1EEES8_S8_EEENS6_IJNS7_ILi64EEENS7_ILi128EEENS7_ILi96EEEEEENS_10bfloat16_tEfNS_4arch4Sm90ELb1ELb0ELb1ELb0ELb1ELb1ELb0ELb0ELi2ELi1ELi2ELi1ELb1EEENS1_24CollectiveEpilogueBwdGQAISD_fSG_Li256ELb0ELb1EEENS1_25SingleTileBwdLPTSchedulerILb0ELi128ELb1EEEEEEEEEvNT_6ParamsE --------------------------
	.section	.nv.shared._ZN7cutlass13device_kernelIN5flash11enable_sm90INS1_16FlashAttnBwdSm90INS1_25CollectiveMainloopBwdSm90ILi2ELi2ELi2EN4cute5tupleIJNS5_1CILi1EEES8_S8_EEENS6_IJNS7_ILi64EEENS7_ILi128EEENS7_ILi96EEEEEENS_10bfloat16_tEfNS_4arch4Sm90ELb1ELb0ELb1ELb0ELb1ELb1ELb0ELb0ELi2ELi1ELi2ELi1ELb1EEENS1_24CollectiveEpilogueBwdGQAISD_fSG_Li256ELb0ELb1EEENS1_25SingleTileBwdLPTSchedulerILb0ELi128ELb1EEEEEEEEEvNT_6ParamsE,"aw",@nobits
	.sectionflags	@""
	.align	16
	.zero		1024


//--------------------- .nv.shared._ZN7cutlass13device_kernelIN5flash11enable_sm90INS1_16FlashAttnBwdSm90INS1_25CollectiveMainloopBwdSm90ILi2ELi2ELi2EN4cute5tupleIJNS5_1CILi1EEES8_S8_EEENS6_IJNS7_ILi64EEENS7_ILi128EEENS7_ILi96EEEEEENS_10bfloat16_tEfNS_4arch4Sm90ELb1ELb0ELb1ELb1ELb0ELb1ELb0ELb0ELi2ELi1ELi2ELi1ELb1EEENS1_21CollectiveEpilogueBwdISD_SE_SG_Li256ELb1ELb0ELi1EEENS1_25SingleTileBwdLPTSchedulerILb1ELi128ELb0EEEEEEEEEvNT_6ParamsE --------------------------
	.section	.nv.shared._ZN7cutlass13device_kernelIN5flash11enable_sm90INS1_16FlashAttnBwdSm90INS1_25CollectiveMainloopBwdSm90ILi2ELi2ELi2EN4cute5tupleIJNS5_1CILi1EEES8_S8_EEENS6_IJNS7_ILi64EEENS7_ILi128EEENS7_ILi96EEEEEENS_10bfloat16_tEfNS_4arch4Sm90ELb1ELb0ELb1ELb1ELb0ELb1ELb0ELb0ELi2ELi1ELi2ELi1ELb1EEENS1_21CollectiveEpilogueBwdISD_SE_SG_Li256ELb1ELb0ELi1EEENS1_25SingleTileBwdLPTSchedulerILb1ELi128ELb0EEEEEEEEEvNT_6ParamsE,"aw",@nobits
	.sectionflags	@""
	.align	16
	.zero		1024


//--------------------- .nv.shared._ZN7cutlass13device_kernelIN5flash11enable_sm90INS1_16FlashAttnBwdSm90INS1_25CollectiveMainloopBwdSm90ILi2ELi2ELi2EN4cute5tupleIJNS5_1CILi1EEES8_S8_EEENS6_IJNS7_ILi64EEENS7_ILi128EEENS7_ILi96EEEEEENS_10bfloat16_tEfNS_4arch4Sm90ELb1ELb0ELb1ELb1ELb1ELb1ELb0ELb0ELi2ELi1ELi2ELi1ELb1EEENS1_21CollectiveEpilogueBwdISD_SE_SG_Li256ELb1ELb0ELi1EEENS1_25SingleTileBwdLPTSchedulerILb1ELi128ELb1EEEEEEEEEvNT_6ParamsE --------------------------
	.section	.nv.shared._ZN7cutlass13device_kernelIN5flash11enable_sm90INS1_16FlashAttnBwdSm90INS1_25CollectiveMainloopBwdSm90ILi2ELi2ELi2EN4cute5tupleIJNS5_1CILi1EEES8_S8_EEENS6_IJNS7_ILi64EEENS7_ILi128EEENS7_ILi96EEEEEENS_10bfloat16_tEfNS_4arch4Sm90ELb1ELb0ELb1ELb1ELb1ELb1ELb0ELb0ELi2ELi1ELi2ELi1ELb1EEENS1_21CollectiveEpilogueBwdISD_SE_SG_Li256ELb1ELb0ELi1EEENS1_25SingleTileBwdLPTSchedulerILb1ELi128ELb1EEEEEEEEEvNT_6ParamsE,"aw",@nobits
	.sectionflags	@""
	.align	16
	.zero		1024


//--------------------- .nv.shared._ZN7cutlass13device_kernelIN5flash11enable_sm90INS1_16FlashAttnBwdSm90INS1_25CollectiveMainloopBwdSm90ILi2ELi2ELi2EN4cute5tupleIJNS5_1CILi1EEES8_S8_EEENS6_IJNS7_ILi64EEENS7_ILi128EEENS7_ILi96EEEEEENS_10bfloat16_tEfNS_4arch4Sm90ELb1ELb0ELb1ELb1ELb0ELb1ELb0ELb0ELi2ELi1ELi2ELi1ELb1EEENS1_24CollectiveEpilogueBwdGQAISD_fSG_Li256ELb1ELb0EEENS1_25SingleTileBwdLPTSchedulerILb1ELi128ELb0EEEEEEEEEvNT_6ParamsE --------------------------
	.section	.nv.shared._ZN7cutlass13device_kernelIN5flash11enable_sm90INS1_16FlashAttnBwdSm90INS1_25CollectiveMainloopBwdSm90ILi2ELi2ELi2EN4cute5tupleIJNS5_1CILi1EEES8_S8_EEENS6_IJNS7_ILi64EEENS7_ILi128EEENS7_ILi96EEEEEENS_10bfloat16_tEfNS_4arch4Sm90ELb1ELb0ELb1ELb1ELb0ELb1ELb0ELb0ELi2ELi1ELi2ELi1ELb1EEENS1_24CollectiveEpilogueBwdGQAISD_fSG_Li256ELb1ELb0EEENS1_25SingleTileBwdLPTSchedulerILb1ELi128ELb0EEEEEEEEEvNT_6ParamsE,"aw",@nobits
	.sectionflags	@""
	.align	16
	.zero		1024


//--------------------- .nv.shared._ZN7cutlass13device_kernelIN5flash11enable_sm90INS1_16FlashAttnBwdSm90INS1_25CollectiveMainloopBwdSm90ILi2ELi2ELi2EN4cute5tupleIJNS5_1CILi1EEES8_S8_EEENS6_IJNS7_ILi64EEENS7_ILi128EEENS7_ILi96EEEEEENS_10bfloat16_tEfNS_4arch4Sm90ELb1ELb0ELb1ELb1ELb1ELb1ELb0ELb0ELi2ELi1ELi2ELi1ELb1EEENS1_24CollectiveEpilogueBwdGQAISD_fSG_Li256ELb1ELb1EEENS1_25SingleTileBwdLPTSchedulerILb1ELi128ELb1EEEEEEEEEvNT_6ParamsE --------------------------
	.section	.nv.shared._ZN7cutlass13device_kernelIN5flash11enable_sm90INS1_16FlashAttnBwdSm90INS1_25CollectiveMainloopBwdSm90ILi2ELi2ELi2EN4cute5tupleIJNS5_1CILi1EEES8_S8_EEENS6_IJNS7_ILi64EEENS7_ILi128EEENS7_ILi96EEEEEENS_10bfloat16_tEfNS_4arch4Sm90ELb1ELb0ELb1ELb1ELb1ELb1ELb0ELb0ELi2ELi1ELi2ELi1ELb1EEENS1_24CollectiveEpilogueBwdGQAISD_fSG_Li256ELb1ELb1EEENS1_25SingleTileBwdLPTSchedulerILb1ELi128ELb1EEEEEEEEEvNT_6ParamsE,"aw",@nobits
	.sectionflags	@""
	.align	16
	.zero		1024


//--------------------- .nv.shared._ZN7cutlass13device_kernelIN5flash11enable_sm90INS1_16FlashAttnBwdSm90INS1_25CollectiveMainloopBwdSm90ILi2ELi2ELi2EN4cute5tupleIJNS5_1CILi1EEES8_S8_EEENS6_IJNS7_ILi64EEENS7_ILi128EEENS7_ILi96EEEEEENS_10bfloat16_tEfNS_4arch4Sm90ELb0ELb0ELb0ELb0ELb0ELb1ELb0ELb0ELi2ELi1ELi2ELi1ELb1EEENS1_21CollectiveEpilogueBwdISD_SE_SG_Li256ELb0ELb0ELi1EEENS1_19SingleTileSchedulerILb0ELb0ELb0ELi128EEEEEEEEEvNT_6ParamsE --------------------------
	.section	.nv.shared._ZN7cutlass13device_kernelIN5flash11enable_sm90INS1_16FlashAttnBwdSm90INS1_25CollectiveMainloopBwdSm90ILi2ELi2ELi2EN4cute5tupleIJNS5_1CILi1EEES8_S8_EEENS6_IJNS7_ILi64EEENS7_ILi128EEENS7_ILi96EEEEEENS_10bfloat16_tEfNS_4arch4Sm90ELb0ELb0ELb0ELb0ELb0ELb1ELb0ELb0ELi2ELi1ELi2ELi1ELb1EEENS1_21CollectiveEpilogueBwdISD_SE_SG_Li256ELb0ELb0ELi1EEENS1_19SingleTileSchedulerILb0ELb0ELb0ELi128EEEEEEEEEvNT_6ParamsE,"aw",@nobits
	.sectionflags	@""
	.align	16
	.zero		1024


//--------------------- .nv.shared._ZN7cutlass13device_kernelIN5flash11enable_sm90INS1_16FlashAttnBwdSm90INS1_25CollectiveMainloopBwdSm90ILi2ELi2ELi2EN4cute5tupleIJNS5_1CILi1EEES8_S8_EEENS6_IJNS7_ILi64EEENS7_ILi128EEENS7_ILi96EEEEEENS_10bfloat16_tEfNS_4arch4Sm90ELb0ELb0ELb0ELb0ELb1ELb1ELb0ELb0ELi2ELi1ELi2ELi1ELb1EEENS1_21CollectiveEpilogueBwdISD_SE_SG_Li256ELb0ELb0ELi1EEENS1_19SingleTileSchedulerILb0ELb0ELb0ELi128EEEEEEEEEvNT_6ParamsE --------------------------
	.section	.nv.shared._ZN7cutlass13device_kernelIN5flash11enable_sm90INS1_16FlashAttnBwdSm90INS1_25CollectiveMainloopBwdSm90ILi2ELi2ELi2EN4cute5tupleIJNS5_1CILi1EEES8_S8_EEENS6_IJNS7_ILi64EEENS7_ILi128EEENS7_ILi96EEEEEENS_10bfloat16_tEfNS_4arch4Sm90ELb0ELb0ELb0ELb0ELb1ELb1ELb0ELb0ELi2ELi1ELi2ELi1ELb1EEENS1_21CollectiveEpilogueBwdISD_SE_SG_Li256ELb0ELb0ELi1EEENS1_19SingleTileSchedulerILb0ELb0ELb0ELi128EEEEEEEEEvNT_6ParamsE,"aw",@nobits
	.sectionflags	@""
	.align	16
	.zero		1024


//--------------------- .nv.shared._ZN7cutlass13device_kernelIN5flash11enable_sm90INS1_16FlashAttnBwdSm90INS1_25CollectiveMainloopBwdSm90ILi2ELi2ELi2EN4cute5tupleIJNS5_1CILi1EEES8_S8_EEENS6_IJNS7_ILi64EEENS7_ILi128EEENS7_ILi96EEEEEENS_10bfloat16_tEfNS_4arch4Sm90ELb0ELb0ELb0ELb0ELb0ELb1ELb0ELb0ELi2ELi1ELi2ELi1ELb1EEENS1_24CollectiveEpilogueBwdGQAISD_fSG_Li256ELb0ELb0EEENS1_19SingleTileSchedulerILb0ELb0ELb0ELi128EEEEEEEEEvNT_6ParamsE --------------------------
	.section	.nv.shared._ZN7cutlass13device_kernelIN5flash11enable_sm90INS1_16FlashAttnBwdSm90INS1_25CollectiveMainloopBwdSm90ILi2ELi2ELi2EN4cute5tupleIJNS5_1CILi1EEES8_S8_EEENS6_IJNS7_ILi64EEENS7_ILi128EEENS7_ILi96EEEEEENS_10bfloat16_tEfNS_4arch4Sm90ELb0ELb0ELb0ELb0ELb0ELb1ELb0ELb0ELi2ELi1ELi2ELi1ELb1EEENS1_24CollectiveEpilogueBwdGQAISD_fSG_Li256ELb0ELb0EEENS1_19SingleTileSchedulerILb0ELb0ELb0ELi128EEEEEEEEEvNT_6ParamsE,"aw",@nobits
	.sectionflags	@""
	.align	16
	.zero		1024


//--------------------- .nv.shared._ZN7cutlass13device_kernelIN5flash11enable_sm90INS1_16FlashAttnBwdSm90INS1_25CollectiveMainloopBwdSm90ILi2ELi2ELi2EN4cute5tupleIJNS5_1CILi1EEES8_S8_EEENS6_IJNS7_ILi64EEENS7_ILi128EEENS7_ILi96EEEEEENS_10bfloat16_tEfNS_4arch4Sm90ELb0ELb0ELb0ELb0ELb1ELb1ELb0ELb0ELi2ELi1ELi2ELi1ELb1EEENS1_24CollectiveEpilogueBwdGQAISD_fSG_Li256ELb0ELb1EEENS1_19SingleTileSchedulerILb0ELb0ELb0ELi128EEEEEEEEEvNT_6ParamsE --------------------------
	.section	.nv.shared._ZN7cutlass13device_kernelIN5flash11enable_sm90INS1_16FlashAttnBwdSm90INS1_25CollectiveMainloopBwdSm90ILi2ELi2ELi2EN4cute5tupleIJNS5_1CILi1EEES8_S8_EEENS6_IJNS7_ILi64EEENS7_ILi128EEENS7_ILi96EEEEEENS_10bfloat16_tEfNS_4arch4Sm90ELb0ELb0ELb0ELb0ELb1ELb1ELb0ELb0ELi2ELi1ELi2ELi1ELb1EEENS1_24CollectiveEpilogueBwdGQAISD_fSG_Li256ELb0ELb1EEENS1_19SingleTileSchedulerILb0ELb0ELb0ELi128EEEEEEEEEvNT_6ParamsE,"aw",@nobits
	.sectionflags	@""
	.align	16
	.zero		1024


//--------------------- .nv.shared._ZN7cutlass13device_kernelIN5flash11enable_sm90INS1_16FlashAttnBwdSm90INS1_25CollectiveMainloopBwdSm90ILi2ELi2ELi2EN4cute5tupleIJNS5_1CILi1EEES8_S8_EEENS6_IJNS7_ILi64EEENS7_ILi128EEENS7_ILi96EEEEEENS_10bfloat16_tEfNS_4arch4Sm90ELb0ELb0ELb0ELb1ELb0ELb1ELb0ELb0ELi2ELi1ELi2ELi1ELb1EEENS1_21CollectiveEpilogueBwdISD_SE_SG_Li256ELb1ELb0ELi1EEENS1_19SingleTileSchedulerILb1ELb0ELb0ELi128EEEEEEEEEvNT_6ParamsE --------------------------
	.section	.nv.shared._ZN7cutlass13device_kernelIN5flash11enable_sm90INS1_16FlashAttnBwdSm90INS1_25CollectiveMainloopBwdSm90ILi2ELi2ELi2EN4cute5tupleIJNS5_1CILi1EEES8_S8_EEENS6_IJNS7_ILi64EEENS7_ILi128EEENS7_ILi96EEEEEENS_10bfloat16_tEfNS_4arch4Sm90ELb0ELb0ELb0ELb1ELb0ELb1ELb0ELb0ELi2ELi1ELi2ELi1ELb1EEENS1_21CollectiveEpilogueBwdISD_SE_SG_Li256ELb1ELb0ELi1EEENS1_19SingleTileSchedulerILb1ELb0ELb0ELi128EEEEEEEEEvNT_6ParamsE,"aw",@nobits
	.sectionflags	@""
	.align	16
	.zero		1024


//--------------------- .nv.shared._ZN7cutlass13device_kernelIN5flash11enable_sm90INS1_16FlashAttnBwdSm90INS1_25CollectiveMainloopBwdSm90ILi2ELi2ELi2EN4cute5tupleIJNS5_1CILi1EEES8_S8_EEENS6_IJNS7_ILi64EEENS7_ILi128EEENS7_ILi96EEEEEENS_10bfloat16_tEfNS_4arch4Sm90ELb0ELb0ELb0ELb1ELb1ELb1ELb0ELb0ELi2ELi1ELi2ELi1ELb1EEENS1_21CollectiveEpilogueBwdISD_SE_SG_Li256ELb1ELb0ELi1EEENS1_19SingleTileSchedulerILb1ELb0ELb0ELi128EEEEEEEEEvNT_6ParamsE --------------------------
	.section	.nv.shared._ZN7cutlass13device_kernelIN5flash11enable_sm90INS1_16FlashAttnBwdSm90INS1_25CollectiveMainloopBwdSm90ILi2ELi2ELi2EN4cute5tupleIJNS5_1CILi1EEES8_S8_EEENS6_IJNS7_ILi64EEENS7_ILi128EEENS7_ILi96EEEEEENS_10bfloat16_tEfNS_4arch4Sm90ELb0ELb0ELb0ELb1ELb1ELb1ELb0ELb0ELi2ELi1ELi2ELi1ELb1EEENS1_21CollectiveEpilogueBwdISD_SE_SG_Li256ELb1ELb0ELi1EEENS1_19SingleTileSchedulerILb1ELb0ELb0ELi128EEEEEEEEEvNT_6ParamsE,"aw",@nobits
	.sectionflags	@""
	.align	16
	.zero		1024


//--------------------- .nv.shared._ZN7cutlass13device_kernelIN5flash11enable_sm90INS1_16FlashAttnBwdSm90INS1_25CollectiveMainloopBwdSm90ILi2ELi2ELi2EN4cute5tupleIJNS5_1CILi1EEES8_S8_EEENS6_IJNS7_ILi64EEENS7_ILi128EEENS7_ILi96EEEEEENS_10bfloat16_tEfNS_4arch4Sm90ELb0ELb0ELb0ELb1ELb0ELb1ELb0ELb0ELi2ELi1ELi2ELi1ELb1EEENS1_24CollectiveEpilogueBwdGQAISD_fSG_Li256ELb1ELb0EEENS1_19SingleTileSchedulerILb1ELb0ELb0ELi128EEEEEEEEEvNT_6ParamsE --------------------------
	.section	.nv.shared._ZN7cutlass13device_kernelIN5flash11enable_sm90INS1_16FlashAttnBwdSm90INS1_25CollectiveMainloopBwdSm90ILi2ELi2ELi2EN4cute5tupleIJNS5_1CILi1EEES8_S8_EEENS6_IJNS7_ILi64EEENS7_ILi128EEENS7_ILi96EEEEEENS_10bfloat16_tEfNS_4arch4Sm90ELb0ELb0ELb0ELb1ELb0ELb1ELb0ELb0ELi2ELi1ELi2ELi1ELb1EEENS1_24CollectiveEpilogueBwdGQAISD_fSG_Li256ELb1ELb0EEENS1_19SingleTileSchedulerILb1ELb0ELb0ELi128EEEEEEEEEvNT_6ParamsE,"aw",@nobits
	.sectionflags	@""
	.align	16
	.zero		1024


//--------------------- .nv.shared._ZN7cutlass13device_kernelIN5flash11enable_sm90INS1_16FlashAttnBwdSm90INS1_25CollectiveMainloopBwdSm90ILi2ELi2ELi2EN4cute5tupleIJNS5_1CILi1EEES8_S8_EEENS6_IJNS7_ILi64EEENS7_ILi128EEENS7_ILi96EEEEEENS_10bfloat16_tEfNS_4arch4Sm90ELb0ELb0ELb0ELb1ELb1ELb1ELb0ELb0ELi2ELi1ELi2ELi1ELb1EEENS1_24CollectiveEpilogueBwdGQAISD_fSG_Li256ELb1ELb1EEENS1_19SingleTileSchedulerILb1ELb0ELb0ELi128EEEEEEEEEvNT_6ParamsE --------------------------
	.section	.nv.shared._ZN7cutlass13device_kernelIN5flash11enable_sm90INS1_16FlashAttnBwdSm90INS1_25CollectiveMainloopBwdSm90ILi2ELi2ELi2EN4cute5tupleIJNS5_1CILi1EEES8_S8_EEENS6_IJNS7_ILi64EEENS7_ILi128EEENS7_ILi96EEEEEENS_10bfloat16_tEfNS_4arch4Sm90ELb0ELb0ELb0ELb1ELb1ELb1ELb0ELb0ELi2ELi1ELi2ELi1ELb1EEENS1_24CollectiveEpilogueBwdGQAISD_fSG_Li256ELb1ELb1EEENS1_19SingleTileSchedulerILb1ELb0ELb0ELi128EEEEEEEEEvNT_6ParamsE,"aw",@nobits
	.sectionflags	@""
	.align	16
	.zero		1024


//--------------------- .nv.shared._ZN7cutlass13device_kernelIN5flash11enable_sm90INS1_16FlashAttnBwdSm90INS1_25CollectiveMainloopBwdSm90ILi2ELi2ELi2EN4cute5tupleIJNS5_1CILi1EEES8_S8_EEENS6_IJNS7_ILi64EEENS7_ILi128EEENS7_ILi96EEEEEENS_10bfloat16_tEfNS_4arch4Sm90ELb0ELb1ELb0ELb0ELb0ELb1ELb0ELb0ELi2ELi1ELi2ELi1ELb1EEENS1_21CollectiveEpilogueBwdISD_SE_SG_Li256ELb0ELb0ELi1EEENS1_19SingleTileSchedulerILb0ELb0ELb0ELi128EEEEEEEEEvNT_6ParamsE --------------------------
	.section	.nv.shared._ZN7cutlass13device_kernelIN5flash11enable_sm90INS1_16FlashAttnBwdSm90INS1_25CollectiveMainloopBwdSm90ILi2ELi2ELi2EN4cute5tupleIJNS5_1CILi1EEES8_S8_EEENS6_IJNS7_ILi64EEENS7_ILi128EEENS7_ILi96EEEEEENS_10bfloat16_tEfNS_4arch4Sm90ELb0ELb1ELb0ELb0ELb0ELb1ELb0ELb0ELi2ELi1ELi2ELi1ELb1EEENS1_21CollectiveEpilogueBwdISD_SE_SG_Li256ELb0ELb0ELi1EEENS1_19SingleTileSchedulerILb0ELb0ELb0ELi128EEEEEEEEEvNT_6ParamsE,"aw",@nobits
	.sectionflags	@""
	.align	16
	.zero		1024


//--------------------- .nv.shared._ZN7cutlass13device_kernelIN5flash11enable_sm90INS1_16FlashAttnBwdSm90INS1_25CollectiveMainloopBwdSm90ILi2ELi2ELi2EN4cute5tupleIJNS5_1CILi1EEES8_S8_EEENS6_IJNS7_ILi64EEENS7_ILi128EEENS7_ILi96EEEEEENS_10bfloat16_tEfNS_4arch4Sm90ELb0ELb1ELb0ELb0ELb1ELb1ELb0ELb0ELi2ELi1ELi2ELi1ELb1EEENS1_21CollectiveEpilogueBwdISD_SE_SG_Li256ELb0ELb0ELi1EEENS1_19SingleTileSchedulerILb0ELb0ELb0ELi128EEEEEEEEEvNT_6ParamsE --------------------------
	.section	.nv.shared._ZN7cutlass13device_kernelIN5flash11enable_sm90INS1_16FlashAttnBwdSm90INS1_25CollectiveMainloopBwdSm90ILi2ELi2ELi2EN4cute5tupleIJNS5_1CILi1EEES8_S8_EEENS6_IJNS7_ILi64EEENS7_ILi128EEENS7_ILi96EEEEEENS_10bfloat16_tEfNS_4arch4Sm90ELb0ELb1ELb0ELb0ELb1ELb1ELb0ELb0ELi2ELi1ELi2ELi1ELb1EEENS1_21CollectiveEpilogueBwdISD_SE_SG_Li256ELb0ELb0ELi1EEENS1_19SingleTileSchedulerILb0ELb0ELb0ELi128EEEEEEEEEvNT_6ParamsE,"aw",@nobits
	.sectionflags	@""
	.align	16
	.zero		1024


//--------------------- .nv.shared._ZN7cutlass13device_kernelIN5flash11enable_sm90INS1_16FlashAttnBwdSm90INS1_25CollectiveMainloopBwdSm90ILi2ELi2ELi2EN4cute5tupleIJNS5_1CILi1EEES8_S8_EEENS6_IJNS7_ILi64EEENS7_ILi128EEENS7_ILi96EEEEEENS_10bfloat16_tEfNS_4arch4Sm90ELb0ELb1ELb0ELb0ELb0ELb1ELb0ELb0ELi2ELi1ELi2ELi1ELb1EEENS1_24CollectiveEpilogueBwdGQAISD_fSG_Li256ELb0ELb0EEENS1_19SingleTileSchedulerILb0ELb0ELb0ELi128EEEEEEEEEvNT_6ParamsE --------------------------
	.section	.nv.shared._ZN7cutlass13device_kernelIN5flash11enable_sm90INS1_16FlashAttnBwdSm90INS1_25CollectiveMainloopBwdSm90ILi2ELi2ELi2EN4cute5tupleIJNS5_1CILi1EEES8_S8_EEENS6_IJNS7_ILi64EEENS7_ILi128EEENS7_ILi96EEEEEENS_10bfloat16_tEfNS_4arch4Sm90ELb0ELb1ELb0ELb0ELb0ELb1ELb0ELb0ELi2ELi1ELi2ELi1ELb1EEENS1_24CollectiveEpilogueBwdGQAISD_fSG_Li256ELb0ELb0EEENS1_19SingleTileSchedulerILb0ELb0ELb0ELi128EEEEEEEEEvNT_6ParamsE,"aw",@nobits
	.sectionflags	@""
	.align	16
	.zero		1024


//--------------------- .nv.shared._ZN7cutlass13device_kernelIN5flash11enable_sm90INS1_16FlashAttnBwdSm90INS1_25CollectiveMainloopBwdSm90ILi2ELi2ELi2EN4cute5tupleIJNS5_1CILi1EEES8_S8_EEENS6_IJNS7_ILi64EEENS7_ILi128EEENS7_ILi96EEEEEENS_10bfloat16_tEfNS_4arch4Sm90ELb0ELb1ELb0ELb0ELb1ELb1ELb0ELb0ELi2ELi1ELi2ELi1ELb1EEENS1_24CollectiveEpilogueBwdGQAISD_fSG_Li256ELb0ELb1EEENS1_19SingleTileSchedulerILb0ELb0ELb0ELi128EEEEEEEEEvNT_6ParamsE --------------------------
	.section	.nv.shared._ZN7cutlass13device_kernelIN5flash11enable_sm90INS1_16FlashAttnBwdSm90INS1_25CollectiveMainloopBwdSm90ILi2ELi2ELi2EN4cute5tupleIJNS5_1CILi1EEES8_S8_EEENS6_IJNS7_ILi64EEENS7_ILi128EEENS7_ILi96EEEEEENS_10bfloat16_tEfNS_4arch4Sm90ELb0ELb1ELb0ELb0ELb1ELb1ELb0ELb0ELi2ELi1ELi2ELi1ELb1EEENS1_24CollectiveEpilogueBwdGQAISD_fSG_Li256ELb0ELb1EEENS1_19SingleTileSchedulerILb0ELb0ELb0ELi128EEEEEEEEEvNT_6ParamsE,"aw",@nobits
	.sectionflags	@""
	.align	16
	.zero		1024


//--------------------- .nv.shared._ZN7cutlass13device_kernelIN5flash11enable_sm90INS1_16FlashAttnBwdSm90INS1_25CollectiveMainloopBwdSm90ILi2ELi2ELi2EN4cute5tupleIJNS5_1CILi1EEES8_S8_EEENS6_IJNS7_ILi64EEENS7_ILi128EEENS7_ILi96EEEEEENS_10bfloat16_tEfNS_4arch4Sm90ELb0ELb1ELb0ELb1ELb0ELb1ELb0ELb0ELi2ELi1ELi2ELi1ELb1EEENS1_21CollectiveEpilogueBwdISD_SE_SG_Li256ELb1ELb0ELi1EEENS1_19SingleTileSchedulerILb1ELb0ELb0ELi128EEEEEEEEEvNT_6ParamsE --------------------------
	.section	.nv.shared._ZN7cutlass13device_kernelIN5flash11enable_sm90INS1_16FlashAttnBwdSm90INS1_25CollectiveMainloopBwdSm90ILi2ELi2ELi2EN4cute5tupleIJNS5_1CILi1EEES8_S8_EEENS6_IJNS7_ILi64EEENS7_ILi128EEENS7_ILi96EEEEEENS_10bfloat16_tEfNS_4arch4Sm90ELb0ELb1ELb0ELb1ELb0ELb1ELb0ELb0ELi2ELi1ELi2ELi1ELb1EEENS1_21CollectiveEpilogueBwdISD_SE_SG_Li256ELb1ELb0ELi1EEENS1_19SingleTileSchedulerILb1ELb0ELb0ELi128EEEEEEEEEvNT_6ParamsE,"aw",@nobits
	.sectionflags	@""
	.align	16
	.zero		1024


//--------------------- .nv.shared._ZN7cutlass13device_kernelIN5flash11enable_sm90INS1_16FlashAttnBwdSm90INS1_25CollectiveMainloopBwdSm90ILi2ELi2ELi2EN4cute5tupleIJNS5_1CILi1EEES8_S8_EEENS6_IJNS7_ILi64EEENS7_ILi128EEENS7_ILi96EEEEEENS_10bfloat16_tEfNS_4arch4Sm90ELb0ELb1ELb0ELb1ELb1ELb1ELb0ELb0ELi2ELi1ELi2ELi1ELb1EEENS1_21CollectiveEpilogueBwdISD_SE_SG_Li256ELb1ELb0ELi1EEENS1_19SingleTileSchedulerILb1ELb0ELb0ELi128EEEEEEEEEvNT_6ParamsE --------------------------
	.section	.nv.shared._ZN7cutlass13device_kernelIN5flash11enable_sm90INS1_16FlashAttnBwdSm90INS1_25CollectiveMainloopBwdSm90ILi2ELi2ELi2EN4cute5tupleIJNS5_1CILi1EEES8_S8_EEENS6_IJNS7_ILi64EEENS7_ILi128EEENS7_ILi96EEEEEENS_10bfloat16_tEfNS_4arch4Sm90ELb0ELb1ELb0ELb1ELb1ELb1ELb0ELb0ELi2ELi1ELi2ELi1ELb1EEENS1_21CollectiveEpilogueBwdISD_SE_SG_Li256ELb1ELb0ELi1EEENS1_19SingleTileSchedulerILb1ELb0ELb0ELi128EEEEEEEEEvNT_6ParamsE,"aw",@nobits
	.sectionflags	@""
	.align	16
	.zero		1024


//--------------------- .nv.shared._ZN7cutlass13device_kernelIN5flash11enable_sm90INS1_16FlashAttnBwdSm90INS1_25CollectiveMainloopBwdSm90ILi2ELi2ELi2EN4cute5tupleIJNS5_1CILi1EEES8_S8_EEENS6_IJNS7_ILi64EEENS7_ILi128EEENS7_ILi96EEEEEENS_10bfloat16_tEfNS_4arch4Sm90ELb0ELb1ELb0ELb1ELb0ELb1ELb0ELb0ELi2ELi1ELi2ELi1ELb1EEENS1_24CollectiveEpilogueBwdGQAISD_fSG_Li256ELb1ELb0EEENS1_19SingleTileSchedulerILb1ELb0ELb0ELi128EEEEEEEEEvNT_6ParamsE --------------------------
	.section	.nv.shared._ZN7cutlass13device_kernelIN5flash11enable_sm90INS1_16FlashAttnBwdSm90INS1_25CollectiveMainloopBwdSm90ILi2ELi2ELi2EN4cute5tupleIJNS5_1CILi1EEES8_S8_EEENS6_IJNS7_ILi64EEENS7_ILi128EEENS7_ILi96EEEEEENS_10bfloat16_tEfNS_4arch4Sm90ELb0ELb1ELb0ELb1ELb0ELb1ELb0ELb0ELi2ELi1ELi2ELi1ELb1EEENS1_24CollectiveEpilogueBwdGQAISD_fSG_Li256ELb1ELb0EEENS1_19SingleTileSchedulerILb1ELb0ELb0ELi128EEEEEEEEEvNT_6ParamsE,"aw",@nobits
	.sectionflags	@""
	.align	16
	.zero		1024


//--------------------- .nv.shared._ZN7cutlass13device_kernelIN5flash11enable_sm90INS1_16FlashAttnBwdSm90INS1_25CollectiveMainloopBwdSm90ILi2ELi2ELi2EN4cute5tupleIJNS5_1CILi1EEES8_S8_EEENS6_IJNS7_ILi64EEENS7_ILi128EEENS7_ILi96EEEEEENS_10bfloat16_tEfNS_4arch4Sm90ELb0ELb1ELb0ELb1ELb1ELb1ELb0ELb0ELi2ELi1ELi2ELi1ELb1EEENS1_24CollectiveEpilogueBwdGQAISD_fSG_Li256ELb1ELb1EEENS1_19SingleTileSchedulerILb1ELb0ELb0ELi128EEEEEEEEEvNT_6ParamsE --------------------------
	.section	.nv.shared._ZN7cutlass13device_kernelIN5flash11enable_sm90INS1_16FlashAttnBwdSm90INS1_25CollectiveMainloopBwdSm90ILi2ELi2ELi2EN4cute5tupleIJNS5_1CILi1EEES8_S8_EEENS6_IJNS7_ILi64EEENS7_ILi128EEENS7_ILi96EEEEEENS_10bfloat16_tEfNS_4arch4Sm90ELb0ELb1ELb0ELb1ELb1ELb1ELb0ELb0ELi2ELi1ELi2ELi1ELb1EEENS1_24CollectiveEpilogueBwdGQAISD_fSG_Li256ELb1ELb1EEENS1_19SingleTileSchedulerILb1ELb0ELb0ELi128EEEEEEEEEvNT_6ParamsE,"aw",@nobits
	.sectionflags	@""
	.align	16
	.zero		1024


//--------------------- .nv.shared._ZN7cutlass13device_kernelIN5flash11enable_sm90INS1_16FlashAttnBwdSm90INS1_25CollectiveMainloopBwdSm90ILi2ELi2ELi2EN4cute5tupleIJNS5_1CILi1EEES8_S8_EEENS6_IJNS7_ILi64EEENS7_ILi128EEENS7_ILi96EEEEEENS_10bfloat16_tEfNS_4arch4Sm90ELb1ELb0ELb0ELb0ELb0ELb1ELb0ELb0ELi2ELi1ELi2ELi1ELb1EEENS1_21CollectiveEpilogueBwdISD_SE_SG_Li256ELb0ELb0ELi1EEENS1_25SingleTileBwdLPTSchedulerILb0ELi128ELb0EEEEEEEEEvNT_6ParamsE --------------------------
	.section	.nv.shared._ZN7cutlass13device_kernelIN5flash11enable_sm90INS1_16FlashAttnBwdSm90INS1_25CollectiveMainloopBwdSm90ILi2ELi2ELi2EN4cute5tupleIJNS5_1CILi1EEES8_S8_EEENS6_IJNS7_ILi64EEENS7_ILi128EEENS7_ILi96EEEEEENS_10bfloat16_tEfNS_4arch4Sm90ELb1ELb0ELb0ELb0ELb0ELb1ELb0ELb0ELi2ELi1ELi2ELi1ELb1EEENS1_21CollectiveEpilogueBwdISD_SE_SG_Li256ELb0ELb0ELi1EEENS1_25SingleTileBwdLPTSchedulerILb0ELi128ELb0EEEEEEEEEvNT_6ParamsE,"aw",@nobits
	.sectionflags	@""
	.align	16
	.zero		1024


//--------------------- .nv.shared._ZN7cutlass13device_kernelIN5flash11enable_sm90INS1_16FlashAttnBwdSm90INS1_25CollectiveMainloopBwdSm90ILi2ELi2ELi2EN4cute5tupleIJNS5_1CILi1EEES8_S8_EEENS6_IJNS7_ILi64EEENS7_ILi128EEENS7_ILi96EEEEEENS_10bfloat16_tEfNS_4arch4Sm90ELb1ELb0ELb0ELb0ELb1ELb1ELb0ELb0ELi2ELi1ELi2ELi1ELb1EEENS1_21CollectiveEpilogueBwdISD_SE_SG_Li256ELb0ELb0ELi1EEENS1_25SingleTileBwdLPTSchedulerILb0ELi128ELb1EEEEEEEEEvNT_6ParamsE --------------------------
	.section	.nv.shared._ZN7cutlass13device_kernelIN5flash11enable_sm90INS1_16FlashAttnBwdSm90INS1_25CollectiveMainloopBwdSm90ILi2ELi2ELi2EN4cute5tupleIJNS5_1CILi1EEES8_S8_EEENS6_IJNS7_ILi64EEENS7_ILi128EEENS7_ILi96EEEEEENS_10bfloat16_tEfNS_4arch4Sm90ELb1ELb0ELb0ELb0ELb1ELb1ELb0ELb0ELi2ELi1ELi2ELi1ELb1EEENS1_21CollectiveEpilogueBwdISD_SE_SG_Li256ELb0ELb0ELi1EEENS1_25SingleTileBwdLPTSchedulerILb0ELi128ELb1EEEEEEEEEvNT_6ParamsE,"aw",@nobits
	.sectionflags	@""
	.align	16
	.zero		1024


//--------------------- .nv.shared._ZN7cutlass13device_kernelIN5flash11enable_sm90INS1_16FlashAttnBwdSm90INS1_25CollectiveMainloopBwdSm90ILi2ELi2ELi2EN4cute5tupleIJNS5_1CILi1EEES8_S8_EEENS6_IJNS7_ILi64EEENS7_ILi128EEENS7_ILi96EEEEEENS_10bfloat16_tEfNS_4arch4Sm90ELb1ELb0ELb0ELb0ELb0ELb1ELb0ELb0ELi2ELi1ELi2ELi1ELb1EEENS1_24CollectiveEpilogueBwdGQAISD_fSG_Li256ELb0ELb0EEENS1_25SingleTileBwdLPTSchedulerILb0ELi128ELb0EEEEEEEEEvNT_6ParamsE --------------------------
	.section	.nv.shared._ZN7cutlass13device_kernelIN5flash11enable_sm90INS1_16FlashAttnBwdSm90INS1_25CollectiveMainloopBwdSm90ILi2ELi2ELi2EN4cute5tupleIJNS5_1CILi1EEES8_S8_EEENS6_IJNS7_ILi64EEENS7_ILi128EEENS7_ILi96EEEEEENS_10bfloat16_tEfNS_4arch4Sm90ELb1ELb0ELb0ELb0ELb0ELb1ELb0ELb0ELi2ELi1ELi2ELi1ELb1EEENS1_24CollectiveEpilogueBwdGQAISD_fSG_Li256ELb0ELb0EEENS1_25SingleTileBwdLPTSchedulerILb0ELi128ELb0EEEEEEEEEvNT_6ParamsE,"aw",@nobits
	.sectionflags	@""
	.align	16
	.zero		1024


//--------------------- .nv.shared._ZN7cutlass13device_kernelIN5flash11enable_sm90INS1_16FlashAttnBwdSm90INS1_25CollectiveMainloopBwdSm90ILi2ELi2ELi2EN4cute5tupleIJNS5_1CILi1EEES8_S8_EEENS6_IJNS7_ILi64EEENS7_ILi128EEENS7_ILi96EEEEEENS_10bfloat16_tEfNS_4arch4Sm90ELb1ELb0ELb0ELb0ELb1ELb1ELb0ELb0ELi2ELi1ELi2ELi1ELb1EEENS1_24CollectiveEpilogueBwdGQAISD_fSG_Li256ELb0ELb1EEENS1_25SingleTileBwdLPTSchedulerILb0ELi128ELb1EEEEEEEEEvNT_6ParamsE --------------------------
	.section	.nv.shared._ZN7cutlass13device_kernelIN5flash11enable_sm90INS1_16FlashAttnBwdSm90INS1_25CollectiveMainloopBwdSm90ILi2ELi2ELi2EN4cute5tupleIJNS5_1CILi1EEES8_S8_EEENS6_IJNS7_ILi64EEENS7_ILi128EEENS7_ILi96EEEEEENS_10bfloat16_tEfNS_4arch4Sm90ELb1ELb0ELb0ELb0ELb1ELb1ELb0ELb0ELi2ELi1ELi2ELi1ELb1EEENS1_24CollectiveEpilogueBwdGQAISD_fSG_Li256ELb0ELb1EEENS1_25SingleTileBwdLPTSchedulerILb0ELi128ELb1EEEEEEEEEvNT_6ParamsE,"aw",@nobits
	.sectionflags	@""
	.align	16
	.zero		1024


//--------------------- .nv.shared._ZN7cutlass13device_kernelIN5flash22FlashAttnBwdPreprocessIN4cute5tupleIJNS3_1CILi64EEENS5_ILi96EEEEEENS_10bfloat16_tEfNS_4arch4Sm90ELb1ELb0EEEEEvNT_6ParamsE --------------------------
	.section	.nv.shared._ZN7cutlass13device_kernelIN5flash22FlashAttnBwdPreprocessIN4cute5tupleIJNS3_1CILi64EEENS5_ILi96EEEEEENS_10bfloat16_tEfNS_4arch4Sm90ELb1ELb0EEEEEvNT_6ParamsE,"aw",@nobits
	.sectionflags	@""
	.align	16
	.zero		1024


//--------------------- .nv.shared._ZN7cutlass13device_kernelIN5flash11enable_sm90INS1_16FlashAttnBwdSm90INS1_25CollectiveMainloopBwdSm90ILi2ELi2ELi2EN4cute5tupleIJNS5_1CILi1EEES8_S8_EEENS6_IJNS7_ILi64EEENS7_ILi128EEENS7_ILi96EEEEEENS_10bfloat16_tEfNS_4arch4Sm90ELb1ELb0ELb0ELb1ELb0ELb1ELb0ELb0ELi2ELi1ELi2ELi1ELb1EEENS1_21CollectiveEpilogueBwdISD_SE_SG_Li256ELb1ELb0ELi1EEENS1_25SingleTileBwdLPTSchedulerILb1ELi128ELb0EEEEEEEEEvNT_6ParamsE --------------------------
	.section	.nv.shared._ZN7cutlass13device_kernelIN5flash11enable_sm90INS1_16FlashAttnBwdSm90INS1_25CollectiveMainloopBwdSm90ILi2ELi2ELi2EN4cute5tupleIJNS5_1CILi1EEES8_S8_EEENS6_IJNS7_ILi64EEENS7_ILi128EEENS7_ILi96EEEEEENS_10bfloat16_tEfNS_4arch4Sm90ELb1ELb0ELb0ELb1ELb0ELb1ELb0ELb0ELi2ELi1ELi2ELi1ELb1EEENS1_21CollectiveEpilogueBwdISD_SE_SG_Li256ELb1ELb0ELi1EEENS1_25SingleTileBwdLPTSchedulerILb1ELi128ELb0EEEEEEEEEvNT_6ParamsE,"aw",@nobits
	.sectionflags	@""
	.align	16
	.zero		1024


//--------------------- .nv.shared._ZN7cutlass13device_kernelIN5flash11enable_sm90INS1_16FlashAttnBwdSm90INS1_25CollectiveMainloopBwdSm90ILi2ELi2ELi2EN4cute5tupleIJNS5_1CILi1EEES8_S8_EEENS6_IJNS7_ILi64EEENS7_ILi128EEENS7_ILi96EEEEEENS_10bfloat16_tEfNS_4arch4Sm90ELb1ELb0ELb0ELb1ELb1ELb1ELb0ELb0ELi2ELi1ELi2ELi1ELb1EEENS1_21CollectiveEpilogueBwdISD_SE_SG_Li256ELb1ELb0ELi1EEENS1_25SingleTileBwdLPTSchedulerILb1ELi128ELb1EEEEEEEEEvNT_6ParamsE --------------------------
	.section	.nv.shared._ZN7cutlass13device_kernelIN5flash11enable_sm90INS1_16FlashAttnBwdSm90INS1_25CollectiveMainloopBwdSm90ILi2ELi2ELi2EN4cute5tupleIJNS5_1CILi1EEES8_S8_EEENS6_IJNS7_ILi64EEENS7_ILi128EEENS7_ILi96EEEEEENS_10bfloat16_tEfNS_4arch4Sm90ELb1ELb0ELb0ELb1ELb1ELb1ELb0ELb0ELi2ELi1ELi2ELi1ELb1EEENS1_21CollectiveEpilogueBwdISD_SE_SG_Li256ELb1ELb0ELi1EEENS1_25SingleTileBwdLPTSchedulerILb1ELi128ELb1EEEEEEEEEvNT_6ParamsE,"aw",@nobits
	.sectionflags	@""
	.align	16
	.zero		1024


//--------------------- .nv.shared._ZN7cutlass13device_kernelIN5flash11enable_sm90INS1_16FlashAttnBwdSm90INS1_25CollectiveMainloopBwdSm90ILi2ELi2ELi2EN4cute5tupleIJNS5_1CILi1EEES8_S8_EEENS6_IJNS7_ILi64EEENS7_ILi128EEENS7_ILi96EEEEEENS_10bfloat16_tEfNS_4arch4Sm90ELb1ELb0ELb0ELb1ELb0ELb1ELb0ELb0ELi2ELi1ELi2ELi1ELb1EEENS1_24CollectiveEpilogueBwdGQAISD_fSG_Li256ELb1ELb0EEENS1_25SingleTileBwdLPTSchedulerILb1ELi128ELb0EEEEEEEEEvNT_6ParamsE --------------------------
	.section	.nv.shared._ZN7cutlass13device_kernelIN5flash11enable_sm90INS1_16FlashAttnBwdSm90INS1_25CollectiveMainloopBwdSm90ILi2ELi2ELi2EN4cute5tupleIJNS5_1CILi1EEES8_S8_EEENS6_IJNS7_ILi64EEENS7_ILi128EEENS7_ILi96EEEEEENS_10bfloat16_tEfNS_4arch4Sm90ELb1ELb0ELb0ELb1ELb0ELb1ELb0ELb0ELi2ELi1ELi2ELi1ELb1EEENS1_24CollectiveEpilogueBwdGQAISD_fSG_Li256ELb1ELb0EEENS1_25SingleTileBwdLPTSchedulerILb1ELi128ELb0EEEEEEEEEvNT_6ParamsE,"aw",@nobits
	.sectionflags	@""
	.align	16
	.zero		1024


//--------------------- .nv.shared._ZN7cutlass13device_kernelIN5flash32FlashAttnBwdPostprocessConvertdQIN4cute5tupleIJNS3_1CILi128EEENS5_ILi96EEEEEENS_10bfloat16_tEfNS_4arch4Sm90ELi256ENS3_8TiledMMAINS3_8MMA_AtomIJNS3_4SM904GMMA27MMA_64x96x16_F32BF16BF16_RSILNSF_5MajorE0ELSH_1ELNSF_7ScaleInE1ELSI_1EEEEEENS3_6LayoutINS4_IJNS5_ILi2EEENS5_ILi1EEESN_EEENS4_IJSN_NS5_ILi0EEESP_EEEEENS4_IJNS3_10UnderscoreESS_SS_EEEEELb0EEEEEvNT_6ParamsE --------------------------
	.section	.nv.shared._ZN7cutlass13device_kernelIN5flash32FlashAttnBwdPostprocessConvertdQIN4cute5tupleIJNS3_1CILi128EEENS5_ILi96EEEEEENS_10bfloat16_tEfNS_4arch4Sm90ELi256ENS3_8TiledMMAINS3_8MMA_AtomIJNS3_4SM904GMMA27MMA_64x96x16_F32BF16BF16_RSILNSF_5MajorE0ELSH_1ELNSF_7ScaleInE1ELSI_1EEEEEENS3_6LayoutINS4_IJNS5_ILi2EEENS5_ILi1EEESN_EEENS4_IJSN_NS5_ILi0EEESP_EEEEENS4_IJNS3_10UnderscoreESS_SS_EEEEELb0EEEEEvNT_6ParamsE,"aw",@nobits
	.sectionflags	@""
	.align	16
	.zero		1024


//--------------------- .nv.shared._ZN7cutlass13device_kernelIN5flash32FlashAttnBwdPostprocessConvertdQIN4cute5tupleIJNS3_1CILi64EEENS5_ILi96EEEEEENS_10bfloat16_tEfNS_4arch4Sm90ELi256ENS3_8TiledMMAINS3_8MMA_AtomIJNS3_4SM904GMMA27MMA_64x16x16_F32BF16BF16_SSILNSF_5MajorE0ELSH_1ELNSF_7ScaleInE1ELSI_1EEEEEENS3_6LayoutINS4_IJNS5_ILi1EEENS5_ILi2EEESM_EEENS4_IJNS5_ILi0EEESM_SP_EEEEENS4_IJNS3_10UnderscoreESS_SS_EEEEELb0EEEEEvNT_6ParamsE --------------------------
	.section	.nv.shared._ZN7cutlass13device_kernelIN5flash32FlashAttnBwdPostprocessConvertdQIN4cute5tupleIJNS3_1CILi64EEENS5_ILi96EEEEEENS_10bfloat16_tEfNS_4arch4Sm90ELi256ENS3_8TiledMMAINS3_8MMA_AtomIJNS3_4SM904GMMA27MMA_64x16x16_F32BF16BF16_SSILNSF_5MajorE0ELSH_1ELNSF_7ScaleInE1ELSI_1EEEEEENS3_6LayoutINS4_IJNS5_ILi1EEENS5_ILi2EEESM_EEENS4_IJNS5_ILi0EEESM_SP_EEEEENS4_IJNS3_10UnderscoreESS_SS_EEEEELb0EEEEEvNT_6ParamsE,"aw",@nobits
	.sectionflags	@""
	.align	16
	.zero		1024


//--------------------- .nv.shared._ZN7cutlass13device_kernelIN5flash11enable_sm90INS1_16FlashAttnBwdSm90INS1_25CollectiveMainloopBwdSm90ILi2ELi2ELi2EN4cute5tupleIJNS5_1CILi1EEES8_S8_EEENS6_IJNS7_ILi64EEENS7_ILi128EEENS7_ILi96EEEEEENS_10bfloat16_tEfNS_4arch4Sm90ELb1ELb0ELb0ELb1ELb1ELb1ELb0ELb0ELi2ELi1ELi2ELi1ELb1EEENS1_24CollectiveEpilogueBwdGQAISD_fSG_Li256ELb1ELb1EEENS1_25SingleTileBwdLPTSchedulerILb1ELi128ELb1EEEEEEEEEvNT_6ParamsE --------------------------
	.section	.nv.shared._ZN7cutlass13device_kernelIN5flash11enable_sm90INS1_16FlashAttnBwdSm90INS1_25CollectiveMainloopBwdSm90ILi2ELi2ELi2EN4cute5tupleIJNS5_1CILi1EEES8_S8_EEENS6_IJNS7_ILi64EEENS7_ILi128EEENS7_ILi96EEEEEENS_10bfloat16_tEfNS_4arch4Sm90ELb1ELb0ELb0ELb1ELb1ELb1ELb0ELb0ELi2ELi1ELi2ELi1ELb1EEENS1_24CollectiveEpilogueBwdGQAISD_fSG_Li256ELb1ELb1EEENS1_25SingleTileBwdLPTSchedulerILb1ELi128ELb1EEEEEEEEEvNT_6ParamsE,"aw",@nobits
	.sectionflags	@""
	.align	16
	.zero		1024


//--------------------- .nv.shared._ZN7cutlass13device_kernelIN5flash22FlashAttnBwdPreprocessIN4cute5tupleIJNS3_1CILi64EEENS5_ILi96EEEEEENS_10bfloat16_tEfNS_4arch4Sm90ELb1ELb1EEEEEvNT_6ParamsE --------------------------
	.section	.nv.shared._ZN7cutlass13device_kernelIN5flash22FlashAttnBwdPreprocessIN4cute5tupleIJNS3_1CILi64EEENS5_ILi96EEEEEENS_10bfloat16_tEfNS_4arch4Sm90ELb1ELb1EEEEEvNT_6ParamsE,"aw",@nobits
	.sectionflags	@""
	.align	16
	.zero		1024


//--------------------- .nv.constant0._ZN7cutlass13device_kernelIN5flash11enable_sm90INS1_16FlashAttnBwdSm90INS1_25CollectiveMainloopBwdSm90ILi2ELi2ELi2EN4cute5tupleIJNS5_1CILi1EEES8_S8_EEENS6_IJNS7_ILi64EEENS7_ILi128EEENS7_ILi96EEEEEENS_10bfloat16_tEfNS_4arch4Sm90ELb0ELb0ELb1ELb0ELb0ELb1ELb0ELb0ELi2ELi1ELi2ELi1ELb1EEENS1_21CollectiveEpilogueBwdISD_SE_SG_Li256ELb0ELb0ELi1EEENS1_19SingleTileSchedulerILb0ELb0ELb0ELi128EEEEEEEEEvNT_6ParamsE --------------------------
	.section	.nv.constant0._ZN7cutlass13device_kernelIN5flash11enable_sm90INS1_16FlashAttnBwdSm90INS1_25CollectiveMainloopBwdSm90ILi2ELi2ELi2EN4cute5tupleIJNS5_1CILi1EEES8_S8_EEENS6_IJNS7_ILi64EEENS7_ILi128EEENS7_ILi96EEEEEENS_10bfloat16_tEfNS_4arch4Sm90ELb0ELb0ELb1ELb0ELb0ELb1ELb0ELb0ELi2ELi1ELi2ELi1ELb1EEENS1_21CollectiveEpilogueBwdISD_SE_SG_Li256ELb0ELb0ELi1EEENS1_19SingleTileSchedulerILb0ELb0ELb0ELi128EEEEEEEEEvNT_6ParamsE,"a",@progbits
	.sectionflags	@""
	.align	4
.nv.constant0._ZN7cutlass13device_kernelIN5flash11enable_sm90INS1_16FlashAttnBwdSm90INS1_25CollectiveMainloopBwdSm90ILi2ELi2ELi2EN4cute5tupleIJNS5_1CILi1EEES8_S8_EEENS6_IJNS7_ILi64EEENS7_ILi128EEENS7_ILi96EEEEEENS_10bfloat16_tEfNS_4arch4Sm90ELb0ELb0ELb1ELb0ELb0ELb1ELb0ELb0ELi2ELi1ELi2ELi1ELb1EEENS1_21CollectiveEpilogueBwdISD_SE_SG_Li256ELb0ELb0ELi1EEENS1_19SingleTileSchedulerILb0ELb0ELb0ELi128EEEEEEEEEvNT_6ParamsE:
	.zero		2944


//--------------------- .nv.constant0._ZN7cutlass13device_kernelIN5flash11enable_sm90INS1_16FlashAttnBwdSm90INS1_25CollectiveMainloopBwdSm90ILi2ELi2ELi2EN4cute5tupleIJNS5_1CILi1EEES8_S8_EEENS6_IJNS7_ILi64EEENS7_ILi128EEENS7_ILi96EEEEEENS_10bfloat16_tEfNS_4arch4Sm90ELb0ELb0ELb1ELb0ELb1ELb1ELb0ELb0ELi2ELi1ELi2ELi1ELb1EEENS1_21CollectiveEpilogueBwdISD_SE_SG_Li256ELb0ELb0ELi1EEENS1_19SingleTileSchedulerILb0ELb0ELb0ELi128EEEEEEEEEvNT_6ParamsE --------------------------
	.section	.nv.constant0._ZN7cutlass13device_kernelIN5flash11enable_sm90INS1_16FlashAttnBwdSm90INS1_25CollectiveMainloopBwdSm90ILi2ELi2ELi2EN4cute5tupleIJNS5_1CILi1EEES8_S8_EEENS6_IJNS7_ILi64EEENS7_ILi128EEENS7_ILi96EEEEEENS_10bfloat16_tEfNS_4arch4Sm90ELb0ELb0ELb1ELb0ELb1ELb1ELb0ELb0ELi2ELi1ELi2ELi1ELb1EEENS1_21CollectiveEpilogueBwdISD_SE_SG_Li256ELb0ELb0ELi1EEENS1_19SingleTileSchedulerILb0ELb0ELb0ELi128EEEEEEEEEvNT_6ParamsE,"a",@progbits
	.sectionflags	@""
	.align	4
.nv.constant0._ZN7cutlass13device_kernelIN5flash11enable_sm90INS1_16FlashAttnBwdSm90INS1_25CollectiveMainloopBwdSm90ILi2ELi2ELi2EN4cute5tupleIJNS5_1CILi1EEES8_S8_EEENS6_IJNS7_ILi64EEENS7_ILi128EEENS7_ILi96EEEEEENS_10bfloat16_tEfNS_4arch4Sm90ELb0ELb0ELb1ELb0ELb1ELb1ELb0ELb0ELi2ELi1ELi2ELi1ELb1EEENS1_21CollectiveEpilogueBwdISD_SE_SG_Li256ELb0ELb0ELi1EEENS1_19SingleTileSchedulerILb0ELb0ELb0ELi128EEEEEEEEEvNT_6ParamsE:
	.zero		2944


//--------------------- .nv.constant0._ZN7cutlass13device_kernelIN5flash11enable_sm90INS1_16FlashAttnBwdSm90INS1_25CollectiveMainloopBwdSm90ILi2ELi2ELi2EN4cute5tupleIJNS5_1CILi1EEES8_S8_EEENS6_IJNS7_ILi64EEENS7_ILi128EEENS7_ILi96EEEEEENS_10bfloat16_tEfNS_4arch4Sm90ELb0ELb0ELb1ELb0ELb0ELb1ELb0ELb0ELi2ELi1ELi2ELi1ELb1EEENS1_24CollectiveEpilogueBwdGQAISD_fSG_Li256ELb0ELb0EEENS1_19SingleTileSchedulerILb0ELb0ELb0ELi128EEEEEEEEEvNT_6ParamsE --------------------------
	.section	.nv.constant0._ZN7cutlass13device_kernelIN5flash11enable_sm90INS1_16FlashAttnBwdSm90INS1_25CollectiveMainloopBwdSm90ILi2ELi2ELi2EN4cute5tupleIJNS5_1CILi1EEES8_S8_EEENS6_IJNS7_ILi64EEENS7_ILi128EEENS7_ILi96EEEEEENS_10bfloat16_tEfNS_4arch4Sm90ELb0ELb0ELb1ELb0ELb0ELb1ELb0ELb0ELi2ELi1ELi2ELi1ELb1EEENS1_24CollectiveEpilogueBwdGQAISD_fSG_Li256ELb0ELb0EEENS1_19SingleTileSchedulerILb0ELb0ELb0ELi128EEEEEEEEEvNT_6ParamsE,"a",@progbits
	.sectionflags	@""
	.align	4
.nv.constant0._ZN7cutlass13device_kernelIN5flash11enable_sm90INS1_16FlashAttnBwdSm90INS1_25CollectiveMainloopBwdSm90ILi2ELi2ELi2EN4cute5tupleIJNS5_1CILi1EEES8_S8_EEENS6_IJNS7_ILi64EEENS7_ILi128EEENS7_ILi96EEEEEENS_10bfloat16_tEfNS_4arch4Sm90ELb0ELb0ELb1ELb0ELb0ELb1ELb0ELb0ELi2ELi1ELi2ELi1ELb1EEENS1_24CollectiveEpilogueBwdGQAISD_fSG_Li256ELb0ELb0EEENS1_19SingleTileSchedulerILb0ELb0ELb0ELi128EEEEEEEEEvNT_6ParamsE:
	.zero		2304


//--------------------- .nv.constant0._ZN7cutlass13device_kernelIN5flash11enable_sm90INS1_16FlashAttnBwdSm90INS1_25CollectiveMainloopBwdSm90ILi2ELi2ELi2EN4cute5tupleIJNS5_1CILi1EEES8_S8_EEENS6_IJNS7_ILi64EEENS7_ILi128EEENS7_ILi96EEEEEENS_10bfloat16_tEfNS_4arch4Sm90ELb0ELb0ELb1ELb0ELb1ELb1ELb0ELb0ELi2ELi1ELi2ELi1ELb1EEENS1_24CollectiveEpilogueBwdGQAISD_fSG_Li256ELb0ELb1EEENS1_19SingleTileSchedulerILb0ELb0ELb0ELi128EEEEEEEEEvNT_6ParamsE --------------------------
	.section	.nv.constant0._ZN7cutlass13device_kernelIN5flash11enable_sm90INS1_16FlashAttnBwdSm90INS1_25CollectiveMainloopBwdSm90ILi2ELi2ELi2EN4cute5tupleIJNS5_1CILi1EEES8_S8_EEENS6_IJNS7_ILi64EEENS7_ILi128EEENS7_ILi96EEEEEENS_10bfloat16_tEfNS_4arch4Sm90ELb0ELb0ELb1ELb0ELb1ELb1ELb0ELb0ELi2ELi1ELi2ELi1ELb1EEENS1_24CollectiveEpilogueBwdGQAISD_fSG_Li256ELb0ELb1EEENS1_19SingleTileSchedulerILb0ELb0ELb0ELi128EEEEEEEEEvNT_6ParamsE,"a",@progbits
	.sectionflags	@""
	.align	4
.nv.constant0._ZN7cutlass13device_kernelIN5flash11enable_sm90INS1_16FlashAttnBwdSm90INS1_25CollectiveMainloopBwdSm90ILi2ELi2ELi2EN4cute5tupleIJNS5_1CILi1EEES8_S8_EEENS6_IJNS7_ILi64EEENS7_ILi128EEENS7_ILi96EEEEEENS_10bfloat16_tEfNS_4arch4Sm90ELb0ELb0ELb1ELb0ELb1ELb1ELb0ELb0ELi2ELi1ELi2ELi1ELb1EEENS1_24CollectiveEpilogueBwdGQAISD_fSG_Li256ELb0ELb1EEENS1_19SingleTileSchedulerILb0ELb0ELb0ELi128EEEEEEEEEvNT_6ParamsE:
	.zero		2304


//--------------------- .nv.constant0._ZN7cutlass13device_kernelIN5flash11enable_sm90INS1_16FlashAttnBwdSm90INS1_25CollectiveMainloopBwdSm90ILi2ELi2ELi2EN4cute5tupleIJNS5_1CILi1EEES8_S8_EEENS6_IJNS7_ILi64EEENS7_ILi128EEENS7_ILi96EEEEEENS_10bfloat16_tEfNS_4arch4Sm90ELb0ELb0ELb1ELb1ELb0ELb1ELb0ELb0ELi2ELi1ELi2ELi1ELb1EEENS1_21CollectiveEpilogueBwdISD_SE_SG_Li256ELb1ELb0ELi1EEENS1_19SingleTileSchedulerILb1ELb0ELb0ELi128EEEEEEEEEvNT_6ParamsE --------------------------
	.section	.nv.constant0._ZN7cutlass13device_kernelIN5flash11enable_sm90INS1_16FlashAttnBwdSm90INS1_25CollectiveMainloopBwdSm90ILi2ELi2ELi2EN4cute5tupleIJNS5_1CILi1EEES8_S8_EEENS6_IJNS7_ILi64EEENS7_ILi128EEENS7_ILi96EEEEEENS_10bfloat16_tEfNS_4arch4Sm90ELb0ELb0ELb1ELb1ELb0ELb1ELb0ELb0ELi2ELi1ELi2ELi1ELb1EEENS1_21CollectiveEpilogueBwdISD_SE_SG_Li256ELb1ELb0ELi1EEENS1_19SingleTileSchedulerILb1ELb0ELb0ELi128EEEEEEEEEvNT_6ParamsE,"a",@progbits
	.sectionflags	@""
	.align	4
.nv.constant0._ZN7cutlass13device_kernelIN5flash11enable_sm90INS1_16FlashAttnBwdSm90INS1_25CollectiveMainloopBwdSm90ILi2ELi2ELi2EN4cute5tupleIJNS5_1CILi1EEES8_S8_EEENS6_IJNS7_ILi64EEENS7_ILi128EEENS7_ILi96EEEEEENS_10bfloat16_tEfNS_4arch4Sm90ELb0ELb0ELb1ELb1ELb0ELb1ELb0ELb0ELi2ELi1ELi2ELi1ELb1EEENS1_21CollectiveEpilogueBwdISD_SE_SG_Li256ELb1ELb0ELi1EEENS1_19SingleTileSchedulerILb1ELb0ELb0ELi128EEEEEEEEEvNT_6ParamsE:
	.zero		2304


//--------------------- .nv.constant0._ZN7cutlass13device_kernelIN5flash11enable_sm90INS1_16FlashAttnBwdSm90INS1_25CollectiveMainloopBwdSm90ILi2ELi2ELi2EN4cute5tupleIJNS5_1CILi1EEES8_S8_EEENS6_IJNS7_ILi64EEENS7_ILi128EEENS7_ILi96EEEEEENS_10bfloat16_tEfNS_4arch4Sm90ELb0ELb0ELb1ELb1ELb1ELb1ELb0ELb0ELi2ELi1ELi2ELi1ELb1EEENS1_21CollectiveEpilogueBwdISD_SE_SG_Li256ELb1ELb0ELi1EEENS1_19SingleTileSchedulerILb1ELb0ELb0ELi128EEEEEEEEEvNT_6ParamsE --------------------------
	.section	.nv.constant0._ZN7cutlass13device_kernelIN5flash11enable_sm90INS1_16FlashAttnBwdSm90INS1_25CollectiveMainloopBwdSm90ILi2ELi2ELi2EN4cute5tupleIJNS5_1CILi1EEES8_S8_EEENS6_IJNS7_ILi64EEENS7_ILi128EEENS7_ILi96EEEEEENS_10bfloat16_tEfNS_4arch4Sm90ELb0ELb0ELb1ELb1ELb1ELb1ELb0ELb0ELi2ELi1ELi2ELi1ELb1EEENS1_21CollectiveEpilogueBwdISD_SE_SG_Li256ELb1ELb0ELi1EEENS1_19SingleTileSchedulerILb1ELb0ELb0ELi128EEEEEEEEEvNT_6ParamsE,"a",@progbits
	.sectionflags	@""
	.align	4
.nv.constant0._ZN7cutlass13device_kernelIN5flash11enable_sm90INS1_16FlashAttnBwdSm90INS1_25CollectiveMainloopBwdSm90ILi2ELi2ELi2EN4cute5tupleIJNS5_1CILi1EEES8_S8_EEENS6_IJNS7_ILi64EEENS7_ILi128EEENS7_ILi96EEEEEENS_10bfloat16_tEfNS_4arch4Sm90ELb0ELb0ELb1ELb1ELb1ELb1ELb0ELb0ELi2ELi1ELi2ELi1ELb1EEENS1_21CollectiveEpilogueBwdISD_SE_SG_Li256ELb1ELb0ELi1EEENS1_19SingleTileSchedulerILb1ELb0ELb0ELi128EEEEEEEEEvNT_6ParamsE:
	.zero		2304


//--------------------- .nv.constant0._ZN7cutlass13device_kernelIN5flash11enable_sm90INS1_16FlashAttnBwdSm90INS1_25CollectiveMainloopBwdSm90ILi2ELi2ELi2EN4cute5tupleIJNS5_1CILi1EEES8_S8_EEENS6_IJNS7_ILi64EEENS7_ILi128EEENS7_ILi96EEEEEENS_10bfloat16_tEfNS_4arch4Sm90ELb0ELb0ELb1ELb1ELb0ELb1ELb0ELb0ELi2ELi1ELi2ELi1ELb1EEENS1_24CollectiveEpilogueBwdGQAISD_fSG_Li256ELb1ELb0EEENS1_19SingleTileSchedulerILb1ELb0ELb0ELi128EEEEEEEEEvNT_6ParamsE --------------------------
	.section	.nv.constant0._ZN7cutlass13device_kernelIN5flash11enable_sm90INS1_16FlashAttnBwdSm90INS1_25CollectiveMainloopBwdSm90ILi2ELi2ELi2EN4cute5tupleIJNS5_1CILi1EEES8_S8_EEENS6_IJNS7_ILi64EEENS7_ILi128EEENS7_ILi96EEEEEENS_10bfloat16_tEfNS_4arch4Sm90ELb0ELb0ELb1ELb1ELb0ELb1ELb0ELb0ELi2ELi1ELi2ELi1ELb1EEENS1_24CollectiveEpilogueBwdGQAISD_fSG_Li256ELb1ELb0EEENS1_19SingleTileSchedulerILb1ELb0ELb0ELi128EEEEEEEEEvNT_6ParamsE,"a",@progbits
	.sectionflags	@""
	.align	4
.nv.constant0._ZN7cutlass13device_kernelIN5flash11enable_sm90INS1_16FlashAttnBwdSm90INS1_25CollectiveMainloopBwdSm90ILi2ELi2ELi2EN4cute5tupleIJNS5_1CILi1EEES8_S8_EEENS6_IJNS7_ILi64EEENS7_ILi128EEENS7_ILi96EEEEEENS_10bfloat16_tEfNS_4arch4Sm90ELb0ELb0ELb1ELb1ELb0ELb1ELb0ELb0ELi2ELi1ELi2ELi1ELb1EEENS1_24CollectiveEpilogueBwdGQAISD_fSG_Li256ELb1ELb0EEENS1_19SingleTileSchedulerILb1ELb0ELb0ELi128EEEEEEEEEvNT_6ParamsE:
	.zero		2304


//--------------------- .nv.constant0._ZN7cutlass13device_kernelIN5flash11enable_sm90INS1_16FlashAttnBwdSm90INS1_25CollectiveMainloopBwdSm90ILi2ELi2ELi2EN4cute5tupleIJNS5_1CILi1EEES8_S8_EEENS6_IJNS7_ILi64EEENS7_ILi128EEENS7_ILi96EEEEEENS_10bfloat16_tEfNS_4arch4Sm90ELb0ELb0ELb1ELb1ELb1ELb1ELb0ELb0ELi2ELi1ELi2ELi1ELb1EEENS1_24CollectiveEpilogueBwdGQAISD_fSG_Li256ELb1ELb1EEENS1_19SingleTileSchedulerILb1ELb0ELb0ELi128EEEEEEEEEvNT_6ParamsE --------------------------
	.section	.nv.constant0._ZN7cutlass13device_kernelIN5flash11enable_sm90INS1_16FlashAttnBwdSm90INS1_25CollectiveMainloopBwdSm90ILi2ELi2ELi2EN4cute5tupleIJNS5_1CILi1EEES8_S8_EEENS6_IJNS7_ILi64EEENS7_ILi128EEENS7_ILi96EEEEEENS_10bfloat16_tEfNS_4arch4Sm90ELb0ELb0ELb1ELb1ELb1ELb1ELb0ELb0ELi2ELi1ELi2ELi1ELb1EEENS1_24CollectiveEpilogueBwdGQAISD_fSG_Li256ELb1ELb1EEENS1_19SingleTileSchedulerILb1ELb0ELb0ELi128EEEEEEEEEvNT_6ParamsE,"a",@progbits
	.sectionflags	@""
	.align	4
.nv.constant0._ZN7cutlass13device_kernelIN5flash11enable_sm90INS1_16FlashAttnBwdSm90INS1_25CollectiveMainloopBwdSm90ILi2ELi2ELi2EN4cute5tupleIJNS5_1CILi1EEES8_S8_EEENS6_IJNS7_ILi64EEENS7_ILi128EEENS7_ILi96EEEEEENS_10bfloat16_tEfNS_4arch4Sm90ELb0ELb0ELb1ELb1ELb1ELb1ELb0ELb0ELi2ELi1ELi2ELi1ELb1EEENS1_24CollectiveEpilogueBwdGQAISD_fSG_Li256ELb1ELb1EEENS1_19SingleTileSchedulerILb1ELb0ELb0ELi128EEEEEEEEEvNT_6ParamsE:
	.zero		2304


//--------------------- .nv.constant0._ZN7cutlass13device_kernelIN5flash11enable_sm90INS1_16FlashAttnBwdSm90INS1_25CollectiveMainloopBwdSm90ILi2ELi2ELi2EN4cute5tupleIJNS5_1CILi1EEES8_S8_EEENS6_IJNS7_ILi64EEENS7_ILi128EEENS7_ILi96EEEEEENS_10bfloat16_tEfNS_4arch4Sm90ELb0ELb1ELb1ELb0ELb0ELb1ELb0ELb0ELi2ELi1ELi2ELi1ELb1EEENS1_21CollectiveEpilogueBwdISD_SE_SG_Li256ELb0ELb0ELi1EEENS1_19SingleTileSchedulerILb0ELb0ELb0ELi128EEEEEEEEEvNT_6ParamsE --------------------------
	.section	.nv.constant0._ZN7cutlass13device_kernelIN5flash11enable_sm90INS1_16FlashAttnBwdSm90INS1_25CollectiveMainloopBwdSm90ILi2ELi2ELi2EN4cute5tupleIJNS5_1CILi1EEES8_S8_EEENS6_IJNS7_ILi64EEENS7_ILi128EEENS7_ILi96EEEEEENS_10bfloat16_tEfNS_4arch4Sm90ELb0ELb1ELb1ELb0ELb0ELb1ELb0ELb0ELi2ELi1ELi2ELi1ELb1EEENS1_21CollectiveEpilogueBwdISD_SE_SG_Li256ELb0ELb0ELi1EEENS1_19SingleTileSchedulerILb0ELb0ELb0ELi128EEEEEEEEEvNT_6ParamsE,"a",@progbits
	.sectionflags	@""
	.align	4
.nv.constant0._ZN7cutlass13device_kernelIN5flash11enable_sm90INS1_16FlashAttnBwdSm90INS1_25CollectiveMainloopBwdSm90ILi2ELi2ELi2EN4cute5tupleIJNS5_1CILi1EEES8_S8_EEENS6_IJNS7_ILi64EEENS7_ILi128EEENS7_ILi96EEEEEENS_10bfloat16_tEfNS_4arch4Sm90ELb0ELb1ELb1ELb0ELb0ELb1ELb0ELb0ELi2ELi1ELi2ELi1ELb1EEENS1_21CollectiveEpilogueBwdISD_SE_SG_Li256ELb0ELb0ELi1EEENS1_19SingleTileSchedulerILb0ELb0ELb0ELi128EEEEEEEEEvNT_6ParamsE:
	.zero		2944


//--------------------- .nv.constant0._ZN7cutlass13device_kernelIN5flash11enable_sm90INS1_16FlashAttnBwdSm90INS1_25CollectiveMainloopBwdSm90ILi2ELi2ELi2EN4cute5tupleIJNS5_1CILi1EEES8_S8_EEENS6_IJNS7_ILi64EEENS7_ILi128EEENS7_ILi96EEEEEENS_10bfloat16_tEfNS_4arch4Sm90ELb0ELb1ELb1ELb0ELb1ELb1ELb0ELb0ELi2ELi1ELi2ELi1ELb1EEENS1_21CollectiveEpilogueBwdISD_SE_SG_Li256ELb0ELb0ELi1EEENS1_19SingleTileSchedulerILb0ELb0ELb0ELi128EEEEEEEEEvNT_6ParamsE --------------------------
	.section	.nv.constant0._ZN7cutlass13device_kernelIN5flash11enable_sm90INS1_16FlashAttnBwdSm90INS1_25CollectiveMainloopBwdSm90ILi2ELi2ELi2EN4cute5tupleIJNS5_1CILi1EEES8_S8_EEENS6_IJNS7_ILi64EEENS7_ILi128EEENS7_ILi96EEEEEENS_10bfloat16_tEfNS_4arch4Sm90ELb0ELb1ELb1ELb0ELb1ELb1ELb0ELb0ELi2ELi1ELi2ELi1ELb1EEENS1_21CollectiveEpilogueBwdISD_SE_SG_Li256ELb0ELb0ELi1EEENS1_19SingleTileSchedulerILb0ELb0ELb0ELi128EEEEEEEEEvNT_6ParamsE,"a",@progbits
	.sectionflags	@""
	.align	4
.nv.constant0._ZN7cutlass13device_kernelIN5flash11enable_sm90INS1_16FlashAttnBwdSm90INS1_25CollectiveMainloopBwdSm90ILi2ELi2ELi2EN4cute5tupleIJNS5_1CILi1EEES8_S8_EEENS6_IJNS7_ILi64EEENS7_ILi128EEENS7_ILi96EEEEEENS_10bfloat16_tEfNS_4arch4Sm90ELb0ELb1ELb1ELb0ELb1ELb1ELb0ELb0ELi2ELi1ELi2ELi1ELb1EEENS1_21CollectiveEpilogueBwdISD_SE_SG_Li256ELb0ELb0ELi1EEENS1_19SingleTileSchedulerILb0ELb0ELb0ELi128EEEEEEEEEvNT_6ParamsE:
	.zero		2944


//--------------------- .nv.constant0._ZN7cutlass13device_kernelIN5flash11enable_sm90INS1_16FlashAttnBwdSm90INS1_25CollectiveMainloopBwdSm90ILi2ELi2ELi2EN4cute5tupleIJNS5_1CILi1EEES8_S8_EEENS6_IJNS7_ILi64EEENS7_ILi128EEENS7_ILi96EEEEEENS_10bfloat16_tEfNS_4arch4Sm90ELb0ELb1ELb1ELb0ELb0ELb1ELb0ELb0ELi2ELi1ELi2ELi1ELb1EEENS1_24CollectiveEpilogueBwdGQAISD_fSG_Li256ELb0ELb0EEENS1_19SingleTileSchedulerILb0ELb0ELb0ELi128EEEEEEEEEvNT_6ParamsE --------------------------
	.section	.nv.constant0._ZN7cutlass13device_kernelIN5flash11enable_sm90INS1_16FlashAttnBwdSm90INS1_25CollectiveMainloopBwdSm90ILi2ELi2ELi2EN4cute5tupleIJNS5_1CILi1EEES8_S8_EEENS6_IJNS7_ILi64EEENS7_ILi128EEENS7_ILi96EEEEEENS_10bfloat16_tEfNS_4arch4Sm90ELb0ELb1ELb1ELb0ELb0ELb1ELb0ELb0ELi2ELi1ELi2ELi1ELb1EEENS1_24CollectiveEpilogueBwdGQAISD_fSG_Li256ELb0ELb0EEENS1_19SingleTileSchedulerILb0ELb0ELb0ELi128EEEEEEEEEvNT_6ParamsE,"a",@progbits
	.sectionflags	@""
	.align	4
.nv.constant0._ZN7cutlass13device_kernelIN5flash11enable_sm90INS1_16FlashAttnBwdSm90INS1_25CollectiveMainloopBwdSm90ILi2ELi2ELi2EN4cute5tupleIJNS5_1CILi1EEES8_S8_EEENS6_IJNS7_ILi64EEENS7_ILi128EEENS7_ILi96EEEEEENS_10bfloat16_tEfNS_4arch4Sm90ELb0ELb1ELb1ELb0ELb0ELb1ELb0ELb0ELi2ELi1ELi2ELi1ELb1EEENS1_24CollectiveEpilogueBwdGQAISD_fSG_Li256ELb0ELb0EEENS1_19SingleTileSchedulerILb0ELb0ELb0ELi128EEEEEEEEEvNT_6ParamsE:
	.zero		2304


//--------------------- .nv.constant0._ZN7cutlass13device_kernelIN5flash11enable_sm90INS1_16FlashAttnBwdSm90INS1_25CollectiveMainloopBwdSm90ILi2ELi2ELi2EN4cute5tupleIJNS5_1CILi1EEES8_S8_EEENS6_IJNS7_ILi64EEENS7_ILi128EEENS7_ILi96EEEEEENS_10bfloat16_tEfNS_4arch4Sm90ELb0ELb1ELb1ELb0ELb1ELb1ELb0ELb0ELi2ELi1ELi2ELi1ELb1EEENS1_24CollectiveEpilogueBwdGQAISD_fSG_Li256ELb0ELb1EEENS1_19SingleTileSchedulerILb0ELb0ELb0ELi128EEEEEEEEEvNT_6ParamsE --------------------------
	.section	.nv.constant0._ZN7cutlass13device_kernelIN5flash11enable_sm90INS1_16FlashAttnBwdSm90INS1_25CollectiveMainloopBwdSm90ILi2ELi2ELi2EN4cute5tupleIJNS5_1CILi1EEES8_S8_EEENS6_IJNS7_ILi64EEENS7_ILi128EEENS7_ILi96EEEEEENS_10bfloat16_tEfNS_4arch4Sm90ELb0ELb1ELb1ELb0ELb1ELb1ELb0ELb0ELi2ELi1ELi2ELi1ELb1EEENS1_24CollectiveEpilogueBwdGQAISD_fSG_Li256ELb0ELb1EEENS1_19SingleTileSchedulerILb0ELb0ELb0ELi128EEEEEEEEEvNT_6ParamsE,"a",@progbits
	.sectionflags	@""
	.align	4
.nv.constant0._ZN7cutlass13device_kernelIN5flash11enable_sm90INS1_16FlashAttnBwdSm90INS1_25CollectiveMainloopBwdSm90ILi2ELi2ELi2EN4cute5tupleIJNS5_1CILi1EEES8_S8_EEENS6_IJNS7_ILi64EEENS7_ILi128EEENS7_ILi96EEEEEENS_10bfloat16_tEfNS_4arch4Sm90ELb0ELb1ELb1ELb0ELb1ELb1ELb0ELb0ELi2ELi1ELi2ELi1ELb1EEENS1_24CollectiveEpilogueBwdGQAISD_fSG_Li256ELb0ELb1EEENS1_19SingleTileSchedulerILb0ELb0ELb0ELi128EEEEEEEEEvNT_6ParamsE:
	.zero		2304


//--------------------- .nv.constant0._ZN7cutlass13device_kernelIN5flash11enable_sm90INS1_16FlashAttnBwdSm90INS1_25CollectiveMainloopBwdSm90ILi2ELi2ELi2EN4cute5tupleIJNS5_1CILi1EEES8_S8_EEENS6_IJNS7_ILi64EEENS7_ILi128EEENS7_ILi96EEEEEENS_10bfloat16_tEfNS_4arch4Sm90ELb0ELb1ELb1ELb1ELb0ELb1ELb0ELb0ELi2ELi1ELi2ELi1ELb1EEENS1_21CollectiveEpilogueBwdISD_SE_SG_Li256ELb1ELb0ELi1EEENS1_19SingleTileSchedulerILb1ELb0ELb0ELi128EEEEEEEEEvNT_6ParamsE --------------------------
	.section	.nv.constant0._ZN7cutlass13device_kernelIN5flash11enable_sm90INS1_16FlashAttnBwdSm90INS1_25CollectiveMainloopBwdSm90ILi2ELi2ELi2EN4cute5tupleIJNS5_1CILi1EEES8_S8_EEENS6_IJNS7_ILi64EEENS7_ILi128EEENS7_ILi96EEEEEENS_10bfloat16_tEfNS_4arch4Sm90ELb0ELb1ELb1ELb1ELb0ELb1ELb0ELb0ELi2ELi1ELi2ELi1ELb1EEENS1_21CollectiveEpilogueBwdISD_SE_SG_Li256ELb1ELb0ELi1EEENS1_19SingleTileSchedulerILb1ELb0ELb0ELi128EEEEEEEEEvNT_6ParamsE,"a",@progbits
	.sectionflags	@""
	.align	4
.nv.constant0._ZN7cutlass13device_kernelIN5flash11enable_sm90INS1_16FlashAttnBwdSm90INS1_25CollectiveMainloopBwdSm90ILi2ELi2ELi2EN4cute5tupleIJNS5_1CILi1EEES8_S8_EEENS6_IJNS7_ILi64EEENS7_ILi128EEENS7_ILi96EEEEEENS_10bfloat16_tEfNS_4arch4Sm90ELb0ELb1ELb1ELb1ELb0ELb1ELb0ELb0ELi2ELi1ELi2ELi1ELb1EEENS1_21CollectiveEpilogueBwdISD_SE_SG_Li256ELb1ELb0ELi1EEENS1_19SingleTileSchedulerILb1ELb0ELb0ELi128EEEEEEEEEvNT_6ParamsE:
	.zero		2304


//--------------------- .nv.constant0._ZN7cutlass13device_kernelIN5flash11enable_sm90INS1_16FlashAttnBwdSm90INS1_25CollectiveMainloopBwdSm90ILi2ELi2ELi2EN4cute5tupleIJNS5_1CILi1EEES8_S8_EEENS6_IJNS7_ILi64EEENS7_ILi128EEENS7_ILi96EEEEEENS_10bfloat16_tEfNS_4arch4Sm90ELb0ELb1ELb1ELb1ELb1ELb1ELb0ELb0ELi2ELi1ELi2ELi1ELb1EEENS1_21CollectiveEpilogueBwdISD_SE_SG_Li256ELb1ELb0ELi1EEENS1_19SingleTileSchedulerILb1ELb0ELb0ELi128EEEEEEEEEvNT_6ParamsE --------------------------
	.section	.nv.constant0._ZN7cutlass13device_kernelIN5flash11enable_sm90INS1_16FlashAttnBwdSm90INS1_25CollectiveMainloopBwdSm90ILi2ELi2ELi2EN4cute5tupleIJNS5_1CILi1EEES8_S8_EEENS6_IJNS7_ILi64EEENS7_ILi128EEENS7_ILi96EEEEEENS_10bfloat16_tEfNS_4arch4Sm90ELb0ELb1ELb1ELb1ELb1ELb1ELb0ELb0ELi2ELi1ELi2ELi1ELb1EEENS1_21CollectiveEpilogueBwdISD_SE_SG_Li256ELb1ELb0ELi1EEENS1_19SingleTileSchedulerILb1ELb0ELb0ELi128EEEEEEEEEvNT_6ParamsE,"a",@progbits
	.sectionflags	@""
	.align	4
.nv.constant0._ZN7cutlass13device_kernelIN5flash11enable_sm90INS1_16FlashAttnBwdSm90INS1_25CollectiveMainloopBwdSm90ILi2ELi2ELi2EN4cute5tupleIJNS5_1CILi1EEES8_S8_EEENS6_IJNS7_ILi64EEENS7_ILi128EEENS7_ILi96EEEEEENS_10bfloat16_tEfNS_4arch4Sm90ELb0ELb1ELb1ELb1ELb1ELb1ELb0ELb0ELi2ELi1ELi2ELi1ELb1EEENS1_21CollectiveEpilogueBwdISD_SE_SG_Li256ELb1ELb0ELi1EEENS1_19SingleTileSchedulerILb1ELb0ELb0ELi128EEEEEEEEEvNT_6ParamsE:
	.zero		2304


//--------------------- .nv.constant0._ZN7cutlass13device_kernelIN5flash11enable_sm90INS1_16FlashAttnBwdSm90INS1_25CollectiveMainloopBwdSm90ILi2ELi2ELi2EN4cute5tupleIJNS5_1CILi1EEES8_S8_EEENS6_IJNS7_ILi64EEENS7_ILi128EEENS7_ILi96EEEEEENS_10bfloat16_tEfNS_4arch4Sm90ELb0ELb1ELb1ELb1ELb0ELb1ELb0ELb0ELi2ELi1ELi2ELi1ELb1EEENS1_24CollectiveEpilogueBwdGQAISD_fSG_Li256ELb1ELb0EEENS1_19SingleTileSchedulerILb1ELb0ELb0ELi128EEEEEEEEEvNT_6ParamsE --------------------------
	.section	.nv.constant0._ZN7cutlass13device_kernelIN5flash11enable_sm90INS1_16FlashAttnBwdSm90INS1_25CollectiveMainloopBwdSm90ILi2ELi2ELi2EN4cute5tupleIJNS5_1CILi1EEES8_S8_EEENS6_IJNS7_ILi64EEENS7_ILi128EEENS7_ILi96EEEEEENS_10bfloat16_tEfNS_4arch4Sm90ELb0ELb1ELb1ELb1ELb0ELb1ELb0ELb0ELi2ELi1ELi2ELi1ELb1EEENS1_24CollectiveEpilogueBwdGQAISD_fSG_Li256ELb1ELb0EEENS1_19SingleTileSchedulerILb1ELb0ELb0ELi128EEEEEEEEEvNT_6ParamsE,"a",@progbits
	.sectionflags	@""
	.align	4
.nv.constant0._ZN7cutlass13device_kernelIN5flash11enable_sm90INS1_16FlashAttnBwdSm90INS1_25CollectiveMainloopBwdSm90ILi2ELi2ELi2EN4cute5tupleIJNS5_1CILi1EEES8_S8_EEENS6_IJNS7_ILi64EEENS7_ILi128EEENS7_ILi96EEEEEENS_10bfloat16_tEfNS_4arch4Sm90ELb0ELb1ELb1ELb1ELb0ELb1ELb0ELb0ELi2ELi1ELi2ELi1ELb1EEENS1_24CollectiveEpilogueBwdGQAISD_fSG_Li256ELb1ELb0EEENS1_19SingleTileSchedulerILb1ELb0ELb0ELi128EEEEEEEEEvNT_6ParamsE:
	.zero		2304


//--------------------- .nv.constant0._ZN7cutlass13device_kernelIN5flash11enable_sm90INS1_16FlashAttnBwdSm90INS1_25CollectiveMainloopBwdSm90ILi2ELi2ELi2EN4cute5tupleIJNS5_1CILi1EEES8_S8_EEENS6_IJNS7_ILi64EEENS7_ILi128EEENS7_ILi96EEEEEENS_10bfloat16_tEfNS_4arch4Sm90ELb0ELb1ELb1ELb1ELb1ELb1ELb0ELb0ELi2ELi1ELi2ELi1ELb1EEENS1_24CollectiveEpilogueBwdGQAISD_fSG_Li256ELb1ELb1EEENS1_19SingleTileSchedulerILb1ELb0ELb0ELi128EEEEEEEEEvNT_6ParamsE --------------------------
	.section	.nv.constant0._ZN7cutlass13device_kernelIN5flash11enable_sm90INS1_16FlashAttnBwdSm90INS1_25CollectiveMainloopBwdSm90ILi2ELi2ELi2EN4cute5tupleIJNS5_1CILi1EEES8_S8_EEENS6_IJNS7_ILi64EEENS7_ILi128EEENS7_ILi96EEEEEENS_10bfloat16_tEfNS_4arch4Sm90ELb0ELb1ELb1ELb1ELb1ELb1ELb0ELb0ELi2ELi1ELi2ELi1ELb1EEENS1_24CollectiveEpilogueBwdGQAISD_fSG_Li256ELb1ELb1EEENS1_19SingleTileSchedulerILb1ELb0ELb0ELi128EEEEEEEEEvNT_6ParamsE,"a",@progbits
	.sectionflags	@""
	.align	4
.nv.constant0._ZN7cutlass13device_kernelIN5flash11enable_sm90INS1_16FlashAttnBwdSm90INS1_25CollectiveMainloopBwdSm90ILi2ELi2ELi2EN4cute5tupleIJNS5_1CILi1EEES8_S8_EEENS6_IJNS7_ILi64EEENS7_ILi128EEENS7_ILi96EEEEEENS_10bfloat16_tEfNS_4arch4Sm90ELb0ELb1ELb1ELb1ELb1ELb1ELb0ELb0ELi2ELi1ELi2ELi1ELb1EEENS1_24CollectiveEpilogueBwdGQAISD_fSG_Li256ELb1ELb1EEENS1_19SingleTileSchedulerILb1ELb0ELb0ELi128EEEEEEEEEvNT_6ParamsE:
	.zero		2304


//--------------------- .nv.constant0._ZN7cutlass13device_kernelIN5flash11enable_sm90INS1_16FlashAttnBwdSm90INS1_25CollectiveMainloopBwdSm90ILi2ELi2ELi2EN4cute5tupleIJNS5_1CILi1EEES8_S8_EEENS6_IJNS7_ILi64EEENS7_ILi128EEENS7_ILi96EEEEEENS_10bfloat16_tEfNS_4arch4Sm90ELb1ELb0ELb1ELb0ELb0ELb1ELb0ELb0ELi2ELi1ELi2ELi1ELb1EEENS1_21CollectiveEpilogueBwdISD_SE_SG_Li256ELb0ELb0ELi1EEENS1_25SingleTileBwdLPTSchedulerILb0ELi128ELb0EEEEEEEEEvNT_6ParamsE --------------------------
	.section	.nv.constant0._ZN7cutlass13device_kernelIN5flash11enable_sm90INS1_16FlashAttnBwdSm90INS1_25CollectiveMainloopBwdSm90ILi2ELi2ELi2EN4cute5tupleIJNS5_1CILi1EEES8_S8_EEENS6_IJNS7_ILi64EEENS7_ILi128EEENS7_ILi96EEEEEENS_10bfloat16_tEfNS_4arch4Sm90ELb1ELb0ELb1ELb0ELb0ELb1ELb0ELb0ELi2ELi1ELi2ELi1ELb1EEENS1_21CollectiveEpilogueBwdISD_SE_SG_Li256ELb0ELb0ELi1EEENS1_25SingleTileBwdLPTSchedulerILb0ELi128ELb0EEEEEEEEEvNT_6ParamsE,"a",@progbits
	.sectionflags	@""
	.align	4
.nv.constant0._ZN7cutlass13device_kernelIN5flash11enable_sm90INS1_16FlashAttnBwdSm90INS1_25CollectiveMainloopBwdSm90ILi2ELi2ELi2EN4cute5tupleIJNS5_1CILi1EEES8_S8_EEENS6_IJNS7_ILi64EEENS7_ILi128EEENS7_ILi96EEEEEENS_10bfloat16_tEfNS_4arch4Sm90ELb1ELb0ELb1ELb0ELb0ELb1ELb0ELb0ELi2ELi1ELi2ELi1ELb1EEENS1_21CollectiveEpilogueBwdISD_SE_SG_Li256ELb0ELb0ELi1EEENS1_25SingleTileBwdLPTSchedulerILb0ELi128ELb0EEEEEEEEEvNT_6ParamsE:
	.zero		2944


//--------------------- .nv.constant0._ZN7cutlass13device_kernelIN5flash11enable_sm90INS1_16FlashAttnBwdSm90INS1_25CollectiveMainloopBwdSm90ILi2ELi2ELi2EN4cute5tupleIJNS5_1CILi1EEES8_S8_EEENS6_IJNS7_ILi64EEENS7_ILi128EEENS7_ILi96EEEEEENS_10bfloat16_tEfNS_4arch4Sm90ELb1ELb0ELb1ELb0ELb1ELb1ELb0ELb0ELi2ELi1ELi2ELi1ELb1EEENS1_21CollectiveEpilogueBwdISD_SE_SG_Li256ELb0ELb0ELi1EEENS1_25SingleTileBwdLPTSchedulerILb0ELi128ELb1EEEEEEEEEvNT_6ParamsE --------------------------
	.section	.nv.constant0._ZN7cutlass13device_kernelIN5flash11enable_sm90INS1_16FlashAttnBwdSm90INS1_25CollectiveMainloopBwdSm90ILi2ELi2ELi2EN4cute5tupleIJNS5_1CILi1EEES8_S8_EEENS6_IJNS7_ILi64EEENS7_ILi128EEENS7_ILi96EEEEEENS_10bfloat16_tEfNS_4arch4Sm90ELb1ELb0ELb1ELb0ELb1ELb1ELb0ELb0ELi2ELi1ELi2ELi1ELb1EEENS1_21CollectiveEpilogueBwdISD_SE_SG_Li256ELb0ELb0ELi1EEENS1_25SingleTileBwdLPTSchedulerILb0ELi128ELb1EEEEEEEEEvNT_6ParamsE,"a",@progbits
	.sectionflags	@""
	.align	4
.nv.constant0._ZN7cutlass13device_kernelIN5flash11enable_sm90INS1_16FlashAttnBwdSm90INS1_25CollectiveMainloopBwdSm90ILi2ELi2ELi2EN4cute5tupleIJNS5_1CILi1EEES8_S8_EEENS6_IJNS7_ILi64EEENS7_ILi128EEENS7_ILi96EEEEEENS_10bfloat16_tEfNS_4arch4Sm90ELb1ELb0ELb1ELb0ELb1ELb1ELb0ELb0ELi2ELi1ELi2ELi1ELb1EEENS1_21CollectiveEpilogueBwdISD_SE_SG_Li256ELb0ELb0ELi1EEENS1_25SingleTileBwdLPTSchedulerILb0ELi128ELb1EEEEEEEEEvNT_6ParamsE:
	.zero		2944


//--------------------- .nv.constant0._ZN7cutlass13device_kernelIN5flash11enable_sm90INS1_16FlashAttnBwdSm90INS1_25CollectiveMainloopBwdSm90ILi2ELi2ELi2EN4cute5tupleIJNS5_1CILi1EEES8_S8_EEENS6_IJNS7_ILi64EEENS7_ILi128EEENS7_ILi96EEEEEENS_10bfloat16_tEfNS_4arch4Sm90ELb1ELb0ELb1ELb0ELb0ELb1ELb0ELb0ELi2ELi1ELi2ELi1ELb1EEENS1_24CollectiveEpilogueBwdGQAISD_fSG_Li256ELb0ELb0EEENS1_25SingleTileBwdLPTSchedulerILb0ELi128ELb0EEEEEEEEEvNT_6ParamsE --------------------------
	.section	.nv.constant0._ZN7cutlass13device_kernelIN5flash11enable_sm90INS1_16FlashAttnBwdSm90INS1_25CollectiveMainloopBwdSm90ILi2ELi2ELi2EN4cute5tupleIJNS5_1CILi1EEES8_S8_EEENS6_IJNS7_ILi64EEENS7_ILi128EEENS7_ILi96EEEEEENS_10bfloat16_tEfNS_4arch4Sm90ELb1ELb0ELb1ELb0ELb0ELb1ELb0ELb0ELi2ELi1ELi2ELi1ELb1EEENS1_24CollectiveEpilogueBwdGQAISD_fSG_Li256ELb0ELb0EEENS1_25SingleTileBwdLPTSchedulerILb0ELi128ELb0EEEEEEEEEvNT_6ParamsE,"a",@progbits
	.sectionflags	@""
	.align	4
.nv.constant0._ZN7cutlass13device_kernelIN5flash11enable_sm90INS1_16FlashAttnBwdSm90INS1_25CollectiveMainloopBwdSm90ILi2ELi2ELi2EN4cute5tupleIJNS5_1CILi1EEES8_S8_EEENS6_IJNS7_ILi64EEENS7_ILi128EEENS7_ILi96EEEEEENS_10bfloat16_tEfNS_4arch4Sm90ELb1ELb0ELb1ELb0ELb0ELb1ELb0ELb0ELi2ELi1ELi2ELi1ELb1EEENS1_24CollectiveEpilogueBwdGQAISD_fSG_Li256ELb0ELb0EEENS1_25SingleTileBwdLPTSchedulerILb0ELi128ELb0EEEEEEEEEvNT_6ParamsE:
	.zero		2432


//--------------------- .nv.constant0._ZN7cutlass13device_kernelIN5flash11enable_sm90INS1_16FlashAttnBwdSm90INS1_25CollectiveMainloopBwdSm90ILi2ELi2ELi2EN4cute5tupleIJNS5_1CILi1EEES8_S8_EEENS6_IJNS7_ILi64EEENS7_ILi128EEENS7_ILi96EEEEEENS_10bfloat16_tEfNS_4arch4Sm90ELb1ELb0ELb1ELb0ELb1ELb1ELb0ELb0ELi2ELi1ELi2ELi1ELb1EEENS1_24CollectiveEpilogueBwdGQAISD_fSG_Li256ELb0ELb1EEENS1_25SingleTileBwdLPTSchedulerILb0ELi128ELb1EEEEEEEEEvNT_6ParamsE --------------------------
	.section	.nv.constant0._ZN7cutlass13device_kernelIN5flash11enable_sm90INS1_16FlashAttnBwdSm90INS1_25CollectiveMainloopBwdSm90ILi2ELi2ELi2EN4cute5tupleIJNS5_1CILi1EEES8_S8_EEENS6_IJNS7_ILi64EEENS7_ILi128EEENS7_ILi96EEEEEENS_10bfloat16_tEfNS_4arch4Sm90ELb1ELb0ELb1ELb0ELb1ELb1ELb0ELb0ELi2ELi1ELi2ELi1ELb1EEENS1_24CollectiveEpilogueBwdGQAISD_fSG_Li256ELb0ELb1EEENS1_25SingleTileBwdLPTSchedulerILb0ELi128ELb1EEEEEEEEEvNT_6ParamsE,"a",@progbits
	.sectionflags	@""
	.align	4
.nv.constant0._ZN7cutlass13device_kernelIN5flash11enable_sm90INS1_16FlashAttnBwdSm90INS1_25CollectiveMainloopBwdSm90ILi2ELi2ELi2EN4cute5tupleIJNS5_1CILi1EEES8_S8_EEENS6_IJNS7_ILi64EEENS7_ILi128EEENS7_ILi96EEEEEENS_10bfloat16_tEfNS_4arch4Sm90ELb1ELb0ELb1ELb0ELb1ELb1ELb0ELb0ELi2ELi1ELi2ELi1ELb1EEENS1_24CollectiveEpilogueBwdGQAISD_fSG_Li256ELb0ELb1EEENS1_25SingleTileBwdLPTSchedulerILb0ELi128ELb1EEEEEEEEEvNT_6ParamsE:
	.zero		2432


//--------------------- .nv.constant0._ZN7cutlass13device_kernelIN5flash11enable_sm90INS1_16FlashAttnBwdSm90INS1_25CollectiveMainloopBwdSm90ILi2ELi2ELi2EN4cute5tupleIJNS5_1CILi1EEES8_S8_EEENS6_IJNS7_ILi64EEENS7_ILi128EEENS7_ILi96EEEEEENS_10bfloat16_tEfNS_4arch4Sm90ELb1ELb0ELb1ELb1ELb0ELb1ELb0ELb0ELi2ELi1ELi2ELi1ELb1EEENS1_21CollectiveEpilogueBwdISD_SE_SG_Li256ELb1ELb0ELi1EEENS1_25SingleTileBwdLPTSchedulerILb1ELi128ELb0EEEEEEEEEvNT_6ParamsE --------------------------
	.section	.nv.constant0._ZN7cutlass13device_kernelIN5flash11enable_sm90INS1_16FlashAttnBwdSm90INS1_25CollectiveMainloopBwdSm90ILi2ELi2ELi2EN4cute5tupleIJNS5_1CILi1EEES8_S8_EEENS6_IJNS7_ILi64EEENS7_ILi128EEENS7_ILi96EEEEEENS_10bfloat16_tEfNS_4arch4Sm90ELb1ELb0ELb1ELb1ELb0ELb1ELb0ELb0ELi2ELi1ELi2ELi1ELb1EEENS1_21CollectiveEpilogueBwdISD_SE_SG_Li256ELb1ELb0ELi1EEENS1_25SingleTileBwdLPTSchedulerILb1ELi128ELb0EEEEEEEEEvNT_6ParamsE,"a",@progbits
	.sectionflags	@""
	.align	4
.nv.constant0._ZN7cutlass13device_kernelIN5flash11enable_sm90INS1_16FlashAttnBwdSm90INS1_25CollectiveMainloopBwdSm90ILi2ELi2ELi2EN4cute5tupleIJNS5_1CILi1EEES8_S8_EEENS6_IJNS7_ILi64EEENS7_ILi128EEENS7_ILi96EEEEEENS_10bfloat16_tEfNS_4arch4Sm90ELb1ELb0ELb1ELb1ELb0ELb1ELb0ELb0ELi2ELi1ELi2ELi1ELb1EEENS1_21CollectiveEpilogueBwdISD_SE_SG_Li256ELb1ELb0ELi1EEENS1_25SingleTileBwdLPTSchedulerILb1ELi128ELb0EEEEEEEEEvNT_6ParamsE:
	.zero		2304


//--------------------- .nv.constant0._ZN7cutlass13device_kernelIN5flash11enable_sm90INS1_16FlashAttnBwdSm90INS1_25CollectiveMainloopBwdSm90ILi2ELi2ELi2EN4cute5tupleIJNS5_1CILi1EEES8_S8_EEENS6_IJNS7_ILi64EEENS7_ILi128EEENS7_ILi96EEEEEENS_10bfloat16_tEfNS_4arch4Sm90ELb1ELb0ELb1ELb1ELb1ELb1ELb0ELb0ELi2ELi1ELi2ELi1ELb1EEENS1_21CollectiveEpilogueBwdISD_SE_SG_Li256ELb1ELb0ELi1EEENS1_25SingleTileBwdLPTSchedulerILb1ELi128ELb1EEEEEEEEEvNT_6ParamsE --------------------------
	.section	.nv.constant0._ZN7cutlass13device_kernelIN5flash11enable_sm90INS1_16FlashAttnBwdSm90INS1_25CollectiveMainloopBwdSm90ILi2ELi2ELi2EN4cute5tupleIJNS5_1CILi1EEES8_S8_EEENS6_IJNS7_ILi64EEENS7_ILi128EEENS7_ILi96EEEEEENS_10bfloat16_tEfNS_4arch4Sm90ELb1ELb0ELb1ELb1ELb1ELb1ELb0ELb0ELi2ELi1ELi2ELi1ELb1EEENS1_21CollectiveEpilogueBwdISD_SE_SG_Li256ELb1ELb0ELi1EEENS1_25SingleTileBwdLPTSchedulerILb1ELi128ELb1EEEEEEEEEvNT_6ParamsE,"a",@progbits
	.sectionflags	@""
	.align	4
.nv.constant0._ZN7cutlass13device_kernelIN5flash11enable_sm90INS1_16FlashAttnBwdSm90INS1_25CollectiveMainloopBwdSm90ILi2ELi2ELi2EN4cute5tupleIJNS5_1CILi1EEES8_S8_EEENS6_IJNS7_ILi64EEENS7_ILi128EEENS7_ILi96EEEEEENS_10bfloat16_tEfNS_4arch4Sm90ELb1ELb0ELb1ELb1ELb1ELb1ELb0ELb0ELi2ELi1ELi2ELi1ELb1EEENS1_21CollectiveEpilogueBwdISD_SE_SG_Li256ELb1ELb0ELi1EEENS1_25SingleTileBwdLPTSchedulerILb1ELi128ELb1EEEEEEEEEvNT_6ParamsE:
	.zero		2304


//--------------------- .nv.constant0._ZN7cutlass13device_kernelIN5flash11enable_sm90INS1_16FlashAttnBwdSm90INS1_25CollectiveMainloopBwdSm90ILi2ELi2ELi2EN4cute5tupleIJNS5_1CILi1EEES8_S8_EEENS6_IJNS7_ILi64EEENS7_ILi128EEENS7_ILi96EEEEEENS_10bfloat16_tEfNS_4arch4Sm90ELb1ELb0ELb1ELb1ELb0ELb1ELb0ELb0ELi2ELi1ELi2ELi1ELb1EEENS1_24CollectiveEpilogueBwdGQAISD_fSG_Li256ELb1ELb0EEENS1_25SingleTileBwdLPTSchedulerILb1ELi128ELb0EEEEEEEEEvNT_6ParamsE --------------------------
	.section	.nv.constant0._ZN7cutlass13device_kernelIN5flash11enable_sm90INS1_16FlashAttnBwdSm90INS1_25CollectiveMainloopBwdSm90ILi2ELi2ELi2EN4cute5tupleIJNS5_1CILi1EEES8_S8_EEENS6_IJNS7_ILi64EEENS7_ILi128EEENS7_ILi96EEEEEENS_10bfloat16_tEfNS_4arch4Sm90ELb1ELb0ELb1ELb1ELb0ELb1ELb0ELb0ELi2ELi1ELi2ELi1ELb1EEENS1_24CollectiveEpilogueBwdGQAISD_fSG_Li256ELb1ELb0EEENS1_25SingleTileBwdLPTSchedulerILb1ELi128ELb0EEEEEEEEEvNT_6ParamsE,"a",@progbits
	.sectionflags	@""
	.align	4
.nv.constant0._ZN7cutlass13device_kernelIN5flash11enable_sm90INS1_16FlashAttnBwdSm90INS1_25CollectiveMainloopBwdSm90ILi2ELi2ELi2EN4cute5tupleIJNS5_1CILi1EEES8_S8_EEENS6_IJNS7_ILi64EEENS7_ILi128EEENS7_ILi96EEEEEENS_10bfloat16_tEfNS_4arch4Sm90ELb1ELb0ELb1ELb1ELb0ELb1ELb0ELb0ELi2ELi1ELi2ELi1ELb1EEENS1_24CollectiveEpilogueBwdGQAISD_fSG_Li256ELb1ELb0EEENS1_25SingleTileBwdLPTSchedulerILb1ELi128ELb0EEEEEEEEEvNT_6ParamsE:
	.zero		2432


//--------------------- .nv.constant0._ZN7cutlass13device_kernelIN5flash11enable_sm90INS1_16FlashAttnBwdSm90INS1_25CollectiveMainloopBwdSm90ILi2ELi2ELi2EN4cute5tupleIJNS5_1CILi1EEES8_S8_EEENS6_IJNS7_ILi64EEENS7_ILi128EEENS7_ILi96EEEEEENS_10bfloat16_tEfNS_4arch4Sm90ELb1ELb0ELb1ELb1ELb1ELb1ELb0ELb0ELi2ELi1ELi2ELi1ELb1EEENS1_24CollectiveEpilogueBwdGQAISD_fSG_Li256ELb1ELb1EEENS1_25SingleTileBwdLPTSchedulerILb1ELi128ELb1EEEEEEEEEvNT_6ParamsE --------------------------
	.section	.nv.constant0._ZN7cutlass13device_kernelIN5flash11enable_sm90INS1_16FlashAttnBwdSm90INS1_25CollectiveMainloopBwdSm90ILi2ELi2ELi2EN4cute5tupleIJNS5_1CILi1EEES8_S8_EEENS6_IJNS7_ILi64EEENS7_ILi128EEENS7_ILi96EEEEEENS_10bfloat16_tEfNS_4arch4Sm90ELb1ELb0ELb1ELb1ELb1ELb1ELb0ELb0ELi2ELi1ELi2ELi1ELb1EEENS1_24CollectiveEpilogueBwdGQAISD_fSG_Li256ELb1ELb1EEENS1_25SingleTileBwdLPTSchedulerILb1ELi128ELb1EEEEEEEEEvNT_6ParamsE,"a",@progbits
	.sectionflags	@""
	.align	4
.nv.constant0._ZN7cutlass13device_kernelIN5flash11enable_sm90INS1_16FlashAttnBwdSm90INS1_25CollectiveMainloopBwdSm90ILi2ELi2ELi2EN4cute5tupleIJNS5_1CILi1EEES8_S8_EEENS6_IJNS7_ILi64EEENS7_ILi128EEENS7_ILi96EEEEEENS_10bfloat16_tEfNS_4arch4Sm90ELb1ELb0ELb1ELb1ELb1ELb1ELb0ELb0ELi2ELi1ELi2ELi1ELb1EEENS1_24CollectiveEpilogueBwdGQAISD_fSG_Li256ELb1ELb1EEENS1_25SingleTileBwdLPTSchedulerILb1ELi128ELb1EEEEEEEEEvNT_6ParamsE:
	.zero		2432


//--------------------- .nv.constant0._ZN7cutlass13device_kernelIN5flash11enable_sm90INS1_16FlashAttnBwdSm90INS1_25CollectiveMainloopBwdSm90ILi2ELi2ELi2EN4cute5tupleIJNS5_1CILi1EEES8_S8_EEENS6_IJNS7_ILi64EEENS7_ILi128EEENS7_ILi96EEEEEENS_10bfloat16_tEfNS_4arch4Sm90ELb0ELb0ELb0ELb0ELb0ELb1ELb0ELb0ELi2ELi1ELi2ELi1ELb1EEENS1_21CollectiveEpilogueBwdISD_SE_SG_Li256ELb0ELb0ELi1EEENS1_19SingleTileSchedulerILb0ELb0ELb0ELi128EEEEEEEEEvNT_6ParamsE --------------------------
	.section	.nv.constant0._ZN7cutlass13device_kernelIN5flash11enable_sm90INS1_16FlashAttnBwdSm90INS1_25CollectiveMainloopBwdSm90ILi2ELi2ELi2EN4cute5tupleIJNS5_1CILi1EEES8_S8_EEENS6_IJNS7_ILi64EEENS7_ILi128EEENS7_ILi96EEEEEENS_10bfloat16_tEfNS_4arch4Sm90ELb0ELb0ELb0ELb0ELb0ELb1ELb0ELb0ELi2ELi1ELi2ELi1ELb1EEENS1_21CollectiveEpilogueBwdISD_SE_SG_Li256ELb0ELb0ELi1EEENS1_19SingleTileSchedulerILb0ELb0ELb0ELi128EEEEEEEEEvNT_6ParamsE,"a",@progbits
	.sectionflags	@""
	.align	4
.nv.constant0._ZN7cutlass13device_kernelIN5flash11enable_sm90INS1_16FlashAttnBwdSm90INS1_25CollectiveMainloopBwdSm90ILi2ELi2ELi2EN4cute5tupleIJNS5_1CILi1EEES8_S8_EEENS6_IJNS7_ILi64EEENS7_ILi128EEENS7_ILi96EEEEEENS_10bfloat16_tEfNS_4arch4Sm90ELb0ELb0ELb0ELb0ELb0ELb1ELb0ELb0ELi2ELi1ELi2ELi1ELb1EEENS1_21CollectiveEpilogueBwdISD_SE_SG_Li256ELb0ELb0ELi1EEENS1_19SingleTileSchedulerILb0ELb0ELb0ELi128EEEEEEEEEvNT_6ParamsE:
	.zero		2944


//--------------------- .nv.constant0._ZN7cutlass13device_kernelIN5flash11enable_sm90INS1_16FlashAttnBwdSm90INS1_25CollectiveMainloopBwdSm90ILi2ELi2ELi2EN4cute5tupleIJNS5_1CILi1EEES8_S8_EEENS6_IJNS7_ILi64EEENS7_ILi128EEENS7_ILi96EEEEEENS_10bfloat16_tEfNS_4arch4Sm90ELb0ELb0ELb0ELb0ELb1ELb1ELb0ELb0ELi2ELi1ELi2ELi1ELb1EEENS1_21CollectiveEpilogueBwdISD_SE_SG_Li256ELb0ELb0ELi1EEENS1_19SingleTileSchedulerILb0ELb0ELb0ELi128EEEEEEEEEvNT_6ParamsE --------------------------
	.section	.nv.constant0._ZN7cutlass13device_kernelIN5flash11enable_sm90INS1_16FlashAttnBwdSm90INS1_25CollectiveMainloopBwdSm90ILi2ELi2ELi2EN4cute5tupleIJNS5_1CILi1EEES8_S8_EEENS6_IJNS7_ILi64EEENS7_ILi128EEENS7_ILi96EEEEEENS_10bfloat16_tEfNS_4arch4Sm90ELb0ELb0ELb0ELb0ELb1ELb1ELb0ELb0ELi2ELi1ELi2ELi1ELb1EEENS1_21CollectiveEpilogueBwdISD_SE_SG_Li256ELb0ELb0ELi1EEENS1_19SingleTileSchedulerILb0ELb0ELb0ELi128EEEEEEEEEvNT_6ParamsE,"a",@progbits
	.sectionflags	@""
	.align	4
.nv.constant0._ZN7cutlass13device_kernelIN5flash11enable_sm90INS1_16FlashAttnBwdSm90INS1_25CollectiveMainloopBwdSm90ILi2ELi2ELi2EN4cute5tupleIJNS5_1CILi1EEES8_S8_EEENS6_IJNS7_ILi64EEENS7_ILi128EEENS7_ILi96EEEEEENS_10bfloat16_tEfNS_4arch4Sm90ELb0ELb0ELb0ELb0ELb1ELb1ELb0ELb0ELi2ELi1ELi2ELi1ELb1EEENS1_21CollectiveEpilogueBwdISD_SE_SG_Li256ELb0ELb0ELi1EEENS1_19SingleTileSchedulerILb0ELb0ELb0ELi128EEEEEEEEEvNT_6ParamsE:
	.zero		2944


//--------------------- .nv.constant0._ZN7cutlass13device_kernelIN5flash11enable_sm90INS1_16FlashAttnBwdSm90INS1_25CollectiveMainloopBwdSm90ILi2ELi2ELi2EN4cute5tupleIJNS5_1CILi1EEES8_S8_EEENS6_IJNS7_ILi64EEENS7_ILi128EEENS7_ILi96EEEEEENS_10bfloat16_tEfNS_4arch4Sm90ELb0ELb0ELb0ELb0ELb0ELb1ELb0ELb0ELi2ELi1ELi2ELi1ELb1EEENS1_24CollectiveEpilogueBwdGQAISD_fSG_Li256ELb0ELb0EEENS1_19SingleTileSchedulerILb0ELb0ELb0ELi128EEEEEEEEEvNT_6ParamsE --------------------------
	.section	.nv.constant0._ZN7cutlass13device_kernelIN5flash11enable_sm90INS1_16FlashAttnBwdSm90INS1_25CollectiveMainloopBwdSm90ILi2ELi2ELi2EN4cute5tupleIJNS5_1CILi1EEES8_S8_EEENS6_IJNS7_ILi64EEENS7_ILi128EEENS7_ILi96EEEEEENS_10bfloat16_tEfNS_4arch4Sm90ELb0ELb0ELb0ELb0ELb0ELb1ELb0ELb0ELi2ELi1ELi2ELi1ELb1EEENS1_24CollectiveEpilogueBwdGQAISD_fSG_Li256ELb0ELb0EEENS1_19SingleTileSchedulerILb0ELb0ELb0ELi128EEEEEEEEEvNT_6ParamsE,"a",@progbits
	.sectionflags	@""
	.align	4
.nv.constant0._ZN7cutlass13device_kernelIN5flash11enable_sm90INS1_16FlashAttnBwdSm90INS1_25CollectiveMainloopBwdSm90ILi2ELi2ELi2EN4cute5tupleIJNS5_1CILi1EEES8_S8_EEENS6_IJNS7_ILi64EEENS7_ILi128EEENS7_ILi96EEEEEENS_10bfloat16_tEfNS_4arch4Sm90ELb0ELb0ELb0ELb0ELb0ELb1ELb0ELb0ELi2ELi1ELi2ELi1ELb1EEENS1_24CollectiveEpilogueBwdGQAISD_fSG_Li256ELb0ELb0EEENS1_19SingleTileSchedulerILb0ELb0ELb0ELi128EEEEEEEEEvNT_6ParamsE:
	.zero		2304


//--------------------- .nv.constant0._ZN7cutlass13device_kernelIN5flash11enable_sm90INS1_16FlashAttnBwdSm90INS1_25CollectiveMainloopBwdSm90ILi2ELi2ELi2EN4cute5tupleIJNS5_1CILi1EEES8_S8_EEENS6_IJNS7_ILi64EEENS7_ILi128EEENS7_ILi96EEEEEENS_10bfloat16_tEfNS_4arch4Sm90ELb0ELb0ELb0ELb0ELb1ELb1ELb0ELb0ELi2ELi1ELi2ELi1ELb1EEENS1_24CollectiveEpilogueBwdGQAISD_fSG_Li256ELb0ELb1EEENS1_19SingleTileSchedulerILb0ELb0ELb0ELi128EEEEEEEEEvNT_6ParamsE --------------------------
	.section	.nv.constant0._ZN7cutlass13device_kernelIN5flash11enable_sm90INS1_16FlashAttnBwdSm90INS1_25CollectiveMainloopBwdSm90ILi2ELi2ELi2EN4cute5tupleIJNS5_1CILi1EEES8_S8_EEENS6_IJNS7_ILi64EEENS7_ILi128EEENS7_ILi96EEEEEENS_10bfloat16_tEfNS_4arch4Sm90ELb0ELb0ELb0ELb0ELb1ELb1ELb0ELb0ELi2ELi1ELi2ELi1ELb1EEENS1_24CollectiveEpilogueBwdGQAISD_fSG_Li256ELb0ELb1EEENS1_19SingleTileSchedulerILb0ELb0ELb0ELi128EEEEEEEEEvNT_6ParamsE,"a",@progbits
	.sectionflags	@""
	.align	4
.nv.constant0._ZN7cutlass13device_kernelIN5flash11enable_sm90INS1_16FlashAttnBwdSm90INS1_25CollectiveMainloopBwdSm90ILi2ELi2ELi2EN4cute5tupleIJNS5_1CILi1EEES8_S8_EEENS6_IJNS7_ILi64EEENS7_ILi128EEENS7_ILi96EEEEEENS_10bfloat16_tEfNS_4arch4Sm90ELb0ELb0ELb0ELb0ELb1ELb1ELb0ELb0ELi2ELi1ELi2ELi1ELb1EEENS1_24CollectiveEpilogueBwdGQAISD_fSG_Li256ELb0ELb1EEENS1_19SingleTileSchedulerILb0ELb0ELb0ELi128EEEEEEEEEvNT_6ParamsE:
	.zero		2304


//--------------------- .nv.constant0._ZN7cutlass13device_kernelIN5flash11enable_sm90INS1_16FlashAttnBwdSm90INS1_25CollectiveMainloopBwdSm90ILi2ELi2ELi2EN4cute5tupleIJNS5_1CILi1EEES8_S8_EEENS6_IJNS7_ILi64EEENS7_ILi128EEENS7_ILi96EEEEEENS_10bfloat16_tEfNS_4arch4Sm90ELb0ELb0ELb0ELb1ELb0ELb1ELb0ELb0ELi2ELi1ELi2ELi1ELb1EEENS1_21CollectiveEpilogueBwdISD_SE_SG_Li256ELb1ELb0ELi1EEENS1_19SingleTileSchedulerILb1ELb0ELb0ELi128EEEEEEEEEvNT_6ParamsE --------------------------
	.section	.nv.constant0._ZN7cutlass13device_kernelIN5flash11enable_sm90INS1_16FlashAttnBwdSm90INS1_25CollectiveMainloopBwdSm90ILi2ELi2ELi2EN4cute5tupleIJNS5_1CILi1EEES8_S8_EEENS6_IJNS7_ILi64EEENS7_ILi128EEENS7_ILi96EEEEEENS_10bfloat16_tEfNS_4arch4Sm90ELb0ELb0ELb0ELb1ELb0ELb1ELb0ELb0ELi2ELi1ELi2ELi1ELb1EEENS1_21CollectiveEpilogueBwdISD_SE_SG_Li256ELb1ELb0ELi1EEENS1_19SingleTileSchedulerILb1ELb0ELb0ELi128EEEEEEEEEvNT_6ParamsE,"a",@progbits
	.sectionflags	@""
	.align	4
.nv.constant0._ZN7cutlass13device_kernelIN5flash11enable_sm90INS1_16FlashAttnBwdSm90INS1_25CollectiveMainloopBwdSm90ILi2ELi2ELi2EN4cute5tupleIJNS5_1CILi1EEES8_S8_EEENS6_IJNS7_ILi64EEENS7_ILi128EEENS7_ILi96EEEEEENS_10bfloat16_tEfNS_4arch4Sm90ELb0ELb0ELb0ELb1ELb0ELb1ELb0ELb0ELi2ELi1ELi2ELi1ELb1EEENS1_21CollectiveEpilogueBwdISD_SE_SG_Li256ELb1ELb0ELi1EEENS1_19SingleTileSchedulerILb1ELb0ELb0ELi128EEEEEEEEEvNT_6ParamsE:
	.zero		2304


//--------------------- .nv.constant0._ZN7cutlass13device_kernelIN5flash11enable_sm90INS1_16FlashAttnBwdSm90INS1_25CollectiveMainloopBwdSm90ILi2ELi2ELi2EN4cute5tupleIJNS5_1CILi1EEES8_S8_EEENS6_IJNS7_ILi64EEENS7_ILi128EEENS7_ILi96EEEEEENS_10bfloat16_tEfNS_4arch4Sm90ELb0ELb0ELb0ELb1ELb1ELb1ELb0ELb0ELi2ELi1ELi2ELi1ELb1EEENS1_21CollectiveEpilogueBwdISD_SE_SG_Li256ELb1ELb0ELi1EEENS1_19SingleTileSchedulerILb1ELb0ELb0ELi128EEEEEEEEEvNT_6ParamsE --------------------------
	.section	.nv.constant0._ZN7cutlass13device_kernelIN5flash11enable_sm90INS1_16FlashAttnBwdSm90INS1_25CollectiveMainloopBwdSm90ILi2ELi2ELi2EN4cute5tupleIJNS5_1CILi1EEES8_S8_EEENS6_IJNS7_ILi64EEENS7_ILi128EEENS7_ILi96EEEEEENS_10bfloat16_tEfNS_4arch4Sm90ELb0ELb0ELb0ELb1ELb1ELb1ELb0ELb0ELi2ELi1ELi2ELi1ELb1EEENS1_21CollectiveEpilogueBwdISD_SE_SG_Li256ELb1ELb0ELi1EEENS1_19SingleTileSchedulerILb1ELb0ELb0ELi128EEEEEEEEEvNT_6ParamsE,"a",@progbits
	.sectionflags	@""
	.align	4
.nv.constant0._ZN7cutlass13device_kernelIN5flash11enable_sm90INS1_16FlashAttnBwdSm90INS1_25CollectiveMainloopBwdSm90ILi2ELi2ELi2EN4cute5tupleIJNS5_1CILi1EEES8_S8_EEENS6_IJNS7_ILi64EEENS7_ILi128EEENS7_ILi96EEEEEENS_10bfloat16_tEfNS_4arch4Sm90ELb0ELb0ELb0ELb1ELb1ELb1ELb0ELb0ELi2ELi1ELi2ELi1ELb1EEENS1_21CollectiveEpilogueBwdISD_SE_SG_Li256ELb1ELb0ELi1EEENS1_19SingleTileSchedulerILb1ELb0ELb0ELi128EEEEEEEEEvNT_6ParamsE:
	.zero		2304


//--------------------- .nv.constant0._ZN7cutlass13device_kernelIN5flash11enable_sm90INS1_16FlashAttnBwdSm90INS1_25CollectiveMainloopBwdSm90ILi2ELi2ELi2EN4cute5tupleIJNS5_1CILi1EEES8_S8_EEENS6_IJNS7_ILi64EEENS7_ILi128EEENS7_ILi96EEEEEENS_10bfloat16_tEfNS_4arch4Sm90ELb0ELb0ELb0ELb1ELb0ELb1ELb0ELb0ELi2ELi1ELi2ELi1ELb1EEENS1_24CollectiveEpilogueBwdGQAISD_fSG_Li256ELb1ELb0EEENS1_19SingleTileSchedulerILb1ELb0ELb0ELi128EEEEEEEEEvNT_6ParamsE --------------------------
	.section	.nv.constant0._ZN7cutlass13device_kernelIN5flash11enable_sm90INS1_16FlashAttnBwdSm90INS1_25CollectiveMainloopBwdSm90ILi2ELi2ELi2EN4cute5tupleIJNS5_1CILi1EEES8_S8_EEENS6_IJNS7_ILi64EEENS7_ILi128EEENS7_ILi96EEEEEENS_10bfloat16_tEfNS_4arch4Sm90ELb0ELb0ELb0ELb1ELb0ELb1ELb0ELb0ELi2ELi1ELi2ELi1ELb1EEENS1_24CollectiveEpilogueBwdGQAISD_fSG_Li256ELb1ELb0EEENS1_19SingleTileSchedulerILb1ELb0ELb0ELi128EEEEEEEEEvNT_6ParamsE,"a",@progbits
	.sectionflags	@""
	.align	4
.nv.constant0._ZN7cutlass13device_kernelIN5flash11enable_sm90INS1_16FlashAttnBwdSm90INS1_25CollectiveMainloopBwdSm90ILi2ELi2ELi2EN4cute5tupleIJNS5_1CILi1EEES8_S8_EEENS6_IJNS7_ILi64EEENS7_ILi128EEENS7_ILi96EEEEEENS_10bfloat16_tEfNS_4arch4Sm90ELb0ELb0ELb0ELb1ELb0ELb1ELb0ELb0ELi2ELi1ELi2ELi1ELb1EEENS1_24CollectiveEpilogueBwdGQAISD_fSG_Li256ELb1ELb0EEENS1_19SingleTileSchedulerILb1ELb0ELb0ELi128EEEEEEEEEvNT_6ParamsE:
	.zero		2304


//--------------------- .nv.constant0._ZN7cutlass13device_kernelIN5flash11enable_sm90INS1_16FlashAttnBwdSm90INS1_25CollectiveMainloopBwdSm90ILi2ELi2ELi2EN4cute5tupleIJNS5_1CILi1EEES8_S8_EEENS6_IJNS7_ILi64EEENS7_ILi128EEENS7_ILi96EEEEEENS_10bfloat16_tEfNS_4arch4Sm90ELb0ELb0ELb0ELb1ELb1ELb1ELb0ELb0ELi2ELi1ELi2ELi1ELb1EEENS1_24CollectiveEpilogueBwdGQAISD_fSG_Li256ELb1ELb1EEENS1_19SingleTileSchedulerILb1ELb0ELb0ELi128EEEEEEEEEvNT_6ParamsE --------------------------
	.section	.nv.constant0._ZN7cutlass13device_kernelIN5flash11enable_sm90INS1_16FlashAttnBwdSm90INS1_25CollectiveMainloopBwdSm90ILi2ELi2ELi2EN4cute5tupleIJNS5_1CILi1EEES8_S8_EEENS6_IJNS7_ILi64EEENS7_ILi128EEENS7_ILi96EEEEEENS_10bfloat16_tEfNS_4arch4Sm90ELb0ELb0ELb0ELb1ELb1ELb1ELb0ELb0ELi2ELi1ELi2ELi1ELb1EEENS1_24CollectiveEpilogueBwdGQAISD_fSG_Li256ELb1ELb1EEENS1_19SingleTileSchedulerILb1ELb0ELb0ELi128EEEEEEEEEvNT_6ParamsE,"a",@progbits
	.sectionflags	@""
	.align	4
.nv.constant0._ZN7cutlass13device_kernelIN5flash11enable_sm90INS1_16FlashAttnBwdSm90INS1_25CollectiveMainloopBwdSm90ILi2ELi2ELi2EN4cute5tupleIJNS5_1CILi1EEES8_S8_EEENS6_IJNS7_ILi64EEENS7_ILi128EEENS7_ILi96EEEEEENS_10bfloat16_tEfNS_4arch4Sm90ELb0ELb0ELb0ELb1ELb1ELb1ELb0ELb0ELi2ELi1ELi2ELi1ELb1EEENS1_24CollectiveEpilogueBwdGQAISD_fSG_Li256ELb1ELb1EEENS1_19SingleTileSchedulerILb1ELb0ELb0ELi128EEEEEEEEEvNT_6ParamsE:
	.zero		2304


//--------------------- .nv.constant0._ZN7cutlass13device_kernelIN5flash11enable_sm90INS1_16FlashAttnBwdSm90INS1_25CollectiveMainloopBwdSm90ILi2ELi2ELi2EN4cute5tupleIJNS5_1CILi1EEES8_S8_EEENS6_IJNS7_ILi64EEENS7_ILi128EEENS7_ILi96EEEEEENS_10bfloat16_tEfNS_4arch4Sm90ELb0ELb1ELb0ELb0ELb0ELb1ELb0ELb0ELi2ELi1ELi2ELi1ELb1EEENS1_21CollectiveEpilogueBwdISD_SE_SG_Li256ELb0ELb0ELi1EEENS1_19SingleTileSchedulerILb0ELb0ELb0ELi128EEEEEEEEEvNT_6ParamsE --------------------------
	.section	.nv.constant0._ZN7cutlass13device_kernelIN5flash11enable_sm90INS1_16FlashAttnBwdSm90INS1_25CollectiveMainloopBwdSm90ILi2ELi2ELi2EN4cute5tupleIJNS5_1CILi1EEES8_S8_EEENS6_IJNS7_ILi64EEENS7_ILi128EEENS7_ILi96EEEEEENS_10bfloat16_tEfNS_4arch4Sm90ELb0ELb1ELb0ELb0ELb0ELb1ELb0ELb0ELi2ELi1ELi2ELi1ELb1EEENS1_21CollectiveEpilogueBwdISD_SE_SG_Li256ELb0ELb0ELi1EEENS1_19SingleTileSchedulerILb0ELb0ELb0ELi128EEEEEEEEEvNT_6ParamsE,"a",@progbits
	.sectionflags	@""
	.align	4
.nv.constant0._ZN7cutlass13device_kernelIN5flash11enable_sm90INS1_16FlashAttnBwdSm90INS1_25CollectiveMainloopBwdSm90ILi2ELi2ELi2EN4cute5tupleIJNS5_1CILi1EEES8_S8_EEENS6_IJNS7_ILi64EEENS7_ILi128EEENS7_ILi96EEEEEENS_10bfloat16_tEfNS_4arch4Sm90ELb0ELb1ELb0ELb0ELb0ELb1ELb0ELb0ELi2ELi1ELi2ELi1ELb1EEENS1_21CollectiveEpilogueBwdISD_SE_SG_Li256ELb0ELb0ELi1EEENS1_19SingleTileSchedulerILb0ELb0ELb0ELi128EEEEEEEEEvNT_6ParamsE:
	.zero		2944


//--------------------- .nv.constant0._ZN7cutlass13device_kernelIN5flash11enable_sm90INS1_16FlashAttnBwdSm90INS1_25CollectiveMainloopBwdSm90ILi2ELi2ELi2EN4cute5tupleIJNS5_1CILi1EEES8_S8_EEENS6_IJNS7_ILi64EEENS7_ILi128EEENS7_ILi96EEEEEENS_10bfloat16_tEfNS_4arch4Sm90ELb0ELb1ELb0ELb0ELb1ELb1ELb0ELb0ELi2ELi1ELi2ELi1ELb1EEENS1_21CollectiveEpilogueBwdISD_SE_SG_Li256ELb0ELb0ELi1EEENS1_19SingleTileSchedulerILb0ELb0ELb0ELi128EEEEEEEEEvNT_6ParamsE --------------------------
	.section	.nv.constant0._ZN7cutlass13device_kernelIN5flash11enable_sm90INS1_16FlashAttnBwdSm90INS1_25CollectiveMainloopBwdSm90ILi2ELi2ELi2EN4cute5tupleIJNS5_1CILi1EEES8_S8_EEENS6_IJNS7_ILi64EEENS7_ILi128EEENS7_ILi96EEEEEENS_10bfloat16_tEfNS_4arch4Sm90ELb0ELb1ELb0ELb0ELb1ELb1ELb0ELb0ELi2ELi1ELi2ELi1ELb1EEENS1_21CollectiveEpilogueBwdISD_SE_SG_Li256ELb0ELb0ELi1EEENS1_19SingleTileSchedulerILb0ELb0ELb0ELi128EEEEEEEEEvNT_6ParamsE,"a",@progbits
	.sectionflags	@""
	.align	4
.nv.constant0._ZN7cutlass13device_kernelIN5flash11enable_sm90INS1_16FlashAttnBwdSm90INS1_25CollectiveMainloopBwdSm90ILi2ELi2ELi2EN4cute5tupleIJNS5_1CILi1EEES8_S8_EEENS6_IJNS7_ILi64EEENS7_ILi128EEENS7_ILi96EEEEEENS_10bfloat16_tEfNS_4arch4Sm90ELb0ELb1ELb0ELb0ELb1ELb1ELb0ELb0ELi2ELi1ELi2ELi1ELb1EEENS1_21CollectiveEpilogueBwdISD_SE_SG_Li256ELb0ELb0ELi1EEENS1_19SingleTileSchedulerILb0ELb0ELb0ELi128EEEEEEEEEvNT_6ParamsE:
	.zero		2944


//--------------------- .nv.constant0._ZN7cutlass13device_kernelIN5flash11enable_sm90INS1_16FlashAttnBwdSm90INS1_25CollectiveMainloopBwdSm90ILi2ELi2ELi2EN4cute5tupleIJNS5_1CILi1EEES8_S8_EEENS6_IJNS7_ILi64EEENS7_ILi128EEENS7_ILi96EEEEEENS_10bfloat16_tEfNS_4arch4Sm90ELb0ELb1ELb0ELb0ELb0ELb1ELb0ELb0ELi2ELi1ELi2ELi1ELb1EEENS1_24CollectiveEpilogueBwdGQAISD_fSG_Li256ELb0ELb0EEENS1_19SingleTileSchedulerILb0ELb0ELb0ELi128EEEEEEEEEvNT_6ParamsE --------------------------
	.section	.nv.constant0._ZN7cutlass13device_kernelIN5flash11enable_sm90INS1_16FlashAttnBwdSm90INS1_25CollectiveMainloopBwdSm90ILi2ELi2ELi2EN4cute5tupleIJNS5_1CILi1EEES8_S8_EEENS6_IJNS7_ILi64EEENS7_ILi128EEENS7_ILi96EEEEEENS_10bfloat16_tEfNS_4arch4Sm90ELb0ELb1ELb0ELb0ELb0ELb1ELb0ELb0ELi2ELi1ELi2ELi1ELb1EEENS1_24CollectiveEpilogueBwdGQAISD_fSG_Li256ELb0ELb0EEENS1_19SingleTileSchedulerILb0ELb0ELb0ELi128EEEEEEEEEvNT_6ParamsE,"a",@progbits
	.sectionflags	@""
	.align	4
.nv.constant0._ZN7cutlass13device_kernelIN5flash11enable_sm90INS1_16FlashAttnBwdSm90INS1_25CollectiveMainloopBwdSm90ILi2ELi2ELi2EN4cute5tupleIJNS5_1CILi1EEES8_S8_EEENS6_IJNS7_ILi64EEENS7_ILi128EEENS7_ILi96EEEEEENS_10bfloat16_tEfNS_4arch4Sm90ELb0ELb1ELb0ELb0ELb0ELb1ELb0ELb0ELi2ELi1ELi2ELi1ELb1EEENS1_24CollectiveEpilogueBwdGQAISD_fSG_Li256ELb0ELb0EEENS1_19SingleTileSchedulerILb0ELb0ELb0ELi128EEEEEEEEEvNT_6ParamsE:
	.zero		2304


//--------------------- .nv.constant0._ZN7cutlass13device_kernelIN5flash11enable_sm90INS1_16FlashAttnBwdSm90INS1_25CollectiveMainloopBwdSm90ILi2ELi2ELi2EN4cute5tupleIJNS5_1CILi1EEES8_S8_EEENS6_IJNS7_ILi64EEENS7_ILi128EEENS7_ILi96EEEEEENS_10bfloat16_tEfNS_4arch4Sm90ELb0ELb1ELb0ELb0ELb1ELb1ELb0ELb0ELi2ELi1ELi2ELi1ELb1EEENS1_24CollectiveEpilogueBwdGQAISD_fSG_Li256ELb0ELb1EEENS1_19SingleTileSchedulerILb0ELb0ELb0ELi128EEEEEEEEEvNT_6ParamsE --------------------------
	.section	.nv.constant0._ZN7cutlass13device_kernelIN5flash11enable_sm90INS1_16FlashAttnBwdSm90INS1_25CollectiveMainloopBwdSm90ILi2ELi2ELi2EN4cute5tupleIJNS5_1CILi1EEES8_S8_EEENS6_IJNS7_ILi64EEENS7_ILi128EEENS7_ILi96EEEEEENS_10bfloat16_tEfNS_4arch4Sm90ELb0ELb1ELb0ELb0ELb1ELb1ELb0ELb0ELi2ELi1ELi2ELi1ELb1EEENS1_24CollectiveEpilogueBwdGQAISD_fSG_Li256ELb0ELb1EEENS1_19SingleTileSchedulerILb0ELb0ELb0ELi128EEEEEEEEEvNT_6ParamsE,"a",@progbits
	.sectionflags	@""
	.align	4
.nv.constant0._ZN7cutlass13device_kernelIN5flash11enable_sm90INS1_16FlashAttnBwdSm90INS1_25CollectiveMainloopBwdSm90ILi2ELi2ELi2EN4cute5tupleIJNS5_1CILi1EEES8_S8_EEENS6_IJNS7_ILi64EEENS7_ILi128EEENS7_ILi96EEEEEENS_10bfloat16_tEfNS_4arch4Sm90ELb0ELb1ELb0ELb0ELb1ELb1ELb0ELb0ELi2ELi1ELi2ELi1ELb1EEENS1_24CollectiveEpilogueBwdGQAISD_fSG_Li256ELb0ELb1EEENS1_19SingleTileSchedulerILb0ELb0ELb0ELi128EEEEEEEEEvNT_6ParamsE:
	.zero		2304


//--------------------- .nv.constant0._ZN7cutlass13device_kernelIN5flash11enable_sm90INS1_16FlashAttnBwdSm90INS1_25CollectiveMainloopBwdSm90ILi2ELi2ELi2EN4cute5tupleIJNS5_1CILi1EEES8_S8_EEENS6_IJNS7_ILi64EEENS7_ILi128EEENS7_ILi96EEEEEENS_10bfloat16_tEfNS_4arch4Sm90ELb0ELb1ELb0ELb1ELb0ELb1ELb0ELb0ELi2ELi1ELi2ELi1ELb1EEENS1_21CollectiveEpilogueBwdISD_SE_SG_Li256ELb1ELb0ELi1EEENS1_19SingleTileSchedulerILb1ELb0ELb0ELi128EEEEEEEEEvNT_6ParamsE --------------------------
	.section	.nv.constant0._ZN7cutlass13device_kernelIN5flash11enable_sm90INS1_16FlashAttnBwdSm90INS1_25CollectiveMainloopBwdSm90ILi2ELi2ELi2EN4cute5tupleIJNS5_1CILi1EEES8_S8_EEENS6_IJNS7_ILi64EEENS7_ILi128EEENS7_ILi96EEEEEENS_10bfloat16_tEfNS_4arch4Sm90ELb0ELb1ELb0ELb1ELb0ELb1ELb0ELb0ELi2ELi1ELi2ELi1ELb1EEENS1_21CollectiveEpilogueBwdISD_SE_SG_Li256ELb1ELb0ELi1EEENS1_19SingleTileSchedulerILb1ELb0ELb0ELi128EEEEEEEEEvNT_6ParamsE,"a",@progbits
	.sectionflags	@""
	.align	4
.nv.constant0._ZN7cutlass13device_kernelIN5flash11enable_sm90INS1_16FlashAttnBwdSm90INS1_25CollectiveMainloopBwdSm90ILi2ELi2ELi2EN4cute5tupleIJNS5_1CILi1EEES8_S8_EEENS6_IJNS7_ILi64EEENS7_ILi128EEENS7_ILi96EEEEEENS_10bfloat16_tEfNS_4arch4Sm90ELb0ELb1ELb0ELb1ELb0ELb1ELb0ELb0ELi2ELi1ELi2ELi1ELb1EEENS1_21CollectiveEpilogueBwdISD_SE_SG_Li256ELb1ELb0ELi1EEENS1_19SingleTileSchedulerILb1ELb0ELb0ELi128EEEEEEEEEvNT_6ParamsE:
	.zero		2304


//--------------------- .nv.constant0._ZN7cutlass13device_kernelIN5flash11enable_sm90INS1_16FlashAttnBwdSm90INS1_25CollectiveMainloopBwdSm90ILi2ELi2ELi2EN4cute5tupleIJNS5_1CILi1EEES8_S8_EEENS6_IJNS7_ILi64EEENS7_ILi128EEENS7_ILi96EEEEEENS_10bfloat16_tEfNS_4arch4Sm90ELb0ELb1ELb0ELb1ELb1ELb1ELb0ELb0ELi2ELi1ELi2ELi1ELb1EEENS1_21CollectiveEpilogueBwdISD_SE_SG_Li256ELb1ELb0ELi1EEENS1_19SingleTileSchedulerILb1ELb0ELb0ELi128EEEEEEEEEvNT_6ParamsE --------------------------
	.section	.nv.constant0._ZN7cutlass13device_kernelIN5flash11enable_sm90INS1_16FlashAttnBwdSm90INS1_25CollectiveMainloopBwdSm90ILi2ELi2ELi2EN4cute5tupleIJNS5_1CILi1EEES8_S8_EEENS6_IJNS7_ILi64EEENS7_ILi128EEENS7_ILi96EEEEEENS_10bfloat16_tEfNS_4arch4Sm90ELb0ELb1ELb0ELb1ELb1ELb1ELb0ELb0ELi2ELi1ELi2ELi1ELb1EEENS1_21CollectiveEpilogueBwdISD_SE_SG_Li256ELb1ELb0ELi1EEENS1_19SingleTileSchedulerILb1ELb0ELb0ELi128EEEEEEEEEvNT_6ParamsE,"a",@progbits
	.sectionflags	@""
	.align	4
.nv.constant0._ZN7cutlass13device_kernelIN5flash11enable_sm90INS1_16FlashAttnBwdSm90INS1_25CollectiveMainloopBwdSm90ILi2ELi2ELi2EN4cute5tupleIJNS5_1CILi1EEES8_S8_EEENS6_IJNS7_ILi64EEENS7_ILi128EEENS7_ILi96EEEEEENS_10bfloat16_tEfNS_4arch4Sm90ELb0ELb1ELb0ELb1ELb1ELb1ELb0ELb0ELi2ELi1ELi2ELi1ELb1EEENS1_21CollectiveEpilogueBwdISD_SE_SG_Li256ELb1ELb0ELi1EEENS1_19SingleTileSchedulerILb1ELb0ELb0ELi128EEEEEEEEEvNT_6ParamsE:
	.zero		2304


//--------------------- .nv.constant0._ZN7cutlass13device_kernelIN5flash11enable_sm90INS1_16FlashAttnBwdSm90INS1_25CollectiveMainloopBwdSm90ILi2ELi2ELi2EN4cute5tupleIJNS5_1CILi1EEES8_S8_EEENS6_IJNS7_ILi64EEENS7_ILi128EEENS7_ILi96EEEEEENS_10bfloat16_tEfNS_4arch4Sm90ELb0ELb1ELb0ELb1ELb0ELb1ELb0ELb0ELi2ELi1ELi2ELi1ELb1EEENS1_24CollectiveEpilogueBwdGQAISD_fSG_Li256ELb1ELb0EEENS1_19SingleTileSchedulerILb1ELb0ELb0ELi128EEEEEEEEEvNT_6ParamsE --------------------------
	.section	.nv.constant0._ZN7cutlass13device_kernelIN5flash11enable_sm90INS1_16FlashAttnBwdSm90INS1_25CollectiveMainloopBwdSm90ILi2ELi2ELi2EN4cute5tupleIJNS5_1CILi1EEES8_S8_EEENS6_IJNS7_ILi64EEENS7_ILi128EEENS7_ILi96EEEEEENS_10bfloat16_tEfNS_4arch4Sm90ELb0ELb1ELb0ELb1ELb0ELb1ELb0ELb0ELi2ELi1ELi2ELi1ELb1EEENS1_24CollectiveEpilogueBwdGQAISD_fSG_Li256ELb1ELb0EEENS1_19SingleTileSchedulerILb1ELb0ELb0ELi128EEEEEEEEEvNT_6ParamsE,"a",@progbits
	.sectionflags	@""
	.align	4
.nv.constant0._ZN7cutlass13device_kernelIN5flash11enable_sm90INS1_16FlashAttnBwdSm90INS1_25CollectiveMainloopBwdSm90ILi2ELi2ELi2EN4cute5tupleIJNS5_1CILi1EEES8_S8_EEENS6_IJNS7_ILi64EEENS7_ILi128EEENS7_ILi96EEEEEENS_10bfloat16_tEfNS_4arch4Sm90ELb0ELb1ELb0ELb1ELb0ELb1ELb0ELb0ELi2ELi1ELi2ELi1ELb1EEENS1_24CollectiveEpilogueBwdGQAISD_fSG_Li256ELb1ELb0EEENS1_19SingleTileSchedulerILb1ELb0ELb0ELi128EEEEEEEEEvNT_6ParamsE:
	.zero		2304


//--------------------- .nv.constant0._ZN7cutlass13device_kernelIN5flash11enable_sm90INS1_16FlashAttnBwdSm90INS1_25CollectiveMainloopBwdSm90ILi2ELi2ELi2EN4cute5tupleIJNS5_1CILi1EEES8_S8_EEENS6_IJNS7_ILi64EEENS7_ILi128EEENS7_ILi96EEEEEENS_10bfloat16_tEfNS_4arch4Sm90ELb0ELb1ELb0ELb1ELb1ELb1ELb0ELb0ELi2ELi1ELi2ELi1ELb1EEENS1_24CollectiveEpilogueBwdGQAISD_fSG_Li256ELb1ELb1EEENS1_19SingleTileSchedulerILb1ELb0ELb0ELi128EEEEEEEEEvNT_6ParamsE --------------------------
	.section	.nv.constant0._ZN7cutlass13device_kernelIN5flash11enable_sm90INS1_16FlashAttnBwdSm90INS1_25CollectiveMainloopBwdSm90ILi2ELi2ELi2EN4cute5tupleIJNS5_1CILi1EEES8_S8_EEENS6_IJNS7_ILi64EEENS7_ILi128EEENS7_ILi96EEEEEENS_10bfloat16_tEfNS_4arch4Sm90ELb0ELb1ELb0ELb1ELb1ELb1ELb0ELb0ELi2ELi1ELi2ELi1ELb1EEENS1_24CollectiveEpilogueBwdGQAISD_fSG_Li256ELb1ELb1EEENS1_19SingleTileSchedulerILb1ELb0ELb0ELi128EEEEEEEEEvNT_6ParamsE,"a",@progbits
	.sectionflags	@""
	.align	4
.nv.constant0._ZN7cutlass13device_kernelIN5flash11enable_sm90INS1_16FlashAttnBwdSm90INS1_25CollectiveMainloopBwdSm90ILi2ELi2ELi2EN4cute5tupleIJNS5_1CILi1EEES8_S8_EEENS6_IJNS7_ILi64EEENS7_ILi128EEENS7_ILi96EEEEEENS_10bfloat16_tEfNS_4arch4Sm90ELb0ELb1ELb0ELb1ELb1ELb1ELb0ELb0ELi2ELi1ELi2ELi1ELb1EEENS1_24CollectiveEpilogueBwdGQAISD_fSG_Li256ELb1ELb1EEENS1_19SingleTileSchedulerILb1ELb0ELb0ELi128EEEEEEEEEvNT_6ParamsE:
	.zero		2304


//--------------------- .nv.constant0._ZN7cutlass13device_kernelIN5flash11enable_sm90INS1_16FlashAttnBwdSm90INS1_25CollectiveMainloopBwdSm90ILi2ELi2ELi2EN4cute5tupleIJNS5_1CILi1EEES8_S8_EEENS6_IJNS7_ILi64EEENS7_ILi128EEENS7_ILi96EEEEEENS_10bfloat16_tEfNS_4arch4Sm90ELb1ELb0ELb0ELb0ELb0ELb1ELb0ELb0ELi2ELi1ELi2ELi1ELb1EEENS1_21CollectiveEpilogueBwdISD_SE_SG_Li256ELb0ELb0ELi1EEENS1_25SingleTileBwdLPTSchedulerILb0ELi128ELb0EEEEEEEEEvNT_6ParamsE --------------------------
	.section	.nv.constant0._ZN7cutlass13device_kernelIN5flash11enable_sm90INS1_16FlashAttnBwdSm90INS1_25CollectiveMainloopBwdSm90ILi2ELi2ELi2EN4cute5tupleIJNS5_1CILi1EEES8_S8_EEENS6_IJNS7_ILi64EEENS7_ILi128EEENS7_ILi96EEEEEENS_10bfloat16_tEfNS_4arch4Sm90ELb1ELb0ELb0ELb0ELb0ELb1ELb0ELb0ELi2ELi1ELi2ELi1ELb1EEENS1_21CollectiveEpilogueBwdISD_SE_SG_Li256ELb0ELb0ELi1EEENS1_25SingleTileBwdLPTSchedulerILb0ELi128ELb0EEEEEEEEEvNT_6ParamsE,"a",@progbits
	.sectionflags	@""
	.align	4
.nv.constant0._ZN7cutlass13device_kernelIN5flash11enable_sm90INS1_16FlashAttnBwdSm90INS1_25CollectiveMainloopBwdSm90ILi2ELi2ELi2EN4cute5tupleIJNS5_1CILi1EEES8_S8_EEENS6_IJNS7_ILi64EEENS7_ILi128EEENS7_ILi96EEEEEENS_10bfloat16_tEfNS_4arch4Sm90ELb1ELb0ELb0ELb0ELb0ELb1ELb0ELb0ELi2ELi1ELi2ELi1ELb1EEENS1_21CollectiveEpilogueBwdISD_SE_SG_Li256ELb0ELb0ELi1EEENS1_25SingleTileBwdLPTSchedulerILb0ELi128ELb0EEEEEEEEEvNT_6ParamsE:
	.zero		2944


//--------------------- .nv.constant0._ZN7cutlass13device_kernelIN5flash11enable_sm90INS1_16FlashAttnBwdSm90INS1_25CollectiveMainloopBwdSm90ILi2ELi2ELi2EN4cute5tupleIJNS5_1CILi1EEES8_S8_EEENS6_IJNS7_ILi64EEENS7_ILi128EEENS7_ILi96EEEEEENS_10bfloat16_tEfNS_4arch4Sm90ELb1ELb0ELb0ELb0ELb1ELb1ELb0ELb0ELi2ELi1ELi2ELi1ELb1EEENS1_21CollectiveEpilogueBwdISD_SE_SG_Li256ELb0ELb0ELi1EEENS1_25SingleTileBwdLPTSchedulerILb0ELi128ELb1EEEEEEEEEvNT_6ParamsE --------------------------
	.section	.nv.constant0._ZN7cutlass13device_kernelIN5flash11enable_sm90INS1_16FlashAttnBwdSm90INS1_25CollectiveMainloopBwdSm90ILi2ELi2ELi2EN4cute5tupleIJNS5_1CILi1EEES8_S8_EEENS6_IJNS7_ILi64EEENS7_ILi128EEENS7_ILi96EEEEEENS_10bfloat16_tEfNS_4arch4Sm90ELb1ELb0ELb0ELb0ELb1ELb1ELb0ELb0ELi2ELi1ELi2ELi1ELb1EEENS1_21CollectiveEpilogueBwdISD_SE_SG_Li256ELb0ELb0ELi1EEENS1_25SingleTileBwdLPTSchedulerILb0ELi128ELb1EEEEEEEEEvNT_6ParamsE,"a",@progbits
	.sectionflags	@""
	.align	4
.nv.constant0._ZN7cutlass13device_kernelIN5flash11enable_sm90INS1_16FlashAttnBwdSm90INS1_25CollectiveMainloopBwdSm90ILi2ELi2ELi2EN4cute5tupleIJNS5_1CILi1EEES8_S8_EEENS6_IJNS7_ILi64EEENS7_ILi128EEENS7_ILi96EEEEEENS_10bfloat16_tEfNS_4arch4Sm90ELb1ELb0ELb0ELb0ELb1ELb1ELb0ELb0ELi2ELi1ELi2ELi1ELb1EEENS1_21CollectiveEpilogueBwdISD_SE_SG_Li256ELb0ELb0ELi1EEENS1_25SingleTileBwdLPTSchedulerILb0ELi128ELb1EEEEEEEEEvNT_6ParamsE:
	.zero		2944


//--------------------- .nv.constant0._ZN7cutlass13device_kernelIN5flash11enable_sm90INS1_16FlashAttnBwdSm90INS1_25CollectiveMainloopBwdSm90ILi2ELi2ELi2EN4cute5tupleIJNS5_1CILi1EEES8_S8_EEENS6_IJNS7_ILi64EEENS7_ILi128EEENS7_ILi96EEEEEENS_10bfloat16_tEfNS_4arch4Sm90ELb1ELb0ELb0ELb0ELb0ELb1ELb0ELb0ELi2ELi1ELi2ELi1ELb1EEENS1_24CollectiveEpilogueBwdGQAISD_fSG_Li256ELb0ELb0EEENS1_25SingleTileBwdLPTSchedulerILb0ELi128ELb0EEEEEEEEEvNT_6ParamsE --------------------------
	.section	.nv.constant0._ZN7cutlass13device_kernelIN5flash11enable_sm90INS1_16FlashAttnBwdSm90INS1_25CollectiveMainloopBwdSm90ILi2ELi2ELi2EN4cute5tupleIJNS5_1CILi1EEES8_S8_EEENS6_IJNS7_ILi64EEENS7_ILi128EEENS7_ILi96EEEEEENS_10bfloat16_tEfNS_4arch4Sm90ELb1ELb0ELb0ELb0ELb0ELb1ELb0ELb0ELi2ELi1ELi2ELi1ELb1EEENS1_24CollectiveEpilogueBwdGQAISD_fSG_Li256ELb0ELb0EEENS1_25SingleTileBwdLPTSchedulerILb0ELi128ELb0EEEEEEEEEvNT_6ParamsE,"a",@progbits
	.sectionflags	@""
	.align	4
.nv.constant0._ZN7cutlass13device_kernelIN5flash11enable_sm90INS1_16FlashAttnBwdSm90INS1_25CollectiveMainloopBwdSm90ILi2ELi2ELi2EN4cute5tupleIJNS5_1CILi1EEES8_S8_EEENS6_IJNS7_ILi64EEENS7_ILi128EEENS7_ILi96EEEEEENS_10bfloat16_tEfNS_4arch4Sm90ELb1ELb0ELb0ELb0ELb0ELb1ELb0ELb0ELi2ELi1ELi2ELi1ELb1EEENS1_24CollectiveEpilogueBwdGQAISD_fSG_Li256ELb0ELb0EEENS1_25SingleTileBwdLPTSchedulerILb0ELi128ELb0EEEEEEEEEvNT_6ParamsE:
	.zero		2432


//--------------------- .nv.constant0._ZN7cutlass13device_kernelIN5flash11enable_sm90INS1_16FlashAttnBwdSm90INS1_25CollectiveMainloopBwdSm90ILi2ELi2ELi2EN4cute5tupleIJNS5_1CILi1EEES8_S8_EEENS6_IJNS7_ILi64EEENS7_ILi128EEENS7_ILi96EEEEEENS_10bfloat16_tEfNS_4arch4Sm90ELb1ELb0ELb0ELb0ELb1ELb1ELb0ELb0ELi2ELi1ELi2ELi1ELb1EEENS1_24CollectiveEpilogueBwdGQAISD_fSG_Li256ELb0ELb1EEENS1_25SingleTileBwdLPTSchedulerILb0ELi128ELb1EEEEEEEEEvNT_6ParamsE --------------------------
	.section	.nv.constant0._ZN7cutlass13device_kernelIN5flash11enable_sm90INS1_16FlashAttnBwdSm90INS1_25CollectiveMainloopBwdSm90ILi2ELi2ELi2EN4cute5tupleIJNS5_1CILi1EEES8_S8_EEENS6_IJNS7_ILi64EEENS7_ILi128EEENS7_ILi96EEEEEENS_10bfloat16_tEfNS_4arch4Sm90ELb1ELb0ELb0ELb0ELb1ELb1ELb0ELb0ELi2ELi1ELi2ELi1ELb1EEENS1_24CollectiveEpilogueBwdGQAISD_fSG_Li256ELb0ELb1EEENS1_25SingleTileBwdLPTSchedulerILb0ELi128ELb1EEEEEEEEEvNT_6ParamsE,"a",@progbits
	.sectionflags	@""
	.align	4
.nv.constant0._ZN7cutlass13device_kernelIN5flash11enable_sm90INS1_16FlashAttnBwdSm90INS1_25CollectiveMainloopBwdSm90ILi2ELi2ELi2EN4cute5tupleIJNS5_1CILi1EEES8_S8_EEENS6_IJNS7_ILi64EEENS7_ILi128EEENS7_ILi96EEEEEENS_10bfloat16_tEfNS_4arch4Sm90ELb1ELb0ELb0ELb0ELb1ELb1ELb0ELb0ELi2ELi1ELi2ELi1ELb1EEENS1_24CollectiveEpilogueBwdGQAISD_fSG_Li256ELb0ELb1EEENS1_25SingleTileBwdLPTSchedulerILb0ELi128ELb1EEEEEEEEEvNT_6ParamsE:
	.zero		2432


//--------------------- .nv.constant0._ZN7cutlass13device_kernelIN5flash22FlashAttnBwdPreprocessIN4cute5tupleIJNS3_1CILi64EEENS5_ILi96EEEEEENS_10bfloat16_tEfNS_4arch4Sm90ELb1ELb0EEEEEvNT_6ParamsE --------------------------
	.section	.nv.constant0._ZN7cutlass13device_kernelIN5flash22FlashAttnBwdPreprocessIN4cute5tupleIJNS3_1CILi64EEENS5_ILi96EEEEEENS_10bfloat16_tEfNS_4arch4Sm90ELb1ELb0EEEEEvNT_6ParamsE,"a",@progbits
	.sectionflags	@""
	.align	4
.nv.constant0._ZN7cutlass13device_kernelIN5flash22FlashAttnBwdPreprocessIN4cute5tupleIJNS3_1CILi64EEENS5_ILi96EEEEEENS_10bfloat16_tEfNS_4arch4Sm90ELb1ELb0EEEEEvNT_6ParamsE:
	.zero		768


//--------------------- .nv.constant0._ZN7cutlass13device_kernelIN5flash11enable_sm90INS1_16FlashAttnBwdSm90INS1_25CollectiveMainloopBwdSm90ILi2ELi2ELi2EN4cute5tupleIJNS5_1CILi1EEES8_S8_EEENS6_IJNS7_ILi64EEENS7_ILi128EEENS7_ILi96EEEEEENS_10bfloat16_tEfNS_4arch4Sm90ELb1ELb0ELb0ELb1ELb0ELb1ELb0ELb0ELi2ELi1ELi2ELi1ELb1EEENS1_21CollectiveEpilogueBwdISD_SE_SG_Li256ELb1ELb0ELi1EEENS1_25SingleTileBwdLPTSchedulerILb1ELi128ELb0EEEEEEEEEvNT_6ParamsE --------------------------
	.section	.nv.constant0._ZN7cutlass13device_kernelIN5flash11enable_sm90INS1_16FlashAttnBwdSm90INS1_25CollectiveMainloopBwdSm90ILi2ELi2ELi2EN4cute5tupleIJNS5_1CILi1EEES8_S8_EEENS6_IJNS7_ILi64EEENS7_ILi128EEENS7_ILi96EEEEEENS_10bfloat16_tEfNS_4arch4Sm90ELb1ELb0ELb0ELb1ELb0ELb1ELb0ELb0ELi2ELi1ELi2ELi1ELb1EEENS1_21CollectiveEpilogueBwdISD_SE_SG_Li256ELb1ELb0ELi1EEENS1_25SingleTileBwdLPTSchedulerILb1ELi128ELb0EEEEEEEEEvNT_6ParamsE,"a",@progbits
	.sectionflags	@""
	.align	4
.nv.constant0._ZN7cutlass13device_kernelIN5flash11enable_sm90INS1_16FlashAttnBwdSm90INS1_25CollectiveMainloopBwdSm90ILi2ELi2ELi2EN4cute5tupleIJNS5_1CILi1EEES8_S8_EEENS6_IJNS7_ILi64EEENS7_ILi128EEENS7_ILi96EEEEEENS_10bfloat16_tEfNS_4arch4Sm90ELb1ELb0ELb0ELb1ELb0ELb1ELb0ELb0ELi2ELi1ELi2ELi1ELb1EEENS1_21CollectiveEpilogueBwdISD_SE_SG_Li256ELb1ELb0ELi1EEENS1_25SingleTileBwdLPTSchedulerILb1ELi128ELb0EEEEEEEEEvNT_6ParamsE:
	.zero		2304


//--------------------- .nv.constant0._ZN7cutlass13device_kernelIN5flash11enable_sm90INS1_16FlashAttnBwdSm90INS1_25CollectiveMainloopBwdSm90ILi2ELi2ELi2EN4cute5tupleIJNS5_1CILi1EEES8_S8_EEENS6_IJNS7_ILi64EEENS7_ILi128EEENS7_ILi96EEEEEENS_10bfloat16_tEfNS_4arch4Sm90ELb1ELb0ELb0ELb1ELb1ELb1ELb0ELb0ELi2ELi1ELi2ELi1ELb1EEENS1_21CollectiveEpilogueBwdISD_SE_SG_Li256ELb1ELb0ELi1EEENS1_25SingleTileBwdLPTSchedulerILb1ELi128ELb1EEEEEEEEEvNT_6ParamsE --------------------------
	.section	.nv.constant0._ZN7cutlass13device_kernelIN5flash11enable_sm90INS1_16FlashAttnBwdSm90INS1_25CollectiveMainloopBwdSm90ILi2ELi2ELi2EN4cute5tupleIJNS5_1CILi1EEES8_S8_EEENS6_IJNS7_ILi64EEENS7_ILi128EEENS7_ILi96EEEEEENS_10bfloat16_tEfNS_4arch4Sm90ELb1ELb0ELb0ELb1ELb1ELb1ELb0ELb0ELi2ELi1ELi2ELi1ELb1EEENS1_21CollectiveEpilogueBwdISD_SE_SG_Li256ELb1ELb0ELi1EEENS1_25SingleTileBwdLPTSchedulerILb1ELi128ELb1EEEEEEEEEvNT_6ParamsE,"a",@progbits
	.sectionflags	@""
	.align	4
.nv.constant0._ZN7cutlass13device_kernelIN5flash11enable_sm90INS1_16FlashAttnBwdSm90INS1_25CollectiveMainloopBwdSm90ILi2ELi2ELi2EN4cute5tupleIJNS5_1CILi1EEES8_S8_EEENS6_IJNS7_ILi64EEENS7_ILi128EEENS7_ILi96EEEEEENS_10bfloat16_tEfNS_4arch4Sm90ELb1ELb0ELb0ELb1ELb1ELb1ELb0ELb0ELi2ELi1ELi2ELi1ELb1EEENS1_21CollectiveEpilogueBwdISD_SE_SG_Li256ELb1ELb0ELi1EEENS1_25SingleTileBwdLPTSchedulerILb1ELi128ELb1EEEEEEEEEvNT_6ParamsE:
	.zero		2304


//--------------------- .nv.constant0._ZN7cutlass13device_kernelIN5flash11enable_sm90INS1_16FlashAttnBwdSm90INS1_25CollectiveMainloopBwdSm90ILi2ELi2ELi2EN4cute5tupleIJNS5_1CILi1EEES8_S8_EEENS6_IJNS7_ILi64EEENS7_ILi128EEENS7_ILi96EEEEEENS_10bfloat16_tEfNS_4arch4Sm90ELb1ELb0ELb0ELb1ELb0ELb1ELb0ELb0ELi2ELi1ELi2ELi1ELb1EEENS1_24CollectiveEpilogueBwdGQAISD_fSG_Li256ELb1ELb0EEENS1_25SingleTileBwdLPTSchedulerILb1ELi128ELb0EEEEEEEEEvNT_6ParamsE --------------------------
	.section	.nv.constant0._ZN7cutlass13device_kernelIN5flash11enable_sm90INS1_16FlashAttnBwdSm90INS1_25CollectiveMainloopBwdSm90ILi2ELi2ELi2EN4cute5tupleIJNS5_1CILi1EEES8_S8_EEENS6_IJNS7_ILi64EEENS7_ILi128EEENS7_ILi96EEEEEENS_10bfloat16_tEfNS_4arch4Sm90ELb1ELb0ELb0ELb1ELb0ELb1ELb0ELb0ELi2ELi1ELi2ELi1ELb1EEENS1_24CollectiveEpilogueBwdGQAISD_fSG_Li256ELb1ELb0EEENS1_25SingleTileBwdLPTSchedulerILb1ELi128ELb0EEEEEEEEEvNT_6ParamsE,"a",@progbits
	.sectionflags	@""
	.align	4
.nv.constant0._ZN7cutlass13device_kernelIN5flash11enable_sm90INS1_16FlashAttnBwdSm90INS1_25CollectiveMainloopBwdSm90ILi2ELi2ELi2EN4cute5tupleIJNS5_1CILi1EEES8_S8_EEENS6_IJNS7_ILi64EEENS7_ILi128EEENS7_ILi96EEEEEENS_10bfloat16_tEfNS_4arch4Sm90ELb1ELb0ELb0ELb1ELb0ELb1ELb0ELb0ELi2ELi1ELi2ELi1ELb1EEENS1_24CollectiveEpilogueBwdGQAISD_fSG_Li256ELb1ELb0EEENS1_25SingleTileBwdLPTSchedulerILb1ELi128ELb0EEEEEEEEEvNT_6ParamsE:
	.zero		2432


//--------------------- .nv.constant0._ZN7cutlass13device_kernelIN5flash32FlashAttnBwdPostprocessConvertdQIN4cute5tupleIJNS3_1CILi128EEENS5_ILi96EEEEEENS_10bfloat16_tEfNS_4arch4Sm90ELi256ENS3_8TiledMMAINS3_8MMA_AtomIJNS3_4SM904GMMA27MMA_64x96x16_F32BF16BF16_RSILNSF_5MajorE0ELSH_1ELNSF_7ScaleInE1ELSI_1EEEEEENS3_6LayoutINS4_IJNS5_ILi2EEENS5_ILi1EEESN_EEENS4_IJSN_NS5_ILi0EEESP_EEEEENS4_IJNS3_10UnderscoreESS_SS_EEEEELb0EEEEEvNT_6ParamsE --------------------------
	.section	.nv.constant0._ZN7cutlass13device_kernelIN5flash32FlashAttnBwdPostprocessConvertdQIN4cute5tupleIJNS3_1CILi128EEENS5_ILi96EEEEEENS_10bfloat16_tEfNS_4arch4Sm90ELi256ENS3_8TiledMMAINS3_8MMA_AtomIJNS3_4SM904GMMA27MMA_64x96x16_F32BF16BF16_RSILNSF_5MajorE0ELSH_1ELNSF_7ScaleInE1ELSI_1EEEEEENS3_6LayoutINS4_IJNS5_ILi2EEENS5_ILi1EEESN_EEENS4_IJSN_NS5_ILi0EEESP_EEEEENS4_IJNS3_10UnderscoreESS_SS_EEEEELb0EEEEEvNT_6ParamsE,"a",@progbits
	.sectionflags	@""
	.align	4
.nv.constant0._ZN7cutlass13device_kernelIN5flash32FlashAttnBwdPostprocessConvertdQIN4cute5tupleIJNS3_1CILi128EEENS5_ILi96EEEEEENS_10bfloat16_tEfNS_4arch4Sm90ELi256ENS3_8TiledMMAINS3_8MMA_AtomIJNS3_4SM904GMMA27MMA_64x96x16_F32BF16BF16_RSILNSF_5MajorE0ELSH_1ELNSF_7ScaleInE1ELSI_1EEEEEENS3_6LayoutINS4_IJNS5_ILi2EEENS5_ILi1EEESN_EEENS4_IJSN_NS5_ILi0EEESP_EEEEENS4_IJNS3_10UnderscoreESS_SS_EEEEELb0EEEEEvNT_6ParamsE:
	.zero		640


//--------------------- .nv.constant0._ZN7cutlass13device_kernelIN5flash32FlashAttnBwdPostprocessConvertdQIN4cute5tupleIJNS3_1CILi64EEENS5_ILi96EEEEEENS_10bfloat16_tEfNS_4arch4Sm90ELi256ENS3_8TiledMMAINS3_8MMA_AtomIJNS3_4SM904GMMA27MMA_64x16x16_F32BF16BF16_SSILNSF_5MajorE0ELSH_1ELNSF_7ScaleInE1ELSI_1EEEEEENS3_6LayoutINS4_IJNS5_ILi1EEENS5_ILi2EEESM_EEENS4_IJNS5_ILi0EEESM_SP_EEEEENS4_IJNS3_10UnderscoreESS_SS_EEEEELb0EEEEEvNT_6ParamsE --------------------------
	.section	.nv.constant0._ZN7cutlass13device_kernelIN5flash32FlashAttnBwdPostprocessConvertdQIN4cute5tupleIJNS3_1CILi64EEENS5_ILi96EEEEEENS_10bfloat16_tEfNS_4arch4Sm90ELi256ENS3_8TiledMMAINS3_8MMA_AtomIJNS3_4SM904GMMA27MMA_64x16x16_F32BF16BF16_SSILNSF_5MajorE0ELSH_1ELNSF_7ScaleInE1ELSI_1EEEEEENS3_6LayoutINS4_IJNS5_ILi1EEENS5_ILi2EEESM_EEENS4_IJNS5_ILi0EEESM_SP_EEEEENS4_IJNS3_10UnderscoreESS_SS_EEEEELb0EEEEEvNT_6ParamsE,"a",@progbits
	.sectionflags	@""
	.align	4
.nv.constant0._ZN7cutlass13device_kernelIN5flash32FlashAttnBwdPostprocessConvertdQIN4cute5tupleIJNS3_1CILi64EEENS5_ILi96EEEEEENS_10bfloat16_tEfNS_4arch4Sm90ELi256ENS3_8TiledMMAINS3_8MMA_AtomIJNS3_4SM904GMMA27MMA_64x16x16_F32BF16BF16_SSILNSF_5MajorE0ELSH_1ELNSF_7ScaleInE1ELSI_1EEEEEENS3_6LayoutINS4_IJNS5_ILi1EEENS5_ILi2EEESM_EEENS4_IJNS5_ILi0EEESM_SP_EEEEENS4_IJNS3_10UnderscoreESS_SS_EEEEELb0EEEEEvNT_6ParamsE:
	.zero		640


//--------------------- .nv.constant0._ZN7cutlass13device_kernelIN5flash11enable_sm90INS1_16FlashAttnBwdSm90INS1_25CollectiveMainloopBwdSm90ILi2ELi2ELi2EN4cute5tupleIJNS5_1CILi1EEES8_S8_EEENS6_IJNS7_ILi64EEENS7_ILi128EEENS7_ILi96EEEEEENS_10bfloat16_tEfNS_4arch4Sm90ELb1ELb0ELb0ELb1ELb1ELb1ELb0ELb0ELi2ELi1ELi2ELi1ELb1EEENS1_24CollectiveEpilogueBwdGQAISD_fSG_Li256ELb1ELb1EEENS1_25SingleTileBwdLPTSchedulerILb1ELi128ELb1EEEEEEEEEvNT_6ParamsE --------------------------
	.section	.nv.constant0._ZN7cutlass13device_kernelIN5flash11enable_sm90INS1_16FlashAttnBwdSm90INS1_25CollectiveMainloopBwdSm90ILi2ELi2ELi2EN4cute5tupleIJNS5_1CILi1EEES8_S8_EEENS6_IJNS7_ILi64EEENS7_ILi128EEENS7_ILi96EEEEEENS_10bfloat16_tEfNS_4arch4Sm90ELb1ELb0ELb0ELb1ELb1ELb1ELb0ELb0ELi2ELi1ELi2ELi1ELb1EEENS1_24CollectiveEpilogueBwdGQAISD_fSG_Li256ELb1ELb1EEENS1_25SingleTileBwdLPTSchedulerILb1ELi128ELb1EEEEEEEEEvNT_6ParamsE,"a",@progbits
	.sectionflags	@""
	.align	4
.nv.constant0._ZN7cutlass13device_kernelIN5flash11enable_sm90INS1_16FlashAttnBwdSm90INS1_25CollectiveMainloopBwdSm90ILi2ELi2ELi2EN4cute5tupleIJNS5_1CILi1EEES8_S8_EEENS6_IJNS7_ILi64EEENS7_ILi128EEENS7_ILi96EEEEEENS_10bfloat16_tEfNS_4arch4Sm90ELb1ELb0ELb0ELb1ELb1ELb1ELb0ELb0ELi2ELi1ELi2ELi1ELb1EEENS1_24CollectiveEpilogueBwdGQAISD_fSG_Li256ELb1ELb1EEENS1_25SingleTileBwdLPTSchedulerILb1ELi128ELb1EEEEEEEEEvNT_6ParamsE:
	.zero		2432


//--------------------- .nv.constant0._ZN7cutlass13device_kernelIN5flash22FlashAttnBwdPreprocessIN4cute5tupleIJNS3_1CILi64EEENS5_ILi96EEEEEENS_10bfloat16_tEfNS_4arch4Sm90ELb1ELb1EEEEEvNT_6ParamsE --------------------------
	.section	.nv.constant0._ZN7cutlass13device_kernelIN5flash22FlashAttnBwdPreprocessIN4cute5tupleIJNS3_1CILi64EEENS5_ILi96EEEEEENS_10bfloat16_tEfNS_4arch4Sm90ELb1ELb1EEEEEvNT_6ParamsE,"a",@progbits
	.sectionflags	@""
	.align	4
.nv.constant0._ZN7cutlass13device_kernelIN5flash22FlashAttnBwdPreprocessIN4cute5tupleIJNS3_1CILi64EEENS5_ILi96EEEEEENS_10bfloat16_tEfNS_4arch4Sm90ELb1ELb1EEEEEvNT_6ParamsE:
	.zero		768


//--------------------- SYMBOLS --------------------------

	.type		.nv.reservedSmem.offset0,@object
	.size		.nv.reservedSmem.offset0,0x4
	.type		__assertfail,@function
